	.target	sm_80

	.elftype	@"ET_EXEC"


//--------------------- .note.nv.tkinfo           --------------------------
	.section	.note.nv.tkinfo,"",@"SHT_NOTE"
	.sectionflags	@"SHF_NOTE_NV_TKINFO"
	.tkinfo
        /*0018*/ 	.word	0x00000002
        /*0030*/ 	.string	""
        /*0030*/ 	.string	"ptxas"
        /*0030*/ 	.string	"Cuda compilation tools, release 13.0, V13.0.88"
        /*0030*/ 	.string	"Build cuda_13.0.r13.0/compiler.36424714_0"
        /*0030*/ 	.string	"-arch sm_80 -m 64 "



//--------------------- .note.nv.cuinfo           --------------------------
	.section	.note.nv.cuinfo,"",@"SHT_NOTE"
	.sectionflags	@"SHF_NOTE_NV_CUINFO"
        /*0018*/ 	.short	0x0002
        /*001a*/ 	.short	0x0050
        /*001c*/ 	.short	0x0082
	.zero		2


//--------------------- .nv.info                  --------------------------
	.section	.nv.info,"",@"SHT_CUDA_INFO"
	.align	4


	//----- nvinfo : EIATTR_REGCOUNT
	.align		4
        /*0000*/ 	.byte	0x04, 0x2f
        /*0002*/ 	.short	(.L_1 - .L_0)
	.align		4
.L_0:
        /*0004*/ 	.word	index@(_ZN10layer_norm31ln_parallel_residual_bwd_kernelINS_13Kernel_traitsIfffffjLj2560ELj1ELj1ELj4ELj16ENS_18Kernel_traits_baseILj2560EfffffjLj128EEEEELb1ELb1ELb1EEEvNS_9BwdParamsE)
        /*0008*/ 	.word	0x000000a6


	//----- nvinfo : EIATTR_FRAME_SIZE
	.align		4
.L_1:
        /*000c*/ 	.byte	0x04, 0x11
        /*000e*/ 	.short	(.L_3 - .L_2)
	.align		4
.L_2:
        /*0010*/ 	.word	index@($__internal_119_$__cuda_sm70_shflsync_down_p)
        /*0014*/ 	.word	0x00000000


	//----- nvinfo : EIATTR_FRAME_SIZE
	.align		4
.L_3:
        /*0018*/ 	.byte	0x04, 0x11
        /*001a*/ 	.short	(.L_5 - .L_4)
	.align		4
.L_4:
        /*001c*/ 	.word	index@(_ZN10layer_norm31ln_parallel_residual_bwd_kernelINS_13Kernel_traitsIfffffjLj2560ELj1ELj1ELj4ELj16ENS_18Kernel_traits_baseILj2560EfffffjLj128EEEEELb1ELb1ELb1EEEvNS_9BwdParamsE)
        /*0020*/ 	.word	0x00000000


	//----- nvinfo : EIATTR_REGCOUNT
	.align		4
.L_5:
        /*0024*/ 	.byte	0x04, 0x2f
        /*0026*/ 	.short	(.L_7 - .L_6)
	.align		4
.L_6:
        /*0028*/ 	.word	index@(_ZN10layer_norm40ln_parallel_residual_bwd_finalize_kernelINS_22Kernel_traits_finalizeILj2560EfffffjLb0ELj1024ELj4ENS_18Kernel_traits_baseILj2560EfffffjLj1024EEEEELb1EEEvNS_9BwdParamsE)
        /*002c*/ 	.word	0x00000020


	//----- nvinfo : EIATTR_FRAME_SIZE
	.align		4
.L_7:
        /*0030*/ 	.byte	0x04, 0x11
        /*0032*/ 	.short	(.L_9 - .L_8)
	.align		4
.L_8:
        /*0034*/ 	.word	index@($__internal_118_$__cuda_sm70_shflsync_bfly_p)
        /*0038*/ 	.word	0x00000000


	//----- nvinfo : EIATTR_FRAME_SIZE
	.align		4
.L_9:
        /*003c*/ 	.byte	0x04, 0x11
        /*003e*/ 	.short	(.L_11 - .L_10)
	.align		4
.L_10:
        /*0040*/ 	.word	index@(_ZN10layer_norm40ln_parallel_residual_bwd_finalize_kernelINS_22Kernel_traits_finalizeILj2560EfffffjLb0ELj1024ELj4ENS_18Kernel_traits_baseILj2560EfffffjLj1024EEEEELb1EEEvNS_9BwdParamsE)
        /*0044*/ 	.word	0x00000000


	//----- nvinfo : EIATTR_REGCOUNT
	.align		4
.L_11:
        /*0048*/ 	.byte	0x04, 0x2f
        /*004a*/ 	.short	(.L_13 - .L_12)
	.align		4
.L_12:
        /*004c*/ 	.word	index@(_ZN10layer_norm22ln_bwd_finalize_kernelINS_22Kernel_traits_finalizeILj2560EfffffjLb0ELj1024ELj4ENS_18Kernel_traits_baseILj2560EfffffjLj1024EEEEELb0ELb1EEEvNS_9BwdParamsE)
        /*0050*/ 	.word	0x00000020


	//----- nvinfo : EIATTR_FRAME_SIZE
	.align		4
.L_13:
        /*0054*/ 	.byte	0x04, 0x11
        /*0056*/ 	.short	(.L_15 - .L_14)
	.align		4
.L_14:
        /*0058*/ 	.word	index@($__internal_117_$__cuda_sm70_shflsync_bfly_p)
        /*005c*/ 	.word	0x00000000


	//----- nvinfo : EIATTR_FRAME_SIZE
	.align		4
.L_15:
        /*0060*/ 	.byte	0x04, 0x11
        /*0062*/ 	.short	(.L_17 - .L_16)
	.align		4
.L_16:
        /*0064*/ 	.word	index@(_ZN10layer_norm22ln_bwd_finalize_kernelINS_22Kernel_traits_finalizeILj2560EfffffjLb0ELj1024ELj4ENS_18Kernel_traits_baseILj2560EfffffjLj1024EEEEELb0ELb1EEEvNS_9BwdParamsE)
        /*0068*/ 	.word	0x00000000


	//----- nvinfo : EIATTR_REGCOUNT
	.align		4
.L_17:
        /*006c*/ 	.byte	0x04, 0x2f
        /*006e*/ 	.short	(.L_19 - .L_18)
	.align		4
.L_18:
        /*0070*/ 	.word	index@(_ZN10layer_norm31ln_parallel_residual_bwd_kernelINS_13Kernel_traitsIfffffjLj2560ELj1ELj1ELj4ELj16ENS_18Kernel_traits_baseILj2560EfffffjLj128EEEEELb1ELb1ELb0EEEvNS_9BwdParamsE)
        /*0074*/ 	.word	0x000000a8


	//----- nvinfo : EIATTR_FRAME_SIZE
	.align		4
.L_19:
        /*0078*/ 	.byte	0x04, 0x11
        /*007a*/ 	.short	(.L_21 - .L_20)
	.align		4
.L_20:
        /*007c*/ 	.word	index@($__internal_116_$__cuda_sm70_shflsync_down_p)
        /*0080*/ 	.word	0x00000000


	//----- nvinfo : EIATTR_FRAME_SIZE
	.align		4
.L_21:
        /*0084*/ 	.byte	0x04, 0x11
        /*0086*/ 	.short	(.L_23 - .L_22)
	.align		4
.L_22:
        /*0088*/ 	.word	index@(_ZN10layer_norm31ln_parallel_residual_bwd_kernelINS_13Kernel_traitsIfffffjLj2560ELj1ELj1ELj4ELj16ENS_18Kernel_traits_baseILj2560EfffffjLj128EEEEELb1ELb1ELb0EEEvNS_9BwdParamsE)
        /*008c*/ 	.word	0x00000000


	//----- nvinfo : EIATTR_REGCOUNT
	.align		4
.L_23:
        /*0090*/ 	.byte	0x04, 0x2f
        /*0092*/ 	.short	(.L_25 - .L_24)
	.align		4
.L_24:
        /*0094*/ 	.word	index@(_ZN10layer_norm40ln_parallel_residual_bwd_finalize_kernelINS_22Kernel_traits_finalizeILj2560EfffffjLb0ELj1024ELj4ENS_18Kernel_traits_baseILj2560EfffffjLj1024EEEEELb0EEEvNS_9BwdParamsE)
        /*0098*/ 	.word	0x00000020


	//----- nvinfo : EIATTR_FRAME_SIZE
	.align		4
.L_25:
        /*009c*/ 	.byte	0x04, 0x11
        /*009e*/ 	.short	(.L_27 - .L_26)
	.align		4
.L_26:
        /*00a0*/ 	.word	index@($__internal_115_$__cuda_sm70_shflsync_bfly_p)
        /*00a4*/ 	.word	0x00000000


	//----- nvinfo : EIATTR_FRAME_SIZE
	.align		4
.L_27:
        /*00a8*/ 	.byte	0x04, 0x11
        /*00aa*/ 	.short	(.L_29 - .L_28)
	.align		4
.L_28:
        /*00ac*/ 	.word	index@(_ZN10layer_norm40ln_parallel_residual_bwd_finalize_kernelINS_22Kernel_traits_finalizeILj2560EfffffjLb0ELj1024ELj4ENS_18Kernel_traits_baseILj2560EfffffjLj1024EEEEELb0EEEvNS_9BwdParamsE)
        /*00b0*/ 	.word	0x00000000


	//----- nvinfo : EIATTR_REGCOUNT
	.align		4
.L_29:
        /*00b4*/ 	.byte	0x04, 0x2f
        /*00b6*/ 	.short	(.L_31 - .L_30)
	.align		4
.L_30:
        /*00b8*/ 	.word	index@(_ZN10layer_norm22ln_bwd_finalize_kernelINS_22Kernel_traits_finalizeILj2560EfffffjLb0ELj1024ELj4ENS_18Kernel_traits_baseILj2560EfffffjLj1024EEEEELb0ELb0EEEvNS_9BwdParamsE)
        /*00bc*/ 	.word	0x0000001e


	//----- nvinfo : EIATTR_FRAME_SIZE
	.align		4
.L_31:
        /*00c0*/ 	.byte	0x04, 0x11
        /*00c2*/ 	.short	(.L_33 - .L_32)
	.align		4
.L_32:
        /*00c4*/ 	.word	index@($__internal_114_$__cuda_sm70_shflsync_bfly_p)
        /*00c8*/ 	.word	0x00000000


	//----- nvinfo : EIATTR_FRAME_SIZE
	.align		4
.L_33:
        /*00cc*/ 	.byte	0x04, 0x11
        /*00ce*/ 	.short	(.L_35 - .L_34)
	.align		4
.L_34:
        /*00d0*/ 	.word	index@(_ZN10layer_norm22ln_bwd_finalize_kernelINS_22Kernel_traits_finalizeILj2560EfffffjLb0ELj1024ELj4ENS_18Kernel_traits_baseILj2560EfffffjLj1024EEEEELb0ELb0EEEvNS_9BwdParamsE)
        /*00d4*/ 	.word	0x00000000


	//----- nvinfo : EIATTR_REGCOUNT
	.align		4
.L_35:
        /*00d8*/ 	.byte	0x04, 0x2f
        /*00da*/ 	.short	(.L_37 - .L_36)
	.align		4
.L_36:
        /*00dc*/ 	.word	index@(_ZN10layer_norm31ln_parallel_residual_bwd_kernelINS_13Kernel_traitsIfffffjLj2560ELj1ELj1ELj4ELj16ENS_18Kernel_traits_baseILj2560EfffffjLj128EEEEELb1ELb0ELb1EEEvNS_9BwdParamsE)
        /*00e0*/ 	.word	0x000000fd


	//----- nvinfo : EIATTR_FRAME_SIZE
	.align		4
.L_37:
        /*00e4*/ 	.byte	0x04, 0x11
        /*00e6*/ 	.short	(.L_39 - .L_38)
	.align		4
.L_38:
        /*00e8*/ 	.word	index@($__internal_113_$__cuda_sm70_shflsync_down_p)
        /*00ec*/ 	.word	0x00000000


	//----- nvinfo : EIATTR_FRAME_SIZE
	.align		4
.L_39:
        /*00f0*/ 	.byte	0x04, 0x11
        /*00f2*/ 	.short	(.L_41 - .L_40)
	.align		4
.L_40:
        /*00f4*/ 	.word	index@(_ZN10layer_norm31ln_parallel_residual_bwd_kernelINS_13Kernel_traitsIfffffjLj2560ELj1ELj1ELj4ELj16ENS_18Kernel_traits_baseILj2560EfffffjLj128EEEEELb1ELb0ELb1EEEvNS_9BwdParamsE)
        /*00f8*/ 	.word	0x00000000


	//----- nvinfo : EIATTR_REGCOUNT
	.align		4
.L_41:
        /*00fc*/ 	.byte	0x04, 0x2f
        /*00fe*/ 	.short	(.L_43 - .L_42)
	.align		4
.L_42:
        /*0100*/ 	.word	index@(_ZN10layer_norm31ln_parallel_residual_bwd_kernelINS_13Kernel_traitsIfffffjLj2560ELj1ELj1ELj4ELj16ENS_18Kernel_traits_baseILj2560EfffffjLj128EEEEELb1ELb0ELb0EEEvNS_9BwdParamsE)
        /*0104*/ 	.word	0x000000e4


	//----- nvinfo : EIATTR_FRAME_SIZE
	.align		4
.L_43:
        /*0108*/ 	.byte	0x04, 0x11
        /*010a*/ 	.short	(.L_45 - .L_44)
	.align		4
.L_44:
        /*010c*/ 	.word	index@($__internal_112_$__cuda_sm70_shflsync_down_p)
        /*0110*/ 	.word	0x00000000


	//----- nvinfo : EIATTR_FRAME_SIZE
	.align		4
.L_45:
        /*0114*/ 	.byte	0x04, 0x11
        /*0116*/ 	.short	(.L_47 - .L_46)
	.align		4
.L_46:
        /*0118*/ 	.word	index@(_ZN10layer_norm31ln_parallel_residual_bwd_kernelINS_13Kernel_traitsIfffffjLj2560ELj1ELj1ELj4ELj16ENS_18Kernel_traits_baseILj2560EfffffjLj128EEEEELb1ELb0ELb0EEEvNS_9BwdParamsE)
        /*011c*/ 	.word	0x00000000


	//----- nvinfo : EIATTR_REGCOUNT
	.align		4
.L_47:
        /*0120*/ 	.byte	0x04, 0x2f
        /*0122*/ 	.short	(.L_49 - .L_48)
	.align		4
.L_48:
        /*0124*/ 	.word	index@(_ZN10layer_norm31ln_parallel_residual_bwd_kernelINS_13Kernel_traitsIfffffjLj2560ELj1ELj1ELj4ELj16ENS_18Kernel_traits_baseILj2560EfffffjLj128EEEEELb0ELb1ELb1EEEvNS_9BwdParamsE)
        /*0128*/ 	.word	0x000000a6


	//----- nvinfo : EIATTR_FRAME_SIZE
	.align		4
.L_49:
        /*012c*/ 	.byte	0x04, 0x11
        /*012e*/ 	.short	(.L_51 - .L_50)
	.align		4
.L_50:
        /*0130*/ 	.word	index@($__internal_111_$__cuda_sm70_shflsync_down_p)
        /*0134*/ 	.word	0x00000000


	//----- nvinfo : EIATTR_FRAME_SIZE
	.align		4
.L_51:
        /*0138*/ 	.byte	0x04, 0x11
        /*013a*/ 	.short	(.L_53 - .L_52)
	.align		4
.L_52:
        /*013c*/ 	.word	index@(_ZN10layer_norm31ln_parallel_residual_bwd_kernelINS_13Kernel_traitsIfffffjLj2560ELj1ELj1ELj4ELj16ENS_18Kernel_traits_baseILj2560EfffffjLj128EEEEELb0ELb1ELb1EEEvNS_9BwdParamsE)
        /*0140*/ 	.word	0x00000000


	//----- nvinfo : EIATTR_REGCOUNT
	.align		4
.L_53:
        /*0144*/ 	.byte	0x04, 0x2f
        /*0146*/ 	.short	(.L_55 - .L_54)
	.align		4
.L_54:
        /*0148*/ 	.word	index@(_ZN10layer_norm31ln_parallel_residual_bwd_kernelINS_13Kernel_traitsIfffffjLj2560ELj1ELj1ELj4ELj16ENS_18Kernel_traits_baseILj2560EfffffjLj128EEEEELb0ELb1ELb0EEEvNS_9BwdParamsE)
        /*014c*/ 	.word	0x00000098


	//----- nvinfo : EIATTR_FRAME_SIZE
	.align		4
.L_55:
        /*0150*/ 	.byte	0x04, 0x11
        /*0152*/ 	.short	(.L_57 - .L_56)
	.align		4
.L_56:
        /*0154*/ 	.word	index@($__internal_110_$__cuda_sm70_shflsync_down_p)
        /*0158*/ 	.word	0x00000000


	//----- nvinfo : EIATTR_FRAME_SIZE
	.align		4
.L_57:
        /*015c*/ 	.byte	0x04, 0x11
        /*015e*/ 	.short	(.L_59 - .L_58)
	.align		4
.L_58:
        /*0160*/ 	.word	index@(_ZN10layer_norm31ln_parallel_residual_bwd_kernelINS_13Kernel_traitsIfffffjLj2560ELj1ELj1ELj4ELj16ENS_18Kernel_traits_baseILj2560EfffffjLj128EEEEELb0ELb1ELb0EEEvNS_9BwdParamsE)
        /*0164*/ 	.word	0x00000000


	//----- nvinfo : EIATTR_REGCOUNT
	.align		4
.L_59:
        /*0168*/ 	.byte	0x04, 0x2f
        /*016a*/ 	.short	(.L_61 - .L_60)
	.align		4
.L_60:
        /*016c*/ 	.word	index@(_ZN10layer_norm31ln_parallel_residual_bwd_kernelINS_13Kernel_traitsIfffffjLj2560ELj1ELj1ELj4ELj16ENS_18Kernel_traits_baseILj2560EfffffjLj128EEEEELb0ELb0ELb1EEEvNS_9BwdParamsE)
        /*0170*/ 	.word	0x000000e8


	//----- nvinfo : EIATTR_FRAME_SIZE
	.align		4
.L_61:
        /*0174*/ 	.byte	0x04, 0x11
        /*0176*/ 	.short	(.L_63 - .L_62)
	.align		4
.L_62:
        /*0178*/ 	.word	index@($__internal_109_$__cuda_sm70_shflsync_down_p)
        /*017c*/ 	.word	0x00000000


	//----- nvinfo : EIATTR_FRAME_SIZE
	.align		4
.L_63:
        /*0180*/ 	.byte	0x04, 0x11
        /*0182*/ 	.short	(.L_65 - .L_64)
	.align		4
.L_64:
        /*0184*/ 	.word	index@(_ZN10layer_norm31ln_parallel_residual_bwd_kernelINS_13Kernel_traitsIfffffjLj2560ELj1ELj1ELj4ELj16ENS_18Kernel_traits_baseILj2560EfffffjLj128EEEEELb0ELb0ELb1EEEvNS_9BwdParamsE)
        /*0188*/ 	.word	0x00000000


	//----- nvinfo : EIATTR_REGCOUNT
	.align		4
.L_65:
        /*018c*/ 	.byte	0x04, 0x2f
        /*018e*/ 	.short	(.L_67 - .L_66)
	.align		4
.L_66:
        /*0190*/ 	.word	index@(_ZN10layer_norm31ln_parallel_residual_bwd_kernelINS_13Kernel_traitsIfffffjLj2560ELj1ELj1ELj4ELj16ENS_18Kernel_traits_baseILj2560EfffffjLj128EEEEELb0ELb0ELb0EEEvNS_9BwdParamsE)
        /*0194*/ 	.word	0x000000da


	//----- nvinfo : EIATTR_FRAME_SIZE
	.align		4
.L_67:
        /*0198*/ 	.byte	0x04, 0x11
        /*019a*/ 	.short	(.L_69 - .L_68)
	.align		4
.L_68:
        /*019c*/ 	.word	index@($__internal_108_$__cuda_sm70_shflsync_down_p)
        /*01a0*/ 	.word	0x00000000


	//----- nvinfo : EIATTR_FRAME_SIZE
	.align		4
.L_69:
        /*01a4*/ 	.byte	0x04, 0x11
        /*01a6*/ 	.short	(.L_71 - .L_70)
	.align		4
.L_70:
        /*01a8*/ 	.word	index@(_ZN10layer_norm31ln_parallel_residual_bwd_kernelINS_13Kernel_traitsIfffffjLj2560ELj1ELj1ELj4ELj16ENS_18Kernel_traits_baseILj2560EfffffjLj128EEEEELb0ELb0ELb0EEEvNS_9BwdParamsE)
        /*01ac*/ 	.word	0x00000000


	//----- nvinfo : EIATTR_REGCOUNT
	.align		4
.L_71:
        /*01b0*/ 	.byte	0x04, 0x2f
        /*01b2*/ 	.short	(.L_73 - .L_72)
	.align		4
.L_72:
        /*01b4*/ 	.word	index@(_ZN10layer_norm31ln_parallel_residual_bwd_kernelINS_13Kernel_traitsI6__halfffffjLj2560ELj1ELj1ELj4ELj16ENS_18Kernel_traits_baseILj2560ES2_ffffjLj128EEEEELb1ELb1ELb1EEEvNS_9BwdParamsE)
        /*01b8*/ 	.word	0x000000a7


	//----- nvinfo : EIATTR_FRAME_SIZE
	.align		4
.L_73:
        /*01bc*/ 	.byte	0x04, 0x11
        /*01be*/ 	.short	(.L_75 - .L_74)
	.align		4
.L_74:
        /*01c0*/ 	.word	index@($__internal_107_$__cuda_sm70_shflsync_down_p)
        /*01c4*/ 	.word	0x00000000


	//----- nvinfo : EIATTR_FRAME_SIZE
	.align		4
.L_75:
        /*01c8*/ 	.byte	0x04, 0x11
        /*01ca*/ 	.short	(.L_77 - .L_76)
	.align		4
.L_76:
        /*01cc*/ 	.word	index@(_ZN10layer_norm31ln_parallel_residual_bwd_kernelINS_13Kernel_traitsI6__halfffffjLj2560ELj1ELj1ELj4ELj16ENS_18Kernel_traits_baseILj2560ES2_ffffjLj128EEEEELb1ELb1ELb1EEEvNS_9BwdParamsE)
        /*01d0*/ 	.word	0x00000000


	//----- nvinfo : EIATTR_REGCOUNT
	.align		4
.L_77:
        /*01d4*/ 	.byte	0x04, 0x2f
        /*01d6*/ 	.short	(.L_79 - .L_78)
	.align		4
.L_78:
        /*01d8*/ 	.word	index@(_ZN10layer_norm40ln_parallel_residual_bwd_finalize_kernelINS_22Kernel_traits_finalizeILj2560E6__halfffffjLb0ELj1024ELj4ENS_18Kernel_traits_baseILj2560ES2_ffffjLj1024EEEEELb1EEEvNS_9BwdParamsE)
        /*01dc*/ 	.word	0x00000020


	//----- nvinfo : EIATTR_FRAME_SIZE
	.align		4
.L_79:
        /*01e0*/ 	.byte	0x04, 0x11
        /*01e2*/ 	.short	(.L_81 - .L_80)
	.align		4
.L_80:
        /*01e4*/ 	.word	index@($__internal_106_$__cuda_sm70_shflsync_bfly_p)
        /*01e8*/ 	.word	0x00000000


	//----- nvinfo : EIATTR_FRAME_SIZE
	.align		4
.L_81:
        /*01ec*/ 	.byte	0x04, 0x11
        /*01ee*/ 	.short	(.L_83 - .L_82)
	.align		4
.L_82:
        /*01f0*/ 	.word	index@(_ZN10layer_norm40ln_parallel_residual_bwd_finalize_kernelINS_22Kernel_traits_finalizeILj2560E6__halfffffjLb0ELj1024ELj4ENS_18Kernel_traits_baseILj2560ES2_ffffjLj1024EEEEELb1EEEvNS_9BwdParamsE)
        /*01f4*/ 	.word	0x00000000


	//----- nvinfo : EIATTR_REGCOUNT
	.align		4
.L_83:
        /*01f8*/ 	.byte	0x04, 0x2f
        /*01fa*/ 	.short	(.L_85 - .L_84)
	.align		4
.L_84:
        /*01fc*/ 	.word	index@(_ZN10layer_norm22ln_bwd_finalize_kernelINS_22Kernel_traits_finalizeILj2560E6__halfffffjLb0ELj1024ELj4ENS_18Kernel_traits_baseILj2560ES2_ffffjLj1024EEEEELb0ELb1EEEvNS_9BwdParamsE)
        /*0200*/ 	.word	0x00000020


	//----- nvinfo : EIATTR_FRAME_SIZE
	.align		4
.L_85:
        /*0204*/ 	.byte	0x04, 0x11
        /*0206*/ 	.short	(.L_87 - .L_86)
	.align		4
.L_86:
        /*0208*/ 	.word	index@($__internal_105_$__cuda_sm70_shflsync_bfly_p)
        /*020c*/ 	.word	0x00000000


	//----- nvinfo : EIATTR_FRAME_SIZE
	.align		4
.L_87:
        /*0210*/ 	.byte	0x04, 0x11
        /*0212*/ 	.short	(.L_89 - .L_88)
	.align		4
.L_88:
        /*0214*/ 	.word	index@(_ZN10layer_norm22ln_bwd_finalize_kernelINS_22Kernel_traits_finalizeILj2560E6__halfffffjLb0ELj1024ELj4ENS_18Kernel_traits_baseILj2560ES2_ffffjLj1024EEEEELb0ELb1EEEvNS_9BwdParamsE)
        /*0218*/ 	.word	0x00000000


	//----- nvinfo : EIATTR_REGCOUNT
	.align		4
.L_89:
        /*021c*/ 	.byte	0x04, 0x2f
        /*021e*/ 	.short	(.L_91 - .L_90)
	.align		4
.L_90:
        /*0220*/ 	.word	index@(_ZN10layer_norm31ln_parallel_residual_bwd_kernelINS_13Kernel_traitsI6__halfffffjLj2560ELj1ELj1ELj4ELj16ENS_18Kernel_traits_baseILj2560ES2_ffffjLj128EEEEELb1ELb1ELb0EEEvNS_9BwdParamsE)
        /*0224*/ 	.word	0x000000a8


	//----- nvinfo : EIATTR_FRAME_SIZE
	.align		4
.L_91:
        /*0228*/ 	.byte	0x04, 0x11
        /*022a*/ 	.short	(.L_93 - .L_92)
	.align		4
.L_92:
        /*022c*/ 	.word	index@($__internal_104_$__cuda_sm70_shflsync_down_p)
        /*0230*/ 	.word	0x00000000


	//----- nvinfo : EIATTR_FRAME_SIZE
	.align		4
.L_93:
        /*0234*/ 	.byte	0x04, 0x11
        /*0236*/ 	.short	(.L_95 - .L_94)
	.align		4
.L_94:
        /*0238*/ 	.word	index@(_ZN10layer_norm31ln_parallel_residual_bwd_kernelINS_13Kernel_traitsI6__halfffffjLj2560ELj1ELj1ELj4ELj16ENS_18Kernel_traits_baseILj2560ES2_ffffjLj128EEEEELb1ELb1ELb0EEEvNS_9BwdParamsE)
        /*023c*/ 	.word	0x00000000


	//----- nvinfo : EIATTR_REGCOUNT
	.align		4
.L_95:
        /*0240*/ 	.byte	0x04, 0x2f
        /*0242*/ 	.short	(.L_97 - .L_96)
	.align		4
.L_96:
        /*0244*/ 	.word	index@(_ZN10layer_norm40ln_parallel_residual_bwd_finalize_kernelINS_22Kernel_traits_finalizeILj2560E6__halfffffjLb0ELj1024ELj4ENS_18Kernel_traits_baseILj2560ES2_ffffjLj1024EEEEELb0EEEvNS_9BwdParamsE)
        /*0248*/ 	.word	0x00000020


	//----- nvinfo : EIATTR_FRAME_SIZE
	.align		4
.L_97:
        /*024c*/ 	.byte	0x04, 0x11
        /*024e*/ 	.short	(.L_99 - .L_98)
	.align		4
.L_98:
        /*0250*/ 	.word	index@($__internal_103_$__cuda_sm70_shflsync_bfly_p)
        /*0254*/ 	.word	0x00000000


	//----- nvinfo : EIATTR_FRAME_SIZE
	.align		4
.L_99:
        /*0258*/ 	.byte	0x04, 0x11
        /*025a*/ 	.short	(.L_101 - .L_100)
	.align		4
.L_100:
        /*025c*/ 	.word	index@(_ZN10layer_norm40ln_parallel_residual_bwd_finalize_kernelINS_22Kernel_traits_finalizeILj2560E6__halfffffjLb0ELj1024ELj4ENS_18Kernel_traits_baseILj2560ES2_ffffjLj1024EEEEELb0EEEvNS_9BwdParamsE)
        /*0260*/ 	.word	0x00000000


	//----- nvinfo : EIATTR_REGCOUNT
	.align		4
.L_101:
        /*0264*/ 	.byte	0x04, 0x2f
        /*0266*/ 	.short	(.L_103 - .L_102)
	.align		4
.L_102:
        /*0268*/ 	.word	index@(_ZN10layer_norm22ln_bwd_finalize_kernelINS_22Kernel_traits_finalizeILj2560E6__halfffffjLb0ELj1024ELj4ENS_18Kernel_traits_baseILj2560ES2_ffffjLj1024EEEEELb0ELb0EEEvNS_9BwdParamsE)
        /*026c*/ 	.word	0x0000001e


	//----- nvinfo : EIATTR_FRAME_SIZE
	.align		4
.L_103:
        /*0270*/ 	.byte	0x04, 0x11
        /*0272*/ 	.short	(.L_105 - .L_104)
	.align		4
.L_104:
        /*0274*/ 	.word	index@($__internal_102_$__cuda_sm70_shflsync_bfly_p)
        /*0278*/ 	.word	0x00000000


	//----- nvinfo : EIATTR_FRAME_SIZE
	.align		4
.L_105:
        /*027c*/ 	.byte	0x04, 0x11
        /*027e*/ 	.short	(.L_107 - .L_106)
	.align		4
.L_106:
        /*0280*/ 	.word	index@(_ZN10layer_norm22ln_bwd_finalize_kernelINS_22Kernel_traits_finalizeILj2560E6__halfffffjLb0ELj1024ELj4ENS_18Kernel_traits_baseILj2560ES2_ffffjLj1024EEEEELb0ELb0EEEvNS_9BwdParamsE)
        /*0284*/ 	.word	0x00000000


	//----- nvinfo : EIATTR_REGCOUNT
	.align		4
.L_107:
        /*0288*/ 	.byte	0x04, 0x2f
        /*028a*/ 	.short	(.L_109 - .L_108)
	.align		4
.L_108:
        /*028c*/ 	.word	index@(_ZN10layer_norm31ln_parallel_residual_bwd_kernelINS_13Kernel_traitsI6__halfffffjLj2560ELj1ELj1ELj4ELj16ENS_18Kernel_traits_baseILj2560ES2_ffffjLj128EEEEELb1ELb0ELb1EEEvNS_9BwdParamsE)
        /*0290*/ 	.word	0x000000fa


	//----- nvinfo : EIATTR_FRAME_SIZE
	.align		4
.L_109:
        /*0294*/ 	.byte	0x04, 0x11
        /*0296*/ 	.short	(.L_111 - .L_110)
	.align		4
.L_110:
        /*0298*/ 	.word	index@($__internal_101_$__cuda_sm70_shflsync_down_p)
        /*029c*/ 	.word	0x00000000


	//----- nvinfo : EIATTR_FRAME_SIZE
	.align		4
.L_111:
        /*02a0*/ 	.byte	0x04, 0x11
        /*02a2*/ 	.short	(.L_113 - .L_112)
	.align		4
.L_112:
        /*02a4*/ 	.word	index@(_ZN10layer_norm31ln_parallel_residual_bwd_kernelINS_13Kernel_traitsI6__halfffffjLj2560ELj1ELj1ELj4ELj16ENS_18Kernel_traits_baseILj2560ES2_ffffjLj128EEEEELb1ELb0ELb1EEEvNS_9BwdParamsE)
        /*02a8*/ 	.word	0x00000000


	//----- nvinfo : EIATTR_REGCOUNT
	.align		4
.L_113:
        /*02ac*/ 	.byte	0x04, 0x2f
        /*02ae*/ 	.short	(.L_115 - .L_114)
	.align		4
.L_114:
        /*02b0*/ 	.word	index@(_ZN10layer_norm31ln_parallel_residual_bwd_kernelINS_13Kernel_traitsI6__halfffffjLj2560ELj1ELj1ELj4ELj16ENS_18Kernel_traits_baseILj2560ES2_ffffjLj128EEEEELb1ELb0ELb0EEEvNS_9BwdParamsE)
        /*02b4*/ 	.word	0x000000e6


	//----- nvinfo : EIATTR_FRAME_SIZE
	.align		4
.L_115:
        /*02b8*/ 	.byte	0x04, 0x11
        /*02ba*/ 	.short	(.L_117 - .L_116)
	.align		4
.L_116:
        /*02bc*/ 	.word	index@($__internal_100_$__cuda_sm70_shflsync_down_p)
        /*02c0*/ 	.word	0x00000000


	//----- nvinfo : EIATTR_FRAME_SIZE
	.align		4
.L_117:
        /*02c4*/ 	.byte	0x04, 0x11
        /*02c6*/ 	.short	(.L_119 - .L_118)
	.align		4
.L_118:
        /*02c8*/ 	.word	index@(_ZN10layer_norm31ln_parallel_residual_bwd_kernelINS_13Kernel_traitsI6__halfffffjLj2560ELj1ELj1ELj4ELj16ENS_18Kernel_traits_baseILj2560ES2_ffffjLj128EEEEELb1ELb0ELb0EEEvNS_9BwdParamsE)
        /*02cc*/ 	.word	0x00000000


	//----- nvinfo : EIATTR_REGCOUNT
	.align		4
.L_119:
        /*02d0*/ 	.byte	0x04, 0x2f
        /*02d2*/ 	.short	(.L_121 - .L_120)
	.align		4
.L_120:
        /*02d4*/ 	.word	index@(_ZN10layer_norm31ln_parallel_residual_bwd_kernelINS_13Kernel_traitsI6__halfffffjLj2560ELj1ELj1ELj4ELj16ENS_18Kernel_traits_baseILj2560ES2_ffffjLj128EEEEELb0ELb1ELb1EEEvNS_9BwdParamsE)
        /*02d8*/ 	.word	0x000000a8


	//----- nvinfo : EIATTR_FRAME_SIZE
	.align		4
.L_121:
        /*02dc*/ 	.byte	0x04, 0x11
        /*02de*/ 	.short	(.L_123 - .L_122)
	.align		4
.L_122:
        /*02e0*/ 	.word	index@($__internal_99_$__cuda_sm70_shflsync_down_p)
        /*02e4*/ 	.word	0x00000000


	//----- nvinfo : EIATTR_FRAME_SIZE
	.align		4
.L_123:
        /*02e8*/ 	.byte	0x04, 0x11
        /*02ea*/ 	.short	(.L_125 - .L_124)
	.align		4
.L_124:
        /*02ec*/ 	.word	index@(_ZN10layer_norm31ln_parallel_residual_bwd_kernelINS_13Kernel_traitsI6__halfffffjLj2560ELj1ELj1ELj4ELj16ENS_18Kernel_traits_baseILj2560ES2_ffffjLj128EEEEELb0ELb1ELb1EEEvNS_9BwdParamsE)
        /*02f0*/ 	.word	0x00000000


	//----- nvinfo : EIATTR_REGCOUNT
	.align		4
.L_125:
        /*02f4*/ 	.byte	0x04, 0x2f
        /*02f6*/ 	.short	(.L_127 - .L_126)
	.align		4
.L_126:
        /*02f8*/ 	.word	index@(_ZN10layer_norm31ln_parallel_residual_bwd_kernelINS_13Kernel_traitsI6__halfffffjLj2560ELj1ELj1ELj4ELj16ENS_18Kernel_traits_baseILj2560ES2_ffffjLj128EEEEELb0ELb1ELb0EEEvNS_9BwdParamsE)
        /*02fc*/ 	.word	0x00000098


	//----- nvinfo : EIATTR_FRAME_SIZE
	.align		4
.L_127:
        /*0300*/ 	.byte	0x04, 0x11
        /*0302*/ 	.short	(.L_129 - .L_128)
	.align		4
.L_128:
        /*0304*/ 	.word	index@($__internal_98_$__cuda_sm70_shflsync_down_p)
        /*0308*/ 	.word	0x00000000


	//----- nvinfo : EIATTR_FRAME_SIZE
	.align		4
.L_129:
        /*030c*/ 	.byte	0x04, 0x11
        /*030e*/ 	.short	(.L_131 - .L_130)
	.align		4
.L_130:
        /*0310*/ 	.word	index@(_ZN10layer_norm31ln_parallel_residual_bwd_kernelINS_13Kernel_traitsI6__halfffffjLj2560ELj1ELj1ELj4ELj16ENS_18Kernel_traits_baseILj2560ES2_ffffjLj128EEEEELb0ELb1ELb0EEEvNS_9BwdParamsE)
        /*0314*/ 	.word	0x00000000


	//----- nvinfo : EIATTR_REGCOUNT
	.align		4
.L_131:
        /*0318*/ 	.byte	0x04, 0x2f
        /*031a*/ 	.short	(.L_133 - .L_132)
	.align		4
.L_132:
        /*031c*/ 	.word	index@(_ZN10layer_norm31ln_parallel_residual_bwd_kernelINS_13Kernel_traitsI6__halfffffjLj2560ELj1ELj1ELj4ELj16ENS_18Kernel_traits_baseILj2560ES2_ffffjLj128EEEEELb0ELb0ELb1EEEvNS_9BwdParamsE)
        /*0320*/ 	.word	0x000000e8


	//----- nvinfo : EIATTR_FRAME_SIZE
	.align		4
.L_133:
        /*0324*/ 	.byte	0x04, 0x11
        /*0326*/ 	.short	(.L_135 - .L_134)
	.align		4
.L_134:
        /*0328*/ 	.word	index@($__internal_97_$__cuda_sm70_shflsync_down_p)
        /*032c*/ 	.word	0x00000000


	//----- nvinfo : EIATTR_FRAME_SIZE
	.align		4
.L_135:
        /*0330*/ 	.byte	0x04, 0x11
        /*0332*/ 	.short	(.L_137 - .L_136)
	.align		4
.L_136:
        /*0334*/ 	.word	index@(_ZN10layer_norm31ln_parallel_residual_bwd_kernelINS_13Kernel_traitsI6__halfffffjLj2560ELj1ELj1ELj4ELj16ENS_18Kernel_traits_baseILj2560ES2_ffffjLj128EEEEELb0ELb0ELb1EEEvNS_9BwdParamsE)
        /*0338*/ 	.word	0x00000000


	//----- nvinfo : EIATTR_REGCOUNT
	.align		4
.L_137:
        /*033c*/ 	.byte	0x04, 0x2f
        /*033e*/ 	.short	(.L_139 - .L_138)
	.align		4
.L_138:
        /*0340*/ 	.word	index@(_ZN10layer_norm31ln_parallel_residual_bwd_kernelINS_13Kernel_traitsI6__halfffffjLj2560ELj1ELj1ELj4ELj16ENS_18Kernel_traits_baseILj2560ES2_ffffjLj128EEEEELb0ELb0ELb0EEEvNS_9BwdParamsE)
        /*0344*/ 	.word	0x000000d8


	//----- nvinfo : EIATTR_FRAME_SIZE
	.align		4
.L_139:
        /*0348*/ 	.byte	0x04, 0x11
        /*034a*/ 	.short	(.L_141 - .L_140)
	.align		4
.L_140:
        /*034c*/ 	.word	index@($__internal_96_$__cuda_sm70_shflsync_down_p)
        /*0350*/ 	.word	0x00000000


	//----- nvinfo : EIATTR_FRAME_SIZE
	.align		4
.L_141:
        /*0354*/ 	.byte	0x04, 0x11
        /*0356*/ 	.short	(.L_143 - .L_142)
	.align		4
.L_142:
        /*0358*/ 	.word	index@(_ZN10layer_norm31ln_parallel_residual_bwd_kernelINS_13Kernel_traitsI6__halfffffjLj2560ELj1ELj1ELj4ELj16ENS_18Kernel_traits_baseILj2560ES2_ffffjLj128EEEEELb0ELb0ELb0EEEvNS_9BwdParamsE)
        /*035c*/ 	.word	0x00000000


	//----- nvinfo : EIATTR_REGCOUNT
	.align		4
.L_143:
        /*0360*/ 	.byte	0x04, 0x2f
        /*0362*/ 	.short	(.L_145 - .L_144)
	.align		4
.L_144:
        /*0364*/ 	.word	index@(_ZN10layer_norm31ln_parallel_residual_bwd_kernelINS_13Kernel_traitsIf6__halffS2_fjLj2560ELj1ELj1ELj4ELj8ENS_18Kernel_traits_baseILj2560EfS2_fS2_fjLj128EEEEELb1ELb1ELb1EEEvNS_9BwdParamsE)
        /*0368*/ 	.word	0x000000a8


	//----- nvinfo : EIATTR_FRAME_SIZE
	.align		4
.L_145:
        /*036c*/ 	.byte	0x04, 0x11
        /*036e*/ 	.short	(.L_147 - .L_146)
	.align		4
.L_146:
        /*0370*/ 	.word	index@($__internal_95_$__cuda_sm70_shflsync_down_p)
        /*0374*/ 	.word	0x00000000


	//----- nvinfo : EIATTR_FRAME_SIZE
	.align		4
.L_147:
        /*0378*/ 	.byte	0x04, 0x11
        /*037a*/ 	.short	(.L_149 - .L_148)
	.align		4
.L_148:
        /*037c*/ 	.word	index@(_ZN10layer_norm31ln_parallel_residual_bwd_kernelINS_13Kernel_traitsIf6__halffS2_fjLj2560ELj1ELj1ELj4ELj8ENS_18Kernel_traits_baseILj2560EfS2_fS2_fjLj128EEEEELb1ELb1ELb1EEEvNS_9BwdParamsE)
        /*0380*/ 	.word	0x00000000


	//----- nvinfo : EIATTR_REGCOUNT
	.align		4
.L_149:
        /*0384*/ 	.byte	0x04, 0x2f
        /*0386*/ 	.short	(.L_151 - .L_150)
	.align		4
.L_150:
        /*0388*/ 	.word	index@(_ZN10layer_norm40ln_parallel_residual_bwd_finalize_kernelINS_22Kernel_traits_finalizeILj2560Ef6__halffS2_fjLb0ELj1024ELj4ENS_18Kernel_traits_baseILj2560EfS2_fS2_fjLj1024EEEEELb1EEEvNS_9BwdParamsE)
        /*038c*/ 	.word	0x00000020


	//----- nvinfo : EIATTR_FRAME_SIZE
	.align		4
.L_151:
        /*0390*/ 	.byte	0x04, 0x11
        /*0392*/ 	.short	(.L_153 - .L_152)
	.align		4
.L_152:
        /*0394*/ 	.word	index@($__internal_94_$__cuda_sm70_shflsync_bfly_p)
        /*0398*/ 	.word	0x00000000


	//----- nvinfo : EIATTR_FRAME_SIZE
	.align		4
.L_153:
        /*039c*/ 	.byte	0x04, 0x11
        /*039e*/ 	.short	(.L_155 - .L_154)
	.align		4
.L_154:
        /*03a0*/ 	.word	index@(_ZN10layer_norm40ln_parallel_residual_bwd_finalize_kernelINS_22Kernel_traits_finalizeILj2560Ef6__halffS2_fjLb0ELj1024ELj4ENS_18Kernel_traits_baseILj2560EfS2_fS2_fjLj1024EEEEELb1EEEvNS_9BwdParamsE)
        /*03a4*/ 	.word	0x00000000


	//----- nvinfo : EIATTR_REGCOUNT
	.align		4
.L_155:
        /*03a8*/ 	.byte	0x04, 0x2f
        /*03aa*/ 	.short	(.L_157 - .L_156)
	.align		4
.L_156:
        /*03ac*/ 	.word	index@(_ZN10layer_norm22ln_bwd_finalize_kernelINS_22Kernel_traits_finalizeILj2560Ef6__halffS2_fjLb0ELj1024ELj4ENS_18Kernel_traits_baseILj2560EfS2_fS2_fjLj1024EEEEELb0ELb1EEEvNS_9BwdParamsE)
        /*03b0*/ 	.word	0x00000020


	//----- nvinfo : EIATTR_FRAME_SIZE
	.align		4
.L_157:
        /*03b4*/ 	.byte	0x04, 0x11
        /*03b6*/ 	.short	(.L_159 - .L_158)
	.align		4
.L_158:
        /*03b8*/ 	.word	index@($__internal_93_$__cuda_sm70_shflsync_bfly_p)
        /*03bc*/ 	.word	0x00000000


	//----- nvinfo : EIATTR_FRAME_SIZE
	.align		4
.L_159:
        /*03c0*/ 	.byte	0x04, 0x11
        /*03c2*/ 	.short	(.L_161 - .L_160)
	.align		4
.L_160:
        /*03c4*/ 	.word	index@(_ZN10layer_norm22ln_bwd_finalize_kernelINS_22Kernel_traits_finalizeILj2560Ef6__halffS2_fjLb0ELj1024ELj4ENS_18Kernel_traits_baseILj2560EfS2_fS2_fjLj1024EEEEELb0ELb1EEEvNS_9BwdParamsE)
        /*03c8*/ 	.word	0x00000000


	//----- nvinfo : EIATTR_REGCOUNT
	.align		4
.L_161:
        /*03cc*/ 	.byte	0x04, 0x2f
        /*03ce*/ 	.short	(.L_163 - .L_162)
	.align		4
.L_162:
        /*03d0*/ 	.word	index@(_ZN10layer_norm31ln_parallel_residual_bwd_kernelINS_13Kernel_traitsIf6__halffS2_fjLj2560ELj1ELj1ELj4ELj8ENS_18Kernel_traits_baseILj2560EfS2_fS2_fjLj128EEEEELb1ELb1ELb0EEEvNS_9BwdParamsE)
        /*03d4*/ 	.word	0x000000a2


	//----- nvinfo : EIATTR_FRAME_SIZE
	.align		4
.L_163:
        /*03d8*/ 	.byte	0x04, 0x11
        /*03da*/ 	.short	(.L_165 - .L_164)
	.align		4
.L_164:
        /*03dc*/ 	.word	index@($__internal_92_$__cuda_sm70_shflsync_down_p)
        /*03e0*/ 	.word	0x00000000


	//----- nvinfo : EIATTR_FRAME_SIZE
	.align		4
.L_165:
        /*03e4*/ 	.byte	0x04, 0x11
        /*03e6*/ 	.short	(.L_167 - .L_166)
	.align		4
.L_166:
        /*03e8*/ 	.word	index@(_ZN10layer_norm31ln_parallel_residual_bwd_kernelINS_13Kernel_traitsIf6__halffS2_fjLj2560ELj1ELj1ELj4ELj8ENS_18Kernel_traits_baseILj2560EfS2_fS2_fjLj128EEEEELb1ELb1ELb0EEEvNS_9BwdParamsE)
        /*03ec*/ 	.word	0x00000000


	//----- nvinfo : EIATTR_REGCOUNT
	.align		4
.L_167:
        /*03f0*/ 	.byte	0x04, 0x2f
        /*03f2*/ 	.short	(.L_169 - .L_168)
	.align		4
.L_168:
        /*03f4*/ 	.word	index@(_ZN10layer_norm40ln_parallel_residual_bwd_finalize_kernelINS_22Kernel_traits_finalizeILj2560Ef6__halffS2_fjLb0ELj1024ELj4ENS_18Kernel_traits_baseILj2560EfS2_fS2_fjLj1024EEEEELb0EEEvNS_9BwdParamsE)
        /*03f8*/ 	.word	0x00000020


	//----- nvinfo : EIATTR_FRAME_SIZE
	.align		4
.L_169:
        /*03fc*/ 	.byte	0x04, 0x11
        /*03fe*/ 	.short	(.L_171 - .L_170)
	.align		4
.L_170:
        /*0400*/ 	.word	index@($__internal_91_$__cuda_sm70_shflsync_bfly_p)
        /*0404*/ 	.word	0x00000000


	//----- nvinfo : EIATTR_FRAME_SIZE
	.align		4
.L_171:
        /*0408*/ 	.byte	0x04, 0x11
        /*040a*/ 	.short	(.L_173 - .L_172)
	.align		4
.L_172:
        /*040c*/ 	.word	index@(_ZN10layer_norm40ln_parallel_residual_bwd_finalize_kernelINS_22Kernel_traits_finalizeILj2560Ef6__halffS2_fjLb0ELj1024ELj4ENS_18Kernel_traits_baseILj2560EfS2_fS2_fjLj1024EEEEELb0EEEvNS_9BwdParamsE)
        /*0410*/ 	.word	0x00000000


	//----- nvinfo : EIATTR_REGCOUNT
	.align		4
.L_173:
        /*0414*/ 	.byte	0x04, 0x2f
        /*0416*/ 	.short	(.L_175 - .L_174)
	.align		4
.L_174:
        /*0418*/ 	.word	index@(_ZN10layer_norm22ln_bwd_finalize_kernelINS_22Kernel_traits_finalizeILj2560Ef6__halffS2_fjLb0ELj1024ELj4ENS_18Kernel_traits_baseILj2560EfS2_fS2_fjLj1024EEEEELb0ELb0EEEvNS_9BwdParamsE)
        /*041c*/ 	.word	0x0000001e


	//----- nvinfo : EIATTR_FRAME_SIZE
	.align		4
.L_175:
        /*0420*/ 	.byte	0x04, 0x11
        /*0422*/ 	.short	(.L_177 - .L_176)
	.align		4
.L_176:
        /*0424*/ 	.word	index@($__internal_90_$__cuda_sm70_shflsync_bfly_p)
        /*0428*/ 	.word	0x00000000


	//----- nvinfo : EIATTR_FRAME_SIZE
	.align		4
.L_177:
        /*042c*/ 	.byte	0x04, 0x11
        /*042e*/ 	.short	(.L_179 - .L_178)
	.align		4
.L_178:
        /*0430*/ 	.word	index@(_ZN10layer_norm22ln_bwd_finalize_kernelINS_22Kernel_traits_finalizeILj2560Ef6__halffS2_fjLb0ELj1024ELj4ENS_18Kernel_traits_baseILj2560EfS2_fS2_fjLj1024EEEEELb0ELb0EEEvNS_9BwdParamsE)
        /*0434*/ 	.word	0x00000000


	//----- nvinfo : EIATTR_REGCOUNT
	.align		4
.L_179:
        /*0438*/ 	.byte	0x04, 0x2f
        /*043a*/ 	.short	(.L_181 - .L_180)
	.align		4
.L_180:
        /*043c*/ 	.word	index@(_ZN10layer_norm31ln_parallel_residual_bwd_kernelINS_13Kernel_traitsIf6__halffS2_fjLj2560ELj1ELj1ELj4ELj8ENS_18Kernel_traits_baseILj2560EfS2_fS2_fjLj128EEEEELb1ELb0ELb1EEEvNS_9BwdParamsE)
        /*0440*/ 	.word	0x000000e7


	//----- nvinfo : EIATTR_FRAME_SIZE
	.align		4
.L_181:
        /*0444*/ 	.byte	0x04, 0x11
        /*0446*/ 	.short	(.L_183 - .L_182)
	.align		4
.L_182:
        /*0448*/ 	.word	index@($__internal_89_$__cuda_sm70_shflsync_down_p)
        /*044c*/ 	.word	0x00000000


	//----- nvinfo : EIATTR_FRAME_SIZE
	.align		4
.L_183:
        /*0450*/ 	.byte	0x04, 0x11
        /*0452*/ 	.short	(.L_185 - .L_184)
	.align		4
.L_184:
        /*0454*/ 	.word	index@(_ZN10layer_norm31ln_parallel_residual_bwd_kernelINS_13Kernel_traitsIf6__halffS2_fjLj2560ELj1ELj1ELj4ELj8ENS_18Kernel_traits_baseILj2560EfS2_fS2_fjLj128EEEEELb1ELb0ELb1EEEvNS_9BwdParamsE)
        /*0458*/ 	.word	0x00000000


	//----- nvinfo : EIATTR_REGCOUNT
	.align		4
.L_185:
        /*045c*/ 	.byte	0x04, 0x2f
        /*045e*/ 	.short	(.L_187 - .L_186)
	.align		4
.L_186:
        /*0460*/ 	.word	index@(_ZN10layer_norm31ln_parallel_residual_bwd_kernelINS_13Kernel_traitsIf6__halffS2_fjLj2560ELj1ELj1ELj4ELj8ENS_18Kernel_traits_baseILj2560EfS2_fS2_fjLj128EEEEELb1ELb0ELb0EEEvNS_9BwdParamsE)
        /*0464*/ 	.word	0x000000e2


	//----- nvinfo : EIATTR_FRAME_SIZE
	.align		4
.L_187:
        /*0468*/ 	.byte	0x04, 0x11
        /*046a*/ 	.short	(.L_189 - .L_188)
	.align		4
.L_188:
        /*046c*/ 	.word	index@($__internal_88_$__cuda_sm70_shflsync_down_p)
        /*0470*/ 	.word	0x00000000


	//----- nvinfo : EIATTR_FRAME_SIZE
	.align		4
.L_189:
        /*0474*/ 	.byte	0x04, 0x11
        /*0476*/ 	.short	(.L_191 - .L_190)
	.align		4
.L_190:
        /*0478*/ 	.word	index@(_ZN10layer_norm31ln_parallel_residual_bwd_kernelINS_13Kernel_traitsIf6__halffS2_fjLj2560ELj1ELj1ELj4ELj8ENS_18Kernel_traits_baseILj2560EfS2_fS2_fjLj128EEEEELb1ELb0ELb0EEEvNS_9BwdParamsE)
        /*047c*/ 	.word	0x00000000


	//----- nvinfo : EIATTR_REGCOUNT
	.align		4
.L_191:
        /*0480*/ 	.byte	0x04, 0x2f
        /*0482*/ 	.short	(.L_193 - .L_192)
	.align		4
.L_192:
        /*0484*/ 	.word	index@(_ZN10layer_norm31ln_parallel_residual_bwd_kernelINS_13Kernel_traitsIf6__halffS2_fjLj2560ELj1ELj1ELj4ELj8ENS_18Kernel_traits_baseILj2560EfS2_fS2_fjLj128EEEEELb0ELb1ELb1EEEvNS_9BwdParamsE)
        /*0488*/ 	.word	0x0000009c


	//----- nvinfo : EIATTR_FRAME_SIZE
	.align		4
.L_193:
        /*048c*/ 	.byte	0x04, 0x11
        /*048e*/ 	.short	(.L_195 - .L_194)
	.align		4
.L_194:
        /*0490*/ 	.word	index@($__internal_87_$__cuda_sm70_shflsync_down_p)
        /*0494*/ 	.word	0x00000000


	//----- nvinfo : EIATTR_FRAME_SIZE
	.align		4
.L_195:
        /*0498*/ 	.byte	0x04, 0x11
        /*049a*/ 	.short	(.L_197 - .L_196)
	.align		4
.L_196:
        /*049c*/ 	.word	index@(_ZN10layer_norm31ln_parallel_residual_bwd_kernelINS_13Kernel_traitsIf6__halffS2_fjLj2560ELj1ELj1ELj4ELj8ENS_18Kernel_traits_baseILj2560EfS2_fS2_fjLj128EEEEELb0ELb1ELb1EEEvNS_9BwdParamsE)
        /*04a0*/ 	.word	0x00000000


	//----- nvinfo : EIATTR_REGCOUNT
	.align		4
.L_197:
        /*04a4*/ 	.byte	0x04, 0x2f
        /*04a6*/ 	.short	(.L_199 - .L_198)
	.align		4
.L_198:
        /*04a8*/ 	.word	index@(_ZN10layer_norm31ln_parallel_residual_bwd_kernelINS_13Kernel_traitsIf6__halffS2_fjLj2560ELj1ELj1ELj4ELj8ENS_18Kernel_traits_baseILj2560EfS2_fS2_fjLj128EEEEELb0ELb1ELb0EEEvNS_9BwdParamsE)
        /*04ac*/ 	.word	0x00000096


	//----- nvinfo : EIATTR_FRAME_SIZE
	.align		4
.L_199:
        /*04b0*/ 	.byte	0x04, 0x11
        /*04b2*/ 	.short	(.L_201 - .L_200)
	.align		4
.L_200:
        /*04b4*/ 	.word	index@($__internal_86_$__cuda_sm70_shflsync_down_p)
        /*04b8*/ 	.word	0x00000000


	//----- nvinfo : EIATTR_FRAME_SIZE
	.align		4
.L_201:
        /*04bc*/ 	.byte	0x04, 0x11
        /*04be*/ 	.short	(.L_203 - .L_202)
	.align		4
.L_202:
        /*04c0*/ 	.word	index@(_ZN10layer_norm31ln_parallel_residual_bwd_kernelINS_13Kernel_traitsIf6__halffS2_fjLj2560ELj1ELj1ELj4ELj8ENS_18Kernel_traits_baseILj2560EfS2_fS2_fjLj128EEEEELb0ELb1ELb0EEEvNS_9BwdParamsE)
        /*04c4*/ 	.word	0x00000000


	//----- nvinfo : EIATTR_REGCOUNT
	.align		4
.L_203:
        /*04c8*/ 	.byte	0x04, 0x2f
        /*04ca*/ 	.short	(.L_205 - .L_204)
	.align		4
.L_204:
        /*04cc*/ 	.word	index@(_ZN10layer_norm31ln_parallel_residual_bwd_kernelINS_13Kernel_traitsIf6__halffS2_fjLj2560ELj1ELj1ELj4ELj8ENS_18Kernel_traits_baseILj2560EfS2_fS2_fjLj128EEEEELb0ELb0ELb1EEEvNS_9BwdParamsE)
        /*04d0*/ 	.word	0x000000de


	//----- nvinfo : EIATTR_FRAME_SIZE
	.align		4
.L_205:
        /*04d4*/ 	.byte	0x04, 0x11
        /*04d6*/ 	.short	(.L_207 - .L_206)
	.align		4
.L_206:
        /*04d8*/ 	.word	index@($__internal_85_$__cuda_sm70_shflsync_down_p)
        /*04dc*/ 	.word	0x00000000


	//----- nvinfo : EIATTR_FRAME_SIZE
	.align		4
.L_207:
        /*04e0*/ 	.byte	0x04, 0x11
        /*04e2*/ 	.short	(.L_209 - .L_208)
	.align		4
.L_208:
        /*04e4*/ 	.word	index@(_ZN10layer_norm31ln_parallel_residual_bwd_kernelINS_13Kernel_traitsIf6__halffS2_fjLj2560ELj1ELj1ELj4ELj8ENS_18Kernel_traits_baseILj2560EfS2_fS2_fjLj128EEEEELb0ELb0ELb1EEEvNS_9BwdParamsE)
        /*04e8*/ 	.word	0x00000000


	//----- nvinfo : EIATTR_REGCOUNT
	.align		4
.L_209:
        /*04ec*/ 	.byte	0x04, 0x2f
        /*04ee*/ 	.short	(.L_211 - .L_210)
	.align		4
.L_210:
        /*04f0*/ 	.word	index@(_ZN10layer_norm31ln_parallel_residual_bwd_kernelINS_13Kernel_traitsIf6__halffS2_fjLj2560ELj1ELj1ELj4ELj8ENS_18Kernel_traits_baseILj2560EfS2_fS2_fjLj128EEEEELb0ELb0ELb0EEEvNS_9BwdParamsE)
        /*04f4*/ 	.word	0x000000d4


	//----- nvinfo : EIATTR_FRAME_SIZE
	.align		4
.L_211:
        /*04f8*/ 	.byte	0x04, 0x11
        /*04fa*/ 	.short	(.L_213 - .L_212)
	.align		4
.L_212:
        /*04fc*/ 	.word	index@($__internal_84_$__cuda_sm70_shflsync_down_p)
        /*0500*/ 	.word	0x00000000


	//----- nvinfo : EIATTR_FRAME_SIZE
	.align		4
.L_213:
        /*0504*/ 	.byte	0x04, 0x11
        /*0506*/ 	.short	(.L_215 - .L_214)
	.align		4
.L_214:
        /*0508*/ 	.word	index@(_ZN10layer_norm31ln_parallel_residual_bwd_kernelINS_13Kernel_traitsIf6__halffS2_fjLj2560ELj1ELj1ELj4ELj8ENS_18Kernel_traits_baseILj2560EfS2_fS2_fjLj128EEEEELb0ELb0ELb0EEEvNS_9BwdParamsE)
        /*050c*/ 	.word	0x00000000


	//----- nvinfo : EIATTR_REGCOUNT
	.align		4
.L_215:
        /*0510*/ 	.byte	0x04, 0x2f
        /*0512*/ 	.short	(.L_217 - .L_216)
	.align		4
.L_216:
        /*0514*/ 	.word	index@(_ZN10layer_norm31ln_parallel_residual_bwd_kernelINS_13Kernel_traitsI6__halfS2_fS2_fjLj2560ELj1ELj1ELj4ELj8ENS_18Kernel_traits_baseILj2560ES2_S2_fS2_fjLj128EEEEELb1ELb1ELb1EEEvNS_9BwdParamsE)
        /*0518*/ 	.word	0x000000a8


	//----- nvinfo : EIATTR_FRAME_SIZE
	.align		4
.L_217:
        /*051c*/ 	.byte	0x04, 0x11
        /*051e*/ 	.short	(.L_219 - .L_218)
	.align		4
.L_218:
        /*0520*/ 	.word	index@($__internal_83_$__cuda_sm70_shflsync_down_p)
        /*0524*/ 	.word	0x00000000


	//----- nvinfo : EIATTR_FRAME_SIZE
	.align		4
.L_219:
        /*0528*/ 	.byte	0x04, 0x11
        /*052a*/ 	.short	(.L_221 - .L_220)
	.align		4
.L_220:
        /*052c*/ 	.word	index@(_ZN10layer_norm31ln_parallel_residual_bwd_kernelINS_13Kernel_traitsI6__halfS2_fS2_fjLj2560ELj1ELj1ELj4ELj8ENS_18Kernel_traits_baseILj2560ES2_S2_fS2_fjLj128EEEEELb1ELb1ELb1EEEvNS_9BwdParamsE)
        /*0530*/ 	.word	0x00000000


	//----- nvinfo : EIATTR_REGCOUNT
	.align		4
.L_221:
        /*0534*/ 	.byte	0x04, 0x2f
        /*0536*/ 	.short	(.L_223 - .L_222)
	.align		4
.L_222:
        /*0538*/ 	.word	index@(_ZN10layer_norm40ln_parallel_residual_bwd_finalize_kernelINS_22Kernel_traits_finalizeILj2560E6__halfS2_fS2_fjLb0ELj1024ELj4ENS_18Kernel_traits_baseILj2560ES2_S2_fS2_fjLj1024EEEEELb1EEEvNS_9BwdParamsE)
        /*053c*/ 	.word	0x00000020


	//----- nvinfo : EIATTR_FRAME_SIZE
	.align		4
.L_223:
        /*0540*/ 	.byte	0x04, 0x11
        /*0542*/ 	.short	(.L_225 - .L_224)
	.align		4
.L_224:
        /*0544*/ 	.word	index@($__internal_82_$__cuda_sm70_shflsync_bfly_p)
        /*0548*/ 	.word	0x00000000


	//----- nvinfo : EIATTR_FRAME_SIZE
	.align		4
.L_225:
        /*054c*/ 	.byte	0x04, 0x11
        /*054e*/ 	.short	(.L_227 - .L_226)
	.align		4
.L_226:
        /*0550*/ 	.word	index@(_ZN10layer_norm40ln_parallel_residual_bwd_finalize_kernelINS_22Kernel_traits_finalizeILj2560E6__halfS2_fS2_fjLb0ELj1024ELj4ENS_18Kernel_traits_baseILj2560ES2_S2_fS2_fjLj1024EEEEELb1EEEvNS_9BwdParamsE)
        /*0554*/ 	.word	0x00000000


	//----- nvinfo : EIATTR_REGCOUNT
	.align		4
.L_227:
        /*0558*/ 	.byte	0x04, 0x2f
        /*055a*/ 	.short	(.L_229 - .L_228)
	.align		4
.L_228:
        /*055c*/ 	.word	index@(_ZN10layer_norm22ln_bwd_finalize_kernelINS_22Kernel_traits_finalizeILj2560E6__halfS2_fS2_fjLb0ELj1024ELj4ENS_18Kernel_traits_baseILj2560ES2_S2_fS2_fjLj1024EEEEELb0ELb1EEEvNS_9BwdParamsE)
        /*0560*/ 	.word	0x00000020


	//----- nvinfo : EIATTR_FRAME_SIZE
	.align		4
.L_229:
        /*0564*/ 	.byte	0x04, 0x11
        /*0566*/ 	.short	(.L_231 - .L_230)
	.align		4
.L_230:
        /*0568*/ 	.word	index@($__internal_81_$__cuda_sm70_shflsync_bfly_p)
        /*056c*/ 	.word	0x00000000


	//----- nvinfo : EIATTR_FRAME_SIZE
	.align		4
.L_231:
        /*0570*/ 	.byte	0x04, 0x11
        /*0572*/ 	.short	(.L_233 - .L_232)
	.align		4
.L_232:
        /*0574*/ 	.word	index@(_ZN10layer_norm22ln_bwd_finalize_kernelINS_22Kernel_traits_finalizeILj2560E6__halfS2_fS2_fjLb0ELj1024ELj4ENS_18Kernel_traits_baseILj2560ES2_S2_fS2_fjLj1024EEEEELb0ELb1EEEvNS_9BwdParamsE)
        /*0578*/ 	.word	0x00000000


	//----- nvinfo : EIATTR_REGCOUNT
	.align		4
.L_233:
        /*057c*/ 	.byte	0x04, 0x2f
        /*057e*/ 	.short	(.L_235 - .L_234)
	.align		4
.L_234:
        /*0580*/ 	.word	index@(_ZN10layer_norm31ln_parallel_residual_bwd_kernelINS_13Kernel_traitsI6__halfS2_fS2_fjLj2560ELj1ELj1ELj4ELj8ENS_18Kernel_traits_baseILj2560ES2_S2_fS2_fjLj128EEEEELb1ELb1ELb0EEEvNS_9BwdParamsE)
        /*0584*/ 	.word	0x000000a2


	//----- nvinfo : EIATTR_FRAME_SIZE
	.align		4
.L_235:
        /*0588*/ 	.byte	0x04, 0x11
        /*058a*/ 	.short	(.L_237 - .L_236)
	.align		4
.L_236:
        /*058c*/ 	.word	index@($__internal_80_$__cuda_sm70_shflsync_down_p)
        /*0590*/ 	.word	0x00000000


	//----- nvinfo : EIATTR_FRAME_SIZE
	.align		4
.L_237:
        /*0594*/ 	.byte	0x04, 0x11
        /*0596*/ 	.short	(.L_239 - .L_238)
	.align		4
.L_238:
        /*0598*/ 	.word	index@(_ZN10layer_norm31ln_parallel_residual_bwd_kernelINS_13Kernel_traitsI6__halfS2_fS2_fjLj2560ELj1ELj1ELj4ELj8ENS_18Kernel_traits_baseILj2560ES2_S2_fS2_fjLj128EEEEELb1ELb1ELb0EEEvNS_9BwdParamsE)
        /*059c*/ 	.word	0x00000000


	//----- nvinfo : EIATTR_REGCOUNT
	.align		4
.L_239:
        /*05a0*/ 	.byte	0x04, 0x2f
        /*05a2*/ 	.short	(.L_241 - .L_240)
	.align		4
.L_240:
        /*05a4*/ 	.word	index@(_ZN10layer_norm40ln_parallel_residual_bwd_finalize_kernelINS_22Kernel_traits_finalizeILj2560E6__halfS2_fS2_fjLb0ELj1024ELj4ENS_18Kernel_traits_baseILj2560ES2_S2_fS2_fjLj1024EEEEELb0EEEvNS_9BwdParamsE)
        /*05a8*/ 	.word	0x00000020


	//----- nvinfo : EIATTR_FRAME_SIZE
	.align		4
.L_241:
        /*05ac*/ 	.byte	0x04, 0x11
        /*05ae*/ 	.short	(.L_243 - .L_242)
	.align		4
.L_242:
        /*05b0*/ 	.word	index@($__internal_79_$__cuda_sm70_shflsync_bfly_p)
        /*05b4*/ 	.word	0x00000000


	//----- nvinfo : EIATTR_FRAME_SIZE
	.align		4
.L_243:
        /*05b8*/ 	.byte	0x04, 0x11
        /*05ba*/ 	.short	(.L_245 - .L_244)
	.align		4
.L_244:
        /*05bc*/ 	.word	index@(_ZN10layer_norm40ln_parallel_residual_bwd_finalize_kernelINS_22Kernel_traits_finalizeILj2560E6__halfS2_fS2_fjLb0ELj1024ELj4ENS_18Kernel_traits_baseILj2560ES2_S2_fS2_fjLj1024EEEEELb0EEEvNS_9BwdParamsE)
        /*05c0*/ 	.word	0x00000000


	//----- nvinfo : EIATTR_REGCOUNT
	.align		4
.L_245:
        /*05c4*/ 	.byte	0x04, 0x2f
        /*05c6*/ 	.short	(.L_247 - .L_246)
	.align		4
.L_246:
        /*05c8*/ 	.word	index@(_ZN10layer_norm22ln_bwd_finalize_kernelINS_22Kernel_traits_finalizeILj2560E6__halfS2_fS2_fjLb0ELj1024ELj4ENS_18Kernel_traits_baseILj2560ES2_S2_fS2_fjLj1024EEEEELb0ELb0EEEvNS_9BwdParamsE)
        /*05cc*/ 	.word	0x0000001e


	//----- nvinfo : EIATTR_FRAME_SIZE
	.align		4
.L_247:
        /*05d0*/ 	.byte	0x04, 0x11
        /*05d2*/ 	.short	(.L_249 - .L_248)
	.align		4
.L_248:
        /*05d4*/ 	.word	index@($__internal_78_$__cuda_sm70_shflsync_bfly_p)
        /*05d8*/ 	.word	0x00000000


	//----- nvinfo : EIATTR_FRAME_SIZE
	.align		4
.L_249:
        /*05dc*/ 	.byte	0x04, 0x11
        /*05de*/ 	.short	(.L_251 - .L_250)
	.align		4
.L_250:
        /*05e0*/ 	.word	index@(_ZN10layer_norm22ln_bwd_finalize_kernelINS_22Kernel_traits_finalizeILj2560E6__halfS2_fS2_fjLb0ELj1024ELj4ENS_18Kernel_traits_baseILj2560ES2_S2_fS2_fjLj1024EEEEELb0ELb0EEEvNS_9BwdParamsE)
        /*05e4*/ 	.word	0x00000000


	//----- nvinfo : EIATTR_REGCOUNT
	.align		4
.L_251:
        /*05e8*/ 	.byte	0x04, 0x2f
        /*05ea*/ 	.short	(.L_253 - .L_252)
	.align		4
.L_252:
        /*05ec*/ 	.word	index@(_ZN10layer_norm31ln_parallel_residual_bwd_kernelINS_13Kernel_traitsI6__halfS2_fS2_fjLj2560ELj1ELj1ELj4ELj8ENS_18Kernel_traits_baseILj2560ES2_S2_fS2_fjLj128EEEEELb1ELb0ELb1EEEvNS_9BwdParamsE)
        /*05f0*/ 	.word	0x000000e8


	//----- nvinfo : EIATTR_FRAME_SIZE
	.align		4
.L_253:
        /*05f4*/ 	.byte	0x04, 0x11
        /*05f6*/ 	.short	(.L_255 - .L_254)
	.align		4
.L_254:
        /*05f8*/ 	.word	index@($__internal_77_$__cuda_sm70_shflsync_down_p)
        /*05fc*/ 	.word	0x00000000


	//----- nvinfo : EIATTR_FRAME_SIZE
	.align		4
.L_255:
        /*0600*/ 	.byte	0x04, 0x11
        /*0602*/ 	.short	(.L_257 - .L_256)
	.align		4
.L_256:
        /*0604*/ 	.word	index@(_ZN10layer_norm31ln_parallel_residual_bwd_kernelINS_13Kernel_traitsI6__halfS2_fS2_fjLj2560ELj1ELj1ELj4ELj8ENS_18Kernel_traits_baseILj2560ES2_S2_fS2_fjLj128EEEEELb1ELb0ELb1EEEvNS_9BwdParamsE)
        /*0608*/ 	.word	0x00000000


	//----- nvinfo : EIATTR_REGCOUNT
	.align		4
.L_257:
        /*060c*/ 	.byte	0x04, 0x2f
        /*060e*/ 	.short	(.L_259 - .L_258)
	.align		4
.L_258:
        /*0610*/ 	.word	index@(_ZN10layer_norm31ln_parallel_residual_bwd_kernelINS_13Kernel_traitsI6__halfS2_fS2_fjLj2560ELj1ELj1ELj4ELj8ENS_18Kernel_traits_baseILj2560ES2_S2_fS2_fjLj128EEEEELb1ELb0ELb0EEEvNS_9BwdParamsE)
        /*0614*/ 	.word	0x000000e2


	//----- nvinfo : EIATTR_FRAME_SIZE
	.align		4
.L_259:
        /*0618*/ 	.byte	0x04, 0x11
        /*061a*/ 	.short	(.L_261 - .L_260)
	.align		4
.L_260:
        /*061c*/ 	.word	index@($__internal_76_$__cuda_sm70_shflsync_down_p)
        /*0620*/ 	.word	0x00000000


	//----- nvinfo : EIATTR_FRAME_SIZE
	.align		4
.L_261:
        /*0624*/ 	.byte	0x04, 0x11
        /*0626*/ 	.short	(.L_263 - .L_262)
	.align		4
.L_262:
        /*0628*/ 	.word	index@(_ZN10layer_norm31ln_parallel_residual_bwd_kernelINS_13Kernel_traitsI6__halfS2_fS2_fjLj2560ELj1ELj1ELj4ELj8ENS_18Kernel_traits_baseILj2560ES2_S2_fS2_fjLj128EEEEELb1ELb0ELb0EEEvNS_9BwdParamsE)
        /*062c*/ 	.word	0x00000000


	//----- nvinfo : EIATTR_REGCOUNT
	.align		4
.L_263:
        /*0630*/ 	.byte	0x04, 0x2f
        /*0632*/ 	.short	(.L_265 - .L_264)
	.align		4
.L_264:
        /*0634*/ 	.word	index@(_ZN10layer_norm31ln_parallel_residual_bwd_kernelINS_13Kernel_traitsI6__halfS2_fS2_fjLj2560ELj1ELj1ELj4ELj8ENS_18Kernel_traits_baseILj2560ES2_S2_fS2_fjLj128EEEEELb0ELb1ELb1EEEvNS_9BwdParamsE)
        /*0638*/ 	.word	0x0000009c


	//----- nvinfo : EIATTR_FRAME_SIZE
	.align		4
.L_265:
        /*063c*/ 	.byte	0x04, 0x11
        /*063e*/ 	.short	(.L_267 - .L_266)
	.align		4
.L_266:
        /*0640*/ 	.word	index@($__internal_75_$__cuda_sm70_shflsync_down_p)
        /*0644*/ 	.word	0x00000000


	//----- nvinfo : EIATTR_FRAME_SIZE
	.align		4
.L_267:
        /*0648*/ 	.byte	0x04, 0x11
        /*064a*/ 	.short	(.L_269 - .L_268)
	.align		4
.L_268:
        /*064c*/ 	.word	index@(_ZN10layer_norm31ln_parallel_residual_bwd_kernelINS_13Kernel_traitsI6__halfS2_fS2_fjLj2560ELj1ELj1ELj4ELj8ENS_18Kernel_traits_baseILj2560ES2_S2_fS2_fjLj128EEEEELb0ELb1ELb1EEEvNS_9BwdParamsE)
        /*0650*/ 	.word	0x00000000


	//----- nvinfo : EIATTR_REGCOUNT
	.align		4
.L_269:
        /*0654*/ 	.byte	0x04, 0x2f
        /*0656*/ 	.short	(.L_271 - .L_270)
	.align		4
.L_270:
        /*0658*/ 	.word	index@(_ZN10layer_norm31ln_parallel_residual_bwd_kernelINS_13Kernel_traitsI6__halfS2_fS2_fjLj2560ELj1ELj1ELj4ELj8ENS_18Kernel_traits_baseILj2560ES2_S2_fS2_fjLj128EEEEELb0ELb1ELb0EEEvNS_9BwdParamsE)
        /*065c*/ 	.word	0x00000096


	//----- nvinfo : EIATTR_FRAME_SIZE
	.align		4
.L_271:
        /*0660*/ 	.byte	0x04, 0x11
        /*0662*/ 	.short	(.L_273 - .L_272)
	.align		4
.L_272:
        /*0664*/ 	.word	index@($__internal_74_$__cuda_sm70_shflsync_down_p)
        /*0668*/ 	.word	0x00000000


	//----- nvinfo : EIATTR_FRAME_SIZE
	.align		4
.L_273:
        /*066c*/ 	.byte	0x04, 0x11
        /*066e*/ 	.short	(.L_275 - .L_274)
	.align		4
.L_274:
        /*0670*/ 	.word	index@(_ZN10layer_norm31ln_parallel_residual_bwd_kernelINS_13Kernel_traitsI6__halfS2_fS2_fjLj2560ELj1ELj1ELj4ELj8ENS_18Kernel_traits_baseILj2560ES2_S2_fS2_fjLj128EEEEELb0ELb1ELb0EEEvNS_9BwdParamsE)
        /*0674*/ 	.word	0x00000000


	//----- nvinfo : EIATTR_REGCOUNT
	.align		4
.L_275:
        /*0678*/ 	.byte	0x04, 0x2f
        /*067a*/ 	.short	(.L_277 - .L_276)
	.align		4
.L_276:
        /*067c*/ 	.word	index@(_ZN10layer_norm31ln_parallel_residual_bwd_kernelINS_13Kernel_traitsI6__halfS2_fS2_fjLj2560ELj1ELj1ELj4ELj8ENS_18Kernel_traits_baseILj2560ES2_S2_fS2_fjLj128EEEEELb0ELb0ELb1EEEvNS_9BwdParamsE)
        /*0680*/ 	.word	0x000000de


	//----- nvinfo : EIATTR_FRAME_SIZE
	.align		4
.L_277:
        /*0684*/ 	.byte	0x04, 0x11
        /*0686*/ 	.short	(.L_279 - .L_278)
	.align		4
.L_278:
        /*0688*/ 	.word	index@($__internal_73_$__cuda_sm70_shflsync_down_p)
        /*068c*/ 	.word	0x00000000


	//----- nvinfo : EIATTR_FRAME_SIZE
	.align		4
.L_279:
        /*0690*/ 	.byte	0x04, 0x11
        /*0692*/ 	.short	(.L_281 - .L_280)
	.align		4
.L_280:
        /*0694*/ 	.word	index@(_ZN10layer_norm31ln_parallel_residual_bwd_kernelINS_13Kernel_traitsI6__halfS2_fS2_fjLj2560ELj1ELj1ELj4ELj8ENS_18Kernel_traits_baseILj2560ES2_S2_fS2_fjLj128EEEEELb0ELb0ELb1EEEvNS_9BwdParamsE)
        /*0698*/ 	.word	0x00000000


	//----- nvinfo : EIATTR_REGCOUNT
	.align		4
.L_281:
        /*069c*/ 	.byte	0x04, 0x2f
        /*069e*/ 	.short	(.L_283 - .L_282)
	.align		4
.L_282:
        /*06a0*/ 	.word	index@(_ZN10layer_norm31ln_parallel_residual_bwd_kernelINS_13Kernel_traitsI6__halfS2_fS2_fjLj2560ELj1ELj1ELj4ELj8ENS_18Kernel_traits_baseILj2560ES2_S2_fS2_fjLj128EEEEELb0ELb0ELb0EEEvNS_9BwdParamsE)
        /*06a4*/ 	.word	0x000000d4


	//----- nvinfo : EIATTR_FRAME_SIZE
	.align		4
.L_283:
        /*06a8*/ 	.byte	0x04, 0x11
        /*06aa*/ 	.short	(.L_285 - .L_284)
	.align		4
.L_284:
        /*06ac*/ 	.word	index@($__internal_72_$__cuda_sm70_shflsync_down_p)
        /*06b0*/ 	.word	0x00000000


	//----- nvinfo : EIATTR_FRAME_SIZE
	.align		4
.L_285:
        /*06b4*/ 	.byte	0x04, 0x11
        /*06b6*/ 	.short	(.L_287 - .L_286)
	.align		4
.L_286:
        /*06b8*/ 	.word	index@(_ZN10layer_norm31ln_parallel_residual_bwd_kernelINS_13Kernel_traitsI6__halfS2_fS2_fjLj2560ELj1ELj1ELj4ELj8ENS_18Kernel_traits_baseILj2560ES2_S2_fS2_fjLj128EEEEELb0ELb0ELb0EEEvNS_9BwdParamsE)
        /*06bc*/ 	.word	0x00000000


	//----- nvinfo : EIATTR_REGCOUNT
	.align		4
.L_287:
        /*06c0*/ 	.byte	0x04, 0x2f
        /*06c2*/ 	.short	(.L_289 - .L_288)
	.align		4
.L_288:
        /*06c4*/ 	.word	index@(_ZN10layer_norm31ln_parallel_residual_bwd_kernelINS_13Kernel_traitsIf6__halfS2_S2_fjLj2560ELj1ELj1ELj4ELj8ENS_18Kernel_traits_baseILj2560EfS2_S2_S2_fjLj128EEEEELb1ELb1ELb1EEEvNS_9BwdParamsE)
        /*06c8*/ 	.word	0x000000a0


	//----- nvinfo : EIATTR_FRAME_SIZE
	.align		4
.L_289:
        /*06cc*/ 	.byte	0x04, 0x11
        /*06ce*/ 	.short	(.L_291 - .L_290)
	.align		4
.L_290:
        /*06d0*/ 	.word	index@($__internal_71_$__cuda_sm70_shflsync_down_p)
        /*06d4*/ 	.word	0x00000000


	//----- nvinfo : EIATTR_FRAME_SIZE
	.align		4
.L_291:
        /*06d8*/ 	.byte	0x04, 0x11
        /*06da*/ 	.short	(.L_293 - .L_292)
	.align		4
.L_292:
        /*06dc*/ 	.word	index@(_ZN10layer_norm31ln_parallel_residual_bwd_kernelINS_13Kernel_traitsIf6__halfS2_S2_fjLj2560ELj1ELj1ELj4ELj8ENS_18Kernel_traits_baseILj2560EfS2_S2_S2_fjLj128EEEEELb1ELb1ELb1EEEvNS_9BwdParamsE)
        /*06e0*/ 	.word	0x00000000


	//----- nvinfo : EIATTR_REGCOUNT
	.align		4
.L_293:
        /*06e4*/ 	.byte	0x04, 0x2f
        /*06e6*/ 	.short	(.L_295 - .L_294)
	.align		4
.L_294:
        /*06e8*/ 	.word	index@(_ZN10layer_norm40ln_parallel_residual_bwd_finalize_kernelINS_22Kernel_traits_finalizeILj2560Ef6__halfS2_S2_fjLb0ELj1024ELj4ENS_18Kernel_traits_baseILj2560EfS2_S2_S2_fjLj1024EEEEELb1EEEvNS_9BwdParamsE)
        /*06ec*/ 	.word	0x00000020


	//----- nvinfo : EIATTR_FRAME_SIZE
	.align		4
.L_295:
        /*06f0*/ 	.byte	0x04, 0x11
        /*06f2*/ 	.short	(.L_297 - .L_296)
	.align		4
.L_296:
        /*06f4*/ 	.word	index@($__internal_70_$__cuda_sm70_shflsync_bfly_p)
        /*06f8*/ 	.word	0x00000000


	//----- nvinfo : EIATTR_FRAME_SIZE
	.align		4
.L_297:
        /*06fc*/ 	.byte	0x04, 0x11
        /*06fe*/ 	.short	(.L_299 - .L_298)
	.align		4
.L_298:
        /*0700*/ 	.word	index@(_ZN10layer_norm40ln_parallel_residual_bwd_finalize_kernelINS_22Kernel_traits_finalizeILj2560Ef6__halfS2_S2_fjLb0ELj1024ELj4ENS_18Kernel_traits_baseILj2560EfS2_S2_S2_fjLj1024EEEEELb1EEEvNS_9BwdParamsE)
        /*0704*/ 	.word	0x00000000


	//----- nvinfo : EIATTR_REGCOUNT
	.align		4
.L_299:
        /*0708*/ 	.byte	0x04, 0x2f
        /*070a*/ 	.short	(.L_301 - .L_300)
	.align		4
.L_300:
        /*070c*/ 	.word	index@(_ZN10layer_norm22ln_bwd_finalize_kernelINS_22Kernel_traits_finalizeILj2560Ef6__halfS2_S2_fjLb0ELj1024ELj4ENS_18Kernel_traits_baseILj2560EfS2_S2_S2_fjLj1024EEEEELb0ELb1EEEvNS_9BwdParamsE)
        /*0710*/ 	.word	0x00000020


	//----- nvinfo : EIATTR_FRAME_SIZE
	.align		4
.L_301:
        /*0714*/ 	.byte	0x04, 0x11
        /*0716*/ 	.short	(.L_303 - .L_302)
	.align		4
.L_302:
        /*0718*/ 	.word	index@($__internal_69_$__cuda_sm70_shflsync_bfly_p)
        /*071c*/ 	.word	0x00000000


	//----- nvinfo : EIATTR_FRAME_SIZE
	.align		4
.L_303:
        /*0720*/ 	.byte	0x04, 0x11
        /*0722*/ 	.short	(.L_305 - .L_304)
	.align		4
.L_304:
        /*0724*/ 	.word	index@(_ZN10layer_norm22ln_bwd_finalize_kernelINS_22Kernel_traits_finalizeILj2560Ef6__halfS2_S2_fjLb0ELj1024ELj4ENS_18Kernel_traits_baseILj2560EfS2_S2_S2_fjLj1024EEEEELb0ELb1EEEvNS_9BwdParamsE)
        /*0728*/ 	.word	0x00000000


	//----- nvinfo : EIATTR_REGCOUNT
	.align		4
.L_305:
        /*072c*/ 	.byte	0x04, 0x2f
        /*072e*/ 	.short	(.L_307 - .L_306)
	.align		4
.L_306:
        /*0730*/ 	.word	index@(_ZN10layer_norm31ln_parallel_residual_bwd_kernelINS_13Kernel_traitsIf6__halfS2_S2_fjLj2560ELj1ELj1ELj4ELj8ENS_18Kernel_traits_baseILj2560EfS2_S2_S2_fjLj128EEEEELb1ELb1ELb0EEEvNS_9BwdParamsE)
        /*0734*/ 	.word	0x0000009a


	//----- nvinfo : EIATTR_FRAME_SIZE
	.align		4
.L_307:
        /*0738*/ 	.byte	0x04, 0x11
        /*073a*/ 	.short	(.L_309 - .L_308)
	.align		4
.L_308:
        /*073c*/ 	.word	index@($__internal_68_$__cuda_sm70_shflsync_down_p)
        /*0740*/ 	.word	0x00000000


	//----- nvinfo : EIATTR_FRAME_SIZE
	.align		4
.L_309:
        /*0744*/ 	.byte	0x04, 0x11
        /*0746*/ 	.short	(.L_311 - .L_310)
	.align		4
.L_310:
        /*0748*/ 	.word	index@(_ZN10layer_norm31ln_parallel_residual_bwd_kernelINS_13Kernel_traitsIf6__halfS2_S2_fjLj2560ELj1ELj1ELj4ELj8ENS_18Kernel_traits_baseILj2560EfS2_S2_S2_fjLj128EEEEELb1ELb1ELb0EEEvNS_9BwdParamsE)
        /*074c*/ 	.word	0x00000000


	//----- nvinfo : EIATTR_REGCOUNT
	.align		4
.L_311:
        /*0750*/ 	.byte	0x04, 0x2f
        /*0752*/ 	.short	(.L_313 - .L_312)
	.align		4
.L_312:
        /*0754*/ 	.word	index@(_ZN10layer_norm40ln_parallel_residual_bwd_finalize_kernelINS_22Kernel_traits_finalizeILj2560Ef6__halfS2_S2_fjLb0ELj1024ELj4ENS_18Kernel_traits_baseILj2560EfS2_S2_S2_fjLj1024EEEEELb0EEEvNS_9BwdParamsE)
        /*0758*/ 	.word	0x00000020


	//----- nvinfo : EIATTR_FRAME_SIZE
	.align		4
.L_313:
        /*075c*/ 	.byte	0x04, 0x11
        /*075e*/ 	.short	(.L_315 - .L_314)
	.align		4
.L_314:
        /*0760*/ 	.word	index@($__internal_67_$__cuda_sm70_shflsync_bfly_p)
        /*0764*/ 	.word	0x00000000


	//----- nvinfo : EIATTR_FRAME_SIZE
	.align		4
.L_315:
        /*0768*/ 	.byte	0x04, 0x11
        /*076a*/ 	.short	(.L_317 - .L_316)
	.align		4
.L_316:
        /*076c*/ 	.word	index@(_ZN10layer_norm40ln_parallel_residual_bwd_finalize_kernelINS_22Kernel_traits_finalizeILj2560Ef6__halfS2_S2_fjLb0ELj1024ELj4ENS_18Kernel_traits_baseILj2560EfS2_S2_S2_fjLj1024EEEEELb0EEEvNS_9BwdParamsE)
        /*0770*/ 	.word	0x00000000


	//----- nvinfo : EIATTR_REGCOUNT
	.align		4
.L_317:
        /*0774*/ 	.byte	0x04, 0x2f
        /*0776*/ 	.short	(.L_319 - .L_318)
	.align		4
.L_318:
        /*0778*/ 	.word	index@(_ZN10layer_norm22ln_bwd_finalize_kernelINS_22Kernel_traits_finalizeILj2560Ef6__halfS2_S2_fjLb0ELj1024ELj4ENS_18Kernel_traits_baseILj2560EfS2_S2_S2_fjLj1024EEEEELb0ELb0EEEvNS_9BwdParamsE)
        /*077c*/ 	.word	0x0000001e


	//----- nvinfo : EIATTR_FRAME_SIZE
	.align		4
.L_319:
        /*0780*/ 	.byte	0x04, 0x11
        /*0782*/ 	.short	(.L_321 - .L_320)
	.align		4
.L_320:
        /*0784*/ 	.word	index@($__internal_66_$__cuda_sm70_shflsync_bfly_p)
        /*0788*/ 	.word	0x00000000


	//----- nvinfo : EIATTR_FRAME_SIZE
	.align		4
.L_321:
        /*078c*/ 	.byte	0x04, 0x11
        /*078e*/ 	.short	(.L_323 - .L_322)
	.align		4
.L_322:
        /*0790*/ 	.word	index@(_ZN10layer_norm22ln_bwd_finalize_kernelINS_22Kernel_traits_finalizeILj2560Ef6__halfS2_S2_fjLb0ELj1024ELj4ENS_18Kernel_traits_baseILj2560EfS2_S2_S2_fjLj1024EEEEELb0ELb0EEEvNS_9BwdParamsE)
        /*0794*/ 	.word	0x00000000


	//----- nvinfo : EIATTR_REGCOUNT
	.align		4
.L_323:
        /*0798*/ 	.byte	0x04, 0x2f
        /*079a*/ 	.short	(.L_325 - .L_324)
	.align		4
.L_324:
        /*079c*/ 	.word	index@(_ZN10layer_norm31ln_parallel_residual_bwd_kernelINS_13Kernel_traitsIf6__halfS2_S2_fjLj2560ELj1ELj1ELj4ELj8ENS_18Kernel_traits_baseILj2560EfS2_S2_S2_fjLj128EEEEELb1ELb0ELb1EEEvNS_9BwdParamsE)
        /*07a0*/ 	.word	0x000000e3


	//----- nvinfo : EIATTR_FRAME_SIZE
	.align		4
.L_325:
        /*07a4*/ 	.byte	0x04, 0x11
        /*07a6*/ 	.short	(.L_327 - .L_326)
	.align		4
.L_326:
        /*07a8*/ 	.word	index@($__internal_65_$__cuda_sm70_shflsync_down_p)
        /*07ac*/ 	.word	0x00000000


	//----- nvinfo : EIATTR_FRAME_SIZE
	.align		4
.L_327:
        /*07b0*/ 	.byte	0x04, 0x11
        /*07b2*/ 	.short	(.L_329 - .L_328)
	.align		4
.L_328:
        /*07b4*/ 	.word	index@(_ZN10layer_norm31ln_parallel_residual_bwd_kernelINS_13Kernel_traitsIf6__halfS2_S2_fjLj2560ELj1ELj1ELj4ELj8ENS_18Kernel_traits_baseILj2560EfS2_S2_S2_fjLj128EEEEELb1ELb0ELb1EEEvNS_9BwdParamsE)
        /*07b8*/ 	.word	0x00000000


	//----- nvinfo : EIATTR_REGCOUNT
	.align		4
.L_329:
        /*07bc*/ 	.byte	0x04, 0x2f
        /*07be*/ 	.short	(.L_331 - .L_330)
	.align		4
.L_330:
        /*07c0*/ 	.word	index@(_ZN10layer_norm31ln_parallel_residual_bwd_kernelINS_13Kernel_traitsIf6__halfS2_S2_fjLj2560ELj1ELj1ELj4ELj8ENS_18Kernel_traits_baseILj2560EfS2_S2_S2_fjLj128EEEEELb1ELb0ELb0EEEvNS_9BwdParamsE)
        /*07c4*/ 	.word	0x000000d6


	//----- nvinfo : EIATTR_FRAME_SIZE
	.align		4
.L_331:
        /*07c8*/ 	.byte	0x04, 0x11
        /*07ca*/ 	.short	(.L_333 - .L_332)
	.align		4
.L_332:
        /*07cc*/ 	.word	index@($__internal_64_$__cuda_sm70_shflsync_down_p)
        /*07d0*/ 	.word	0x00000000


	//----- nvinfo : EIATTR_FRAME_SIZE
	.align		4
.L_333:
        /*07d4*/ 	.byte	0x04, 0x11
        /*07d6*/ 	.short	(.L_335 - .L_334)
	.align		4
.L_334:
        /*07d8*/ 	.word	index@(_ZN10layer_norm31ln_parallel_residual_bwd_kernelINS_13Kernel_traitsIf6__halfS2_S2_fjLj2560ELj1ELj1ELj4ELj8ENS_18Kernel_traits_baseILj2560EfS2_S2_S2_fjLj128EEEEELb1ELb0ELb0EEEvNS_9BwdParamsE)
        /*07dc*/ 	.word	0x00000000


	//----- nvinfo : EIATTR_REGCOUNT
	.align		4
.L_335:
        /*07e0*/ 	.byte	0x04, 0x2f
        /*07e2*/ 	.short	(.L_337 - .L_336)
	.align		4
.L_336:
        /*07e4*/ 	.word	index@(_ZN10layer_norm31ln_parallel_residual_bwd_kernelINS_13Kernel_traitsIf6__halfS2_S2_fjLj2560ELj1ELj1ELj4ELj8ENS_18Kernel_traits_baseILj2560EfS2_S2_S2_fjLj128EEEEELb0ELb1ELb1EEEvNS_9BwdParamsE)
        /*07e8*/ 	.word	0x00000096


	//----- nvinfo : EIATTR_FRAME_SIZE
	.align		4
.L_337:
        /*07ec*/ 	.byte	0x04, 0x11
        /*07ee*/ 	.short	(.L_339 - .L_338)
	.align		4
.L_338:
        /*07f0*/ 	.word	index@($__internal_63_$__cuda_sm70_shflsync_down_p)
        /*07f4*/ 	.word	0x00000000


	//----- nvinfo : EIATTR_FRAME_SIZE
	.align		4
.L_339:
        /*07f8*/ 	.byte	0x04, 0x11
        /*07fa*/ 	.short	(.L_341 - .L_340)
	.align		4
.L_340:
        /*07fc*/ 	.word	index@(_ZN10layer_norm31ln_parallel_residual_bwd_kernelINS_13Kernel_traitsIf6__halfS2_S2_fjLj2560ELj1ELj1ELj4ELj8ENS_18Kernel_traits_baseILj2560EfS2_S2_S2_fjLj128EEEEELb0ELb1ELb1EEEvNS_9BwdParamsE)
        /*0800*/ 	.word	0x00000000


	//----- nvinfo : EIATTR_REGCOUNT
	.align		4
.L_341:
        /*0804*/ 	.byte	0x04, 0x2f
        /*0806*/ 	.short	(.L_343 - .L_342)
	.align		4
.L_342:
        /*0808*/ 	.word	index@(_ZN10layer_norm31ln_parallel_residual_bwd_kernelINS_13Kernel_traitsIf6__halfS2_S2_fjLj2560ELj1ELj1ELj4ELj8ENS_18Kernel_traits_baseILj2560EfS2_S2_S2_fjLj128EEEEELb0ELb1ELb0EEEvNS_9BwdParamsE)
        /*080c*/ 	.word	0x0000008c


	//----- nvinfo : EIATTR_FRAME_SIZE
	.align		4
.L_343:
        /*0810*/ 	.byte	0x04, 0x11
        /*0812*/ 	.short	(.L_345 - .L_344)
	.align		4
.L_344:
        /*0814*/ 	.word	index@($__internal_62_$__cuda_sm70_shflsync_down_p)
        /*0818*/ 	.word	0x00000000


	//----- nvinfo : EIATTR_FRAME_SIZE
	.align		4
.L_345:
        /*081c*/ 	.byte	0x04, 0x11
        /*081e*/ 	.short	(.L_347 - .L_346)
	.align		4
.L_346:
        /*0820*/ 	.word	index@(_ZN10layer_norm31ln_parallel_residual_bwd_kernelINS_13Kernel_traitsIf6__halfS2_S2_fjLj2560ELj1ELj1ELj4ELj8ENS_18Kernel_traits_baseILj2560EfS2_S2_S2_fjLj128EEEEELb0ELb1ELb0EEEvNS_9BwdParamsE)
        /*0824*/ 	.word	0x00000000


	//----- nvinfo : EIATTR_REGCOUNT
	.align		4
.L_347:
        /*0828*/ 	.byte	0x04, 0x2f
        /*082a*/ 	.short	(.L_349 - .L_348)
	.align		4
.L_348:
        /*082c*/ 	.word	index@(_ZN10layer_norm31ln_parallel_residual_bwd_kernelINS_13Kernel_traitsIf6__halfS2_S2_fjLj2560ELj1ELj1ELj4ELj8ENS_18Kernel_traits_baseILj2560EfS2_S2_S2_fjLj128EEEEELb0ELb0ELb1EEEvNS_9BwdParamsE)
        /*0830*/ 	.word	0x000000cf


	//----- nvinfo : EIATTR_FRAME_SIZE
	.align		4
.L_349:
        /*0834*/ 	.byte	0x04, 0x11
        /*0836*/ 	.short	(.L_351 - .L_350)
	.align		4
.L_350:
        /*0838*/ 	.word	index@($__internal_61_$__cuda_sm70_shflsync_down_p)
        /*083c*/ 	.word	0x00000000


	//----- nvinfo : EIATTR_FRAME_SIZE
	.align		4
.L_351:
        /*0840*/ 	.byte	0x04, 0x11
        /*0842*/ 	.short	(.L_353 - .L_352)
	.align		4
.L_352:
        /*0844*/ 	.word	index@(_ZN10layer_norm31ln_parallel_residual_bwd_kernelINS_13Kernel_traitsIf6__halfS2_S2_fjLj2560ELj1ELj1ELj4ELj8ENS_18Kernel_traits_baseILj2560EfS2_S2_S2_fjLj128EEEEELb0ELb0ELb1EEEvNS_9BwdParamsE)
        /*0848*/ 	.word	0x00000000


	//----- nvinfo : EIATTR_REGCOUNT
	.align		4
.L_353:
        /*084c*/ 	.byte	0x04, 0x2f
        /*084e*/ 	.short	(.L_355 - .L_354)
	.align		4
.L_354:
        /*0850*/ 	.word	index@(_ZN10layer_norm31ln_parallel_residual_bwd_kernelINS_13Kernel_traitsIf6__halfS2_S2_fjLj2560ELj1ELj1ELj4ELj8ENS_18Kernel_traits_baseILj2560EfS2_S2_S2_fjLj128EEEEELb0ELb0ELb0EEEvNS_9BwdParamsE)
        /*0854*/ 	.word	0x000000ca


	//----- nvinfo : EIATTR_FRAME_SIZE
	.align		4
.L_355:
        /*0858*/ 	.byte	0x04, 0x11
        /*085a*/ 	.short	(.L_357 - .L_356)
	.align		4
.L_356:
        /*085c*/ 	.word	index@($__internal_60_$__cuda_sm70_shflsync_down_p)
        /*0860*/ 	.word	0x00000000


	//----- nvinfo : EIATTR_FRAME_SIZE
	.align		4
.L_357:
        /*0864*/ 	.byte	0x04, 0x11
        /*0866*/ 	.short	(.L_359 - .L_358)
	.align		4
.L_358:
        /*0868*/ 	.word	index@(_ZN10layer_norm31ln_parallel_residual_bwd_kernelINS_13Kernel_traitsIf6__halfS2_S2_fjLj2560ELj1ELj1ELj4ELj8ENS_18Kernel_traits_baseILj2560EfS2_S2_S2_fjLj128EEEEELb0ELb0ELb0EEEvNS_9BwdParamsE)
        /*086c*/ 	.word	0x00000000


	//----- nvinfo : EIATTR_REGCOUNT
	.align		4
.L_359:
        /*0870*/ 	.byte	0x04, 0x2f
        /*0872*/ 	.short	(.L_361 - .L_360)
	.align		4
.L_360:
        /*0874*/ 	.word	index@(_ZN10layer_norm31ln_parallel_residual_bwd_kernelINS_13Kernel_traitsIf13__nv_bfloat16fS2_fjLj2560ELj1ELj1ELj4ELj8ENS_18Kernel_traits_baseILj2560EfS2_fS2_fjLj128EEEEELb1ELb1ELb1EEEvNS_9BwdParamsE)
        /*0878*/ 	.word	0x000000a8


	//----- nvinfo : EIATTR_FRAME_SIZE
	.align		4
.L_361:
        /*087c*/ 	.byte	0x04, 0x11
        /*087e*/ 	.short	(.L_363 - .L_362)
	.align		4
.L_362:
        /*0880*/ 	.word	index@($__internal_59_$__cuda_sm70_shflsync_down_p)
        /*0884*/ 	.word	0x00000000


	//----- nvinfo : EIATTR_FRAME_SIZE
	.align		4
.L_363:
        /*0888*/ 	.byte	0x04, 0x11
        /*088a*/ 	.short	(.L_365 - .L_364)
	.align		4
.L_364:
        /*088c*/ 	.word	index@(_ZN10layer_norm31ln_parallel_residual_bwd_kernelINS_13Kernel_traitsIf13__nv_bfloat16fS2_fjLj2560ELj1ELj1ELj4ELj8ENS_18Kernel_traits_baseILj2560EfS2_fS2_fjLj128EEEEELb1ELb1ELb1EEEvNS_9BwdParamsE)
        /*0890*/ 	.word	0x00000000


	//----- nvinfo : EIATTR_REGCOUNT
	.align		4
.L_365:
        /*0894*/ 	.byte	0x04, 0x2f
        /*0896*/ 	.short	(.L_367 - .L_366)
	.align		4
.L_366:
        /*0898*/ 	.word	index@(_ZN10layer_norm40ln_parallel_residual_bwd_finalize_kernelINS_22Kernel_traits_finalizeILj2560Ef13__nv_bfloat16fS2_fjLb0ELj1024ELj4ENS_18Kernel_traits_baseILj2560EfS2_fS2_fjLj1024EEEEELb1EEEvNS_9BwdParamsE)
        /*089c*/ 	.word	0x00000020


	//----- nvinfo : EIATTR_FRAME_SIZE
	.align		4
.L_367:
        /*08a0*/ 	.byte	0x04, 0x11
        /*08a2*/ 	.short	(.L_369 - .L_368)
	.align		4
.L_368:
        /*08a4*/ 	.word	index@($__internal_58_$__cuda_sm70_shflsync_bfly_p)
        /*08a8*/ 	.word	0x00000000


	//----- nvinfo : EIATTR_FRAME_SIZE
	.align		4
.L_369:
        /*08ac*/ 	.byte	0x04, 0x11
        /*08ae*/ 	.short	(.L_371 - .L_370)
	.align		4
.L_370:
        /*08b0*/ 	.word	index@(_ZN10layer_norm40ln_parallel_residual_bwd_finalize_kernelINS_22Kernel_traits_finalizeILj2560Ef13__nv_bfloat16fS2_fjLb0ELj1024ELj4ENS_18Kernel_traits_baseILj2560EfS2_fS2_fjLj1024EEEEELb1EEEvNS_9BwdParamsE)
        /*08b4*/ 	.word	0x00000000


	//----- nvinfo : EIATTR_REGCOUNT
	.align		4
.L_371:
        /*08b8*/ 	.byte	0x04, 0x2f
        /*08ba*/ 	.short	(.L_373 - .L_372)
	.align		4
.L_372:
        /*08bc*/ 	.word	index@(_ZN10layer_norm22ln_bwd_finalize_kernelINS_22Kernel_traits_finalizeILj2560Ef13__nv_bfloat16fS2_fjLb0ELj1024ELj4ENS_18Kernel_traits_baseILj2560EfS2_fS2_fjLj1024EEEEELb0ELb1EEEvNS_9BwdParamsE)
        /*08c0*/ 	.word	0x00000020


	//----- nvinfo : EIATTR_FRAME_SIZE
	.align		4
.L_373:
        /*08c4*/ 	.byte	0x04, 0x11
        /*08c6*/ 	.short	(.L_375 - .L_374)
	.align		4
.L_374:
        /*08c8*/ 	.word	index@($__internal_57_$__cuda_sm70_shflsync_bfly_p)
        /*08cc*/ 	.word	0x00000000


	//----- nvinfo : EIATTR_FRAME_SIZE
	.align		4
.L_375:
        /*08d0*/ 	.byte	0x04, 0x11
        /*08d2*/ 	.short	(.L_377 - .L_376)
	.align		4
.L_376:
        /*08d4*/ 	.word	index@(_ZN10layer_norm22ln_bwd_finalize_kernelINS_22Kernel_traits_finalizeILj2560Ef13__nv_bfloat16fS2_fjLb0ELj1024ELj4ENS_18Kernel_traits_baseILj2560EfS2_fS2_fjLj1024EEEEELb0ELb1EEEvNS_9BwdParamsE)
        /*08d8*/ 	.word	0x00000000


	//----- nvinfo : EIATTR_REGCOUNT
	.align		4
.L_377:
        /*08dc*/ 	.byte	0x04, 0x2f
        /*08de*/ 	.short	(.L_379 - .L_378)
	.align		4
.L_378:
        /*08e0*/ 	.word	index@(_ZN10layer_norm31ln_parallel_residual_bwd_kernelINS_13Kernel_traitsIf13__nv_bfloat16fS2_fjLj2560ELj1ELj1ELj4ELj8ENS_18Kernel_traits_baseILj2560EfS2_fS2_fjLj128EEEEELb1ELb1ELb0EEEvNS_9BwdParamsE)
        /*08e4*/ 	.word	0x000000a2


	//----- nvinfo : EIATTR_FRAME_SIZE
	.align		4
.L_379:
        /*08e8*/ 	.byte	0x04, 0x11
        /*08ea*/ 	.short	(.L_381 - .L_380)
	.align		4
.L_380:
        /*08ec*/ 	.word	index@($__internal_56_$__cuda_sm70_shflsync_down_p)
        /*08f0*/ 	.word	0x00000000


	//----- nvinfo : EIATTR_FRAME_SIZE
	.align		4
.L_381:
        /*08f4*/ 	.byte	0x04, 0x11
        /*08f6*/ 	.short	(.L_383 - .L_382)
	.align		4
.L_382:
        /*08f8*/ 	.word	index@(_ZN10layer_norm31ln_parallel_residual_bwd_kernelINS_13Kernel_traitsIf13__nv_bfloat16fS2_fjLj2560ELj1ELj1ELj4ELj8ENS_18Kernel_traits_baseILj2560EfS2_fS2_fjLj128EEEEELb1ELb1ELb0EEEvNS_9BwdParamsE)
        /*08fc*/ 	.word	0x00000000


	//----- nvinfo : EIATTR_REGCOUNT
	.align		4
.L_383:
        /*0900*/ 	.byte	0x04, 0x2f
        /*0902*/ 	.short	(.L_385 - .L_384)
	.align		4
.L_384:
        /*0904*/ 	.word	index@(_ZN10layer_norm40ln_parallel_residual_bwd_finalize_kernelINS_22Kernel_traits_finalizeILj2560Ef13__nv_bfloat16fS2_fjLb0ELj1024ELj4ENS_18Kernel_traits_baseILj2560EfS2_fS2_fjLj1024EEEEELb0EEEvNS_9BwdParamsE)
        /*0908*/ 	.word	0x00000020


	//----- nvinfo : EIATTR_FRAME_SIZE
	.align		4
.L_385:
        /*090c*/ 	.byte	0x04, 0x11
        /*090e*/ 	.short	(.L_387 - .L_386)
	.align		4
.L_386:
        /*0910*/ 	.word	index@($__internal_55_$__cuda_sm70_shflsync_bfly_p)
        /*0914*/ 	.word	0x00000000


	//----- nvinfo : EIATTR_FRAME_SIZE
	.align		4
.L_387:
        /*0918*/ 	.byte	0x04, 0x11
        /*091a*/ 	.short	(.L_389 - .L_388)
	.align		4
.L_388:
        /*091c*/ 	.word	index@(_ZN10layer_norm40ln_parallel_residual_bwd_finalize_kernelINS_22Kernel_traits_finalizeILj2560Ef13__nv_bfloat16fS2_fjLb0ELj1024ELj4ENS_18Kernel_traits_baseILj2560EfS2_fS2_fjLj1024EEEEELb0EEEvNS_9BwdParamsE)
        /*0920*/ 	.word	0x00000000


	//----- nvinfo : EIATTR_REGCOUNT
	.align		4
.L_389:
        /*0924*/ 	.byte	0x04, 0x2f
        /*0926*/ 	.short	(.L_391 - .L_390)
	.align		4
.L_390:
        /*0928*/ 	.word	index@(_ZN10layer_norm22ln_bwd_finalize_kernelINS_22Kernel_traits_finalizeILj2560Ef13__nv_bfloat16fS2_fjLb0ELj1024ELj4ENS_18Kernel_traits_baseILj2560EfS2_fS2_fjLj1024EEEEELb0ELb0EEEvNS_9BwdParamsE)
        /*092c*/ 	.word	0x0000001e


	//----- nvinfo : EIATTR_FRAME_SIZE
	.align		4
.L_391:
        /*0930*/ 	.byte	0x04, 0x11
        /*0932*/ 	.short	(.L_393 - .L_392)
	.align		4
.L_392:
        /*0934*/ 	.word	index@($__internal_54_$__cuda_sm70_shflsync_bfly_p)
        /*0938*/ 	.word	0x00000000


	//----- nvinfo : EIATTR_FRAME_SIZE
	.align		4
.L_393:
        /*093c*/ 	.byte	0x04, 0x11
        /*093e*/ 	.short	(.L_395 - .L_394)
	.align		4
.L_394:
        /*0940*/ 	.word	index@(_ZN10layer_norm22ln_bwd_finalize_kernelINS_22Kernel_traits_finalizeILj2560Ef13__nv_bfloat16fS2_fjLb0ELj1024ELj4ENS_18Kernel_traits_baseILj2560EfS2_fS2_fjLj1024EEEEELb0ELb0EEEvNS_9BwdParamsE)
        /*0944*/ 	.word	0x00000000


	//----- nvinfo : EIATTR_REGCOUNT
	.align		4
.L_395:
        /*0948*/ 	.byte	0x04, 0x2f
        /*094a*/ 	.short	(.L_397 - .L_396)
	.align		4
.L_396:
        /*094c*/ 	.word	index@(_ZN10layer_norm31ln_parallel_residual_bwd_kernelINS_13Kernel_traitsIf13__nv_bfloat16fS2_fjLj2560ELj1ELj1ELj4ELj8ENS_18Kernel_traits_baseILj2560EfS2_fS2_fjLj128EEEEELb1ELb0ELb1EEEvNS_9BwdParamsE)
        /*0950*/ 	.word	0x000000e7


	//----- nvinfo : EIATTR_FRAME_SIZE
	.align		4
.L_397:
        /*0954*/ 	.byte	0x04, 0x11
        /*0956*/ 	.short	(.L_399 - .L_398)
	.align		4
.L_398:
        /*0958*/ 	.word	index@($__internal_53_$__cuda_sm70_shflsync_down_p)
        /*095c*/ 	.word	0x00000000


	//----- nvinfo : EIATTR_FRAME_SIZE
	.align		4
.L_399:
        /*0960*/ 	.byte	0x04, 0x11
        /*0962*/ 	.short	(.L_401 - .L_400)
	.align		4
.L_400:
        /*0964*/ 	.word	index@(_ZN10layer_norm31ln_parallel_residual_bwd_kernelINS_13Kernel_traitsIf13__nv_bfloat16fS2_fjLj2560ELj1ELj1ELj4ELj8ENS_18Kernel_traits_baseILj2560EfS2_fS2_fjLj128EEEEELb1ELb0ELb1EEEvNS_9BwdParamsE)
        /*0968*/ 	.word	0x00000000


	//----- nvinfo : EIATTR_REGCOUNT
	.align		4
.L_401:
        /*096c*/ 	.byte	0x04, 0x2f
        /*096e*/ 	.short	(.L_403 - .L_402)
	.align		4
.L_402:
        /*0970*/ 	.word	index@(_ZN10layer_norm31ln_parallel_residual_bwd_kernelINS_13Kernel_traitsIf13__nv_bfloat16fS2_fjLj2560ELj1ELj1ELj4ELj8ENS_18Kernel_traits_baseILj2560EfS2_fS2_fjLj128EEEEELb1ELb0ELb0EEEvNS_9BwdParamsE)
        /*0974*/ 	.word	0x000000e2


	//----- nvinfo : EIATTR_FRAME_SIZE
	.align		4
.L_403:
        /*0978*/ 	.byte	0x04, 0x11
        /*097a*/ 	.short	(.L_405 - .L_404)
	.align		4
.L_404:
        /*097c*/ 	.word	index@($__internal_52_$__cuda_sm70_shflsync_down_p)
        /*0980*/ 	.word	0x00000000


	//----- nvinfo : EIATTR_FRAME_SIZE
	.align		4
.L_405:
        /*0984*/ 	.byte	0x04, 0x11
        /*0986*/ 	.short	(.L_407 - .L_406)
	.align		4
.L_406:
        /*0988*/ 	.word	index@(_ZN10layer_norm31ln_parallel_residual_bwd_kernelINS_13Kernel_traitsIf13__nv_bfloat16fS2_fjLj2560ELj1ELj1ELj4ELj8ENS_18Kernel_traits_baseILj2560EfS2_fS2_fjLj128EEEEELb1ELb0ELb0EEEvNS_9BwdParamsE)
        /*098c*/ 	.word	0x00000000


	//----- nvinfo : EIATTR_REGCOUNT
	.align		4
.L_407:
        /*0990*/ 	.byte	0x04, 0x2f
        /*0992*/ 	.short	(.L_409 - .L_408)
	.align		4
.L_408:
        /*0994*/ 	.word	index@(_ZN10layer_norm31ln_parallel_residual_bwd_kernelINS_13Kernel_traitsIf13__nv_bfloat16fS2_fjLj2560ELj1ELj1ELj4ELj8ENS_18Kernel_traits_baseILj2560EfS2_fS2_fjLj128EEEEELb0ELb1ELb1EEEvNS_9BwdParamsE)
        /*0998*/ 	.word	0x0000009c


	//----- nvinfo : EIATTR_FRAME_SIZE
	.align		4
.L_409:
        /*099c*/ 	.byte	0x04, 0x11
        /*099e*/ 	.short	(.L_411 - .L_410)
	.align		4
.L_410:
        /*09a0*/ 	.word	index@($__internal_51_$__cuda_sm70_shflsync_down_p)
        /*09a4*/ 	.word	0x00000000


	//----- nvinfo : EIATTR_FRAME_SIZE
	.align		4
.L_411:
        /*09a8*/ 	.byte	0x04, 0x11
        /*09aa*/ 	.short	(.L_413 - .L_412)
	.align		4
.L_412:
        /*09ac*/ 	.word	index@(_ZN10layer_norm31ln_parallel_residual_bwd_kernelINS_13Kernel_traitsIf13__nv_bfloat16fS2_fjLj2560ELj1ELj1ELj4ELj8ENS_18Kernel_traits_baseILj2560EfS2_fS2_fjLj128EEEEELb0ELb1ELb1EEEvNS_9BwdParamsE)
        /*09b0*/ 	.word	0x00000000


	//----- nvinfo : EIATTR_REGCOUNT
	.align		4
.L_413:
        /*09b4*/ 	.byte	0x04, 0x2f
        /*09b6*/ 	.short	(.L_415 - .L_414)
	.align		4
.L_414:
        /*09b8*/ 	.word	index@(_ZN10layer_norm31ln_parallel_residual_bwd_kernelINS_13Kernel_traitsIf13__nv_bfloat16fS2_fjLj2560ELj1ELj1ELj4ELj8ENS_18Kernel_traits_baseILj2560EfS2_fS2_fjLj128EEEEELb0ELb1ELb0EEEvNS_9BwdParamsE)
        /*09bc*/ 	.word	0x00000096


	//----- nvinfo : EIATTR_FRAME_SIZE
	.align		4
.L_415:
        /*09c0*/ 	.byte	0x04, 0x11
        /*09c2*/ 	.short	(.L_417 - .L_416)
	.align		4
.L_416:
        /*09c4*/ 	.word	index@($__internal_50_$__cuda_sm70_shflsync_down_p)
        /*09c8*/ 	.word	0x00000000


	//----- nvinfo : EIATTR_FRAME_SIZE
	.align		4
.L_417:
        /*09cc*/ 	.byte	0x04, 0x11
        /*09ce*/ 	.short	(.L_419 - .L_418)
	.align		4
.L_418:
        /*09d0*/ 	.word	index@(_ZN10layer_norm31ln_parallel_residual_bwd_kernelINS_13Kernel_traitsIf13__nv_bfloat16fS2_fjLj2560ELj1ELj1ELj4ELj8ENS_18Kernel_traits_baseILj2560EfS2_fS2_fjLj128EEEEELb0ELb1ELb0EEEvNS_9BwdParamsE)
        /*09d4*/ 	.word	0x00000000


	//----- nvinfo : EIATTR_REGCOUNT
	.align		4
.L_419:
        /*09d8*/ 	.byte	0x04, 0x2f
        /*09da*/ 	.short	(.L_421 - .L_420)
	.align		4
.L_420:
        /*09dc*/ 	.word	index@(_ZN10layer_norm31ln_parallel_residual_bwd_kernelINS_13Kernel_traitsIf13__nv_bfloat16fS2_fjLj2560ELj1ELj1ELj4ELj8ENS_18Kernel_traits_baseILj2560EfS2_fS2_fjLj128EEEEELb0ELb0ELb1EEEvNS_9BwdParamsE)
        /*09e0*/ 	.word	0x000000de


	//----- nvinfo : EIATTR_FRAME_SIZE
	.align		4
.L_421:
        /*09e4*/ 	.byte	0x04, 0x11
        /*09e6*/ 	.short	(.L_423 - .L_422)
	.align		4
.L_422:
        /*09e8*/ 	.word	index@($__internal_49_$__cuda_sm70_shflsync_down_p)
        /*09ec*/ 	.word	0x00000000


	//----- nvinfo : EIATTR_FRAME_SIZE
	.align		4
.L_423:
        /*09f0*/ 	.byte	0x04, 0x11
        /*09f2*/ 	.short	(.L_425 - .L_424)
	.align		4
.L_424:
        /*09f4*/ 	.word	index@(_ZN10layer_norm31ln_parallel_residual_bwd_kernelINS_13Kernel_traitsIf13__nv_bfloat16fS2_fjLj2560ELj1ELj1ELj4ELj8ENS_18Kernel_traits_baseILj2560EfS2_fS2_fjLj128EEEEELb0ELb0ELb1EEEvNS_9BwdParamsE)
        /*09f8*/ 	.word	0x00000000


	//----- nvinfo : EIATTR_REGCOUNT
	.align		4
.L_425:
        /*09fc*/ 	.byte	0x04, 0x2f
        /*09fe*/ 	.short	(.L_427 - .L_426)
	.align		4
.L_426:
        /*0a00*/ 	.word	index@(_ZN10layer_norm31ln_parallel_residual_bwd_kernelINS_13Kernel_traitsIf13__nv_bfloat16fS2_fjLj2560ELj1ELj1ELj4ELj8ENS_18Kernel_traits_baseILj2560EfS2_fS2_fjLj128EEEEELb0ELb0ELb0EEEvNS_9BwdParamsE)
        /*0a04*/ 	.word	0x000000d4


	//----- nvinfo : EIATTR_FRAME_SIZE
	.align		4
.L_427:
        /*0a08*/ 	.byte	0x04, 0x11
        /*0a0a*/ 	.short	(.L_429 - .L_428)
	.align		4
.L_428:
        /*0a0c*/ 	.word	index@($__internal_48_$__cuda_sm70_shflsync_down_p)
        /*0a10*/ 	.word	0x00000000


	//----- nvinfo : EIATTR_FRAME_SIZE
	.align		4
.L_429:
        /*0a14*/ 	.byte	0x04, 0x11
        /*0a16*/ 	.short	(.L_431 - .L_430)
	.align		4
.L_430:
        /*0a18*/ 	.word	index@(_ZN10layer_norm31ln_parallel_residual_bwd_kernelINS_13Kernel_traitsIf13__nv_bfloat16fS2_fjLj2560ELj1ELj1ELj4ELj8ENS_18Kernel_traits_baseILj2560EfS2_fS2_fjLj128EEEEELb0ELb0ELb0EEEvNS_9BwdParamsE)
        /*0a1c*/ 	.word	0x00000000


	//----- nvinfo : EIATTR_REGCOUNT
	.align		4
.L_431:
        /*0a20*/ 	.byte	0x04, 0x2f
        /*0a22*/ 	.short	(.L_433 - .L_432)
	.align		4
.L_432:
        /*0a24*/ 	.word	index@(_ZN10layer_norm31ln_parallel_residual_bwd_kernelINS_13Kernel_traitsI13__nv_bfloat16S2_fS2_fjLj2560ELj1ELj1ELj4ELj8ENS_18Kernel_traits_baseILj2560ES2_S2_fS2_fjLj128EEEEELb1ELb1ELb1EEEvNS_9BwdParamsE)
        /*0a28*/ 	.word	0x000000a8


	//----- nvinfo : EIATTR_FRAME_SIZE
	.align		4
.L_433:
        /*0a2c*/ 	.byte	0x04, 0x11
        /*0a2e*/ 	.short	(.L_435 - .L_434)
	.align		4
.L_434:
        /*0a30*/ 	.word	index@($__internal_47_$__cuda_sm70_shflsync_down_p)
        /*0a34*/ 	.word	0x00000000


	//----- nvinfo : EIATTR_FRAME_SIZE
	.align		4
.L_435:
        /*0a38*/ 	.byte	0x04, 0x11
        /*0a3a*/ 	.short	(.L_437 - .L_436)
	.align		4
.L_436:
        /*0a3c*/ 	.word	index@(_ZN10layer_norm31ln_parallel_residual_bwd_kernelINS_13Kernel_traitsI13__nv_bfloat16S2_fS2_fjLj2560ELj1ELj1ELj4ELj8ENS_18Kernel_traits_baseILj2560ES2_S2_fS2_fjLj128EEEEELb1ELb1ELb1EEEvNS_9BwdParamsE)
        /*0a40*/ 	.word	0x00000000


	//----- nvinfo : EIATTR_REGCOUNT
	.align		4
.L_437:
        /*0a44*/ 	.byte	0x04, 0x2f
        /*0a46*/ 	.short	(.L_439 - .L_438)
	.align		4
.L_438:
        /*0a48*/ 	.word	index@(_ZN10layer_norm40ln_parallel_residual_bwd_finalize_kernelINS_22Kernel_traits_finalizeILj2560E13__nv_bfloat16S2_fS2_fjLb0ELj1024ELj4ENS_18Kernel_traits_baseILj2560ES2_S2_fS2_fjLj1024EEEEELb1EEEvNS_9BwdParamsE)
        /*0a4c*/ 	.word	0x00000020


	//----- nvinfo : EIATTR_FRAME_SIZE
	.align		4
.L_439:
        /*0a50*/ 	.byte	0x04, 0x11
        /*0a52*/ 	.short	(.L_441 - .L_440)
	.align		4
.L_440:
        /*0a54*/ 	.word	index@($__internal_46_$__cuda_sm70_shflsync_bfly_p)
        /*0a58*/ 	.word	0x00000000


	//----- nvinfo : EIATTR_FRAME_SIZE
	.align		4
.L_441:
        /*0a5c*/ 	.byte	0x04, 0x11
        /*0a5e*/ 	.short	(.L_443 - .L_442)
	.align		4
.L_442:
        /*0a60*/ 	.word	index@(_ZN10layer_norm40ln_parallel_residual_bwd_finalize_kernelINS_22Kernel_traits_finalizeILj2560E13__nv_bfloat16S2_fS2_fjLb0ELj1024ELj4ENS_18Kernel_traits_baseILj2560ES2_S2_fS2_fjLj1024EEEEELb1EEEvNS_9BwdParamsE)
        /*0a64*/ 	.word	0x00000000


	//----- nvinfo : EIATTR_REGCOUNT
	.align		4
.L_443:
        /*0a68*/ 	.byte	0x04, 0x2f
        /*0a6a*/ 	.short	(.L_445 - .L_444)
	.align		4
.L_444:
        /*0a6c*/ 	.word	index@(_ZN10layer_norm22ln_bwd_finalize_kernelINS_22Kernel_traits_finalizeILj2560E13__nv_bfloat16S2_fS2_fjLb0ELj1024ELj4ENS_18Kernel_traits_baseILj2560ES2_S2_fS2_fjLj1024EEEEELb0ELb1EEEvNS_9BwdParamsE)
        /*0a70*/ 	.word	0x00000020


	//----- nvinfo : EIATTR_FRAME_SIZE
	.align		4
.L_445:
        /*0a74*/ 	.byte	0x04, 0x11
        /*0a76*/ 	.short	(.L_447 - .L_446)
	.align		4
.L_446:
        /*0a78*/ 	.word	index@($__internal_45_$__cuda_sm70_shflsync_bfly_p)
        /*0a7c*/ 	.word	0x00000000


	//----- nvinfo : EIATTR_FRAME_SIZE
	.align		4
.L_447:
        /*0a80*/ 	.byte	0x04, 0x11
        /*0a82*/ 	.short	(.L_449 - .L_448)
	.align		4
.L_448:
        /*0a84*/ 	.word	index@(_ZN10layer_norm22ln_bwd_finalize_kernelINS_22Kernel_traits_finalizeILj2560E13__nv_bfloat16S2_fS2_fjLb0ELj1024ELj4ENS_18Kernel_traits_baseILj2560ES2_S2_fS2_fjLj1024EEEEELb0ELb1EEEvNS_9BwdParamsE)
        /*0a88*/ 	.word	0x00000000


	//----- nvinfo : EIATTR_REGCOUNT
	.align		4
.L_449:
        /*0a8c*/ 	.byte	0x04, 0x2f
        /*0a8e*/ 	.short	(.L_451 - .L_450)
	.align		4
.L_450:
        /*0a90*/ 	.word	index@(_ZN10layer_norm31ln_parallel_residual_bwd_kernelINS_13Kernel_traitsI13__nv_bfloat16S2_fS2_fjLj2560ELj1ELj1ELj4ELj8ENS_18Kernel_traits_baseILj2560ES2_S2_fS2_fjLj128EEEEELb1ELb1ELb0EEEvNS_9BwdParamsE)
        /*0a94*/ 	.word	0x000000a2


	//----- nvinfo : EIATTR_FRAME_SIZE
	.align		4
.L_451:
        /*0a98*/ 	.byte	0x04, 0x11
        /*0a9a*/ 	.short	(.L_453 - .L_452)
	.align		4
.L_452:
        /*0a9c*/ 	.word	index@($__internal_44_$__cuda_sm70_shflsync_down_p)
        /*0aa0*/ 	.word	0x00000000


	//----- nvinfo : EIATTR_FRAME_SIZE
	.align		4
.L_453:
        /*0aa4*/ 	.byte	0x04, 0x11
        /*0aa6*/ 	.short	(.L_455 - .L_454)
	.align		4
.L_454:
        /*0aa8*/ 	.word	index@(_ZN10layer_norm31ln_parallel_residual_bwd_kernelINS_13Kernel_traitsI13__nv_bfloat16S2_fS2_fjLj2560ELj1ELj1ELj4ELj8ENS_18Kernel_traits_baseILj2560ES2_S2_fS2_fjLj128EEEEELb1ELb1ELb0EEEvNS_9BwdParamsE)
        /*0aac*/ 	.word	0x00000000


	//----- nvinfo : EIATTR_REGCOUNT
	.align		4
.L_455:
        /*0ab0*/ 	.byte	0x04, 0x2f
        /*0ab2*/ 	.short	(.L_457 - .L_456)
	.align		4
.L_456:
        /*0ab4*/ 	.word	index@(_ZN10layer_norm40ln_parallel_residual_bwd_finalize_kernelINS_22Kernel_traits_finalizeILj2560E13__nv_bfloat16S2_fS2_fjLb0ELj1024ELj4ENS_18Kernel_traits_baseILj2560ES2_S2_fS2_fjLj1024EEEEELb0EEEvNS_9BwdParamsE)
        /*0ab8*/ 	.word	0x00000020


	//----- nvinfo : EIATTR_FRAME_SIZE
	.align		4
.L_457:
        /*0abc*/ 	.byte	0x04, 0x11
        /*0abe*/ 	.short	(.L_459 - .L_458)
	.align		4
.L_458:
        /*0ac0*/ 	.word	index@($__internal_43_$__cuda_sm70_shflsync_bfly_p)
        /*0ac4*/ 	.word	0x00000000


	//----- nvinfo : EIATTR_FRAME_SIZE
	.align		4
.L_459:
        /*0ac8*/ 	.byte	0x04, 0x11
        /*0aca*/ 	.short	(.L_461 - .L_460)
	.align		4
.L_460:
        /*0acc*/ 	.word	index@(_ZN10layer_norm40ln_parallel_residual_bwd_finalize_kernelINS_22Kernel_traits_finalizeILj2560E13__nv_bfloat16S2_fS2_fjLb0ELj1024ELj4ENS_18Kernel_traits_baseILj2560ES2_S2_fS2_fjLj1024EEEEELb0EEEvNS_9BwdParamsE)
        /*0ad0*/ 	.word	0x00000000


	//----- nvinfo : EIATTR_REGCOUNT
	.align		4
.L_461:
        /*0ad4*/ 	.byte	0x04, 0x2f
        /*0ad6*/ 	.short	(.L_463 - .L_462)
	.align		4
.L_462:
        /*0ad8*/ 	.word	index@(_ZN10layer_norm22ln_bwd_finalize_kernelINS_22Kernel_traits_finalizeILj2560E13__nv_bfloat16S2_fS2_fjLb0ELj1024ELj4ENS_18Kernel_traits_baseILj2560ES2_S2_fS2_fjLj1024EEEEELb0ELb0EEEvNS_9BwdParamsE)
        /*0adc*/ 	.word	0x0000001e


	//----- nvinfo : EIATTR_FRAME_SIZE
	.align		4
.L_463:
        /*0ae0*/ 	.byte	0x04, 0x11
        /*0ae2*/ 	.short	(.L_465 - .L_464)
	.align		4
.L_464:
        /*0ae4*/ 	.word	index@($__internal_42_$__cuda_sm70_shflsync_bfly_p)
        /*0ae8*/ 	.word	0x00000000


	//----- nvinfo : EIATTR_FRAME_SIZE
	.align		4
.L_465:
        /*0aec*/ 	.byte	0x04, 0x11
        /*0aee*/ 	.short	(.L_467 - .L_466)
	.align		4
.L_466:
        /*0af0*/ 	.word	index@(_ZN10layer_norm22ln_bwd_finalize_kernelINS_22Kernel_traits_finalizeILj2560E13__nv_bfloat16S2_fS2_fjLb0ELj1024ELj4ENS_18Kernel_traits_baseILj2560ES2_S2_fS2_fjLj1024EEEEELb0ELb0EEEvNS_9BwdParamsE)
        /*0af4*/ 	.word	0x00000000


	//----- nvinfo : EIATTR_REGCOUNT
	.align		4
.L_467:
        /*0af8*/ 	.byte	0x04, 0x2f
        /*0afa*/ 	.short	(.L_469 - .L_468)
	.align		4
.L_468:
        /*0afc*/ 	.word	index@(_ZN10layer_norm31ln_parallel_residual_bwd_kernelINS_13Kernel_traitsI13__nv_bfloat16S2_fS2_fjLj2560ELj1ELj1ELj4ELj8ENS_18Kernel_traits_baseILj2560ES2_S2_fS2_fjLj128EEEEELb1ELb0ELb1EEEvNS_9BwdParamsE)
        /*0b00*/ 	.word	0x000000e7


	//----- nvinfo : EIATTR_FRAME_SIZE
	.align		4
.L_469:
        /*0b04*/ 	.byte	0x04, 0x11
        /*0b06*/ 	.short	(.L_471 - .L_470)
	.align		4
.L_470:
        /*0b08*/ 	.word	index@($__internal_41_$__cuda_sm70_shflsync_down_p)
        /*0b0c*/ 	.word	0x00000000


	//----- nvinfo : EIATTR_FRAME_SIZE
	.align		4
.L_471:
        /*0b10*/ 	.byte	0x04, 0x11
        /*0b12*/ 	.short	(.L_473 - .L_472)
	.align		4
.L_472:
        /*0b14*/ 	.word	index@(_ZN10layer_norm31ln_parallel_residual_bwd_kernelINS_13Kernel_traitsI13__nv_bfloat16S2_fS2_fjLj2560ELj1ELj1ELj4ELj8ENS_18Kernel_traits_baseILj2560ES2_S2_fS2_fjLj128EEEEELb1ELb0ELb1EEEvNS_9BwdParamsE)
        /*0b18*/ 	.word	0x00000000


	//----- nvinfo : EIATTR_REGCOUNT
	.align		4
.L_473:
        /*0b1c*/ 	.byte	0x04, 0x2f
        /*0b1e*/ 	.short	(.L_475 - .L_474)
	.align		4
.L_474:
        /*0b20*/ 	.word	index@(_ZN10layer_norm31ln_parallel_residual_bwd_kernelINS_13Kernel_traitsI13__nv_bfloat16S2_fS2_fjLj2560ELj1ELj1ELj4ELj8ENS_18Kernel_traits_baseILj2560ES2_S2_fS2_fjLj128EEEEELb1ELb0ELb0EEEvNS_9BwdParamsE)
        /*0b24*/ 	.word	0x000000e2


	//----- nvinfo : EIATTR_FRAME_SIZE
	.align		4
.L_475:
        /*0b28*/ 	.byte	0x04, 0x11
        /*0b2a*/ 	.short	(.L_477 - .L_476)
	.align		4
.L_476:
        /*0b2c*/ 	.word	index@($__internal_40_$__cuda_sm70_shflsync_down_p)
        /*0b30*/ 	.word	0x00000000


	//----- nvinfo : EIATTR_FRAME_SIZE
	.align		4
.L_477:
        /*0b34*/ 	.byte	0x04, 0x11
        /*0b36*/ 	.short	(.L_479 - .L_478)
	.align		4
.L_478:
        /*0b38*/ 	.word	index@(_ZN10layer_norm31ln_parallel_residual_bwd_kernelINS_13Kernel_traitsI13__nv_bfloat16S2_fS2_fjLj2560ELj1ELj1ELj4ELj8ENS_18Kernel_traits_baseILj2560ES2_S2_fS2_fjLj128EEEEELb1ELb0ELb0EEEvNS_9BwdParamsE)
        /*0b3c*/ 	.word	0x00000000


	//----- nvinfo : EIATTR_REGCOUNT
	.align		4
.L_479:
        /*0b40*/ 	.byte	0x04, 0x2f
        /*0b42*/ 	.short	(.L_481 - .L_480)
	.align		4
.L_480:
        /*0b44*/ 	.word	index@(_ZN10layer_norm31ln_parallel_residual_bwd_kernelINS_13Kernel_traitsI13__nv_bfloat16S2_fS2_fjLj2560ELj1ELj1ELj4ELj8ENS_18Kernel_traits_baseILj2560ES2_S2_fS2_fjLj128EEEEELb0ELb1ELb1EEEvNS_9BwdParamsE)
        /*0b48*/ 	.word	0x0000009c


	//----- nvinfo : EIATTR_FRAME_SIZE
	.align		4
.L_481:
        /*0b4c*/ 	.byte	0x04, 0x11
        /*0b4e*/ 	.short	(.L_483 - .L_482)
	.align		4
.L_482:
        /*0b50*/ 	.word	index@($__internal_39_$__cuda_sm70_shflsync_down_p)
        /*0b54*/ 	.word	0x00000000


	//----- nvinfo : EIATTR_FRAME_SIZE
	.align		4
.L_483:
        /*0b58*/ 	.byte	0x04, 0x11
        /*0b5a*/ 	.short	(.L_485 - .L_484)
	.align		4
.L_484:
        /*0b5c*/ 	.word	index@(_ZN10layer_norm31ln_parallel_residual_bwd_kernelINS_13Kernel_traitsI13__nv_bfloat16S2_fS2_fjLj2560ELj1ELj1ELj4ELj8ENS_18Kernel_traits_baseILj2560ES2_S2_fS2_fjLj128EEEEELb0ELb1ELb1EEEvNS_9BwdParamsE)
        /*0b60*/ 	.word	0x00000000


	//----- nvinfo : EIATTR_REGCOUNT
	.align		4
.L_485:
        /*0b64*/ 	.byte	0x04, 0x2f
        /*0b66*/ 	.short	(.L_487 - .L_486)
	.align		4
.L_486:
        /*0b68*/ 	.word	index@(_ZN10layer_norm31ln_parallel_residual_bwd_kernelINS_13Kernel_traitsI13__nv_bfloat16S2_fS2_fjLj2560ELj1ELj1ELj4ELj8ENS_18Kernel_traits_baseILj2560ES2_S2_fS2_fjLj128EEEEELb0ELb1ELb0EEEvNS_9BwdParamsE)
        /*0b6c*/ 	.word	0x00000096


	//----- nvinfo : EIATTR_FRAME_SIZE
	.align		4
.L_487:
        /*0b70*/ 	.byte	0x04, 0x11
        /*0b72*/ 	.short	(.L_489 - .L_488)
	.align		4
.L_488:
        /*0b74*/ 	.word	index@($__internal_38_$__cuda_sm70_shflsync_down_p)
        /*0b78*/ 	.word	0x00000000


	//----- nvinfo : EIATTR_FRAME_SIZE
	.align		4
.L_489:
        /*0b7c*/ 	.byte	0x04, 0x11
        /*0b7e*/ 	.short	(.L_491 - .L_490)
	.align		4
.L_490:
        /*0b80*/ 	.word	index@(_ZN10layer_norm31ln_parallel_residual_bwd_kernelINS_13Kernel_traitsI13__nv_bfloat16S2_fS2_fjLj2560ELj1ELj1ELj4ELj8ENS_18Kernel_traits_baseILj2560ES2_S2_fS2_fjLj128EEEEELb0ELb1ELb0EEEvNS_9BwdParamsE)
        /*0b84*/ 	.word	0x00000000


	//----- nvinfo : EIATTR_REGCOUNT
	.align		4
.L_491:
        /*0b88*/ 	.byte	0x04, 0x2f
        /*0b8a*/ 	.short	(.L_493 - .L_492)
	.align		4
.L_492:
        /*0b8c*/ 	.word	index@(_ZN10layer_norm31ln_parallel_residual_bwd_kernelINS_13Kernel_traitsI13__nv_bfloat16S2_fS2_fjLj2560ELj1ELj1ELj4ELj8ENS_18Kernel_traits_baseILj2560ES2_S2_fS2_fjLj128EEEEELb0ELb0ELb1EEEvNS_9BwdParamsE)
        /*0b90*/ 	.word	0x000000dd


	//----- nvinfo : EIATTR_FRAME_SIZE
	.align		4
.L_493:
        /*0b94*/ 	.byte	0x04, 0x11
        /*0b96*/ 	.short	(.L_495 - .L_494)
	.align		4
.L_494:
        /*0b98*/ 	.word	index@($__internal_37_$__cuda_sm70_shflsync_down_p)
        /*0b9c*/ 	.word	0x00000000


	//----- nvinfo : EIATTR_FRAME_SIZE
	.align		4
.L_495:
        /*0ba0*/ 	.byte	0x04, 0x11
        /*0ba2*/ 	.short	(.L_497 - .L_496)
	.align		4
.L_496:
        /*0ba4*/ 	.word	index@(_ZN10layer_norm31ln_parallel_residual_bwd_kernelINS_13Kernel_traitsI13__nv_bfloat16S2_fS2_fjLj2560ELj1ELj1ELj4ELj8ENS_18Kernel_traits_baseILj2560ES2_S2_fS2_fjLj128EEEEELb0ELb0ELb1EEEvNS_9BwdParamsE)
        /*0ba8*/ 	.word	0x00000000


	//----- nvinfo : EIATTR_REGCOUNT
	.align		4
.L_497:
        /*0bac*/ 	.byte	0x04, 0x2f
        /*0bae*/ 	.short	(.L_499 - .L_498)
	.align		4
.L_498:
        /*0bb0*/ 	.word	index@(_ZN10layer_norm31ln_parallel_residual_bwd_kernelINS_13Kernel_traitsI13__nv_bfloat16S2_fS2_fjLj2560ELj1ELj1ELj4ELj8ENS_18Kernel_traits_baseILj2560ES2_S2_fS2_fjLj128EEEEELb0ELb0ELb0EEEvNS_9BwdParamsE)
        /*0bb4*/ 	.word	0x000000d4


	//----- nvinfo : EIATTR_FRAME_SIZE
	.align		4
.L_499:
        /*0bb8*/ 	.byte	0x04, 0x11
        /*0bba*/ 	.short	(.L_501 - .L_500)
	.align		4
.L_500:
        /*0bbc*/ 	.word	index@($__internal_36_$__cuda_sm70_shflsync_down_p)
        /*0bc0*/ 	.word	0x00000000


	//----- nvinfo : EIATTR_FRAME_SIZE
	.align		4
.L_501:
        /*0bc4*/ 	.byte	0x04, 0x11
        /*0bc6*/ 	.short	(.L_503 - .L_502)
	.align		4
.L_502:
        /*0bc8*/ 	.word	index@(_ZN10layer_norm31ln_parallel_residual_bwd_kernelINS_13Kernel_traitsI13__nv_bfloat16S2_fS2_fjLj2560ELj1ELj1ELj4ELj8ENS_18Kernel_traits_baseILj2560ES2_S2_fS2_fjLj128EEEEELb0ELb0ELb0EEEvNS_9BwdParamsE)
        /*0bcc*/ 	.word	0x00000000


	//----- nvinfo : EIATTR_REGCOUNT
	.align		4
.L_503:
        /*0bd0*/ 	.byte	0x04, 0x2f
        /*0bd2*/ 	.short	(.L_505 - .L_504)
	.align		4
.L_504:
        /*0bd4*/ 	.word	index@(_ZN10layer_norm31ln_parallel_residual_bwd_kernelINS_13Kernel_traitsIf13__nv_bfloat16S2_S2_fjLj2560ELj1ELj1ELj4ELj8ENS_18Kernel_traits_baseILj2560EfS2_S2_S2_fjLj128EEEEELb1ELb1ELb1EEEvNS_9BwdParamsE)
        /*0bd8*/ 	.word	0x000000a1


	//----- nvinfo : EIATTR_FRAME_SIZE
	.align		4
.L_505:
        /*0bdc*/ 	.byte	0x04, 0x11
        /*0bde*/ 	.short	(.L_507 - .L_506)
	.align		4
.L_506:
        /*0be0*/ 	.word	index@($__internal_35_$__cuda_sm70_shflsync_down_p)
        /*0be4*/ 	.word	0x00000000


	//----- nvinfo : EIATTR_FRAME_SIZE
	.align		4
.L_507:
        /*0be8*/ 	.byte	0x04, 0x11
        /*0bea*/ 	.short	(.L_509 - .L_508)
	.align		4
.L_508:
        /*0bec*/ 	.word	index@(_ZN10layer_norm31ln_parallel_residual_bwd_kernelINS_13Kernel_traitsIf13__nv_bfloat16S2_S2_fjLj2560ELj1ELj1ELj4ELj8ENS_18Kernel_traits_baseILj2560EfS2_S2_S2_fjLj128EEEEELb1ELb1ELb1EEEvNS_9BwdParamsE)
        /*0bf0*/ 	.word	0x00000000


	//----- nvinfo : EIATTR_REGCOUNT
	.align		4
.L_509:
        /*0bf4*/ 	.byte	0x04, 0x2f
        /*0bf6*/ 	.short	(.L_511 - .L_510)
	.align		4
.L_510:
        /*0bf8*/ 	.word	index@(_ZN10layer_norm40ln_parallel_residual_bwd_finalize_kernelINS_22Kernel_traits_finalizeILj2560Ef13__nv_bfloat16S2_S2_fjLb0ELj1024ELj4ENS_18Kernel_traits_baseILj2560EfS2_S2_S2_fjLj1024EEEEELb1EEEvNS_9BwdParamsE)
        /*0bfc*/ 	.word	0x00000020


	//----- nvinfo : EIATTR_FRAME_SIZE
	.align		4
.L_511:
        /*0c00*/ 	.byte	0x04, 0x11
        /*0c02*/ 	.short	(.L_513 - .L_512)
	.align		4
.L_512:
        /*0c04*/ 	.word	index@($__internal_34_$__cuda_sm70_shflsync_bfly_p)
        /*0c08*/ 	.word	0x00000000


	//----- nvinfo : EIATTR_FRAME_SIZE
	.align		4
.L_513:
        /*0c0c*/ 	.byte	0x04, 0x11
        /*0c0e*/ 	.short	(.L_515 - .L_514)
	.align		4
.L_514:
        /*0c10*/ 	.word	index@(_ZN10layer_norm40ln_parallel_residual_bwd_finalize_kernelINS_22Kernel_traits_finalizeILj2560Ef13__nv_bfloat16S2_S2_fjLb0ELj1024ELj4ENS_18Kernel_traits_baseILj2560EfS2_S2_S2_fjLj1024EEEEELb1EEEvNS_9BwdParamsE)
        /*0c14*/ 	.word	0x00000000


	//----- nvinfo : EIATTR_REGCOUNT
	.align		4
.L_515:
        /*0c18*/ 	.byte	0x04, 0x2f
        /*0c1a*/ 	.short	(.L_517 - .L_516)
	.align		4
.L_516:
        /*0c1c*/ 	.word	index@(_ZN10layer_norm22ln_bwd_finalize_kernelINS_22Kernel_traits_finalizeILj2560Ef13__nv_bfloat16S2_S2_fjLb0ELj1024ELj4ENS_18Kernel_traits_baseILj2560EfS2_S2_S2_fjLj1024EEEEELb0ELb1EEEvNS_9BwdParamsE)
        /*0c20*/ 	.word	0x00000020


	//----- nvinfo : EIATTR_FRAME_SIZE
	.align		4
.L_517:
        /*0c24*/ 	.byte	0x04, 0x11
        /*0c26*/ 	.short	(.L_519 - .L_518)
	.align		4
.L_518:
        /*0c28*/ 	.word	index@($__internal_33_$__cuda_sm70_shflsync_bfly_p)
        /*0c2c*/ 	.word	0x00000000


	//----- nvinfo : EIATTR_FRAME_SIZE
	.align		4
.L_519:
        /*0c30*/ 	.byte	0x04, 0x11
        /*0c32*/ 	.short	(.L_521 - .L_520)
	.align		4
.L_520:
        /*0c34*/ 	.word	index@(_ZN10layer_norm22ln_bwd_finalize_kernelINS_22Kernel_traits_finalizeILj2560Ef13__nv_bfloat16S2_S2_fjLb0ELj1024ELj4ENS_18Kernel_traits_baseILj2560EfS2_S2_S2_fjLj1024EEEEELb0ELb1EEEvNS_9BwdParamsE)
        /*0c38*/ 	.word	0x00000000


	//----- nvinfo : EIATTR_REGCOUNT
	.align		4
.L_521:
        /*0c3c*/ 	.byte	0x04, 0x2f
        /*0c3e*/ 	.short	(.L_523 - .L_522)
	.align		4
.L_522:
        /*0c40*/ 	.word	index@(_ZN10layer_norm31ln_parallel_residual_bwd_kernelINS_13Kernel_traitsIf13__nv_bfloat16S2_S2_fjLj2560ELj1ELj1ELj4ELj8ENS_18Kernel_traits_baseILj2560EfS2_S2_S2_fjLj128EEEEELb1ELb1ELb0EEEvNS_9BwdParamsE)
        /*0c44*/ 	.word	0x0000009a


	//----- nvinfo : EIATTR_FRAME_SIZE
	.align		4
.L_523:
        /*0c48*/ 	.byte	0x04, 0x11
        /*0c4a*/ 	.short	(.L_525 - .L_524)
	.align		4
.L_524:
        /*0c4c*/ 	.word	index@($__internal_32_$__cuda_sm70_shflsync_down_p)
        /*0c50*/ 	.word	0x00000000


	//----- nvinfo : EIATTR_FRAME_SIZE
	.align		4
.L_525:
        /*0c54*/ 	.byte	0x04, 0x11
        /*0c56*/ 	.short	(.L_527 - .L_526)
	.align		4
.L_526:
        /*0c58*/ 	.word	index@(_ZN10layer_norm31ln_parallel_residual_bwd_kernelINS_13Kernel_traitsIf13__nv_bfloat16S2_S2_fjLj2560ELj1ELj1ELj4ELj8ENS_18Kernel_traits_baseILj2560EfS2_S2_S2_fjLj128EEEEELb1ELb1ELb0EEEvNS_9BwdParamsE)
        /*0c5c*/ 	.word	0x00000000


	//----- nvinfo : EIATTR_REGCOUNT
	.align		4
.L_527:
        /*0c60*/ 	.byte	0x04, 0x2f
        /*0c62*/ 	.short	(.L_529 - .L_528)
	.align		4
.L_528:
        /*0c64*/ 	.word	index@(_ZN10layer_norm40ln_parallel_residual_bwd_finalize_kernelINS_22Kernel_traits_finalizeILj2560Ef13__nv_bfloat16S2_S2_fjLb0ELj1024ELj4ENS_18Kernel_traits_baseILj2560EfS2_S2_S2_fjLj1024EEEEELb0EEEvNS_9BwdParamsE)
        /*0c68*/ 	.word	0x00000020


	//----- nvinfo : EIATTR_FRAME_SIZE
	.align		4
.L_529:
        /*0c6c*/ 	.byte	0x04, 0x11
        /*0c6e*/ 	.short	(.L_531 - .L_530)
	.align		4
.L_530:
        /*0c70*/ 	.word	index@($__internal_31_$__cuda_sm70_shflsync_bfly_p)
        /*0c74*/ 	.word	0x00000000


	//----- nvinfo : EIATTR_FRAME_SIZE
	.align		4
.L_531:
        /*0c78*/ 	.byte	0x04, 0x11
        /*0c7a*/ 	.short	(.L_533 - .L_532)
	.align		4
.L_532:
        /*0c7c*/ 	.word	index@(_ZN10layer_norm40ln_parallel_residual_bwd_finalize_kernelINS_22Kernel_traits_finalizeILj2560Ef13__nv_bfloat16S2_S2_fjLb0ELj1024ELj4ENS_18Kernel_traits_baseILj2560EfS2_S2_S2_fjLj1024EEEEELb0EEEvNS_9BwdParamsE)
        /*0c80*/ 	.word	0x00000000


	//----- nvinfo : EIATTR_REGCOUNT
	.align		4
.L_533:
        /*0c84*/ 	.byte	0x04, 0x2f
        /*0c86*/ 	.short	(.L_535 - .L_534)
	.align		4
.L_534:
        /*0c88*/ 	.word	index@(_ZN10layer_norm22ln_bwd_finalize_kernelINS_22Kernel_traits_finalizeILj2560Ef13__nv_bfloat16S2_S2_fjLb0ELj1024ELj4ENS_18Kernel_traits_baseILj2560EfS2_S2_S2_fjLj1024EEEEELb0ELb0EEEvNS_9BwdParamsE)
        /*0c8c*/ 	.word	0x0000001e


	//----- nvinfo : EIATTR_FRAME_SIZE
	.align		4
.L_535:
        /*0c90*/ 	.byte	0x04, 0x11
        /*0c92*/ 	.short	(.L_537 - .L_536)
	.align		4
.L_536:
        /*0c94*/ 	.word	index@($__internal_30_$__cuda_sm70_shflsync_bfly_p)
        /*0c98*/ 	.word	0x00000000


	//----- nvinfo : EIATTR_FRAME_SIZE
	.align		4
.L_537:
        /*0c9c*/ 	.byte	0x04, 0x11
        /*0c9e*/ 	.short	(.L_539 - .L_538)
	.align		4
.L_538:
        /*0ca0*/ 	.word	index@(_ZN10layer_norm22ln_bwd_finalize_kernelINS_22Kernel_traits_finalizeILj2560Ef13__nv_bfloat16S2_S2_fjLb0ELj1024ELj4ENS_18Kernel_traits_baseILj2560EfS2_S2_S2_fjLj1024EEEEELb0ELb0EEEvNS_9BwdParamsE)
        /*0ca4*/ 	.word	0x00000000


	//----- nvinfo : EIATTR_REGCOUNT
	.align		4
.L_539:
        /*0ca8*/ 	.byte	0x04, 0x2f
        /*0caa*/ 	.short	(.L_541 - .L_540)
	.align		4
.L_540:
        /*0cac*/ 	.word	index@(_ZN10layer_norm31ln_parallel_residual_bwd_kernelINS_13Kernel_traitsIf13__nv_bfloat16S2_S2_fjLj2560ELj1ELj1ELj4ELj8ENS_18Kernel_traits_baseILj2560EfS2_S2_S2_fjLj128EEEEELb1ELb0ELb1EEEvNS_9BwdParamsE)
        /*0cb0*/ 	.word	0x000000e0


	//----- nvinfo : EIATTR_FRAME_SIZE
	.align		4
.L_541:
        /*0cb4*/ 	.byte	0x04, 0x11
        /*0cb6*/ 	.short	(.L_543 - .L_542)
	.align		4
.L_542:
        /*0cb8*/ 	.word	index@($__internal_29_$__cuda_sm70_shflsync_down_p)
        /*0cbc*/ 	.word	0x00000000


	//----- nvinfo : EIATTR_FRAME_SIZE
	.align		4
.L_543:
        /*0cc0*/ 	.byte	0x04, 0x11
        /*0cc2*/ 	.short	(.L_545 - .L_544)
	.align		4
.L_544:
        /*0cc4*/ 	.word	index@(_ZN10layer_norm31ln_parallel_residual_bwd_kernelINS_13Kernel_traitsIf13__nv_bfloat16S2_S2_fjLj2560ELj1ELj1ELj4ELj8ENS_18Kernel_traits_baseILj2560EfS2_S2_S2_fjLj128EEEEELb1ELb0ELb1EEEvNS_9BwdParamsE)
        /*0cc8*/ 	.word	0x00000000


	//----- nvinfo : EIATTR_REGCOUNT
	.align		4
.L_545:
        /*0ccc*/ 	.byte	0x04, 0x2f
        /*0cce*/ 	.short	(.L_547 - .L_546)
	.align		4
.L_546:
        /*0cd0*/ 	.word	index@(_ZN10layer_norm31ln_parallel_residual_bwd_kernelINS_13Kernel_traitsIf13__nv_bfloat16S2_S2_fjLj2560ELj1ELj1ELj4ELj8ENS_18Kernel_traits_baseILj2560EfS2_S2_S2_fjLj128EEEEELb1ELb0ELb0EEEvNS_9BwdParamsE)
        /*0cd4*/ 	.word	0x000000d6


	//----- nvinfo : EIATTR_FRAME_SIZE
	.align		4
.L_547:
        /*0cd8*/ 	.byte	0x04, 0x11
        /*0cda*/ 	.short	(.L_549 - .L_548)
	.align		4
.L_548:
        /*0cdc*/ 	.word	index@($__internal_28_$__cuda_sm70_shflsync_down_p)
        /*0ce0*/ 	.word	0x00000000


	//----- nvinfo : EIATTR_FRAME_SIZE
	.align		4
.L_549:
        /*0ce4*/ 	.byte	0x04, 0x11
        /*0ce6*/ 	.short	(.L_551 - .L_550)
	.align		4
.L_550:
        /*0ce8*/ 	.word	index@(_ZN10layer_norm31ln_parallel_residual_bwd_kernelINS_13Kernel_traitsIf13__nv_bfloat16S2_S2_fjLj2560ELj1ELj1ELj4ELj8ENS_18Kernel_traits_baseILj2560EfS2_S2_S2_fjLj128EEEEELb1ELb0ELb0EEEvNS_9BwdParamsE)
        /*0cec*/ 	.word	0x00000000


	//----- nvinfo : EIATTR_REGCOUNT
	.align		4
.L_551:
        /*0cf0*/ 	.byte	0x04, 0x2f
        /*0cf2*/ 	.short	(.L_553 - .L_552)
	.align		4
.L_552:
        /*0cf4*/ 	.word	index@(_ZN10layer_norm31ln_parallel_residual_bwd_kernelINS_13Kernel_traitsIf13__nv_bfloat16S2_S2_fjLj2560ELj1ELj1ELj4ELj8ENS_18Kernel_traits_baseILj2560EfS2_S2_S2_fjLj128EEEEELb0ELb1ELb1EEEvNS_9BwdParamsE)
        /*0cf8*/ 	.word	0x00000098


	//----- nvinfo : EIATTR_FRAME_SIZE
	.align		4
.L_553:
        /*0cfc*/ 	.byte	0x04, 0x11
        /*0cfe*/ 	.short	(.L_555 - .L_554)
	.align		4
.L_554:
        /*0d00*/ 	.word	index@($__internal_27_$__cuda_sm70_shflsync_down_p)
        /*0d04*/ 	.word	0x00000000


	//----- nvinfo : EIATTR_FRAME_SIZE
	.align		4
.L_555:
        /*0d08*/ 	.byte	0x04, 0x11
        /*0d0a*/ 	.short	(.L_557 - .L_556)
	.align		4
.L_556:
        /*0d0c*/ 	.word	index@(_ZN10layer_norm31ln_parallel_residual_bwd_kernelINS_13Kernel_traitsIf13__nv_bfloat16S2_S2_fjLj2560ELj1ELj1ELj4ELj8ENS_18Kernel_traits_baseILj2560EfS2_S2_S2_fjLj128EEEEELb0ELb1ELb1EEEvNS_9BwdParamsE)
        /*0d10*/ 	.word	0x00000000


	//----- nvinfo : EIATTR_REGCOUNT
	.align		4
.L_557:
        /*0d14*/ 	.byte	0x04, 0x2f
        /*0d16*/ 	.short	(.L_559 - .L_558)
	.align		4
.L_558:
        /*0d18*/ 	.word	index@(_ZN10layer_norm31ln_parallel_residual_bwd_kernelINS_13Kernel_traitsIf13__nv_bfloat16S2_S2_fjLj2560ELj1ELj1ELj4ELj8ENS_18Kernel_traits_baseILj2560EfS2_S2_S2_fjLj128EEEEELb0ELb1ELb0EEEvNS_9BwdParamsE)
        /*0d1c*/ 	.word	0x0000008c


	//----- nvinfo : EIATTR_FRAME_SIZE
	.align		4
.L_559:
        /*0d20*/ 	.byte	0x04, 0x11
        /*0d22*/ 	.short	(.L_561 - .L_560)
	.align		4
.L_560:
        /*0d24*/ 	.word	index@($__internal_26_$__cuda_sm70_shflsync_down_p)
        /*0d28*/ 	.word	0x00000000


	//----- nvinfo : EIATTR_FRAME_SIZE
	.align		4
.L_561:
        /*0d2c*/ 	.byte	0x04, 0x11
        /*0d2e*/ 	.short	(.L_563 - .L_562)
	.align		4
.L_562:
        /*0d30*/ 	.word	index@(_ZN10layer_norm31ln_parallel_residual_bwd_kernelINS_13Kernel_traitsIf13__nv_bfloat16S2_S2_fjLj2560ELj1ELj1ELj4ELj8ENS_18Kernel_traits_baseILj2560EfS2_S2_S2_fjLj128EEEEELb0ELb1ELb0EEEvNS_9BwdParamsE)
        /*0d34*/ 	.word	0x00000000


	//----- nvinfo : EIATTR_REGCOUNT
	.align		4
.L_563:
        /*0d38*/ 	.byte	0x04, 0x2f
        /*0d3a*/ 	.short	(.L_565 - .L_564)
	.align		4
.L_564:
        /*0d3c*/ 	.word	index@(_ZN10layer_norm31ln_parallel_residual_bwd_kernelINS_13Kernel_traitsIf13__nv_bfloat16S2_S2_fjLj2560ELj1ELj1ELj4ELj8ENS_18Kernel_traits_baseILj2560EfS2_S2_S2_fjLj128EEEEELb0ELb0ELb1EEEvNS_9BwdParamsE)
        /*0d40*/ 	.word	0x000000d0


	//----- nvinfo : EIATTR_FRAME_SIZE
	.align		4
.L_565:
        /*0d44*/ 	.byte	0x04, 0x11
        /*0d46*/ 	.short	(.L_567 - .L_566)
	.align		4
.L_566:
        /*0d48*/ 	.word	index@($__internal_25_$__cuda_sm70_shflsync_down_p)
        /*0d4c*/ 	.word	0x00000000


	//----- nvinfo : EIATTR_FRAME_SIZE
	.align		4
.L_567:
        /*0d50*/ 	.byte	0x04, 0x11
        /*0d52*/ 	.short	(.L_569 - .L_568)
	.align		4
.L_568:
        /*0d54*/ 	.word	index@(_ZN10layer_norm31ln_parallel_residual_bwd_kernelINS_13Kernel_traitsIf13__nv_bfloat16S2_S2_fjLj2560ELj1ELj1ELj4ELj8ENS_18Kernel_traits_baseILj2560EfS2_S2_S2_fjLj128EEEEELb0ELb0ELb1EEEvNS_9BwdParamsE)
        /*0d58*/ 	.word	0x00000000


	//----- nvinfo : EIATTR_REGCOUNT
	.align		4
.L_569:
        /*0d5c*/ 	.byte	0x04, 0x2f
        /*0d5e*/ 	.short	(.L_571 - .L_570)
	.align		4
.L_570:
        /*0d60*/ 	.word	index@(_ZN10layer_norm31ln_parallel_residual_bwd_kernelINS_13Kernel_traitsIf13__nv_bfloat16S2_S2_fjLj2560ELj1ELj1ELj4ELj8ENS_18Kernel_traits_baseILj2560EfS2_S2_S2_fjLj128EEEEELb0ELb0ELb0EEEvNS_9BwdParamsE)
        /*0d64*/ 	.word	0x000000ca


	//----- nvinfo : EIATTR_FRAME_SIZE
	.align		4
.L_571:
        /*0d68*/ 	.byte	0x04, 0x11
        /*0d6a*/ 	.short	(.L_573 - .L_572)
	.align		4
.L_572:
        /*0d6c*/ 	.word	index@($__internal_24_$__cuda_sm70_shflsync_down_p)
        /*0d70*/ 	.word	0x00000000


	//----- nvinfo : EIATTR_FRAME_SIZE
	.align		4
.L_573:
        /*0d74*/ 	.byte	0x04, 0x11
        /*0d76*/ 	.short	(.L_575 - .L_574)
	.align		4
.L_574:
        /*0d78*/ 	.word	index@(_ZN10layer_norm31ln_parallel_residual_bwd_kernelINS_13Kernel_traitsIf13__nv_bfloat16S2_S2_fjLj2560ELj1ELj1ELj4ELj8ENS_18Kernel_traits_baseILj2560EfS2_S2_S2_fjLj128EEEEELb0ELb0ELb0EEEvNS_9BwdParamsE)
        /*0d7c*/ 	.word	0x00000000


	//----- nvinfo : EIATTR_REGCOUNT
	.align		4
.L_575:
        /*0d80*/ 	.byte	0x04, 0x2f
        /*0d82*/ 	.short	(.L_577 - .L_576)
	.align		4
.L_576:
        /*0d84*/ 	.word	index@(_ZN10layer_norm31ln_parallel_residual_bwd_kernelINS_13Kernel_traitsI6__halfS2_S2_S2_fjLj2560ELj1ELj1ELj4ELj8ENS_18Kernel_traits_baseILj2560ES2_S2_S2_S2_fjLj128EEEEELb1ELb1ELb1EEEvNS_9BwdParamsE)
        /*0d88*/ 	.word	0x000000a1


	//----- nvinfo : EIATTR_FRAME_SIZE
	.align		4
.L_577:
        /*0d8c*/ 	.byte	0x04, 0x11
        /*0d8e*/ 	.short	(.L_579 - .L_578)
	.align		4
.L_578:
        /*0d90*/ 	.word	index@($__internal_23_$__cuda_sm70_shflsync_down_p)
        /*0d94*/ 	.word	0x00000000


	//----- nvinfo : EIATTR_FRAME_SIZE
	.align		4
.L_579:
        /*0d98*/ 	.byte	0x04, 0x11
        /*0d9a*/ 	.short	(.L_581 - .L_580)
	.align		4
.L_580:
        /*0d9c*/ 	.word	index@(_ZN10layer_norm31ln_parallel_residual_bwd_kernelINS_13Kernel_traitsI6__halfS2_S2_S2_fjLj2560ELj1ELj1ELj4ELj8ENS_18Kernel_traits_baseILj2560ES2_S2_S2_S2_fjLj128EEEEELb1ELb1ELb1EEEvNS_9BwdParamsE)
        /*0da0*/ 	.word	0x00000000


	//----- nvinfo : EIATTR_REGCOUNT
	.align		4
.L_581:
        /*0da4*/ 	.byte	0x04, 0x2f
        /*0da6*/ 	.short	(.L_583 - .L_582)
	.align		4
.L_582:
        /*0da8*/ 	.word	index@(_ZN10layer_norm40ln_parallel_residual_bwd_finalize_kernelINS_22Kernel_traits_finalizeILj2560E6__halfS2_S2_S2_fjLb0ELj1024ELj4ENS_18Kernel_traits_baseILj2560ES2_S2_S2_S2_fjLj1024EEEEELb1EEEvNS_9BwdParamsE)
        /*0dac*/ 	.word	0x00000020


	//----- nvinfo : EIATTR_FRAME_SIZE
	.align		4
.L_583:
        /*0db0*/ 	.byte	0x04, 0x11
        /*0db2*/ 	.short	(.L_585 - .L_584)
	.align		4
.L_584:
        /*0db4*/ 	.word	index@($__internal_22_$__cuda_sm70_shflsync_bfly_p)
        /*0db8*/ 	.word	0x00000000


	//----- nvinfo : EIATTR_FRAME_SIZE
	.align		4
.L_585:
        /*0dbc*/ 	.byte	0x04, 0x11
        /*0dbe*/ 	.short	(.L_587 - .L_586)
	.align		4
.L_586:
        /*0dc0*/ 	.word	index@(_ZN10layer_norm40ln_parallel_residual_bwd_finalize_kernelINS_22Kernel_traits_finalizeILj2560E6__halfS2_S2_S2_fjLb0ELj1024ELj4ENS_18Kernel_traits_baseILj2560ES2_S2_S2_S2_fjLj1024EEEEELb1EEEvNS_9BwdParamsE)
        /*0dc4*/ 	.word	0x00000000


	//----- nvinfo : EIATTR_REGCOUNT
	.align		4
.L_587:
        /*0dc8*/ 	.byte	0x04, 0x2f
        /*0dca*/ 	.short	(.L_589 - .L_588)
	.align		4
.L_588:
        /*0dcc*/ 	.word	index@(_ZN10layer_norm22ln_bwd_finalize_kernelINS_22Kernel_traits_finalizeILj2560E6__halfS2_S2_S2_fjLb0ELj1024ELj4ENS_18Kernel_traits_baseILj2560ES2_S2_S2_S2_fjLj1024EEEEELb0ELb1EEEvNS_9BwdParamsE)
        /*0dd0*/ 	.word	0x00000020


	//----- nvinfo : EIATTR_FRAME_SIZE
	.align		4
.L_589:
        /*0dd4*/ 	.byte	0x04, 0x11
        /*0dd6*/ 	.short	(.L_591 - .L_590)
	.align		4
.L_590:
        /*0dd8*/ 	.word	index@($__internal_21_$__cuda_sm70_shflsync_bfly_p)
        /*0ddc*/ 	.word	0x00000000


	//----- nvinfo : EIATTR_FRAME_SIZE
	.align		4
.L_591:
        /*0de0*/ 	.byte	0x04, 0x11
        /*0de2*/ 	.short	(.L_593 - .L_592)
	.align		4
.L_592:
        /*0de4*/ 	.word	index@(_ZN10layer_norm22ln_bwd_finalize_kernelINS_22Kernel_traits_finalizeILj2560E6__halfS2_S2_S2_fjLb0ELj1024ELj4ENS_18Kernel_traits_baseILj2560ES2_S2_S2_S2_fjLj1024EEEEELb0ELb1EEEvNS_9BwdParamsE)
        /*0de8*/ 	.word	0x00000000


	//----- nvinfo : EIATTR_REGCOUNT
	.align		4
.L_593:
        /*0dec*/ 	.byte	0x04, 0x2f
        /*0dee*/ 	.short	(.L_595 - .L_594)
	.align		4
.L_594:
        /*0df0*/ 	.word	index@(_ZN10layer_norm31ln_parallel_residual_bwd_kernelINS_13Kernel_traitsI6__halfS2_S2_S2_fjLj2560ELj1ELj1ELj4ELj8ENS_18Kernel_traits_baseILj2560ES2_S2_S2_S2_fjLj128EEEEELb1ELb1ELb0EEEvNS_9BwdParamsE)
        /*0df4*/ 	.word	0x0000009a


	//----- nvinfo : EIATTR_FRAME_SIZE
	.align		4
.L_595:
        /*0df8*/ 	.byte	0x04, 0x11
        /*0dfa*/ 	.short	(.L_597 - .L_596)
	.align		4
.L_596:
        /*0dfc*/ 	.word	index@($__internal_20_$__cuda_sm70_shflsync_down_p)
        /*0e00*/ 	.word	0x00000000


	//----- nvinfo : EIATTR_FRAME_SIZE
	.align		4
.L_597:
        /*0e04*/ 	.byte	0x04, 0x11
        /*0e06*/ 	.short	(.L_599 - .L_598)
	.align		4
.L_598:
        /*0e08*/ 	.word	index@(_ZN10layer_norm31ln_parallel_residual_bwd_kernelINS_13Kernel_traitsI6__halfS2_S2_S2_fjLj2560ELj1ELj1ELj4ELj8ENS_18Kernel_traits_baseILj2560ES2_S2_S2_S2_fjLj128EEEEELb1ELb1ELb0EEEvNS_9BwdParamsE)
        /*0e0c*/ 	.word	0x00000000


	//----- nvinfo : EIATTR_REGCOUNT
	.align		4
.L_599:
        /*0e10*/ 	.byte	0x04, 0x2f
        /*0e12*/ 	.short	(.L_601 - .L_600)
	.align		4
.L_600:
        /*0e14*/ 	.word	index@(_ZN10layer_norm40ln_parallel_residual_bwd_finalize_kernelINS_22Kernel_traits_finalizeILj2560E6__halfS2_S2_S2_fjLb0ELj1024ELj4ENS_18Kernel_traits_baseILj2560ES2_S2_S2_S2_fjLj1024EEEEELb0EEEvNS_9BwdParamsE)
        /*0e18*/ 	.word	0x00000020


	//----- nvinfo : EIATTR_FRAME_SIZE
	.align		4
.L_601:
        /*0e1c*/ 	.byte	0x04, 0x11
        /*0e1e*/ 	.short	(.L_603 - .L_602)
	.align		4
.L_602:
        /*0e20*/ 	.word	index@($__internal_19_$__cuda_sm70_shflsync_bfly_p)
        /*0e24*/ 	.word	0x00000000


	//----- nvinfo : EIATTR_FRAME_SIZE
	.align		4
.L_603:
        /*0e28*/ 	.byte	0x04, 0x11
        /*0e2a*/ 	.short	(.L_605 - .L_604)
	.align		4
.L_604:
        /*0e2c*/ 	.word	index@(_ZN10layer_norm40ln_parallel_residual_bwd_finalize_kernelINS_22Kernel_traits_finalizeILj2560E6__halfS2_S2_S2_fjLb0ELj1024ELj4ENS_18Kernel_traits_baseILj2560ES2_S2_S2_S2_fjLj1024EEEEELb0EEEvNS_9BwdParamsE)
        /*0e30*/ 	.word	0x00000000


	//----- nvinfo : EIATTR_REGCOUNT
	.align		4
.L_605:
        /*0e34*/ 	.byte	0x04, 0x2f
        /*0e36*/ 	.short	(.L_607 - .L_606)
	.align		4
.L_606:
        /*0e38*/ 	.word	index@(_ZN10layer_norm22ln_bwd_finalize_kernelINS_22Kernel_traits_finalizeILj2560E6__halfS2_S2_S2_fjLb0ELj1024ELj4ENS_18Kernel_traits_baseILj2560ES2_S2_S2_S2_fjLj1024EEEEELb0ELb0EEEvNS_9BwdParamsE)
        /*0e3c*/ 	.word	0x0000001e


	//----- nvinfo : EIATTR_FRAME_SIZE
	.align		4
.L_607:
        /*0e40*/ 	.byte	0x04, 0x11
        /*0e42*/ 	.short	(.L_609 - .L_608)
	.align		4
.L_608:
        /*0e44*/ 	.word	index@($__internal_18_$__cuda_sm70_shflsync_bfly_p)
        /*0e48*/ 	.word	0x00000000


	//----- nvinfo : EIATTR_FRAME_SIZE
	.align		4
.L_609:
        /*0e4c*/ 	.byte	0x04, 0x11
        /*0e4e*/ 	.short	(.L_611 - .L_610)
	.align		4
.L_610:
        /*0e50*/ 	.word	index@(_ZN10layer_norm22ln_bwd_finalize_kernelINS_22Kernel_traits_finalizeILj2560E6__halfS2_S2_S2_fjLb0ELj1024ELj4ENS_18Kernel_traits_baseILj2560ES2_S2_S2_S2_fjLj1024EEEEELb0ELb0EEEvNS_9BwdParamsE)
        /*0e54*/ 	.word	0x00000000


	//----- nvinfo : EIATTR_REGCOUNT
	.align		4
.L_611:
        /*0e58*/ 	.byte	0x04, 0x2f
        /*0e5a*/ 	.short	(.L_613 - .L_612)
	.align		4
.L_612:
        /*0e5c*/ 	.word	index@(_ZN10layer_norm31ln_parallel_residual_bwd_kernelINS_13Kernel_traitsI6__halfS2_S2_S2_fjLj2560ELj1ELj1ELj4ELj8ENS_18Kernel_traits_baseILj2560ES2_S2_S2_S2_fjLj128EEEEELb1ELb0ELb1EEEvNS_9BwdParamsE)
        /*0e60*/ 	.word	0x000000de


	//----- nvinfo : EIATTR_FRAME_SIZE
	.align		4
.L_613:
        /*0e64*/ 	.byte	0x04, 0x11
        /*0e66*/ 	.short	(.L_615 - .L_614)
	.align		4
.L_614:
        /*0e68*/ 	.word	index@($__internal_17_$__cuda_sm70_shflsync_down_p)
        /*0e6c*/ 	.word	0x00000000


	//----- nvinfo : EIATTR_FRAME_SIZE
	.align		4
.L_615:
        /*0e70*/ 	.byte	0x04, 0x11
        /*0e72*/ 	.short	(.L_617 - .L_616)
	.align		4
.L_616:
        /*0e74*/ 	.word	index@(_ZN10layer_norm31ln_parallel_residual_bwd_kernelINS_13Kernel_traitsI6__halfS2_S2_S2_fjLj2560ELj1ELj1ELj4ELj8ENS_18Kernel_traits_baseILj2560ES2_S2_S2_S2_fjLj128EEEEELb1ELb0ELb1EEEvNS_9BwdParamsE)
        /*0e78*/ 	.word	0x00000000


	//----- nvinfo : EIATTR_REGCOUNT
	.align		4
.L_617:
        /*0e7c*/ 	.byte	0x04, 0x2f
        /*0e7e*/ 	.short	(.L_619 - .L_618)
	.align		4
.L_618:
        /*0e80*/ 	.word	index@(_ZN10layer_norm31ln_parallel_residual_bwd_kernelINS_13Kernel_traitsI6__halfS2_S2_S2_fjLj2560ELj1ELj1ELj4ELj8ENS_18Kernel_traits_baseILj2560ES2_S2_S2_S2_fjLj128EEEEELb1ELb0ELb0EEEvNS_9BwdParamsE)
        /*0e84*/ 	.word	0x000000d6


	//----- nvinfo : EIATTR_FRAME_SIZE
	.align		4
.L_619:
        /*0e88*/ 	.byte	0x04, 0x11
        /*0e8a*/ 	.short	(.L_621 - .L_620)
	.align		4
.L_620:
        /*0e8c*/ 	.word	index@($__internal_16_$__cuda_sm70_shflsync_down_p)
        /*0e90*/ 	.word	0x00000000


	//----- nvinfo : EIATTR_FRAME_SIZE
	.align		4
.L_621:
        /*0e94*/ 	.byte	0x04, 0x11
        /*0e96*/ 	.short	(.L_623 - .L_622)
	.align		4
.L_622:
        /*0e98*/ 	.word	index@(_ZN10layer_norm31ln_parallel_residual_bwd_kernelINS_13Kernel_traitsI6__halfS2_S2_S2_fjLj2560ELj1ELj1ELj4ELj8ENS_18Kernel_traits_baseILj2560ES2_S2_S2_S2_fjLj128EEEEELb1ELb0ELb0EEEvNS_9BwdParamsE)
        /*0e9c*/ 	.word	0x00000000


	//----- nvinfo : EIATTR_REGCOUNT
	.align		4
.L_623:
        /*0ea0*/ 	.byte	0x04, 0x2f
        /*0ea2*/ 	.short	(.L_625 - .L_624)
	.align		4
.L_624:
        /*0ea4*/ 	.word	index@(_ZN10layer_norm31ln_parallel_residual_bwd_kernelINS_13Kernel_traitsI6__halfS2_S2_S2_fjLj2560ELj1ELj1ELj4ELj8ENS_18Kernel_traits_baseILj2560ES2_S2_S2_S2_fjLj128EEEEELb0ELb1ELb1EEEvNS_9BwdParamsE)
        /*0ea8*/ 	.word	0x00000092


	//----- nvinfo : EIATTR_FRAME_SIZE
	.align		4
.L_625:
        /*0eac*/ 	.byte	0x04, 0x11
        /*0eae*/ 	.short	(.L_627 - .L_626)
	.align		4
.L_626:
        /*0eb0*/ 	.word	index@($__internal_15_$__cuda_sm70_shflsync_down_p)
        /*0eb4*/ 	.word	0x00000000


	//----- nvinfo : EIATTR_FRAME_SIZE
	.align		4
.L_627:
        /*0eb8*/ 	.byte	0x04, 0x11
        /*0eba*/ 	.short	(.L_629 - .L_628)
	.align		4
.L_628:
        /*0ebc*/ 	.word	index@(_ZN10layer_norm31ln_parallel_residual_bwd_kernelINS_13Kernel_traitsI6__halfS2_S2_S2_fjLj2560ELj1ELj1ELj4ELj8ENS_18Kernel_traits_baseILj2560ES2_S2_S2_S2_fjLj128EEEEELb0ELb1ELb1EEEvNS_9BwdParamsE)
        /*0ec0*/ 	.word	0x00000000


	//----- nvinfo : EIATTR_REGCOUNT
	.align		4
.L_629:
        /*0ec4*/ 	.byte	0x04, 0x2f
        /*0ec6*/ 	.short	(.L_631 - .L_630)
	.align		4
.L_630:
        /*0ec8*/ 	.word	index@(_ZN10layer_norm31ln_parallel_residual_bwd_kernelINS_13Kernel_traitsI6__halfS2_S2_S2_fjLj2560ELj1ELj1ELj4ELj8ENS_18Kernel_traits_baseILj2560ES2_S2_S2_S2_fjLj128EEEEELb0ELb1ELb0EEEvNS_9BwdParamsE)
        /*0ecc*/ 	.word	0x0000008d


	//----- nvinfo : EIATTR_FRAME_SIZE
	.align		4
.L_631:
        /*0ed0*/ 	.byte	0x04, 0x11
        /*0ed2*/ 	.short	(.L_633 - .L_632)
	.align		4
.L_632:
        /*0ed4*/ 	.word	index@($__internal_14_$__cuda_sm70_shflsync_down_p)
        /*0ed8*/ 	.word	0x00000000


	//----- nvinfo : EIATTR_FRAME_SIZE
	.align		4
.L_633:
        /*0edc*/ 	.byte	0x04, 0x11
        /*0ede*/ 	.short	(.L_635 - .L_634)
	.align		4
.L_634:
        /*0ee0*/ 	.word	index@(_ZN10layer_norm31ln_parallel_residual_bwd_kernelINS_13Kernel_traitsI6__halfS2_S2_S2_fjLj2560ELj1ELj1ELj4ELj8ENS_18Kernel_traits_baseILj2560ES2_S2_S2_S2_fjLj128EEEEELb0ELb1ELb0EEEvNS_9BwdParamsE)
        /*0ee4*/ 	.word	0x00000000


	//----- nvinfo : EIATTR_REGCOUNT
	.align		4
.L_635:
        /*0ee8*/ 	.byte	0x04, 0x2f
        /*0eea*/ 	.short	(.L_637 - .L_636)
	.align		4
.L_636:
        /*0eec*/ 	.word	index@(_ZN10layer_norm31ln_parallel_residual_bwd_kernelINS_13Kernel_traitsI6__halfS2_S2_S2_fjLj2560ELj1ELj1ELj4ELj8ENS_18Kernel_traits_baseILj2560ES2_S2_S2_S2_fjLj128EEEEELb0ELb0ELb1EEEvNS_9BwdParamsE)
        /*0ef0*/ 	.word	0x000000ca


	//----- nvinfo : EIATTR_FRAME_SIZE
	.align		4
.L_637:
        /*0ef4*/ 	.byte	0x04, 0x11
        /*0ef6*/ 	.short	(.L_639 - .L_638)
	.align		4
.L_638:
        /*0ef8*/ 	.word	index@($__internal_13_$__cuda_sm70_shflsync_down_p)
        /*0efc*/ 	.word	0x00000000


	//----- nvinfo : EIATTR_FRAME_SIZE
	.align		4
.L_639:
        /*0f00*/ 	.byte	0x04, 0x11
        /*0f02*/ 	.short	(.L_641 - .L_640)
	.align		4
.L_640:
        /*0f04*/ 	.word	index@(_ZN10layer_norm31ln_parallel_residual_bwd_kernelINS_13Kernel_traitsI6__halfS2_S2_S2_fjLj2560ELj1ELj1ELj4ELj8ENS_18Kernel_traits_baseILj2560ES2_S2_S2_S2_fjLj128EEEEELb0ELb0ELb1EEEvNS_9BwdParamsE)
        /*0f08*/ 	.word	0x00000000


	//----- nvinfo : EIATTR_REGCOUNT
	.align		4
.L_641:
        /*0f0c*/ 	.byte	0x04, 0x2f
        /*0f0e*/ 	.short	(.L_643 - .L_642)
	.align		4
.L_642:
        /*0f10*/ 	.word	index@(_ZN10layer_norm31ln_parallel_residual_bwd_kernelINS_13Kernel_traitsI6__halfS2_S2_S2_fjLj2560ELj1ELj1ELj4ELj8ENS_18Kernel_traits_baseILj2560ES2_S2_S2_S2_fjLj128EEEEELb0ELb0ELb0EEEvNS_9BwdParamsE)
        /*0f14*/ 	.word	0x000000ca


	//----- nvinfo : EIATTR_FRAME_SIZE
	.align		4
.L_643:
        /*0f18*/ 	.byte	0x04, 0x11
        /*0f1a*/ 	.short	(.L_645 - .L_644)
	.align		4
.L_644:
        /*0f1c*/ 	.word	index@($__internal_12_$__cuda_sm70_shflsync_down_p)
        /*0f20*/ 	.word	0x00000000


	//----- nvinfo : EIATTR_FRAME_SIZE
	.align		4
.L_645:
        /*0f24*/ 	.byte	0x04, 0x11
        /*0f26*/ 	.short	(.L_647 - .L_646)
	.align		4
.L_646:
        /*0f28*/ 	.word	index@(_ZN10layer_norm31ln_parallel_residual_bwd_kernelINS_13Kernel_traitsI6__halfS2_S2_S2_fjLj2560ELj1ELj1ELj4ELj8ENS_18Kernel_traits_baseILj2560ES2_S2_S2_S2_fjLj128EEEEELb0ELb0ELb0EEEvNS_9BwdParamsE)
        /*0f2c*/ 	.word	0x00000000


	//----- nvinfo : EIATTR_REGCOUNT
	.align		4
.L_647:
        /*0f30*/ 	.byte	0x04, 0x2f
        /*0f32*/ 	.short	(.L_649 - .L_648)
	.align		4
.L_648:
        /*0f34*/ 	.word	index@(_ZN10layer_norm31ln_parallel_residual_bwd_kernelINS_13Kernel_traitsI13__nv_bfloat16S2_S2_S2_fjLj2560ELj1ELj1ELj4ELj8ENS_18Kernel_traits_baseILj2560ES2_S2_S2_S2_fjLj128EEEEELb1ELb1ELb1EEEvNS_9BwdParamsE)
        /*0f38*/ 	.word	0x000000a1


	//----- nvinfo : EIATTR_FRAME_SIZE
	.align		4
.L_649:
        /*0f3c*/ 	.byte	0x04, 0x11
        /*0f3e*/ 	.short	(.L_651 - .L_650)
	.align		4
.L_650:
        /*0f40*/ 	.word	index@($__internal_11_$__cuda_sm70_shflsync_down_p)
        /*0f44*/ 	.word	0x00000000


	//----- nvinfo : EIATTR_FRAME_SIZE
	.align		4
.L_651:
        /*0f48*/ 	.byte	0x04, 0x11
        /*0f4a*/ 	.short	(.L_653 - .L_652)
	.align		4
.L_652:
        /*0f4c*/ 	.word	index@(_ZN10layer_norm31ln_parallel_residual_bwd_kernelINS_13Kernel_traitsI13__nv_bfloat16S2_S2_S2_fjLj2560ELj1ELj1ELj4ELj8ENS_18Kernel_traits_baseILj2560ES2_S2_S2_S2_fjLj128EEEEELb1ELb1ELb1EEEvNS_9BwdParamsE)
        /*0f50*/ 	.word	0x00000000


	//----- nvinfo : EIATTR_REGCOUNT
	.align		4
.L_653:
        /*0f54*/ 	.byte	0x04, 0x2f
        /*0f56*/ 	.short	(.L_655 - .L_654)
	.align		4
.L_654:
        /*0f58*/ 	.word	index@(_ZN10layer_norm40ln_parallel_residual_bwd_finalize_kernelINS_22Kernel_traits_finalizeILj2560E13__nv_bfloat16S2_S2_S2_fjLb0ELj1024ELj4ENS_18Kernel_traits_baseILj2560ES2_S2_S2_S2_fjLj1024EEEEELb1EEEvNS_9BwdParamsE)
        /*0f5c*/ 	.word	0x00000020


	//----- nvinfo : EIATTR_FRAME_SIZE
	.align		4
.L_655:
        /*0f60*/ 	.byte	0x04, 0x11
        /*0f62*/ 	.short	(.L_657 - .L_656)
	.align		4
.L_656:
        /*0f64*/ 	.word	index@($__internal_10_$__cuda_sm70_shflsync_bfly_p)
        /*0f68*/ 	.word	0x00000000


	//----- nvinfo : EIATTR_FRAME_SIZE
	.align		4
.L_657:
        /*0f6c*/ 	.byte	0x04, 0x11
        /*0f6e*/ 	.short	(.L_659 - .L_658)
	.align		4
.L_658:
        /*0f70*/ 	.word	index@(_ZN10layer_norm40ln_parallel_residual_bwd_finalize_kernelINS_22Kernel_traits_finalizeILj2560E13__nv_bfloat16S2_S2_S2_fjLb0ELj1024ELj4ENS_18Kernel_traits_baseILj2560ES2_S2_S2_S2_fjLj1024EEEEELb1EEEvNS_9BwdParamsE)
        /*0f74*/ 	.word	0x00000000


	//----- nvinfo : EIATTR_REGCOUNT
	.align		4
.L_659:
        /*0f78*/ 	.byte	0x04, 0x2f
        /*0f7a*/ 	.short	(.L_661 - .L_660)
	.align		4
.L_660:
        /*0f7c*/ 	.word	index@(_ZN10layer_norm22ln_bwd_finalize_kernelINS_22Kernel_traits_finalizeILj2560E13__nv_bfloat16S2_S2_S2_fjLb0ELj1024ELj4ENS_18Kernel_traits_baseILj2560ES2_S2_S2_S2_fjLj1024EEEEELb0ELb1EEEvNS_9BwdParamsE)
        /*0f80*/ 	.word	0x00000020


	//----- nvinfo : EIATTR_FRAME_SIZE
	.align		4
.L_661:
        /*0f84*/ 	.byte	0x04, 0x11
        /*0f86*/ 	.short	(.L_663 - .L_662)
	.align		4
.L_662:
        /*0f88*/ 	.word	index@($__internal_9_$__cuda_sm70_shflsync_bfly_p)
        /*0f8c*/ 	.word	0x00000000


	//----- nvinfo : EIATTR_FRAME_SIZE
	.align		4
.L_663:
        /*0f90*/ 	.byte	0x04, 0x11
        /*0f92*/ 	.short	(.L_665 - .L_664)
	.align		4
.L_664:
        /*0f94*/ 	.word	index@(_ZN10layer_norm22ln_bwd_finalize_kernelINS_22Kernel_traits_finalizeILj2560E13__nv_bfloat16S2_S2_S2_fjLb0ELj1024ELj4ENS_18Kernel_traits_baseILj2560ES2_S2_S2_S2_fjLj1024EEEEELb0ELb1EEEvNS_9BwdParamsE)
        /*0f98*/ 	.word	0x00000000


	//----- nvinfo : EIATTR_REGCOUNT
	.align		4
.L_665:
        /*0f9c*/ 	.byte	0x04, 0x2f
        /*0f9e*/ 	.short	(.L_667 - .L_666)
	.align		4
.L_666:
        /*0fa0*/ 	.word	index@(_ZN10layer_norm31ln_parallel_residual_bwd_kernelINS_13Kernel_traitsI13__nv_bfloat16S2_S2_S2_fjLj2560ELj1ELj1ELj4ELj8ENS_18Kernel_traits_baseILj2560ES2_S2_S2_S2_fjLj128EEEEELb1ELb1ELb0EEEvNS_9BwdParamsE)
        /*0fa4*/ 	.word	0x0000009a


	//----- nvinfo : EIATTR_FRAME_SIZE
	.align		4
.L_667:
        /*0fa8*/ 	.byte	0x04, 0x11
        /*0faa*/ 	.short	(.L_669 - .L_668)
	.align		4
.L_668:
        /*0fac*/ 	.word	index@($__internal_8_$__cuda_sm70_shflsync_down_p)
        /*0fb0*/ 	.word	0x00000000


	//----- nvinfo : EIATTR_FRAME_SIZE
	.align		4
.L_669:
        /*0fb4*/ 	.byte	0x04, 0x11
        /*0fb6*/ 	.short	(.L_671 - .L_670)
	.align		4
.L_670:
        /*0fb8*/ 	.word	index@(_ZN10layer_norm31ln_parallel_residual_bwd_kernelINS_13Kernel_traitsI13__nv_bfloat16S2_S2_S2_fjLj2560ELj1ELj1ELj4ELj8ENS_18Kernel_traits_baseILj2560ES2_S2_S2_S2_fjLj128EEEEELb1ELb1ELb0EEEvNS_9BwdParamsE)
        /*0fbc*/ 	.word	0x00000000


	//----- nvinfo : EIATTR_REGCOUNT
	.align		4
.L_671:
        /*0fc0*/ 	.byte	0x04, 0x2f
        /*0fc2*/ 	.short	(.L_673 - .L_672)
	.align		4
.L_672:
        /*0fc4*/ 	.word	index@(_ZN10layer_norm40ln_parallel_residual_bwd_finalize_kernelINS_22Kernel_traits_finalizeILj2560E13__nv_bfloat16S2_S2_S2_fjLb0ELj1024ELj4ENS_18Kernel_traits_baseILj2560ES2_S2_S2_S2_fjLj1024EEEEELb0EEEvNS_9BwdParamsE)
        /*0fc8*/ 	.word	0x00000020


	//----- nvinfo : EIATTR_FRAME_SIZE
	.align		4
.L_673:
        /*0fcc*/ 	.byte	0x04, 0x11
        /*0fce*/ 	.short	(.L_675 - .L_674)
	.align		4
.L_674:
        /*0fd0*/ 	.word	index@($__internal_7_$__cuda_sm70_shflsync_bfly_p)
        /*0fd4*/ 	.word	0x00000000


	//----- nvinfo : EIATTR_FRAME_SIZE
	.align		4
.L_675:
        /*0fd8*/ 	.byte	0x04, 0x11
        /*0fda*/ 	.short	(.L_677 - .L_676)
	.align		4
.L_676:
        /*0fdc*/ 	.word	index@(_ZN10layer_norm40ln_parallel_residual_bwd_finalize_kernelINS_22Kernel_traits_finalizeILj2560E13__nv_bfloat16S2_S2_S2_fjLb0ELj1024ELj4ENS_18Kernel_traits_baseILj2560ES2_S2_S2_S2_fjLj1024EEEEELb0EEEvNS_9BwdParamsE)
        /*0fe0*/ 	.word	0x00000000


	//----- nvinfo : EIATTR_REGCOUNT
	.align		4
.L_677:
        /*0fe4*/ 	.byte	0x04, 0x2f
        /*0fe6*/ 	.short	(.L_679 - .L_678)
	.align		4
.L_678:
        /*0fe8*/ 	.word	index@(_ZN10layer_norm22ln_bwd_finalize_kernelINS_22Kernel_traits_finalizeILj2560E13__nv_bfloat16S2_S2_S2_fjLb0ELj1024ELj4ENS_18Kernel_traits_baseILj2560ES2_S2_S2_S2_fjLj1024EEEEELb0ELb0EEEvNS_9BwdParamsE)
        /*0fec*/ 	.word	0x0000001e


	//----- nvinfo : EIATTR_FRAME_SIZE
	.align		4
.L_679:
        /*0ff0*/ 	.byte	0x04, 0x11
        /*0ff2*/ 	.short	(.L_681 - .L_680)
	.align		4
.L_680:
        /*0ff4*/ 	.word	index@($__internal_6_$__cuda_sm70_shflsync_bfly_p)
        /*0ff8*/ 	.word	0x00000000


	//----- nvinfo : EIATTR_FRAME_SIZE
	.align		4
.L_681:
        /*0ffc*/ 	.byte	0x04, 0x11
        /*0ffe*/ 	.short	(.L_683 - .L_682)
	.align		4
.L_682:
        /*1000*/ 	.word	index@(_ZN10layer_norm22ln_bwd_finalize_kernelINS_22Kernel_traits_finalizeILj2560E13__nv_bfloat16S2_S2_S2_fjLb0ELj1024ELj4ENS_18Kernel_traits_baseILj2560ES2_S2_S2_S2_fjLj1024EEEEELb0ELb0EEEvNS_9BwdParamsE)
        /*1004*/ 	.word	0x00000000


	//----- nvinfo : EIATTR_REGCOUNT
	.align		4
.L_683:
        /*1008*/ 	.byte	0x04, 0x2f
        /*100a*/ 	.short	(.L_685 - .L_684)
	.align		4
.L_684:
        /*100c*/ 	.word	index@(_ZN10layer_norm31ln_parallel_residual_bwd_kernelINS_13Kernel_traitsI13__nv_bfloat16S2_S2_S2_fjLj2560ELj1ELj1ELj4ELj8ENS_18Kernel_traits_baseILj2560ES2_S2_S2_S2_fjLj128EEEEELb1ELb0ELb1EEEvNS_9BwdParamsE)
        /*1010*/ 	.word	0x000000de


	//----- nvinfo : EIATTR_FRAME_SIZE
	.align		4
.L_685:
        /*1014*/ 	.byte	0x04, 0x11
        /*1016*/ 	.short	(.L_687 - .L_686)
	.align		4
.L_686:
        /*1018*/ 	.word	index@($__internal_5_$__cuda_sm70_shflsync_down_p)
        /*101c*/ 	.word	0x00000000


	//----- nvinfo : EIATTR_FRAME_SIZE
	.align		4
.L_687:
        /*1020*/ 	.byte	0x04, 0x11
        /*1022*/ 	.short	(.L_689 - .L_688)
	.align		4
.L_688:
        /*1024*/ 	.word	index@(_ZN10layer_norm31ln_parallel_residual_bwd_kernelINS_13Kernel_traitsI13__nv_bfloat16S2_S2_S2_fjLj2560ELj1ELj1ELj4ELj8ENS_18Kernel_traits_baseILj2560ES2_S2_S2_S2_fjLj128EEEEELb1ELb0ELb1EEEvNS_9BwdParamsE)
        /*1028*/ 	.word	0x00000000


	//----- nvinfo : EIATTR_REGCOUNT
	.align		4
.L_689:
        /*102c*/ 	.byte	0x04, 0x2f
        /*102e*/ 	.short	(.L_691 - .L_690)
	.align		4
.L_690:
        /*1030*/ 	.word	index@(_ZN10layer_norm31ln_parallel_residual_bwd_kernelINS_13Kernel_traitsI13__nv_bfloat16S2_S2_S2_fjLj2560ELj1ELj1ELj4ELj8ENS_18Kernel_traits_baseILj2560ES2_S2_S2_S2_fjLj128EEEEELb1ELb0ELb0EEEvNS_9BwdParamsE)
        /*1034*/ 	.word	0x000000d6


	//----- nvinfo : EIATTR_FRAME_SIZE
	.align		4
.L_691:
        /*1038*/ 	.byte	0x04, 0x11
        /*103a*/ 	.short	(.L_693 - .L_692)
	.align		4
.L_692:
        /*103c*/ 	.word	index@($__internal_4_$__cuda_sm70_shflsync_down_p)
        /*1040*/ 	.word	0x00000000


	//----- nvinfo : EIATTR_FRAME_SIZE
	.align		4
.L_693:
        /*1044*/ 	.byte	0x04, 0x11
        /*1046*/ 	.short	(.L_695 - .L_694)
	.align		4
.L_694:
        /*1048*/ 	.word	index@(_ZN10layer_norm31ln_parallel_residual_bwd_kernelINS_13Kernel_traitsI13__nv_bfloat16S2_S2_S2_fjLj2560ELj1ELj1ELj4ELj8ENS_18Kernel_traits_baseILj2560ES2_S2_S2_S2_fjLj128EEEEELb1ELb0ELb0EEEvNS_9BwdParamsE)
        /*104c*/ 	.word	0x00000000


	//----- nvinfo : EIATTR_REGCOUNT
	.align		4
.L_695:
        /*1050*/ 	.byte	0x04, 0x2f
        /*1052*/ 	.short	(.L_697 - .L_696)
	.align		4
.L_696:
        /*1054*/ 	.word	index@(_ZN10layer_norm31ln_parallel_residual_bwd_kernelINS_13Kernel_traitsI13__nv_bfloat16S2_S2_S2_fjLj2560ELj1ELj1ELj4ELj8ENS_18Kernel_traits_baseILj2560ES2_S2_S2_S2_fjLj128EEEEELb0ELb1ELb1EEEvNS_9BwdParamsE)
        /*1058*/ 	.word	0x00000092


	//----- nvinfo : EIATTR_FRAME_SIZE
	.align		4
.L_697:
        /*105c*/ 	.byte	0x04, 0x11
        /*105e*/ 	.short	(.L_699 - .L_698)
	.align		4
.L_698:
        /*1060*/ 	.word	index@($__internal_3_$__cuda_sm70_shflsync_down_p)
        /*1064*/ 	.word	0x00000000


	//----- nvinfo : EIATTR_FRAME_SIZE
	.align		4
.L_699:
        /*1068*/ 	.byte	0x04, 0x11
        /*106a*/ 	.short	(.L_701 - .L_700)
	.align		4
.L_700:
        /*106c*/ 	.word	index@(_ZN10layer_norm31ln_parallel_residual_bwd_kernelINS_13Kernel_traitsI13__nv_bfloat16S2_S2_S2_fjLj2560ELj1ELj1ELj4ELj8ENS_18Kernel_traits_baseILj2560ES2_S2_S2_S2_fjLj128EEEEELb0ELb1ELb1EEEvNS_9BwdParamsE)
        /*1070*/ 	.word	0x00000000


	//----- nvinfo : EIATTR_REGCOUNT
	.align		4
.L_701:
        /*1074*/ 	.byte	0x04, 0x2f
        /*1076*/ 	.short	(.L_703 - .L_702)
	.align		4
.L_702:
        /*1078*/ 	.word	index@(_ZN10layer_norm31ln_parallel_residual_bwd_kernelINS_13Kernel_traitsI13__nv_bfloat16S2_S2_S2_fjLj2560ELj1ELj1ELj4ELj8ENS_18Kernel_traits_baseILj2560ES2_S2_S2_S2_fjLj128EEEEELb0ELb1ELb0EEEvNS_9BwdParamsE)
        /*107c*/ 	.word	0x0000008d


	//----- nvinfo : EIATTR_FRAME_SIZE
	.align		4
.L_703:
        /*1080*/ 	.byte	0x04, 0x11
        /*1082*/ 	.short	(.L_705 - .L_704)
	.align		4
.L_704:
        /*1084*/ 	.word	index@($__internal_2_$__cuda_sm70_shflsync_down_p)
        /*1088*/ 	.word	0x00000000


	//----- nvinfo : EIATTR_FRAME_SIZE
	.align		4
.L_705:
        /*108c*/ 	.byte	0x04, 0x11
        /*108e*/ 	.short	(.L_707 - .L_706)
	.align		4
.L_706:
        /*1090*/ 	.word	index@(_ZN10layer_norm31ln_parallel_residual_bwd_kernelINS_13Kernel_traitsI13__nv_bfloat16S2_S2_S2_fjLj2560ELj1ELj1ELj4ELj8ENS_18Kernel_traits_baseILj2560ES2_S2_S2_S2_fjLj128EEEEELb0ELb1ELb0EEEvNS_9BwdParamsE)
        /*1094*/ 	.word	0x00000000


	//----- nvinfo : EIATTR_REGCOUNT
	.align		4
.L_707:
        /*1098*/ 	.byte	0x04, 0x2f
        /*109a*/ 	.short	(.L_709 - .L_708)
	.align		4
.L_708:
        /*109c*/ 	.word	index@(_ZN10layer_norm31ln_parallel_residual_bwd_kernelINS_13Kernel_traitsI13__nv_bfloat16S2_S2_S2_fjLj2560ELj1ELj1ELj4ELj8ENS_18Kernel_traits_baseILj2560ES2_S2_S2_S2_fjLj128EEEEELb0ELb0ELb1EEEvNS_9BwdParamsE)
        /*10a0*/ 	.word	0x000000ca


	//----- nvinfo : EIATTR_FRAME_SIZE
	.align		4
.L_709:
        /*10a4*/ 	.byte	0x04, 0x11
        /*10a6*/ 	.short	(.L_711 - .L_710)
	.align		4
.L_710:
        /*10a8*/ 	.word	index@($__internal_1_$__cuda_sm70_shflsync_down_p)
        /*10ac*/ 	.word	0x00000000


	//----- nvinfo : EIATTR_FRAME_SIZE
	.align		4
.L_711:
        /*10b0*/ 	.byte	0x04, 0x11
        /*10b2*/ 	.short	(.L_713 - .L_712)
	.align		4
.L_712:
        /*10b4*/ 	.word	index@(_ZN10layer_norm31ln_parallel_residual_bwd_kernelINS_13Kernel_traitsI13__nv_bfloat16S2_S2_S2_fjLj2560ELj1ELj1ELj4ELj8ENS_18Kernel_traits_baseILj2560ES2_S2_S2_S2_fjLj128EEEEELb0ELb0ELb1EEEvNS_9BwdParamsE)
        /*10b8*/ 	.word	0x00000000


	//----- nvinfo : EIATTR_REGCOUNT
	.align		4
.L_713:
        /*10bc*/ 	.byte	0x04, 0x2f
        /*10be*/ 	.short	(.L_715 - .L_714)
	.align		4
.L_714:
        /*10c0*/ 	.word	index@(_ZN10layer_norm31ln_parallel_residual_bwd_kernelINS_13Kernel_traitsI13__nv_bfloat16S2_S2_S2_fjLj2560ELj1ELj1ELj4ELj8ENS_18Kernel_traits_baseILj2560ES2_S2_S2_S2_fjLj128EEEEELb0ELb0ELb0EEEvNS_9BwdParamsE)
        /*10c4*/ 	.word	0x000000ca


	//----- nvinfo : EIATTR_FRAME_SIZE
	.align		4
.L_715:
        /*10c8*/ 	.byte	0x04, 0x11
        /*10ca*/ 	.short	(.L_717 - .L_716)
	.align		4
.L_716:
        /*10cc*/ 	.word	index@($__internal_0_$__cuda_sm70_shflsync_down_p)
        /*10d0*/ 	.word	0x00000000


	//----- nvinfo : EIATTR_FRAME_SIZE
	.align		4
.L_717:
        /*10d4*/ 	.byte	0x04, 0x11
        /*10d6*/ 	.short	(.L_719 - .L_718)
	.align		4
.L_718:
        /*10d8*/ 	.word	index@(_ZN10layer_norm31ln_parallel_residual_bwd_kernelINS_13Kernel_traitsI13__nv_bfloat16S2_S2_S2_fjLj2560ELj1ELj1ELj4ELj8ENS_18Kernel_traits_baseILj2560ES2_S2_S2_S2_fjLj128EEEEELb0ELb0ELb0EEEvNS_9BwdParamsE)
        /*10dc*/ 	.word	0x00000000


	//----- nvinfo : EIATTR_MIN_STACK_SIZE
	.align		4
.L_719:
        /*10e0*/ 	.byte	0x04, 0x12
        /*10e2*/ 	.short	(.L_721 - .L_720)
	.align		4
.L_720:
        /*10e4*/ 	.word	index@(_ZN10layer_norm31ln_parallel_residual_bwd_kernelINS_13Kernel_traitsI13__nv_bfloat16S2_S2_S2_fjLj2560ELj1ELj1ELj4ELj8ENS_18Kernel_traits_baseILj2560ES2_S2_S2_S2_fjLj128EEEEELb0ELb0ELb0EEEvNS_9BwdParamsE)
        /*10e8*/ 	.word	0x00000000


	//----- nvinfo : EIATTR_MIN_STACK_SIZE
	.align		4
.L_721:
        /*10ec*/ 	.byte	0x04, 0x12
        /*10ee*/ 	.short	(.L_723 - .L_722)
	.align		4
.L_722:
        /*10f0*/ 	.word	index@(_ZN10layer_norm31ln_parallel_residual_bwd_kernelINS_13Kernel_traitsI13__nv_bfloat16S2_S2_S2_fjLj2560ELj1ELj1ELj4ELj8ENS_18Kernel_traits_baseILj2560ES2_S2_S2_S2_fjLj128EEEEELb0ELb0ELb1EEEvNS_9BwdParamsE)
        /*10f4*/ 	.word	0x00000000


	//----- nvinfo : EIATTR_MIN_STACK_SIZE
	.align		4
.L_723:
        /*10f8*/ 	.byte	0x04, 0x12
        /*10fa*/ 	.short	(.L_725 - .L_724)
	.align		4
.L_724:
        /*10fc*/ 	.word	index@(_ZN10layer_norm31ln_parallel_residual_bwd_kernelINS_13Kernel_traitsI13__nv_bfloat16S2_S2_S2_fjLj2560ELj1ELj1ELj4ELj8ENS_18Kernel_traits_baseILj2560ES2_S2_S2_S2_fjLj128EEEEELb0ELb1ELb0EEEvNS_9BwdParamsE)
        /*1100*/ 	.word	0x00000000


	//----- nvinfo : EIATTR_MIN_STACK_SIZE
	.align		4
.L_725:
        /*1104*/ 	.byte	0x04, 0x12
        /*1106*/ 	.short	(.L_727 - .L_726)
	.align		4
.L_726:
        /*1108*/ 	.word	index@(_ZN10layer_norm31ln_parallel_residual_bwd_kernelINS_13Kernel_traitsI13__nv_bfloat16S2_S2_S2_fjLj2560ELj1ELj1ELj4ELj8ENS_18Kernel_traits_baseILj2560ES2_S2_S2_S2_fjLj128EEEEELb0ELb1ELb1EEEvNS_9BwdParamsE)
        /*110c*/ 	.word	0x00000000


	//----- nvinfo : EIATTR_MIN_STACK_SIZE
	.align		4
.L_727:
        /*1110*/ 	.byte	0x04, 0x12
        /*1112*/ 	.short	(.L_729 - .L_728)
	.align		4
.L_728:
        /*1114*/ 	.word	index@(_ZN10layer_norm31ln_parallel_residual_bwd_kernelINS_13Kernel_traitsI13__nv_bfloat16S2_S2_S2_fjLj2560ELj1ELj1ELj4ELj8ENS_18Kernel_traits_baseILj2560ES2_S2_S2_S2_fjLj128EEEEELb1ELb0ELb0EEEvNS_9BwdParamsE)
        /*1118*/ 	.word	0x00000000


	//----- nvinfo : EIATTR_MIN_STACK_SIZE
	.align		4
.L_729:
        /*111c*/ 	.byte	0x04, 0x12
        /*111e*/ 	.short	(.L_731 - .L_730)
	.align		4
.L_730:
        /*1120*/ 	.word	index@(_ZN10layer_norm31ln_parallel_residual_bwd_kernelINS_13Kernel_traitsI13__nv_bfloat16S2_S2_S2_fjLj2560ELj1ELj1ELj4ELj8ENS_18Kernel_traits_baseILj2560ES2_S2_S2_S2_fjLj128EEEEELb1ELb0ELb1EEEvNS_9BwdParamsE)
        /*1124*/ 	.word	0x00000000


	//----- nvinfo : EIATTR_MIN_STACK_SIZE
	.align		4
.L_731:
        /*1128*/ 	.byte	0x04, 0x12
        /*112a*/ 	.short	(.L_733 - .L_732)
	.align		4
.L_732:
        /*112c*/ 	.word	index@(_ZN10layer_norm22ln_bwd_finalize_kernelINS_22Kernel_traits_finalizeILj2560E13__nv_bfloat16S2_S2_S2_fjLb0ELj1024ELj4ENS_18Kernel_traits_baseILj2560ES2_S2_S2_S2_fjLj1024EEEEELb0ELb0EEEvNS_9BwdParamsE)
        /*1130*/ 	.word	0x00000000


	//----- nvinfo : EIATTR_MIN_STACK_SIZE
	.align		4
.L_733:
        /*1134*/ 	.byte	0x04, 0x12
        /*1136*/ 	.short	(.L_735 - .L_734)
	.align		4
.L_734:
        /*1138*/ 	.word	index@(_ZN10layer_norm40ln_parallel_residual_bwd_finalize_kernelINS_22Kernel_traits_finalizeILj2560E13__nv_bfloat16S2_S2_S2_fjLb0ELj1024ELj4ENS_18Kernel_traits_baseILj2560ES2_S2_S2_S2_fjLj1024EEEEELb0EEEvNS_9BwdParamsE)
        /*113c*/ 	.word	0x00000000


	//----- nvinfo : EIATTR_MIN_STACK_SIZE
	.align		4
.L_735:
        /*1140*/ 	.byte	0x04, 0x12
        /*1142*/ 	.short	(.L_737 - .L_736)
	.align		4
.L_736:
        /*1144*/ 	.word	index@(_ZN10layer_norm31ln_parallel_residual_bwd_kernelINS_13Kernel_traitsI13__nv_bfloat16S2_S2_S2_fjLj2560ELj1ELj1ELj4ELj8ENS_18Kernel_traits_baseILj2560ES2_S2_S2_S2_fjLj128EEEEELb1ELb1ELb0EEEvNS_9BwdParamsE)
        /*1148*/ 	.word	0x00000000


	//----- nvinfo : EIATTR_MIN_STACK_SIZE
	.align		4
.L_737:
        /*114c*/ 	.byte	0x04, 0x12
        /*114e*/ 	.short	(.L_739 - .L_738)
	.align		4
.L_738:
        /*1150*/ 	.word	index@(_ZN10layer_norm22ln_bwd_finalize_kernelINS_22Kernel_traits_finalizeILj2560E13__nv_bfloat16S2_S2_S2_fjLb0ELj1024ELj4ENS_18Kernel_traits_baseILj2560ES2_S2_S2_S2_fjLj1024EEEEELb0ELb1EEEvNS_9BwdParamsE)
        /*1154*/ 	.word	0x00000000


	//----- nvinfo : EIATTR_MIN_STACK_SIZE
	.align		4
.L_739:
        /*1158*/ 	.byte	0x04, 0x12
        /*115a*/ 	.short	(.L_741 - .L_740)
	.align		4
.L_740:
        /*115c*/ 	.word	index@(_ZN10layer_norm40ln_parallel_residual_bwd_finalize_kernelINS_22Kernel_traits_finalizeILj2560E13__nv_bfloat16S2_S2_S2_fjLb0ELj1024ELj4ENS_18Kernel_traits_baseILj2560ES2_S2_S2_S2_fjLj1024EEEEELb1EEEvNS_9BwdParamsE)
        /*1160*/ 	.word	0x00000000


	//----- nvinfo : EIATTR_MIN_STACK_SIZE
	.align		4
.L_741:
        /*1164*/ 	.byte	0x04, 0x12
        /*1166*/ 	.short	(.L_743 - .L_742)
	.align		4
.L_742:
        /*1168*/ 	.word	index@(_ZN10layer_norm31ln_parallel_residual_bwd_kernelINS_13Kernel_traitsI13__nv_bfloat16S2_S2_S2_fjLj2560ELj1ELj1ELj4ELj8ENS_18Kernel_traits_baseILj2560ES2_S2_S2_S2_fjLj128EEEEELb1ELb1ELb1EEEvNS_9BwdParamsE)
        /*116c*/ 	.word	0x00000000


	//----- nvinfo : EIATTR_MIN_STACK_SIZE
	.align		4
.L_743:
        /*1170*/ 	.byte	0x04, 0x12
        /*1172*/ 	.short	(.L_745 - .L_744)
	.align		4
.L_744:
        /*1174*/ 	.word	index@(_ZN10layer_norm31ln_parallel_residual_bwd_kernelINS_13Kernel_traitsI6__halfS2_S2_S2_fjLj2560ELj1ELj1ELj4ELj8ENS_18Kernel_traits_baseILj2560ES2_S2_S2_S2_fjLj128EEEEELb0ELb0ELb0EEEvNS_9BwdParamsE)
        /*1178*/ 	.word	0x00000000


	//----- nvinfo : EIATTR_MIN_STACK_SIZE
	.align		4
.L_745:
        /*117c*/ 	.byte	0x04, 0x12
        /*117e*/ 	.short	(.L_747 - .L_746)
	.align		4
.L_746:
        /*1180*/ 	.word	index@(_ZN10layer_norm31ln_parallel_residual_bwd_kernelINS_13Kernel_traitsI6__halfS2_S2_S2_fjLj2560ELj1ELj1ELj4ELj8ENS_18Kernel_traits_baseILj2560ES2_S2_S2_S2_fjLj128EEEEELb0ELb0ELb1EEEvNS_9BwdParamsE)
        /*1184*/ 	.word	0x00000000


	//----- nvinfo : EIATTR_MIN_STACK_SIZE
	.align		4
.L_747:
        /*1188*/ 	.byte	0x04, 0x12
        /*118a*/ 	.short	(.L_749 - .L_748)
	.align		4
.L_748:
        /*118c*/ 	.word	index@(_ZN10layer_norm31ln_parallel_residual_bwd_kernelINS_13Kernel_traitsI6__halfS2_S2_S2_fjLj2560ELj1ELj1ELj4ELj8ENS_18Kernel_traits_baseILj2560ES2_S2_S2_S2_fjLj128EEEEELb0ELb1ELb0EEEvNS_9BwdParamsE)
        /*1190*/ 	.word	0x00000000


	//----- nvinfo : EIATTR_MIN_STACK_SIZE
	.align		4
.L_749:
        /*1194*/ 	.byte	0x04, 0x12
        /*1196*/ 	.short	(.L_751 - .L_750)
	.align		4
.L_750:
        /*1198*/ 	.word	index@(_ZN10layer_norm31ln_parallel_residual_bwd_kernelINS_13Kernel_traitsI6__halfS2_S2_S2_fjLj2560ELj1ELj1ELj4ELj8ENS_18Kernel_traits_baseILj2560ES2_S2_S2_S2_fjLj128EEEEELb0ELb1ELb1EEEvNS_9BwdParamsE)
        /*119c*/ 	.word	0x00000000


	//----- nvinfo : EIATTR_MIN_STACK_SIZE
	.align		4
.L_751:
        /*11a0*/ 	.byte	0x04, 0x12
        /*11a2*/ 	.short	(.L_753 - .L_752)
	.align		4
.L_752:
        /*11a4*/ 	.word	index@(_ZN10layer_norm31ln_parallel_residual_bwd_kernelINS_13Kernel_traitsI6__halfS2_S2_S2_fjLj2560ELj1ELj1ELj4ELj8ENS_18Kernel_traits_baseILj2560ES2_S2_S2_S2_fjLj128EEEEELb1ELb0ELb0EEEvNS_9BwdParamsE)
        /*11a8*/ 	.word	0x00000000


	//----- nvinfo : EIATTR_MIN_STACK_SIZE
	.align		4
.L_753:
        /*11ac*/ 	.byte	0x04, 0x12
        /*11ae*/ 	.short	(.L_755 - .L_754)
	.align		4
.L_754:
        /*11b0*/ 	.word	index@(_ZN10layer_norm31ln_parallel_residual_bwd_kernelINS_13Kernel_traitsI6__halfS2_S2_S2_fjLj2560ELj1ELj1ELj4ELj8ENS_18Kernel_traits_baseILj2560ES2_S2_S2_S2_fjLj128EEEEELb1ELb0ELb1EEEvNS_9BwdParamsE)
        /*11b4*/ 	.word	0x00000000


	//----- nvinfo : EIATTR_MIN_STACK_SIZE
	.align		4
.L_755:
        /*11b8*/ 	.byte	0x04, 0x12
        /*11ba*/ 	.short	(.L_757 - .L_756)
	.align		4
.L_756:
        /*11bc*/ 	.word	index@(_ZN10layer_norm22ln_bwd_finalize_kernelINS_22Kernel_traits_finalizeILj2560E6__halfS2_S2_S2_fjLb0ELj1024ELj4ENS_18Kernel_traits_baseILj2560ES2_S2_S2_S2_fjLj1024EEEEELb0ELb0EEEvNS_9BwdParamsE)
        /*11c0*/ 	.word	0x00000000


	//----- nvinfo : EIATTR_MIN_STACK_SIZE
	.align		4
.L_757:
        /*11c4*/ 	.byte	0x04, 0x12
        /*11c6*/ 	.short	(.L_759 - .L_758)
	.align		4
.L_758:
        /*11c8*/ 	.word	index@(_ZN10layer_norm40ln_parallel_residual_bwd_finalize_kernelINS_22Kernel_traits_finalizeILj2560E6__halfS2_S2_S2_fjLb0ELj1024ELj4ENS_18Kernel_traits_baseILj2560ES2_S2_S2_S2_fjLj1024EEEEELb0EEEvNS_9BwdParamsE)
        /*11cc*/ 	.word	0x00000000


	//----- nvinfo : EIATTR_MIN_STACK_SIZE
	.align		4
.L_759:
        /*11d0*/ 	.byte	0x04, 0x12
        /*11d2*/ 	.short	(.L_761 - .L_760)
	.align		4
.L_760:
        /*11d4*/ 	.word	index@(_ZN10layer_norm31ln_parallel_residual_bwd_kernelINS_13Kernel_traitsI6__halfS2_S2_S2_fjLj2560ELj1ELj1ELj4ELj8ENS_18Kernel_traits_baseILj2560ES2_S2_S2_S2_fjLj128EEEEELb1ELb1ELb0EEEvNS_9BwdParamsE)
        /*11d8*/ 	.word	0x00000000


	//----- nvinfo : EIATTR_MIN_STACK_SIZE
	.align		4
.L_761:
        /*11dc*/ 	.byte	0x04, 0x12
        /*11de*/ 	.short	(.L_763 - .L_762)
	.align		4
.L_762:
        /*11e0*/ 	.word	index@(_ZN10layer_norm22ln_bwd_finalize_kernelINS_22Kernel_traits_finalizeILj2560E6__halfS2_S2_S2_fjLb0ELj1024ELj4ENS_18Kernel_traits_baseILj2560ES2_S2_S2_S2_fjLj1024EEEEELb0ELb1EEEvNS_9BwdParamsE)
        /*11e4*/ 	.word	0x00000000


	//----- nvinfo : EIATTR_MIN_STACK_SIZE
	.align		4
.L_763:
        /*11e8*/ 	.byte	0x04, 0x12
        /*11ea*/ 	.short	(.L_765 - .L_764)
	.align		4
.L_764:
        /*11ec*/ 	.word	index@(_ZN10layer_norm40ln_parallel_residual_bwd_finalize_kernelINS_22Kernel_traits_finalizeILj2560E6__halfS2_S2_S2_fjLb0ELj1024ELj4ENS_18Kernel_traits_baseILj2560ES2_S2_S2_S2_fjLj1024EEEEELb1EEEvNS_9BwdParamsE)
        /*11f0*/ 	.word	0x00000000


	//----- nvinfo : EIATTR_MIN_STACK_SIZE
	.align		4
.L_765:
        /*11f4*/ 	.byte	0x04, 0x12
        /*11f6*/ 	.short	(.L_767 - .L_766)
	.align		4
.L_766:
        /*11f8*/ 	.word	index@(_ZN10layer_norm31ln_parallel_residual_bwd_kernelINS_13Kernel_traitsI6__halfS2_S2_S2_fjLj2560ELj1ELj1ELj4ELj8ENS_18Kernel_traits_baseILj2560ES2_S2_S2_S2_fjLj128EEEEELb1ELb1ELb1EEEvNS_9BwdParamsE)
        /*11fc*/ 	.word	0x00000000


	//----- nvinfo : EIATTR_MIN_STACK_SIZE
	.align		4
.L_767:
        /*1200*/ 	.byte	0x04, 0x12
        /*1202*/ 	.short	(.L_769 - .L_768)
	.align		4
.L_768:
        /*1204*/ 	.word	index@(_ZN10layer_norm31ln_parallel_residual_bwd_kernelINS_13Kernel_traitsIf13__nv_bfloat16S2_S2_fjLj2560ELj1ELj1ELj4ELj8ENS_18Kernel_traits_baseILj2560EfS2_S2_S2_fjLj128EEEEELb0ELb0ELb0EEEvNS_9BwdParamsE)
        /*1208*/ 	.word	0x00000000


	//----- nvinfo : EIATTR_MIN_STACK_SIZE
	.align		4
.L_769:
        /*120c*/ 	.byte	0x04, 0x12
        /*120e*/ 	.short	(.L_771 - .L_770)
	.align		4
.L_770:
        /*1210*/ 	.word	index@(_ZN10layer_norm31ln_parallel_residual_bwd_kernelINS_13Kernel_traitsIf13__nv_bfloat16S2_S2_fjLj2560ELj1ELj1ELj4ELj8ENS_18Kernel_traits_baseILj2560EfS2_S2_S2_fjLj128EEEEELb0ELb0ELb1EEEvNS_9BwdParamsE)
        /*1214*/ 	.word	0x00000000


	//----- nvinfo : EIATTR_MIN_STACK_SIZE
	.align		4
.L_771:
        /*1218*/ 	.byte	0x04, 0x12
        /*121a*/ 	.short	(.L_773 - .L_772)
	.align		4
.L_772:
        /*121c*/ 	.word	index@(_ZN10layer_norm31ln_parallel_residual_bwd_kernelINS_13Kernel_traitsIf13__nv_bfloat16S2_S2_fjLj2560ELj1ELj1ELj4ELj8ENS_18Kernel_traits_baseILj2560EfS2_S2_S2_fjLj128EEEEELb0ELb1ELb0EEEvNS_9BwdParamsE)
        /*1220*/ 	.word	0x00000000


	//----- nvinfo : EIATTR_MIN_STACK_SIZE
	.align		4
.L_773:
        /*1224*/ 	.byte	0x04, 0x12
        /*1226*/ 	.short	(.L_775 - .L_774)
	.align		4
.L_774:
        /*1228*/ 	.word	index@(_ZN10layer_norm31ln_parallel_residual_bwd_kernelINS_13Kernel_traitsIf13__nv_bfloat16S2_S2_fjLj2560ELj1ELj1ELj4ELj8ENS_18Kernel_traits_baseILj2560EfS2_S2_S2_fjLj128EEEEELb0ELb1ELb1EEEvNS_9BwdParamsE)
        /*122c*/ 	.word	0x00000000


	//----- nvinfo : EIATTR_MIN_STACK_SIZE
	.align		4
.L_775:
        /*1230*/ 	.byte	0x04, 0x12
        /*1232*/ 	.short	(.L_777 - .L_776)
	.align		4
.L_776:
        /*1234*/ 	.word	index@(_ZN10layer_norm31ln_parallel_residual_bwd_kernelINS_13Kernel_traitsIf13__nv_bfloat16S2_S2_fjLj2560ELj1ELj1ELj4ELj8ENS_18Kernel_traits_baseILj2560EfS2_S2_S2_fjLj128EEEEELb1ELb0ELb0EEEvNS_9BwdParamsE)
        /*1238*/ 	.word	0x00000000


	//----- nvinfo : EIATTR_MIN_STACK_SIZE
	.align		4
.L_777:
        /*123c*/ 	.byte	0x04, 0x12
        /*123e*/ 	.short	(.L_779 - .L_778)
	.align		4
.L_778:
        /*1240*/ 	.word	index@(_ZN10layer_norm31ln_parallel_residual_bwd_kernelINS_13Kernel_traitsIf13__nv_bfloat16S2_S2_fjLj2560ELj1ELj1ELj4ELj8ENS_18Kernel_traits_baseILj2560EfS2_S2_S2_fjLj128EEEEELb1ELb0ELb1EEEvNS_9BwdParamsE)
        /*1244*/ 	.word	0x00000000


	//----- nvinfo : EIATTR_MIN_STACK_SIZE
	.align		4
.L_779:
        /*1248*/ 	.byte	0x04, 0x12
        /*124a*/ 	.short	(.L_781 - .L_780)
	.align		4
.L_780:
        /*124c*/ 	.word	index@(_ZN10layer_norm22ln_bwd_finalize_kernelINS_22Kernel_traits_finalizeILj2560Ef13__nv_bfloat16S2_S2_fjLb0ELj1024ELj4ENS_18Kernel_traits_baseILj2560EfS2_S2_S2_fjLj1024EEEEELb0ELb0EEEvNS_9BwdParamsE)
        /*1250*/ 	.word	0x00000000


	//----- nvinfo : EIATTR_MIN_STACK_SIZE
	.align		4
.L_781:
        /*1254*/ 	.byte	0x04, 0x12
        /*1256*/ 	.short	(.L_783 - .L_782)
	.align		4
.L_782:
        /*1258*/ 	.word	index@(_ZN10layer_norm40ln_parallel_residual_bwd_finalize_kernelINS_22Kernel_traits_finalizeILj2560Ef13__nv_bfloat16S2_S2_fjLb0ELj1024ELj4ENS_18Kernel_traits_baseILj2560EfS2_S2_S2_fjLj1024EEEEELb0EEEvNS_9BwdParamsE)
        /*125c*/ 	.word	0x00000000


	//----- nvinfo : EIATTR_MIN_STACK_SIZE
	.align		4
.L_783:
        /*1260*/ 	.byte	0x04, 0x12
        /*1262*/ 	.short	(.L_785 - .L_784)
	.align		4
.L_784:
        /*1264*/ 	.word	index@(_ZN10layer_norm31ln_parallel_residual_bwd_kernelINS_13Kernel_traitsIf13__nv_bfloat16S2_S2_fjLj2560ELj1ELj1ELj4ELj8ENS_18Kernel_traits_baseILj2560EfS2_S2_S2_fjLj128EEEEELb1ELb1ELb0EEEvNS_9BwdParamsE)
        /*1268*/ 	.word	0x00000000


	//----- nvinfo : EIATTR_MIN_STACK_SIZE
	.align		4
.L_785:
        /*126c*/ 	.byte	0x04, 0x12
        /*126e*/ 	.short	(.L_787 - .L_786)
	.align		4
.L_786:
        /*1270*/ 	.word	index@(_ZN10layer_norm22ln_bwd_finalize_kernelINS_22Kernel_traits_finalizeILj2560Ef13__nv_bfloat16S2_S2_fjLb0ELj1024ELj4ENS_18Kernel_traits_baseILj2560EfS2_S2_S2_fjLj1024EEEEELb0ELb1EEEvNS_9BwdParamsE)
        /*1274*/ 	.word	0x00000000


	//----- nvinfo : EIATTR_MIN_STACK_SIZE
	.align		4
.L_787:
        /*1278*/ 	.byte	0x04, 0x12
        /*127a*/ 	.short	(.L_789 - .L_788)
	.align		4
.L_788:
        /*127c*/ 	.word	index@(_ZN10layer_norm40ln_parallel_residual_bwd_finalize_kernelINS_22Kernel_traits_finalizeILj2560Ef13__nv_bfloat16S2_S2_fjLb0ELj1024ELj4ENS_18Kernel_traits_baseILj2560EfS2_S2_S2_fjLj1024EEEEELb1EEEvNS_9BwdParamsE)
        /*1280*/ 	.word	0x00000000


	//----- nvinfo : EIATTR_MIN_STACK_SIZE
	.align		4
.L_789:
        /*1284*/ 	.byte	0x04, 0x12
        /*1286*/ 	.short	(.L_791 - .L_790)
	.align		4
.L_790:
        /*1288*/ 	.word	index@(_ZN10layer_norm31ln_parallel_residual_bwd_kernelINS_13Kernel_traitsIf13__nv_bfloat16S2_S2_fjLj2560ELj1ELj1ELj4ELj8ENS_18Kernel_traits_baseILj2560EfS2_S2_S2_fjLj128EEEEELb1ELb1ELb1EEEvNS_9BwdParamsE)
        /*128c*/ 	.word	0x00000000


	//----- nvinfo : EIATTR_MIN_STACK_SIZE
	.align		4
.L_791:
        /*1290*/ 	.byte	0x04, 0x12
        /*1292*/ 	.short	(.L_793 - .L_792)
	.align		4
.L_792:
        /*1294*/ 	.word	index@(_ZN10layer_norm31ln_parallel_residual_bwd_kernelINS_13Kernel_traitsI13__nv_bfloat16S2_fS2_fjLj2560ELj1ELj1ELj4ELj8ENS_18Kernel_traits_baseILj2560ES2_S2_fS2_fjLj128EEEEELb0ELb0ELb0EEEvNS_9BwdParamsE)
        /*1298*/ 	.word	0x00000000


	//----- nvinfo : EIATTR_MIN_STACK_SIZE
	.align		4
.L_793:
        /*129c*/ 	.byte	0x04, 0x12
        /*129e*/ 	.short	(.L_795 - .L_794)
	.align		4
.L_794:
        /*12a0*/ 	.word	index@(_ZN10layer_norm31ln_parallel_residual_bwd_kernelINS_13Kernel_traitsI13__nv_bfloat16S2_fS2_fjLj2560ELj1ELj1ELj4ELj8ENS_18Kernel_traits_baseILj2560ES2_S2_fS2_fjLj128EEEEELb0ELb0ELb1EEEvNS_9BwdParamsE)
        /*12a4*/ 	.word	0x00000000


	//----- nvinfo : EIATTR_MIN_STACK_SIZE
	.align		4
.L_795:
        /*12a8*/ 	.byte	0x04, 0x12
        /*12aa*/ 	.short	(.L_797 - .L_796)
	.align		4
.L_796:
        /*12ac*/ 	.word	index@(_ZN10layer_norm31ln_parallel_residual_bwd_kernelINS_13Kernel_traitsI13__nv_bfloat16S2_fS2_fjLj2560ELj1ELj1ELj4ELj8ENS_18Kernel_traits_baseILj2560ES2_S2_fS2_fjLj128EEEEELb0ELb1ELb0EEEvNS_9BwdParamsE)
        /*12b0*/ 	.word	0x00000000


	//----- nvinfo : EIATTR_MIN_STACK_SIZE
	.align		4
.L_797:
        /*12b4*/ 	.byte	0x04, 0x12
        /*12b6*/ 	.short	(.L_799 - .L_798)
	.align		4
.L_798:
        /*12b8*/ 	.word	index@(_ZN10layer_norm31ln_parallel_residual_bwd_kernelINS_13Kernel_traitsI13__nv_bfloat16S2_fS2_fjLj2560ELj1ELj1ELj4ELj8ENS_18Kernel_traits_baseILj2560ES2_S2_fS2_fjLj128EEEEELb0ELb1ELb1EEEvNS_9BwdParamsE)
        /*12bc*/ 	.word	0x00000000


	//----- nvinfo : EIATTR_MIN_STACK_SIZE
	.align		4
.L_799:
        /*12c0*/ 	.byte	0x04, 0x12
        /*12c2*/ 	.short	(.L_801 - .L_800)
	.align		4
.L_800:
        /*12c4*/ 	.word	index@(_ZN10layer_norm31ln_parallel_residual_bwd_kernelINS_13Kernel_traitsI13__nv_bfloat16S2_fS2_fjLj2560ELj1ELj1ELj4ELj8ENS_18Kernel_traits_baseILj2560ES2_S2_fS2_fjLj128EEEEELb1ELb0ELb0EEEvNS_9BwdParamsE)
        /*12c8*/ 	.word	0x00000000


	//----- nvinfo : EIATTR_MIN_STACK_SIZE
	.align		4
.L_801:
        /*12cc*/ 	.byte	0x04, 0x12
        /*12ce*/ 	.short	(.L_803 - .L_802)
	.align		4
.L_802:
        /*12d0*/ 	.word	index@(_ZN10layer_norm31ln_parallel_residual_bwd_kernelINS_13Kernel_traitsI13__nv_bfloat16S2_fS2_fjLj2560ELj1ELj1ELj4ELj8ENS_18Kernel_traits_baseILj2560ES2_S2_fS2_fjLj128EEEEELb1ELb0ELb1EEEvNS_9BwdParamsE)
        /*12d4*/ 	.word	0x00000000


	//----- nvinfo : EIATTR_MIN_STACK_SIZE
	.align		4
.L_803:
        /*12d8*/ 	.byte	0x04, 0x12
        /*12da*/ 	.short	(.L_805 - .L_804)
	.align		4
.L_804:
        /*12dc*/ 	.word	index@(_ZN10layer_norm22ln_bwd_finalize_kernelINS_22Kernel_traits_finalizeILj2560E13__nv_bfloat16S2_fS2_fjLb0ELj1024ELj4ENS_18Kernel_traits_baseILj2560ES2_S2_fS2_fjLj1024EEEEELb0ELb0EEEvNS_9BwdParamsE)
        /*12e0*/ 	.word	0x00000000


	//----- nvinfo : EIATTR_MIN_STACK_SIZE
	.align		4
.L_805:
        /*12e4*/ 	.byte	0x04, 0x12
        /*12e6*/ 	.short	(.L_807 - .L_806)
	.align		4
.L_806:
        /*12e8*/ 	.word	index@(_ZN10layer_norm40ln_parallel_residual_bwd_finalize_kernelINS_22Kernel_traits_finalizeILj2560E13__nv_bfloat16S2_fS2_fjLb0ELj1024ELj4ENS_18Kernel_traits_baseILj2560ES2_S2_fS2_fjLj1024EEEEELb0EEEvNS_9BwdParamsE)
        /*12ec*/ 	.word	0x00000000


	//----- nvinfo : EIATTR_MIN_STACK_SIZE
	.align		4
.L_807:
        /*12f0*/ 	.byte	0x04, 0x12
        /*12f2*/ 	.short	(.L_809 - .L_808)
	.align		4
.L_808:
        /*12f4*/ 	.word	index@(_ZN10layer_norm31ln_parallel_residual_bwd_kernelINS_13Kernel_traitsI13__nv_bfloat16S2_fS2_fjLj2560ELj1ELj1ELj4ELj8ENS_18Kernel_traits_baseILj2560ES2_S2_fS2_fjLj128EEEEELb1ELb1ELb0EEEvNS_9BwdParamsE)
        /*12f8*/ 	.word	0x00000000


	//----- nvinfo : EIATTR_MIN_STACK_SIZE
	.align		4
.L_809:
        /*12fc*/ 	.byte	0x04, 0x12
        /*12fe*/ 	.short	(.L_811 - .L_810)
	.align		4
.L_810:
        /*1300*/ 	.word	index@(_ZN10layer_norm22ln_bwd_finalize_kernelINS_22Kernel_traits_finalizeILj2560E13__nv_bfloat16S2_fS2_fjLb0ELj1024ELj4ENS_18Kernel_traits_baseILj2560ES2_S2_fS2_fjLj1024EEEEELb0ELb1EEEvNS_9BwdParamsE)
        /*1304*/ 	.word	0x00000000


	//----- nvinfo : EIATTR_MIN_STACK_SIZE
	.align		4
.L_811:
        /*1308*/ 	.byte	0x04, 0x12
        /*130a*/ 	.short	(.L_813 - .L_812)
	.align		4
.L_812:
        /*130c*/ 	.word	index@(_ZN10layer_norm40ln_parallel_residual_bwd_finalize_kernelINS_22Kernel_traits_finalizeILj2560E13__nv_bfloat16S2_fS2_fjLb0ELj1024ELj4ENS_18Kernel_traits_baseILj2560ES2_S2_fS2_fjLj1024EEEEELb1EEEvNS_9BwdParamsE)
        /*1310*/ 	.word	0x00000000


	//----- nvinfo : EIATTR_MIN_STACK_SIZE
	.align		4
.L_813:
        /*1314*/ 	.byte	0x04, 0x12
        /*1316*/ 	.short	(.L_815 - .L_814)
	.align		4
.L_814:
        /*1318*/ 	.word	index@(_ZN10layer_norm31ln_parallel_residual_bwd_kernelINS_13Kernel_traitsI13__nv_bfloat16S2_fS2_fjLj2560ELj1ELj1ELj4ELj8ENS_18Kernel_traits_baseILj2560ES2_S2_fS2_fjLj128EEEEELb1ELb1ELb1EEEvNS_9BwdParamsE)
        /*131c*/ 	.word	0x00000000


	//----- nvinfo : EIATTR_MIN_STACK_SIZE
	.align		4
.L_815:
        /*1320*/ 	.byte	0x04, 0x12
        /*1322*/ 	.short	(.L_817 - .L_816)
	.align		4
.L_816:
        /*1324*/ 	.word	index@(_ZN10layer_norm31ln_parallel_residual_bwd_kernelINS_13Kernel_traitsIf13__nv_bfloat16fS2_fjLj2560ELj1ELj1ELj4ELj8ENS_18Kernel_traits_baseILj2560EfS2_fS2_fjLj128EEEEELb0ELb0ELb0EEEvNS_9BwdParamsE)
        /*1328*/ 	.word	0x00000000


	//----- nvinfo : EIATTR_MIN_STACK_SIZE
	.align		4
.L_817:
        /*132c*/ 	.byte	0x04, 0x12
        /*132e*/ 	.short	(.L_819 - .L_818)
	.align		4
.L_818:
        /*1330*/ 	.word	index@(_ZN10layer_norm31ln_parallel_residual_bwd_kernelINS_13Kernel_traitsIf13__nv_bfloat16fS2_fjLj2560ELj1ELj1ELj4ELj8ENS_18Kernel_traits_baseILj2560EfS2_fS2_fjLj128EEEEELb0ELb0ELb1EEEvNS_9BwdParamsE)
        /*1334*/ 	.word	0x00000000


	//----- nvinfo : EIATTR_MIN_STACK_SIZE
	.align		4
.L_819:
        /*1338*/ 	.byte	0x04, 0x12
        /*133a*/ 	.short	(.L_821 - .L_820)
	.align		4
.L_820:
        /*133c*/ 	.word	index@(_ZN10layer_norm31ln_parallel_residual_bwd_kernelINS_13Kernel_traitsIf13__nv_bfloat16fS2_fjLj2560ELj1ELj1ELj4ELj8ENS_18Kernel_traits_baseILj2560EfS2_fS2_fjLj128EEEEELb0ELb1ELb0EEEvNS_9BwdParamsE)
        /*1340*/ 	.word	0x00000000


	//----- nvinfo : EIATTR_MIN_STACK_SIZE
	.align		4
.L_821:
        /*1344*/ 	.byte	0x04, 0x12
        /*1346*/ 	.short	(.L_823 - .L_822)
	.align		4
.L_822:
        /*1348*/ 	.word	index@(_ZN10layer_norm31ln_parallel_residual_bwd_kernelINS_13Kernel_traitsIf13__nv_bfloat16fS2_fjLj2560ELj1ELj1ELj4ELj8ENS_18Kernel_traits_baseILj2560EfS2_fS2_fjLj128EEEEELb0ELb1ELb1EEEvNS_9BwdParamsE)
        /*134c*/ 	.word	0x00000000


	//----- nvinfo : EIATTR_MIN_STACK_SIZE
	.align		4
.L_823:
        /*1350*/ 	.byte	0x04, 0x12
        /*1352*/ 	.short	(.L_825 - .L_824)
	.align		4
.L_824:
        /*1354*/ 	.word	index@(_ZN10layer_norm31ln_parallel_residual_bwd_kernelINS_13Kernel_traitsIf13__nv_bfloat16fS2_fjLj2560ELj1ELj1ELj4ELj8ENS_18Kernel_traits_baseILj2560EfS2_fS2_fjLj128EEEEELb1ELb0ELb0EEEvNS_9BwdParamsE)
        /*1358*/ 	.word	0x00000000


	//----- nvinfo : EIATTR_MIN_STACK_SIZE
	.align		4
.L_825:
        /*135c*/ 	.byte	0x04, 0x12
        /*135e*/ 	.short	(.L_827 - .L_826)
	.align		4
.L_826:
        /*1360*/ 	.word	index@(_ZN10layer_norm31ln_parallel_residual_bwd_kernelINS_13Kernel_traitsIf13__nv_bfloat16fS2_fjLj2560ELj1ELj1ELj4ELj8ENS_18Kernel_traits_baseILj2560EfS2_fS2_fjLj128EEEEELb1ELb0ELb1EEEvNS_9BwdParamsE)
        /*1364*/ 	.word	0x00000000


	//----- nvinfo : EIATTR_MIN_STACK_SIZE
	.align		4
.L_827:
        /*1368*/ 	.byte	0x04, 0x12
        /*136a*/ 	.short	(.L_829 - .L_828)
	.align		4
.L_828:
        /*136c*/ 	.word	index@(_ZN10layer_norm22ln_bwd_finalize_kernelINS_22Kernel_traits_finalizeILj2560Ef13__nv_bfloat16fS2_fjLb0ELj1024ELj4ENS_18Kernel_traits_baseILj2560EfS2_fS2_fjLj1024EEEEELb0ELb0EEEvNS_9BwdParamsE)
        /*1370*/ 	.word	0x00000000


	//----- nvinfo : EIATTR_MIN_STACK_SIZE
	.align		4
.L_829:
        /*1374*/ 	.byte	0x04, 0x12
        /*1376*/ 	.short	(.L_831 - .L_830)
	.align		4
.L_830:
        /*1378*/ 	.word	index@(_ZN10layer_norm40ln_parallel_residual_bwd_finalize_kernelINS_22Kernel_traits_finalizeILj2560Ef13__nv_bfloat16fS2_fjLb0ELj1024ELj4ENS_18Kernel_traits_baseILj2560EfS2_fS2_fjLj1024EEEEELb0EEEvNS_9BwdParamsE)
        /*137c*/ 	.word	0x00000000


	//----- nvinfo : EIATTR_MIN_STACK_SIZE
	.align		4
.L_831:
        /*1380*/ 	.byte	0x04, 0x12
        /*1382*/ 	.short	(.L_833 - .L_832)
	.align		4
.L_832:
        /*1384*/ 	.word	index@(_ZN10layer_norm31ln_parallel_residual_bwd_kernelINS_13Kernel_traitsIf13__nv_bfloat16fS2_fjLj2560ELj1ELj1ELj4ELj8ENS_18Kernel_traits_baseILj2560EfS2_fS2_fjLj128EEEEELb1ELb1ELb0EEEvNS_9BwdParamsE)
        /*1388*/ 	.word	0x00000000


	//----- nvinfo : EIATTR_MIN_STACK_SIZE
	.align		4
.L_833:
        /*138c*/ 	.byte	0x04, 0x12
        /*138e*/ 	.short	(.L_835 - .L_834)
	.align		4
.L_834:
        /*1390*/ 	.word	index@(_ZN10layer_norm22ln_bwd_finalize_kernelINS_22Kernel_traits_finalizeILj2560Ef13__nv_bfloat16fS2_fjLb0ELj1024ELj4ENS_18Kernel_traits_baseILj2560EfS2_fS2_fjLj1024EEEEELb0ELb1EEEvNS_9BwdParamsE)
        /*1394*/ 	.word	0x00000000


	//----- nvinfo : EIATTR_MIN_STACK_SIZE
	.align		4
.L_835:
        /*1398*/ 	.byte	0x04, 0x12
        /*139a*/ 	.short	(.L_837 - .L_836)
	.align		4
.L_836:
        /*139c*/ 	.word	index@(_ZN10layer_norm40ln_parallel_residual_bwd_finalize_kernelINS_22Kernel_traits_finalizeILj2560Ef13__nv_bfloat16fS2_fjLb0ELj1024ELj4ENS_18Kernel_traits_baseILj2560EfS2_fS2_fjLj1024EEEEELb1EEEvNS_9BwdParamsE)
        /*13a0*/ 	.word	0x00000000


	//----- nvinfo : EIATTR_MIN_STACK_SIZE
	.align		4
.L_837:
        /*13a4*/ 	.byte	0x04, 0x12
        /*13a6*/ 	.short	(.L_839 - .L_838)
	.align		4
.L_838:
        /*13a8*/ 	.word	index@(_ZN10layer_norm31ln_parallel_residual_bwd_kernelINS_13Kernel_traitsIf13__nv_bfloat16fS2_fjLj2560ELj1ELj1ELj4ELj8ENS_18Kernel_traits_baseILj2560EfS2_fS2_fjLj128EEEEELb1ELb1ELb1EEEvNS_9BwdParamsE)
        /*13ac*/ 	.word	0x00000000


	//----- nvinfo : EIATTR_MIN_STACK_SIZE
	.align		4
.L_839:
        /*13b0*/ 	.byte	0x04, 0x12
        /*13b2*/ 	.short	(.L_841 - .L_840)
	.align		4
.L_840:
        /*13b4*/ 	.word	index@(_ZN10layer_norm31ln_parallel_residual_bwd_kernelINS_13Kernel_traitsIf6__halfS2_S2_fjLj2560ELj1ELj1ELj4ELj8ENS_18Kernel_traits_baseILj2560EfS2_S2_S2_fjLj128EEEEELb0ELb0ELb0EEEvNS_9BwdParamsE)
        /*13b8*/ 	.word	0x00000000


	//----- nvinfo : EIATTR_MIN_STACK_SIZE
	.align		4
.L_841:
        /*13bc*/ 	.byte	0x04, 0x12
        /*13be*/ 	.short	(.L_843 - .L_842)
	.align		4
.L_842:
        /*13c0*/ 	.word	index@(_ZN10layer_norm31ln_parallel_residual_bwd_kernelINS_13Kernel_traitsIf6__halfS2_S2_fjLj2560ELj1ELj1ELj4ELj8ENS_18Kernel_traits_baseILj2560EfS2_S2_S2_fjLj128EEEEELb0ELb0ELb1EEEvNS_9BwdParamsE)
        /*13c4*/ 	.word	0x00000000


	//----- nvinfo : EIATTR_MIN_STACK_SIZE
	.align		4
.L_843:
        /*13c8*/ 	.byte	0x04, 0x12
        /*13ca*/ 	.short	(.L_845 - .L_844)
	.align		4
.L_844:
        /*13cc*/ 	.word	index@(_ZN10layer_norm31ln_parallel_residual_bwd_kernelINS_13Kernel_traitsIf6__halfS2_S2_fjLj2560ELj1ELj1ELj4ELj8ENS_18Kernel_traits_baseILj2560EfS2_S2_S2_fjLj128EEEEELb0ELb1ELb0EEEvNS_9BwdParamsE)
        /*13d0*/ 	.word	0x00000000


	//----- nvinfo : EIATTR_MIN_STACK_SIZE
	.align		4
.L_845:
        /*13d4*/ 	.byte	0x04, 0x12
        /*13d6*/ 	.short	(.L_847 - .L_846)
	.align		4
.L_846:
        /*13d8*/ 	.word	index@(_ZN10layer_norm31ln_parallel_residual_bwd_kernelINS_13Kernel_traitsIf6__halfS2_S2_fjLj2560ELj1ELj1ELj4ELj8ENS_18Kernel_traits_baseILj2560EfS2_S2_S2_fjLj128EEEEELb0ELb1ELb1EEEvNS_9BwdParamsE)
        /*13dc*/ 	.word	0x00000000


	//----- nvinfo : EIATTR_MIN_STACK_SIZE
	.align		4
.L_847:
        /*13e0*/ 	.byte	0x04, 0x12
        /*13e2*/ 	.short	(.L_849 - .L_848)
	.align		4
.L_848:
        /*13e4*/ 	.word	index@(_ZN10layer_norm31ln_parallel_residual_bwd_kernelINS_13Kernel_traitsIf6__halfS2_S2_fjLj2560ELj1ELj1ELj4ELj8ENS_18Kernel_traits_baseILj2560EfS2_S2_S2_fjLj128EEEEELb1ELb0ELb0EEEvNS_9BwdParamsE)
        /*13e8*/ 	.word	0x00000000


	//----- nvinfo : EIATTR_MIN_STACK_SIZE
	.align		4
.L_849:
        /*13ec*/ 	.byte	0x04, 0x12
        /*13ee*/ 	.short	(.L_851 - .L_850)
	.align		4
.L_850:
        /*13f0*/ 	.word	index@(_ZN10layer_norm31ln_parallel_residual_bwd_kernelINS_13Kernel_traitsIf6__halfS2_S2_fjLj2560ELj1ELj1ELj4ELj8ENS_18Kernel_traits_baseILj2560EfS2_S2_S2_fjLj128EEEEELb1ELb0ELb1EEEvNS_9BwdParamsE)
        /*13f4*/ 	.word	0x00000000


	//----- nvinfo : EIATTR_MIN_STACK_SIZE
	.align		4
.L_851:
        /*13f8*/ 	.byte	0x04, 0x12
        /*13fa*/ 	.short	(.L_853 - .L_852)
	.align		4
.L_852:
        /*13fc*/ 	.word	index@(_ZN10layer_norm22ln_bwd_finalize_kernelINS_22Kernel_traits_finalizeILj2560Ef6__halfS2_S2_fjLb0ELj1024ELj4ENS_18Kernel_traits_baseILj2560EfS2_S2_S2_fjLj1024EEEEELb0ELb0EEEvNS_9BwdParamsE)
        /*1400*/ 	.word	0x00000000


	//----- nvinfo : EIATTR_MIN_STACK_SIZE
	.align		4
.L_853:
        /*1404*/ 	.byte	0x04, 0x12
        /*1406*/ 	.short	(.L_855 - .L_854)
	.align		4
.L_854:
        /*1408*/ 	.word	index@(_ZN10layer_norm40ln_parallel_residual_bwd_finalize_kernelINS_22Kernel_traits_finalizeILj2560Ef6__halfS2_S2_fjLb0ELj1024ELj4ENS_18Kernel_traits_baseILj2560EfS2_S2_S2_fjLj1024EEEEELb0EEEvNS_9BwdParamsE)
        /*140c*/ 	.word	0x00000000


	//----- nvinfo : EIATTR_MIN_STACK_SIZE
	.align		4
.L_855:
        /*1410*/ 	.byte	0x04, 0x12
        /*1412*/ 	.short	(.L_857 - .L_856)
	.align		4
.L_856:
        /*1414*/ 	.word	index@(_ZN10layer_norm31ln_parallel_residual_bwd_kernelINS_13Kernel_traitsIf6__halfS2_S2_fjLj2560ELj1ELj1ELj4ELj8ENS_18Kernel_traits_baseILj2560EfS2_S2_S2_fjLj128EEEEELb1ELb1ELb0EEEvNS_9BwdParamsE)
        /*1418*/ 	.word	0x00000000


	//----- nvinfo : EIATTR_MIN_STACK_SIZE
	.align		4
.L_857:
        /*141c*/ 	.byte	0x04, 0x12
        /*141e*/ 	.short	(.L_859 - .L_858)
	.align		4
.L_858:
        /*1420*/ 	.word	index@(_ZN10layer_norm22ln_bwd_finalize_kernelINS_22Kernel_traits_finalizeILj2560Ef6__halfS2_S2_fjLb0ELj1024ELj4ENS_18Kernel_traits_baseILj2560EfS2_S2_S2_fjLj1024EEEEELb0ELb1EEEvNS_9BwdParamsE)
        /*1424*/ 	.word	0x00000000


	//----- nvinfo : EIATTR_MIN_STACK_SIZE
	.align		4
.L_859:
        /*1428*/ 	.byte	0x04, 0x12
        /*142a*/ 	.short	(.L_861 - .L_860)
	.align		4
.L_860:
        /*142c*/ 	.word	index@(_ZN10layer_norm40ln_parallel_residual_bwd_finalize_kernelINS_22Kernel_traits_finalizeILj2560Ef6__halfS2_S2_fjLb0ELj1024ELj4ENS_18Kernel_traits_baseILj2560EfS2_S2_S2_fjLj1024EEEEELb1EEEvNS_9BwdParamsE)
        /*1430*/ 	.word	0x00000000


	//----- nvinfo : EIATTR_MIN_STACK_SIZE
	.align		4
.L_861:
        /*1434*/ 	.byte	0x04, 0x12
        /*1436*/ 	.short	(.L_863 - .L_862)
	.align		4
.L_862:
        /*1438*/ 	.word	index@(_ZN10layer_norm31ln_parallel_residual_bwd_kernelINS_13Kernel_traitsIf6__halfS2_S2_fjLj2560ELj1ELj1ELj4ELj8ENS_18Kernel_traits_baseILj2560EfS2_S2_S2_fjLj128EEEEELb1ELb1ELb1EEEvNS_9BwdParamsE)
        /*143c*/ 	.word	0x00000000


	//----- nvinfo : EIATTR_MIN_STACK_SIZE
	.align		4
.L_863:
        /*1440*/ 	.byte	0x04, 0x12
        /*1442*/ 	.short	(.L_865 - .L_864)
	.align		4
.L_864:
        /*1444*/ 	.word	index@(_ZN10layer_norm31ln_parallel_residual_bwd_kernelINS_13Kernel_traitsI6__halfS2_fS2_fjLj2560ELj1ELj1ELj4ELj8ENS_18Kernel_traits_baseILj2560ES2_S2_fS2_fjLj128EEEEELb0ELb0ELb0EEEvNS_9BwdParamsE)
        /*1448*/ 	.word	0x00000000


	//----- nvinfo : EIATTR_MIN_STACK_SIZE
	.align		4
.L_865:
        /*144c*/ 	.byte	0x04, 0x12
        /*144e*/ 	.short	(.L_867 - .L_866)
	.align		4
.L_866:
        /*1450*/ 	.word	index@(_ZN10layer_norm31ln_parallel_residual_bwd_kernelINS_13Kernel_traitsI6__halfS2_fS2_fjLj2560ELj1ELj1ELj4ELj8ENS_18Kernel_traits_baseILj2560ES2_S2_fS2_fjLj128EEEEELb0ELb0ELb1EEEvNS_9BwdParamsE)
        /*1454*/ 	.word	0x00000000


	//----- nvinfo : EIATTR_MIN_STACK_SIZE
	.align		4
.L_867:
        /*1458*/ 	.byte	0x04, 0x12
        /*145a*/ 	.short	(.L_869 - .L_868)
	.align		4
.L_868:
        /*145c*/ 	.word	index@(_ZN10layer_norm31ln_parallel_residual_bwd_kernelINS_13Kernel_traitsI6__halfS2_fS2_fjLj2560ELj1ELj1ELj4ELj8ENS_18Kernel_traits_baseILj2560ES2_S2_fS2_fjLj128EEEEELb0ELb1ELb0EEEvNS_9BwdParamsE)
        /*1460*/ 	.word	0x00000000


	//----- nvinfo : EIATTR_MIN_STACK_SIZE
	.align		4
.L_869:
        /*1464*/ 	.byte	0x04, 0x12
        /*1466*/ 	.short	(.L_871 - .L_870)
	.align		4
.L_870:
        /*1468*/ 	.word	index@(_ZN10layer_norm31ln_parallel_residual_bwd_kernelINS_13Kernel_traitsI6__halfS2_fS2_fjLj2560ELj1ELj1ELj4ELj8ENS_18Kernel_traits_baseILj2560ES2_S2_fS2_fjLj128EEEEELb0ELb1ELb1EEEvNS_9BwdParamsE)
        /*146c*/ 	.word	0x00000000


	//----- nvinfo : EIATTR_MIN_STACK_SIZE
	.align		4
.L_871:
        /*1470*/ 	.byte	0x04, 0x12
        /*1472*/ 	.short	(.L_873 - .L_872)
	.align		4
.L_872:
        /*1474*/ 	.word	index@(_ZN10layer_norm31ln_parallel_residual_bwd_kernelINS_13Kernel_traitsI6__halfS2_fS2_fjLj2560ELj1ELj1ELj4ELj8ENS_18Kernel_traits_baseILj2560ES2_S2_fS2_fjLj128EEEEELb1ELb0ELb0EEEvNS_9BwdParamsE)
        /*1478*/ 	.word	0x00000000


	//----- nvinfo : EIATTR_MIN_STACK_SIZE
	.align		4
.L_873:
        /*147c*/ 	.byte	0x04, 0x12
        /*147e*/ 	.short	(.L_875 - .L_874)
	.align		4
.L_874:
        /*1480*/ 	.word	index@(_ZN10layer_norm31ln_parallel_residual_bwd_kernelINS_13Kernel_traitsI6__halfS2_fS2_fjLj2560ELj1ELj1ELj4ELj8ENS_18Kernel_traits_baseILj2560ES2_S2_fS2_fjLj128EEEEELb1ELb0ELb1EEEvNS_9BwdParamsE)
        /*1484*/ 	.word	0x00000000


	//----- nvinfo : EIATTR_MIN_STACK_SIZE
	.align		4
.L_875:
        /*1488*/ 	.byte	0x04, 0x12
        /*148a*/ 	.short	(.L_877 - .L_876)
	.align		4
.L_876:
        /*148c*/ 	.word	index@(_ZN10layer_norm22ln_bwd_finalize_kernelINS_22Kernel_traits_finalizeILj2560E6__halfS2_fS2_fjLb0ELj1024ELj4ENS_18Kernel_traits_baseILj2560ES2_S2_fS2_fjLj1024EEEEELb0ELb0EEEvNS_9BwdParamsE)
        /*1490*/ 	.word	0x00000000


	//----- nvinfo : EIATTR_MIN_STACK_SIZE
	.align		4
.L_877:
        /*1494*/ 	.byte	0x04, 0x12
        /*1496*/ 	.short	(.L_879 - .L_878)
	.align		4
.L_878:
        /*1498*/ 	.word	index@(_ZN10layer_norm40ln_parallel_residual_bwd_finalize_kernelINS_22Kernel_traits_finalizeILj2560E6__halfS2_fS2_fjLb0ELj1024ELj4ENS_18Kernel_traits_baseILj2560ES2_S2_fS2_fjLj1024EEEEELb0EEEvNS_9BwdParamsE)
        /*149c*/ 	.word	0x00000000


	//----- nvinfo : EIATTR_MIN_STACK_SIZE
	.align		4
.L_879:
        /*14a0*/ 	.byte	0x04, 0x12
        /*14a2*/ 	.short	(.L_881 - .L_880)
	.align		4
.L_880:
        /*14a4*/ 	.word	index@(_ZN10layer_norm31ln_parallel_residual_bwd_kernelINS_13Kernel_traitsI6__halfS2_fS2_fjLj2560ELj1ELj1ELj4ELj8ENS_18Kernel_traits_baseILj2560ES2_S2_fS2_fjLj128EEEEELb1ELb1ELb0EEEvNS_9BwdParamsE)
        /*14a8*/ 	.word	0x00000000


	//----- nvinfo : EIATTR_MIN_STACK_SIZE
	.align		4
.L_881:
        /*14ac*/ 	.byte	0x04, 0x12
        /*14ae*/ 	.short	(.L_883 - .L_882)
	.align		4
.L_882:
        /*14b0*/ 	.word	index@(_ZN10layer_norm22ln_bwd_finalize_kernelINS_22Kernel_traits_finalizeILj2560E6__halfS2_fS2_fjLb0ELj1024ELj4ENS_18Kernel_traits_baseILj2560ES2_S2_fS2_fjLj1024EEEEELb0ELb1EEEvNS_9BwdParamsE)
        /*14b4*/ 	.word	0x00000000


	//----- nvinfo : EIATTR_MIN_STACK_SIZE
	.align		4
.L_883:
        /*14b8*/ 	.byte	0x04, 0x12
        /*14ba*/ 	.short	(.L_885 - .L_884)
	.align		4
.L_884:
        /*14bc*/ 	.word	index@(_ZN10layer_norm40ln_parallel_residual_bwd_finalize_kernelINS_22Kernel_traits_finalizeILj2560E6__halfS2_fS2_fjLb0ELj1024ELj4ENS_18Kernel_traits_baseILj2560ES2_S2_fS2_fjLj1024EEEEELb1EEEvNS_9BwdParamsE)
        /*14c0*/ 	.word	0x00000000


	//----- nvinfo : EIATTR_MIN_STACK_SIZE
	.align		4
.L_885:
        /*14c4*/ 	.byte	0x04, 0x12
        /*14c6*/ 	.short	(.L_887 - .L_886)
	.align		4
.L_886:
        /*14c8*/ 	.word	index@(_ZN10layer_norm31ln_parallel_residual_bwd_kernelINS_13Kernel_traitsI6__halfS2_fS2_fjLj2560ELj1ELj1ELj4ELj8ENS_18Kernel_traits_baseILj2560ES2_S2_fS2_fjLj128EEEEELb1ELb1ELb1EEEvNS_9BwdParamsE)
        /*14cc*/ 	.word	0x00000000


	//----- nvinfo : EIATTR_MIN_STACK_SIZE
	.align		4
.L_887:
        /*14d0*/ 	.byte	0x04, 0x12
        /*14d2*/ 	.short	(.L_889 - .L_888)
	.align		4
.L_888:
        /*14d4*/ 	.word	index@(_ZN10layer_norm31ln_parallel_residual_bwd_kernelINS_13Kernel_traitsIf6__halffS2_fjLj2560ELj1ELj1ELj4ELj8ENS_18Kernel_traits_baseILj2560EfS2_fS2_fjLj128EEEEELb0ELb0ELb0EEEvNS_9BwdParamsE)
        /*14d8*/ 	.word	0x00000000


	//----- nvinfo : EIATTR_MIN_STACK_SIZE
	.align		4
.L_889:
        /*14dc*/ 	.byte	0x04, 0x12
        /*14de*/ 	.short	(.L_891 - .L_890)
	.align		4
.L_890:
        /*14e0*/ 	.word	index@(_ZN10layer_norm31ln_parallel_residual_bwd_kernelINS_13Kernel_traitsIf6__halffS2_fjLj2560ELj1ELj1ELj4ELj8ENS_18Kernel_traits_baseILj2560EfS2_fS2_fjLj128EEEEELb0ELb0ELb1EEEvNS_9BwdParamsE)
        /*14e4*/ 	.word	0x00000000


	//----- nvinfo : EIATTR_MIN_STACK_SIZE
	.align		4
.L_891:
        /*14e8*/ 	.byte	0x04, 0x12
        /*14ea*/ 	.short	(.L_893 - .L_892)
	.align		4
.L_892:
        /*14ec*/ 	.word	index@(_ZN10layer_norm31ln_parallel_residual_bwd_kernelINS_13Kernel_traitsIf6__halffS2_fjLj2560ELj1ELj1ELj4ELj8ENS_18Kernel_traits_baseILj2560EfS2_fS2_fjLj128EEEEELb0ELb1ELb0EEEvNS_9BwdParamsE)
        /*14f0*/ 	.word	0x00000000


	//----- nvinfo : EIATTR_MIN_STACK_SIZE
	.align		4
.L_893:
        /*14f4*/ 	.byte	0x04, 0x12
        /*14f6*/ 	.short	(.L_895 - .L_894)
	.align		4
.L_894:
        /*14f8*/ 	.word	index@(_ZN10layer_norm31ln_parallel_residual_bwd_kernelINS_13Kernel_traitsIf6__halffS2_fjLj2560ELj1ELj1ELj4ELj8ENS_18Kernel_traits_baseILj2560EfS2_fS2_fjLj128EEEEELb0ELb1ELb1EEEvNS_9BwdParamsE)
        /*14fc*/ 	.word	0x00000000


	//----- nvinfo : EIATTR_MIN_STACK_SIZE
	.align		4
.L_895:
        /*1500*/ 	.byte	0x04, 0x12
        /*1502*/ 	.short	(.L_897 - .L_896)
	.align		4
.L_896:
        /*1504*/ 	.word	index@(_ZN10layer_norm31ln_parallel_residual_bwd_kernelINS_13Kernel_traitsIf6__halffS2_fjLj2560ELj1ELj1ELj4ELj8ENS_18Kernel_traits_baseILj2560EfS2_fS2_fjLj128EEEEELb1ELb0ELb0EEEvNS_9BwdParamsE)
        /*1508*/ 	.word	0x00000000


	//----- nvinfo : EIATTR_MIN_STACK_SIZE
	.align		4
.L_897:
        /*150c*/ 	.byte	0x04, 0x12
        /*150e*/ 	.short	(.L_899 - .L_898)
	.align		4
.L_898:
        /*1510*/ 	.word	index@(_ZN10layer_norm31ln_parallel_residual_bwd_kernelINS_13Kernel_traitsIf6__halffS2_fjLj2560ELj1ELj1ELj4ELj8ENS_18Kernel_traits_baseILj2560EfS2_fS2_fjLj128EEEEELb1ELb0ELb1EEEvNS_9BwdParamsE)
        /*1514*/ 	.word	0x00000000


	//----- nvinfo : EIATTR_MIN_STACK_SIZE
	.align		4
.L_899:
        /*1518*/ 	.byte	0x04, 0x12
        /*151a*/ 	.short	(.L_901 - .L_900)
	.align		4
.L_900:
        /*151c*/ 	.word	index@(_ZN10layer_norm22ln_bwd_finalize_kernelINS_22Kernel_traits_finalizeILj2560Ef6__halffS2_fjLb0ELj1024ELj4ENS_18Kernel_traits_baseILj2560EfS2_fS2_fjLj1024EEEEELb0ELb0EEEvNS_9BwdParamsE)
        /*1520*/ 	.word	0x00000000


	//----- nvinfo : EIATTR_MIN_STACK_SIZE
	.align		4
.L_901:
        /*1524*/ 	.byte	0x04, 0x12
        /*1526*/ 	.short	(.L_903 - .L_902)
	.align		4
.L_902:
        /*1528*/ 	.word	index@(_ZN10layer_norm40ln_parallel_residual_bwd_finalize_kernelINS_22Kernel_traits_finalizeILj2560Ef6__halffS2_fjLb0ELj1024ELj4ENS_18Kernel_traits_baseILj2560EfS2_fS2_fjLj1024EEEEELb0EEEvNS_9BwdParamsE)
        /*152c*/ 	.word	0x00000000


	//----- nvinfo : EIATTR_MIN_STACK_SIZE
	.align		4
.L_903:
        /*1530*/ 	.byte	0x04, 0x12
        /*1532*/ 	.short	(.L_905 - .L_904)
	.align		4
.L_904:
        /*1534*/ 	.word	index@(_ZN10layer_norm31ln_parallel_residual_bwd_kernelINS_13Kernel_traitsIf6__halffS2_fjLj2560ELj1ELj1ELj4ELj8ENS_18Kernel_traits_baseILj2560EfS2_fS2_fjLj128EEEEELb1ELb1ELb0EEEvNS_9BwdParamsE)
        /*1538*/ 	.word	0x00000000


	//----- nvinfo : EIATTR_MIN_STACK_SIZE
	.align		4
.L_905:
        /*153c*/ 	.byte	0x04, 0x12
        /*153e*/ 	.short	(.L_907 - .L_906)
	.align		4
.L_906:
        /*1540*/ 	.word	index@(_ZN10layer_norm22ln_bwd_finalize_kernelINS_22Kernel_traits_finalizeILj2560Ef6__halffS2_fjLb0ELj1024ELj4ENS_18Kernel_traits_baseILj2560EfS2_fS2_fjLj1024EEEEELb0ELb1EEEvNS_9BwdParamsE)
        /*1544*/ 	.word	0x00000000


	//----- nvinfo : EIATTR_MIN_STACK_SIZE
	.align		4
.L_907:
        /*1548*/ 	.byte	0x04, 0x12
        /*154a*/ 	.short	(.L_909 - .L_908)
	.align		4
.L_908:
        /*154c*/ 	.word	index@(_ZN10layer_norm40ln_parallel_residual_bwd_finalize_kernelINS_22Kernel_traits_finalizeILj2560Ef6__halffS2_fjLb0ELj1024ELj4ENS_18Kernel_traits_baseILj2560EfS2_fS2_fjLj1024EEEEELb1EEEvNS_9BwdParamsE)
        /*1550*/ 	.word	0x00000000


	//----- nvinfo : EIATTR_MIN_STACK_SIZE
	.align		4
.L_909:
        /*1554*/ 	.byte	0x04, 0x12
        /*1556*/ 	.short	(.L_911 - .L_910)
	.align		4
.L_910:
        /*1558*/ 	.word	index@(_ZN10layer_norm31ln_parallel_residual_bwd_kernelINS_13Kernel_traitsIf6__halffS2_fjLj2560ELj1ELj1ELj4ELj8ENS_18Kernel_traits_baseILj2560EfS2_fS2_fjLj128EEEEELb1ELb1ELb1EEEvNS_9BwdParamsE)
        /*155c*/ 	.word	0x00000000


	//----- nvinfo : EIATTR_MIN_STACK_SIZE
	.align		4
.L_911:
        /*1560*/ 	.byte	0x04, 0x12
        /*1562*/ 	.short	(.L_913 - .L_912)
	.align		4
.L_912:
        /*1564*/ 	.word	index@(_ZN10layer_norm31ln_parallel_residual_bwd_kernelINS_13Kernel_traitsI6__halfffffjLj2560ELj1ELj1ELj4ELj16ENS_18Kernel_traits_baseILj2560ES2_ffffjLj128EEEEELb0ELb0ELb0EEEvNS_9BwdParamsE)
        /*1568*/ 	.word	0x00000000


	//----- nvinfo : EIATTR_MIN_STACK_SIZE
	.align		4
.L_913:
        /*156c*/ 	.byte	0x04, 0x12
        /*156e*/ 	.short	(.L_915 - .L_914)
	.align		4
.L_914:
        /*1570*/ 	.word	index@(_ZN10layer_norm31ln_parallel_residual_bwd_kernelINS_13Kernel_traitsI6__halfffffjLj2560ELj1ELj1ELj4ELj16ENS_18Kernel_traits_baseILj2560ES2_ffffjLj128EEEEELb0ELb0ELb1EEEvNS_9BwdParamsE)
        /*1574*/ 	.word	0x00000000


	//----- nvinfo : EIATTR_MIN_STACK_SIZE
	.align		4
.L_915:
        /*1578*/ 	.byte	0x04, 0x12
        /*157a*/ 	.short	(.L_917 - .L_916)
	.align		4
.L_916:
        /*157c*/ 	.word	index@(_ZN10layer_norm31ln_parallel_residual_bwd_kernelINS_13Kernel_traitsI6__halfffffjLj2560ELj1ELj1ELj4ELj16ENS_18Kernel_traits_baseILj2560ES2_ffffjLj128EEEEELb0ELb1ELb0EEEvNS_9BwdParamsE)
        /*1580*/ 	.word	0x00000000


	//----- nvinfo : EIATTR_MIN_STACK_SIZE
	.align		4
.L_917:
        /*1584*/ 	.byte	0x04, 0x12
        /*1586*/ 	.short	(.L_919 - .L_918)
	.align		4
.L_918:
        /*1588*/ 	.word	index@(_ZN10layer_norm31ln_parallel_residual_bwd_kernelINS_13Kernel_traitsI6__halfffffjLj2560ELj1ELj1ELj4ELj16ENS_18Kernel_traits_baseILj2560ES2_ffffjLj128EEEEELb0ELb1ELb1EEEvNS_9BwdParamsE)
        /*158c*/ 	.word	0x00000000


	//----- nvinfo : EIATTR_MIN_STACK_SIZE
	.align		4
.L_919:
        /*1590*/ 	.byte	0x04, 0x12
        /*1592*/ 	.short	(.L_921 - .L_920)
	.align		4
.L_920:
        /*1594*/ 	.word	index@(_ZN10layer_norm31ln_parallel_residual_bwd_kernelINS_13Kernel_traitsI6__halfffffjLj2560ELj1ELj1ELj4ELj16ENS_18Kernel_traits_baseILj2560ES2_ffffjLj128EEEEELb1ELb0ELb0EEEvNS_9BwdParamsE)
        /*1598*/ 	.word	0x00000000


	//----- nvinfo : EIATTR_MIN_STACK_SIZE
	.align		4
.L_921:
        /*159c*/ 	.byte	0x04, 0x12
        /*159e*/ 	.short	(.L_923 - .L_922)
	.align		4
.L_922:
        /*15a0*/ 	.word	index@(_ZN10layer_norm31ln_parallel_residual_bwd_kernelINS_13Kernel_traitsI6__halfffffjLj2560ELj1ELj1ELj4ELj16ENS_18Kernel_traits_baseILj2560ES2_ffffjLj128EEEEELb1ELb0ELb1EEEvNS_9BwdParamsE)
        /*15a4*/ 	.word	0x00000000


	//----- nvinfo : EIATTR_MIN_STACK_SIZE
	.align		4
.L_923:
        /*15a8*/ 	.byte	0x04, 0x12
        /*15aa*/ 	.short	(.L_925 - .L_924)
	.align		4
.L_924:
        /*15ac*/ 	.word	index@(_ZN10layer_norm22ln_bwd_finalize_kernelINS_22Kernel_traits_finalizeILj2560E6__halfffffjLb0ELj1024ELj4ENS_18Kernel_traits_baseILj2560ES2_ffffjLj1024EEEEELb0ELb0EEEvNS_9BwdParamsE)
        /*15b0*/ 	.word	0x00000000


	//----- nvinfo : EIATTR_MIN_STACK_SIZE
	.align		4
.L_925:
        /*15b4*/ 	.byte	0x04, 0x12
        /*15b6*/ 	.short	(.L_927 - .L_926)
	.align		4
.L_926:
        /*15b8*/ 	.word	index@(_ZN10layer_norm40ln_parallel_residual_bwd_finalize_kernelINS_22Kernel_traits_finalizeILj2560E6__halfffffjLb0ELj1024ELj4ENS_18Kernel_traits_baseILj2560ES2_ffffjLj1024EEEEELb0EEEvNS_9BwdParamsE)
        /*15bc*/ 	.word	0x00000000


	//----- nvinfo : EIATTR_MIN_STACK_SIZE
	.align		4
.L_927:
        /*15c0*/ 	.byte	0x04, 0x12
        /*15c2*/ 	.short	(.L_929 - .L_928)
	.align		4
.L_928:
        /*15c4*/ 	.word	index@(_ZN10layer_norm31ln_parallel_residual_bwd_kernelINS_13Kernel_traitsI6__halfffffjLj2560ELj1ELj1ELj4ELj16ENS_18Kernel_traits_baseILj2560ES2_ffffjLj128EEEEELb1ELb1ELb0EEEvNS_9BwdParamsE)
        /*15c8*/ 	.word	0x00000000


	//----- nvinfo : EIATTR_MIN_STACK_SIZE
	.align		4
.L_929:
        /*15cc*/ 	.byte	0x04, 0x12
        /*15ce*/ 	.short	(.L_931 - .L_930)
	.align		4
.L_930:
        /*15d0*/ 	.word	index@(_ZN10layer_norm22ln_bwd_finalize_kernelINS_22Kernel_traits_finalizeILj2560E6__halfffffjLb0ELj1024ELj4ENS_18Kernel_traits_baseILj2560ES2_ffffjLj1024EEEEELb0ELb1EEEvNS_9BwdParamsE)
        /*15d4*/ 	.word	0x00000000


	//----- nvinfo : EIATTR_MIN_STACK_SIZE
	.align		4
.L_931:
        /*15d8*/ 	.byte	0x04, 0x12
        /*15da*/ 	.short	(.L_933 - .L_932)
	.align		4
.L_932:
        /*15dc*/ 	.word	index@(_ZN10layer_norm40ln_parallel_residual_bwd_finalize_kernelINS_22Kernel_traits_finalizeILj2560E6__halfffffjLb0ELj1024ELj4ENS_18Kernel_traits_baseILj2560ES2_ffffjLj1024EEEEELb1EEEvNS_9BwdParamsE)
        /*15e0*/ 	.word	0x00000000


	//----- nvinfo : EIATTR_MIN_STACK_SIZE
	.align		4
.L_933:
        /*15e4*/ 	.byte	0x04, 0x12
        /*15e6*/ 	.short	(.L_935 - .L_934)
	.align		4
.L_934:
        /*15e8*/ 	.word	index@(_ZN10layer_norm31ln_parallel_residual_bwd_kernelINS_13Kernel_traitsI6__halfffffjLj2560ELj1ELj1ELj4ELj16ENS_18Kernel_traits_baseILj2560ES2_ffffjLj128EEEEELb1ELb1ELb1EEEvNS_9BwdParamsE)
        /*15ec*/ 	.word	0x00000000


	//----- nvinfo : EIATTR_MIN_STACK_SIZE
	.align		4
.L_935:
        /*15f0*/ 	.byte	0x04, 0x12
        /*15f2*/ 	.short	(.L_937 - .L_936)
	.align		4
.L_936:
        /*15f4*/ 	.word	index@(_ZN10layer_norm31ln_parallel_residual_bwd_kernelINS_13Kernel_traitsIfffffjLj2560ELj1ELj1ELj4ELj16ENS_18Kernel_traits_baseILj2560EfffffjLj128EEEEELb0ELb0ELb0EEEvNS_9BwdParamsE)
        /*15f8*/ 	.word	0x00000000


	//----- nvinfo : EIATTR_MIN_STACK_SIZE
	.align		4
.L_937:
        /*15fc*/ 	.byte	0x04, 0x12
        /*15fe*/ 	.short	(.L_939 - .L_938)
	.align		4
.L_938:
        /*1600*/ 	.word	index@(_ZN10layer_norm31ln_parallel_residual_bwd_kernelINS_13Kernel_traitsIfffffjLj2560ELj1ELj1ELj4ELj16ENS_18Kernel_traits_baseILj2560EfffffjLj128EEEEELb0ELb0ELb1EEEvNS_9BwdParamsE)
        /*1604*/ 	.word	0x00000000


	//----- nvinfo : EIATTR_MIN_STACK_SIZE
	.align		4
.L_939:
        /*1608*/ 	.byte	0x04, 0x12
        /*160a*/ 	.short	(.L_941 - .L_940)
	.align		4
.L_940:
        /*160c*/ 	.word	index@(_ZN10layer_norm31ln_parallel_residual_bwd_kernelINS_13Kernel_traitsIfffffjLj2560ELj1ELj1ELj4ELj16ENS_18Kernel_traits_baseILj2560EfffffjLj128EEEEELb0ELb1ELb0EEEvNS_9BwdParamsE)
        /*1610*/ 	.word	0x00000000


	//----- nvinfo : EIATTR_MIN_STACK_SIZE
	.align		4
.L_941:
        /*1614*/ 	.byte	0x04, 0x12
        /*1616*/ 	.short	(.L_943 - .L_942)
	.align		4
.L_942:
        /*1618*/ 	.word	index@(_ZN10layer_norm31ln_parallel_residual_bwd_kernelINS_13Kernel_traitsIfffffjLj2560ELj1ELj1ELj4ELj16ENS_18Kernel_traits_baseILj2560EfffffjLj128EEEEELb0ELb1ELb1EEEvNS_9BwdParamsE)
        /*161c*/ 	.word	0x00000000


	//----- nvinfo : EIATTR_MIN_STACK_SIZE
	.align		4
.L_943:
        /*1620*/ 	.byte	0x04, 0x12
        /*1622*/ 	.short	(.L_945 - .L_944)
	.align		4
.L_944:
        /*1624*/ 	.word	index@(_ZN10layer_norm31ln_parallel_residual_bwd_kernelINS_13Kernel_traitsIfffffjLj2560ELj1ELj1ELj4ELj16ENS_18Kernel_traits_baseILj2560EfffffjLj128EEEEELb1ELb0ELb0EEEvNS_9BwdParamsE)
        /*1628*/ 	.word	0x00000000


	//----- nvinfo : EIATTR_MIN_STACK_SIZE
	.align		4
.L_945:
        /*162c*/ 	.byte	0x04, 0x12
        /*162e*/ 	.short	(.L_947 - .L_946)
	.align		4
.L_946:
        /*1630*/ 	.word	index@(_ZN10layer_norm31ln_parallel_residual_bwd_kernelINS_13Kernel_traitsIfffffjLj2560ELj1ELj1ELj4ELj16ENS_18Kernel_traits_baseILj2560EfffffjLj128EEEEELb1ELb0ELb1EEEvNS_9BwdParamsE)
        /*1634*/ 	.word	0x00000000


	//----- nvinfo : EIATTR_MIN_STACK_SIZE
	.align		4
.L_947:
        /*1638*/ 	.byte	0x04, 0x12
        /*163a*/ 	.short	(.L_949 - .L_948)
	.align		4
.L_948:
        /*163c*/ 	.word	index@(_ZN10layer_norm22ln_bwd_finalize_kernelINS_22Kernel_traits_finalizeILj2560EfffffjLb0ELj1024ELj4ENS_18Kernel_traits_baseILj2560EfffffjLj1024EEEEELb0ELb0EEEvNS_9BwdParamsE)
        /*1640*/ 	.word	0x00000000


	//----- nvinfo : EIATTR_MIN_STACK_SIZE
	.align		4
.L_949:
        /*1644*/ 	.byte	0x04, 0x12
        /*1646*/ 	.short	(.L_951 - .L_950)
	.align		4
.L_950:
        /*1648*/ 	.word	index@(_ZN10layer_norm40ln_parallel_residual_bwd_finalize_kernelINS_22Kernel_traits_finalizeILj2560EfffffjLb0ELj1024ELj4ENS_18Kernel_traits_baseILj2560EfffffjLj1024EEEEELb0EEEvNS_9BwdParamsE)
        /*164c*/ 	.word	0x00000000


	//----- nvinfo : EIATTR_MIN_STACK_SIZE
	.align		4
.L_951:
        /*1650*/ 	.byte	0x04, 0x12
        /*1652*/ 	.short	(.L_953 - .L_952)
	.align		4
.L_952:
        /*1654*/ 	.word	index@(_ZN10layer_norm31ln_parallel_residual_bwd_kernelINS_13Kernel_traitsIfffffjLj2560ELj1ELj1ELj4ELj16ENS_18Kernel_traits_baseILj2560EfffffjLj128EEEEELb1ELb1ELb0EEEvNS_9BwdParamsE)
        /*1658*/ 	.word	0x00000000


	//----- nvinfo : EIATTR_MIN_STACK_SIZE
	.align		4
.L_953:
        /*165c*/ 	.byte	0x04, 0x12
        /*165e*/ 	.short	(.L_955 - .L_954)
	.align		4
.L_954:
        /*1660*/ 	.word	index@(_ZN10layer_norm22ln_bwd_finalize_kernelINS_22Kernel_traits_finalizeILj2560EfffffjLb0ELj1024ELj4ENS_18Kernel_traits_baseILj2560EfffffjLj1024EEEEELb0ELb1EEEvNS_9BwdParamsE)
        /*1664*/ 	.word	0x00000000


	//----- nvinfo : EIATTR_MIN_STACK_SIZE
	.align		4
.L_955:
        /*1668*/ 	.byte	0x04, 0x12
        /*166a*/ 	.short	(.L_957 - .L_956)
	.align		4
.L_956:
        /*166c*/ 	.word	index@(_ZN10layer_norm40ln_parallel_residual_bwd_finalize_kernelINS_22Kernel_traits_finalizeILj2560EfffffjLb0ELj1024ELj4ENS_18Kernel_traits_baseILj2560EfffffjLj1024EEEEELb1EEEvNS_9BwdParamsE)
        /*1670*/ 	.word	0x00000000


	//----- nvinfo : EIATTR_MIN_STACK_SIZE
	.align		4
.L_957:
        /*1674*/ 	.byte	0x04, 0x12
        /*1676*/ 	.short	(.L_959 - .L_958)
	.align		4
.L_958:
        /*1678*/ 	.word	index@(_ZN10layer_norm31ln_parallel_residual_bwd_kernelINS_13Kernel_traitsIfffffjLj2560ELj1ELj1ELj4ELj16ENS_18Kernel_traits_baseILj2560EfffffjLj128EEEEELb1ELb1ELb1EEEvNS_9BwdParamsE)
        /*167c*/ 	.word	0x00000000
.L_959:


//--------------------- .nv.info._ZN10layer_norm31ln_parallel_residual_bwd_kernelINS_13Kernel_traitsI13__nv_bfloat16S2_S2_S2_fjLj2560ELj1ELj1ELj4ELj8ENS_18Kernel_traits_baseILj2560ES2_S2_S2_S2_fjLj128EEEEELb0ELb0ELb0EEEvNS_9BwdParamsE --------------------------
	.section	.nv.info._ZN10layer_norm31ln_parallel_residual_bwd_kernelINS_13Kernel_traitsI13__nv_bfloat16S2_S2_S2_fjLj2560ELj1ELj1ELj4ELj8ENS_18Kernel_traits_baseILj2560ES2_S2_S2_S2_fjLj128EEEEELb0ELb0ELb0EEEvNS_9BwdParamsE,"",@"SHT_CUDA_INFO"
	.sectionflags	@""
	.align	4


	//----- nvinfo : EIATTR_CUDA_API_VERSION
	.align		4
        /*0000*/ 	.byte	0x04, 0x37
        /*0002*/ 	.short	(.L_961 - .L_960)
.L_960:
        /*0004*/ 	.word	0x00000082


	//----- nvinfo : EIATTR_SW2861232_WAR
	.align		4
.L_961:
        /*0008*/ 	.byte	0x01, 0x35
	.zero		2


	//----- nvinfo : EIATTR_PARAM_CBANK
	.align		4
        /*000c*/ 	.byte	0x04, 0x0a
        /*000e*/ 	.short	(.L_963 - .L_962)
	.align		4
.L_962:
        /*0010*/ 	.word	index@(.nv.constant0._ZN10layer_norm31ln_parallel_residual_bwd_kernelINS_13Kernel_traitsI13__nv_bfloat16S2_S2_S2_fjLj2560ELj1ELj1ELj4ELj8ENS_18Kernel_traits_baseILj2560ES2_S2_S2_S2_fjLj128EEEEELb0ELb0ELb0EEEvNS_9BwdParamsE)
        /*0014*/ 	.short	0x0160
        /*0016*/ 	.short	0x0128


	//----- nvinfo : EIATTR_CBANK_PARAM_SIZE
	.align		4
.L_963:
        /*0018*/ 	.byte	0x03, 0x19
        /*001a*/ 	.short	0x0128


	//----- nvinfo : EIATTR_KPARAM_INFO
	.align		4
        /*001c*/ 	.byte	0x04, 0x17
        /*001e*/ 	.short	(.L_965 - .L_964)
.L_964:
        /*0020*/ 	.word	0x00000000
        /*0024*/ 	.short	0x0000
        /*0026*/ 	.short	0x0000
        /*0028*/ 	.byte	0x00, 0xf0, 0xa1, 0x04


	//----- nvinfo : EIATTR_MAXREG_COUNT
	.align		4
.L_965:
        /*002c*/ 	.byte	0x03, 0x1b
        /*002e*/ 	.short	0x00ff


	//----- nvinfo : EIATTR_NUM_BARRIERS
	.align		4
        /*0030*/ 	.byte	0x02, 0x4c
        /*0032*/ 	.byte	0x01
	.zero		1


	//----- nvinfo : EIATTR_MERCURY_ISA_VERSION
	.align		4
        /*0034*/ 	.byte	0x03, 0x5f
        /*0036*/ 	.short	0x0000


	//----- nvinfo : EIATTR_COOP_GROUP_MASK_REGIDS
	.align		4
        /*0038*/ 	.byte	0x04, 0x29
        /*003a*/ 	.short	(.L_967 - .L_966)


	//   ....[0]....
.L_966:
        /*003c*/ 	.word	0xffffffff


	//   ....[1]....
        /*0040*/ 	.word	0xffffffff


	//   ....[2]....
        /*0044*/ 	.word	0xffffffff


	//   ....[3]....
        /*0048*/ 	.word	0xffffffff


	//   ....[4]....
        /*004c*/ 	.word	0xffffffff


	//   ....[5]....
        /*0050*/ 	.word	0xffffffff


	//   ....[6]....
        /*0054*/ 	.word	0xffffffff


	//   ....[7]....
        /*0058*/ 	.word	0xffffffff


	//   ....[8]....
        /*005c*/ 	.word	0xffffffff


	//   ....[9]....
        /*0060*/ 	.word	0xffffffff


	//   ....[10]....
        /*0064*/ 	.word	0xffffffff


	//   ....[11]....
        /*0068*/ 	.word	0xffffffff


	//   ....[12]....
        /*006c*/ 	.word	0xffffffff


	//   ....[13]....
        /*0070*/ 	.word	0xffffffff


	//   ....[14]....
        /*0074*/ 	.word	0xffffffff


	//   ....[15]....
        /*0078*/ 	.word	0xffffffff


	//   ....[16]....
        /*007c*/ 	.word	0xffffffff


	//   ....[17]....
        /*0080*/ 	.word	0xffffffff


	//   ....[18]....
        /*0084*/ 	.word	0xffffffff


	//   ....[19]....
        /*0088*/ 	.word	0xffffffff


	//----- nvinfo : EIATTR_COOP_GROUP_INSTR_OFFSETS
	.align		4
.L_967:
        /*008c*/ 	.byte	0x04, 0x28
        /*008e*/ 	.short	(.L_969 - .L_968)


	//   ....[0]....
.L_968:
        /*0090*/ 	.word	0x00002520


	//   ....[1]....
        /*0094*/ 	.word	0x00002540


	//   ....[2]....
        /*0098*/ 	.word	0x00002560


	//   ....[3]....
        /*009c*/ 	.word	0x00002580


	//   ....[4]....
        /*00a0*/ 	.word	0x000025a0


	//   ....[5]....
        /*00a4*/ 	.word	0x000025c0


	//   ....[6]....
        /*00a8*/ 	.word	0x000025e0


	//   ....[7]....
        /*00ac*/ 	.word	0x00002600


	//   ....[8]....
        /*00b0*/ 	.word	0x00002620


	//   ....[9]....
        /*00b4*/ 	.word	0x00002640


	//   ....[10]....
        /*00b8*/ 	.word	0x000044a0


	//   ....[11]....
        /*00bc*/ 	.word	0x00004520


	//   ....[12]....
        /*00c0*/ 	.word	0x000045a0


	//   ....[13]....
        /*00c4*/ 	.word	0x00004610


	//   ....[14]....
        /*00c8*/ 	.word	0x00004690


	//   ....[15]....
        /*00cc*/ 	.word	0x00004700


	//   ....[16]....
        /*00d0*/ 	.word	0x00004780


	//   ....[17]....
        /*00d4*/ 	.word	0x000047f0


	//   ....[18]....
        /*00d8*/ 	.word	0x00004870


	//   ....[19]....
        /*00dc*/ 	.word	0x000048e0


	//----- nvinfo : EIATTR_EXIT_INSTR_OFFSETS
	.align		4
.L_969:
        /*00e0*/ 	.byte	0x04, 0x1c
        /*00e2*/ 	.short	(.L_971 - .L_970)


	//   ....[0]....
.L_970:
        /*00e4*/ 	.word	0x000043a0


	//   ....[1]....
        /*00e8*/ 	.word	0x00004440


	//----- nvinfo : EIATTR_MAX_THREADS
	.align		4
.L_971:
        /*00ec*/ 	.byte	0x04, 0x05
        /*00ee*/ 	.short	(.L_973 - .L_972)
.L_972:
        /*00f0*/ 	.word	0x00000080
        /*00f4*/ 	.word	0x00000001
        /*00f8*/ 	.word	0x00000001


	//----- nvinfo : EIATTR_CRS_STACK_SIZE
	.align		4
.L_973:
        /*00fc*/ 	.byte	0x04, 0x1e
        /*00fe*/ 	.short	(.L_975 - .L_974)
.L_974:
        /*0100*/ 	.word	0x00000000
.L_975:


//--------------------- .nv.info._ZN10layer_norm31ln_parallel_residual_bwd_kernelINS_13Kernel_traitsI13__nv_bfloat16S2_S2_S2_fjLj2560ELj1ELj1ELj4ELj8ENS_18Kernel_traits_baseILj2560ES2_S2_S2_S2_fjLj128EEEEELb0ELb0ELb1EEEvNS_9BwdParamsE --------------------------
	.section	.nv.info._ZN10layer_norm31ln_parallel_residual_bwd_kernelINS_13Kernel_traitsI13__nv_bfloat16S2_S2_S2_fjLj2560ELj1ELj1ELj4ELj8ENS_18Kernel_traits_baseILj2560ES2_S2_S2_S2_fjLj128EEEEELb0ELb0ELb1EEEvNS_9BwdParamsE,"",@"SHT_CUDA_INFO"
	.sectionflags	@""
	.align	4


	//----- nvinfo : EIATTR_CUDA_API_VERSION
	.align		4
        /*0000*/ 	.byte	0x04, 0x37
        /*0002*/ 	.short	(.L_977 - .L_976)
.L_976:
        /*0004*/ 	.word	0x00000082


	//----- nvinfo : EIATTR_SW2861232_WAR
	.align		4
.L_977:
        /*0008*/ 	.byte	0x01, 0x35
	.zero		2


	//----- nvinfo : EIATTR_PARAM_CBANK
	.align		4
        /*000c*/ 	.byte	0x04, 0x0a
        /*000e*/ 	.short	(.L_979 - .L_978)
	.align		4
.L_978:
        /*0010*/ 	.word	index@(.nv.constant0._ZN10layer_norm31ln_parallel_residual_bwd_kernelINS_13Kernel_traitsI13__nv_bfloat16S2_S2_S2_fjLj2560ELj1ELj1ELj4ELj8ENS_18Kernel_traits_baseILj2560ES2_S2_S2_S2_fjLj128EEEEELb0ELb0ELb1EEEvNS_9BwdParamsE)
        /*0014*/ 	.short	0x0160
        /*0016*/ 	.short	0x0128


	//----- nvinfo : EIATTR_CBANK_PARAM_SIZE
	.align		4
.L_979:
        /*0018*/ 	.byte	0x03, 0x19
        /*001a*/ 	.short	0x0128


	//----- nvinfo : EIATTR_KPARAM_INFO
	.align		4
        /*001c*/ 	.byte	0x04, 0x17
        /*001e*/ 	.short	(.L_981 - .L_980)
.L_980:
        /*0020*/ 	.word	0x00000000
        /*0024*/ 	.short	0x0000
        /*0026*/ 	.short	0x0000
        /*0028*/ 	.byte	0x00, 0xf0, 0xa1, 0x04


	//----- nvinfo : EIATTR_MAXREG_COUNT
	.align		4
.L_981:
        /*002c*/ 	.byte	0x03, 0x1b
        /*002e*/ 	.short	0x00ff


	//----- nvinfo : EIATTR_NUM_BARRIERS
	.align		4
        /*0030*/ 	.byte	0x02, 0x4c
        /*0032*/ 	.byte	0x01
	.zero		1


	//----- nvinfo : EIATTR_MERCURY_ISA_VERSION
	.align		4
        /*0034*/ 	.byte	0x03, 0x5f
        /*0036*/ 	.short	0x0000


	//----- nvinfo : EIATTR_COOP_GROUP_MASK_REGIDS
	.align		4
        /*0038*/ 	.byte	0x04, 0x29
        /*003a*/ 	.short	(.L_983 - .L_982)


	//   ....[0]....
.L_982:
        /*003c*/ 	.word	0xffffffff


	//   ....[1]....
        /*0040*/ 	.word	0xffffffff


	//   ....[2]....
        /*0044*/ 	.word	0xffffffff


	//   ....[3]....
        /*0048*/ 	.word	0xffffffff


	//   ....[4]....
        /*004c*/ 	.word	0xffffffff


	//   ....[5]....
        /*0050*/ 	.word	0xffffffff


	//   ....[6]....
        /*0054*/ 	.word	0xffffffff


	//   ....[7]....
        /*0058*/ 	.word	0xffffffff


	//   ....[8]....
        /*005c*/ 	.word	0xffffffff


	//   ....[9]....
        /*0060*/ 	.word	0xffffffff


	//   ....[10]....
        /*0064*/ 	.word	0xffffffff


	//   ....[11]....
        /*0068*/ 	.word	0xffffffff


	//   ....[12]....
        /*006c*/ 	.word	0xffffffff


	//   ....[13]....
        /*0070*/ 	.word	0xffffffff


	//   ....[14]....
        /*0074*/ 	.word	0xffffffff


	//   ....[15]....
        /*0078*/ 	.word	0xffffffff


	//   ....[16]....
        /*007c*/ 	.word	0xffffffff


	//   ....[17]....
        /*0080*/ 	.word	0xffffffff


	//   ....[18]....
        /*0084*/ 	.word	0xffffffff


	//   ....[19]....
        /*0088*/ 	.word	0xffffffff


	//----- nvinfo : EIATTR_COOP_GROUP_INSTR_OFFSETS
	.align		4
.L_983:
        /*008c*/ 	.byte	0x04, 0x28
        /*008e*/ 	.short	(.L_985 - .L_984)


	//   ....[0]....
.L_984:
        /*0090*/ 	.word	0x000021d0


	//   ....[1]....
        /*0094*/ 	.word	0x000021f0


	//   ....[2]....
        /*0098*/ 	.word	0x00002210


	//   ....[3]....
        /*009c*/ 	.word	0x00002230


	//   ....[4]....
        /*00a0*/ 	.word	0x00002250


	//   ....[5]....
        /*00a4*/ 	.word	0x00002270


	//   ....[6]....
        /*00a8*/ 	.word	0x00002290


	//   ....[7]....
        /*00ac*/ 	.word	0x000022b0


	//   ....[8]....
        /*00b0*/ 	.word	0x000022d0


	//   ....[9]....
        /*00b4*/ 	.word	0x000022f0


	//   ....[10]....
        /*00b8*/ 	.word	0x00003ee0


	//   ....[11]....
        /*00bc*/ 	.word	0x00003f60


	//   ....[12]....
        /*00c0*/ 	.word	0x00003fe0


	//   ....[13]....
        /*00c4*/ 	.word	0x00004050


	//   ....[14]....
        /*00c8*/ 	.word	0x000040d0


	//   ....[15]....
        /*00cc*/ 	.word	0x00004140


	//   ....[16]....
        /*00d0*/ 	.word	0x000041c0


	//   ....[17]....
        /*00d4*/ 	.word	0x00004230


	//   ....[18]....
        /*00d8*/ 	.word	0x000042b0


	//   ....[19]....
        /*00dc*/ 	.word	0x00004320


	//----- nvinfo : EIATTR_EXIT_INSTR_OFFSETS
	.align		4
.L_985:
        /*00e0*/ 	.byte	0x04, 0x1c
        /*00e2*/ 	.short	(.L_987 - .L_986)


	//   ....[0]....
.L_986:
        /*00e4*/ 	.word	0x00003e80


	//----- nvinfo : EIATTR_MAX_THREADS
	.align		4
.L_987:
        /*00e8*/ 	.byte	0x04, 0x05
        /*00ea*/ 	.short	(.L_989 - .L_988)
.L_988:
        /*00ec*/ 	.word	0x00000080
        /*00f0*/ 	.word	0x00000001
        /*00f4*/ 	.word	0x00000001


	//----- nvinfo : EIATTR_CRS_STACK_SIZE
	.align		4
.L_989:
        /*00f8*/ 	.byte	0x04, 0x1e
        /*00fa*/ 	.short	(.L_991 - .L_990)
.L_990:
        /*00fc*/ 	.word	0x00000000
.L_991:


//--------------------- .nv.info._ZN10layer_norm31ln_parallel_residual_bwd_kernelINS_13Kernel_traitsI13__nv_bfloat16S2_S2_S2_fjLj2560ELj1ELj1ELj4ELj8ENS_18Kernel_traits_baseILj2560ES2_S2_S2_S2_fjLj128EEEEELb0ELb1ELb0EEEvNS_9BwdParamsE --------------------------
	.section	.nv.info._ZN10layer_norm31ln_parallel_residual_bwd_kernelINS_13Kernel_traitsI13__nv_bfloat16S2_S2_S2_fjLj2560ELj1ELj1ELj4ELj8ENS_18Kernel_traits_baseILj2560ES2_S2_S2_S2_fjLj128EEEEELb0ELb1ELb0EEEvNS_9BwdParamsE,"",@"SHT_CUDA_INFO"
	.sectionflags	@""
	.align	4


	//----- nvinfo : EIATTR_CUDA_API_VERSION
	.align		4
        /*0000*/ 	.byte	0x04, 0x37
        /*0002*/ 	.short	(.L_993 - .L_992)
.L_992:
        /*0004*/ 	.word	0x00000082


	//----- nvinfo : EIATTR_SW2861232_WAR
	.align		4
.L_993:
        /*0008*/ 	.byte	0x01, 0x35
	.zero		2


	//----- nvinfo : EIATTR_PARAM_CBANK
	.align		4
        /*000c*/ 	.byte	0x04, 0x0a
        /*000e*/ 	.short	(.L_995 - .L_994)
	.align		4
.L_994:
        /*0010*/ 	.word	index@(.nv.constant0._ZN10layer_norm31ln_parallel_residual_bwd_kernelINS_13Kernel_traitsI13__nv_bfloat16S2_S2_S2_fjLj2560ELj1ELj1ELj4ELj8ENS_18Kernel_traits_baseILj2560ES2_S2_S2_S2_fjLj128EEEEELb0ELb1ELb0EEEvNS_9BwdParamsE)
        /*0014*/ 	.short	0x0160
        /*0016*/ 	.short	0x0128


	//----- nvinfo : EIATTR_CBANK_PARAM_SIZE
	.align		4
.L_995:
        /*0018*/ 	.byte	0x03, 0x19
        /*001a*/ 	.short	0x0128


	//----- nvinfo : EIATTR_KPARAM_INFO
	.align		4
        /*001c*/ 	.byte	0x04, 0x17
        /*001e*/ 	.short	(.L_997 - .L_996)
.L_996:
        /*0020*/ 	.word	0x00000000
        /*0024*/ 	.short	0x0000
        /*0026*/ 	.short	0x0000
        /*0028*/ 	.byte	0x00, 0xf0, 0xa1, 0x04


	//----- nvinfo : EIATTR_MAXREG_COUNT
	.align		4
.L_997:
        /*002c*/ 	.byte	0x03, 0x1b
        /*002e*/ 	.short	0x00ff


	//----- nvinfo : EIATTR_NUM_BARRIERS
	.align		4
        /*0030*/ 	.byte	0x02, 0x4c
        /*0032*/ 	.byte	0x01
	.zero		1


	//----- nvinfo : EIATTR_MERCURY_ISA_VERSION
	.align		4
        /*0034*/ 	.byte	0x03, 0x5f
        /*0036*/ 	.short	0x0000


	//----- nvinfo : EIATTR_COOP_GROUP_MASK_REGIDS
	.align		4
        /*0038*/ 	.byte	0x04, 0x29
        /*003a*/ 	.short	(.L_999 - .L_998)


	//   ....[0]....
.L_998:
        /*003c*/ 	.word	0xffffffff


	//   ....[1]....
        /*0040*/ 	.word	0xffffffff


	//   ....[2]....
        /*0044*/ 	.word	0xffffffff


	//   ....[3]....
        /*0048*/ 	.word	0xffffffff


	//   ....[4]....
        /*004c*/ 	.word	0xffffffff


	//   ....[5]....
        /*0050*/ 	.word	0xffffffff


	//   ....[6]....
        /*0054*/ 	.word	0xffffffff


	//   ....[7]....
        /*0058*/ 	.word	0xffffffff


	//   ....[8]....
        /*005c*/ 	.word	0xffffffff


	//   ....[9]....
        /*0060*/ 	.word	0xffffffff


	//   ....[10]....
        /*0064*/ 	.word	0xffffffff


	//   ....[11]....
        /*0068*/ 	.word	0xffffffff


	//   ....[12]....
        /*006c*/ 	.word	0xffffffff


	//   ....[13]....
        /*0070*/ 	.word	0xffffffff


	//   ....[14]....
        /*0074*/ 	.word	0xffffffff


	//   ....[15]....
        /*0078*/ 	.word	0xffffffff


	//   ....[16]....
        /*007c*/ 	.word	0xffffffff


	//   ....[17]....
        /*0080*/ 	.word	0xffffffff


	//   ....[18]....
        /*0084*/ 	.word	0xffffffff


	//   ....[19]....
        /*0088*/ 	.word	0xffffffff


	//----- nvinfo : EIATTR_COOP_GROUP_INSTR_OFFSETS
	.align		4
.L_999:
        /*008c*/ 	.byte	0x04, 0x28
        /*008e*/ 	.short	(.L_1001 - .L_1000)


	//   ....[0]....
.L_1000:
        /*0090*/ 	.word	0x00001940


	//   ....[1]....
        /*0094*/ 	.word	0x00001960


	//   ....[2]....
        /*0098*/ 	.word	0x00001980


	//   ....[3]....
        /*009c*/ 	.word	0x000019a0


	//   ....[4]....
        /*00a0*/ 	.word	0x000019c0


	//   ....[5]....
        /*00a4*/ 	.word	0x000019e0


	//   ....[6]....
        /*00a8*/ 	.word	0x00001a00


	//   ....[7]....
        /*00ac*/ 	.word	0x00001a20


	//   ....[8]....
        /*00b0*/ 	.word	0x00001a40


	//   ....[9]....
        /*00b4*/ 	.word	0x00001a60


	//   ....[10]....
        /*00b8*/ 	.word	0x000036d0


	//   ....[11]....
        /*00bc*/ 	.word	0x00003750


	//   ....[12]....
        /*00c0*/ 	.word	0x000037d0


	//   ....[13]....
        /*00c4*/ 	.word	0x00003840


	//   ....[14]....
        /*00c8*/ 	.word	0x000038c0


	//   ....[15]....
        /*00cc*/ 	.word	0x00003930


	//   ....[16]....
        /*00d0*/ 	.word	0x000039b0


	//   ....[17]....
        /*00d4*/ 	.word	0x00003a20


	//   ....[18]....
        /*00d8*/ 	.word	0x00003aa0


	//   ....[19]....
        /*00dc*/ 	.word	0x00003b10


	//----- nvinfo : EIATTR_EXIT_INSTR_OFFSETS
	.align		4
.L_1001:
        /*00e0*/ 	.byte	0x04, 0x1c
        /*00e2*/ 	.short	(.L_1003 - .L_1002)


	//   ....[0]....
.L_1002:
        /*00e4*/ 	.word	0x00003610


	//   ....[1]....
        /*00e8*/ 	.word	0x00003670


	//----- nvinfo : EIATTR_MAX_THREADS
	.align		4
.L_1003:
        /*00ec*/ 	.byte	0x04, 0x05
        /*00ee*/ 	.short	(.L_1005 - .L_1004)
.L_1004:
        /*00f0*/ 	.word	0x00000080
        /*00f4*/ 	.word	0x00000001
        /*00f8*/ 	.word	0x00000001


	//----- nvinfo : EIATTR_CRS_STACK_SIZE
	.align		4
.L_1005:
        /*00fc*/ 	.byte	0x04, 0x1e
        /*00fe*/ 	.short	(.L_1007 - .L_1006)
.L_1006:
        /*0100*/ 	.word	0x00000000
.L_1007:


//--------------------- .nv.info._ZN10layer_norm31ln_parallel_residual_bwd_kernelINS_13Kernel_traitsI13__nv_bfloat16S2_S2_S2_fjLj2560ELj1ELj1ELj4ELj8ENS_18Kernel_traits_baseILj2560ES2_S2_S2_S2_fjLj128EEEEELb0ELb1ELb1EEEvNS_9BwdParamsE --------------------------
	.section	.nv.info._ZN10layer_norm31ln_parallel_residual_bwd_kernelINS_13Kernel_traitsI13__nv_bfloat16S2_S2_S2_fjLj2560ELj1ELj1ELj4ELj8ENS_18Kernel_traits_baseILj2560ES2_S2_S2_S2_fjLj128EEEEELb0ELb1ELb1EEEvNS_9BwdParamsE,"",@"SHT_CUDA_INFO"
	.sectionflags	@""
	.align	4


	//----- nvinfo : EIATTR_CUDA_API_VERSION
	.align		4
        /*0000*/ 	.byte	0x04, 0x37
        /*0002*/ 	.short	(.L_1009 - .L_1008)
.L_1008:
        /*0004*/ 	.word	0x00000082


	//----- nvinfo : EIATTR_SW2861232_WAR
	.align		4
.L_1009:
        /*0008*/ 	.byte	0x01, 0x35
	.zero		2


	//----- nvinfo : EIATTR_PARAM_CBANK
	.align		4
        /*000c*/ 	.byte	0x04, 0x0a
        /*000e*/ 	.short	(.L_1011 - .L_1010)
	.align		4
.L_1010:
        /*0010*/ 	.word	index@(.nv.constant0._ZN10layer_norm31ln_parallel_residual_bwd_kernelINS_13Kernel_traitsI13__nv_bfloat16S2_S2_S2_fjLj2560ELj1ELj1ELj4ELj8ENS_18Kernel_traits_baseILj2560ES2_S2_S2_S2_fjLj128EEEEELb0ELb1ELb1EEEvNS_9BwdParamsE)
        /*0014*/ 	.short	0x0160
        /*0016*/ 	.short	0x0128


	//----- nvinfo : EIATTR_CBANK_PARAM_SIZE
	.align		4
.L_1011:
        /*0018*/ 	.byte	0x03, 0x19
        /*001a*/ 	.short	0x0128


	//----- nvinfo : EIATTR_KPARAM_INFO
	.align		4
        /*001c*/ 	.byte	0x04, 0x17
        /*001e*/ 	.short	(.L_1013 - .L_1012)
.L_1012:
        /*0020*/ 	.word	0x00000000
        /*0024*/ 	.short	0x0000
        /*0026*/ 	.short	0x0000
        /*0028*/ 	.byte	0x00, 0xf0, 0xa1, 0x04


	//----- nvinfo : EIATTR_MAXREG_COUNT
	.align		4
.L_1013:
        /*002c*/ 	.byte	0x03, 0x1b
        /*002e*/ 	.short	0x00ff


	//----- nvinfo : EIATTR_NUM_BARRIERS
	.align		4
        /*0030*/ 	.byte	0x02, 0x4c
        /*0032*/ 	.byte	0x01
	.zero		1


	//----- nvinfo : EIATTR_MERCURY_ISA_VERSION
	.align		4
        /*0034*/ 	.byte	0x03, 0x5f
        /*0036*/ 	.short	0x0000


	//----- nvinfo : EIATTR_COOP_GROUP_MASK_REGIDS
	.align		4
        /*0038*/ 	.byte	0x04, 0x29
        /*003a*/ 	.short	(.L_1015 - .L_1014)


	//   ....[0]....
.L_1014:
        /*003c*/ 	.word	0xffffffff


	//   ....[1]....
        /*0040*/ 	.word	0xffffffff


	//   ....[2]....
        /*0044*/ 	.word	0xffffffff


	//   ....[3]....
        /*0048*/ 	.word	0xffffffff


	//   ....[4]....
        /*004c*/ 	.word	0xffffffff


	//   ....[5]....
        /*0050*/ 	.word	0xffffffff


	//   ....[6]....
        /*0054*/ 	.word	0xffffffff


	//   ....[7]....
        /*0058*/ 	.word	0xffffffff


	//   ....[8]....
        /*005c*/ 	.word	0xffffffff


	//   ....[9]....
        /*0060*/ 	.word	0xffffffff


	//   ....[10]....
        /*0064*/ 	.word	0xffffffff


	//   ....[11]....
        /*0068*/ 	.word	0xffffffff


	//   ....[12]....
        /*006c*/ 	.word	0xffffffff


	//   ....[13]....
        /*0070*/ 	.word	0xffffffff


	//   ....[14]....
        /*0074*/ 	.word	0xffffffff


	//   ....[15]....
        /*0078*/ 	.word	0xffffffff


	//   ....[16]....
        /*007c*/ 	.word	0xffffffff


	//   ....[17]....
        /*0080*/ 	.word	0xffffffff


	//   ....[18]....
        /*0084*/ 	.word	0xffffffff


	//   ....[19]....
        /*0088*/ 	.word	0xffffffff


	//----- nvinfo : EIATTR_COOP_GROUP_INSTR_OFFSETS
	.align		4
.L_1015:
        /*008c*/ 	.byte	0x04, 0x28
        /*008e*/ 	.short	(.L_1017 - .L_1016)


	//   ....[0]....
.L_1016:
        /*0090*/ 	.word	0x00001610


	//   ....[1]....
        /*0094*/ 	.word	0x00001630


	//   ....[2]....
        /*0098*/ 	.word	0x00001650


	//   ....[3]....
        /*009c*/ 	.word	0x00001670


	//   ....[4]....
        /*00a0*/ 	.word	0x00001690


	//   ....[5]....
        /*00a4*/ 	.word	0x000016b0


	//   ....[6]....
        /*00a8*/ 	.word	0x000016d0


	//   ....[7]....
        /*00ac*/ 	.word	0x000016f0


	//   ....[8]....
        /*00b0*/ 	.word	0x00001710


	//   ....[9]....
        /*00b4*/ 	.word	0x00001730


	//   ....[10]....
        /*00b8*/ 	.word	0x00003110


	//   ....[11]....
        /*00bc*/ 	.word	0x00003190


	//   ....[12]....
        /*00c0*/ 	.word	0x00003210


	//   ....[13]....
        /*00c4*/ 	.word	0x00003280


	//   ....[14]....
        /*00c8*/ 	.word	0x00003300


	//   ....[15]....
        /*00cc*/ 	.word	0x00003370


	//   ....[16]....
        /*00d0*/ 	.word	0x000033f0


	//   ....[17]....
        /*00d4*/ 	.word	0x00003460


	//   ....[18]....
        /*00d8*/ 	.word	0x000034e0


	//   ....[19]....
        /*00dc*/ 	.word	0x00003550


	//----- nvinfo : EIATTR_EXIT_INSTR_OFFSETS
	.align		4
.L_1017:
        /*00e0*/ 	.byte	0x04, 0x1c
        /*00e2*/ 	.short	(.L_1019 - .L_1018)


	//   ....[0]....
.L_1018:
        /*00e4*/ 	.word	0x000030b0


	//----- nvinfo : EIATTR_MAX_THREADS
	.align		4
.L_1019:
        /*00e8*/ 	.byte	0x04, 0x05
        /*00ea*/ 	.short	(.L_1021 - .L_1020)
.L_1020:
        /*00ec*/ 	.word	0x00000080
        /*00f0*/ 	.word	0x00000001
        /*00f4*/ 	.word	0x00000001


	//----- nvinfo : EIATTR_CRS_STACK_SIZE
	.align		4
.L_1021:
        /*00f8*/ 	.byte	0x04, 0x1e
        /*00fa*/ 	.short	(.L_1023 - .L_1022)
.L_1022:
        /*00fc*/ 	.word	0x00000000
.L_1023:


//--------------------- .nv.info._ZN10layer_norm31ln_parallel_residual_bwd_kernelINS_13Kernel_traitsI13__nv_bfloat16S2_S2_S2_fjLj2560ELj1ELj1ELj4ELj8ENS_18Kernel_traits_baseILj2560ES2_S2_S2_S2_fjLj128EEEEELb1ELb0ELb0EEEvNS_9BwdParamsE --------------------------
	.section	.nv.info._ZN10layer_norm31ln_parallel_residual_bwd_kernelINS_13Kernel_traitsI13__nv_bfloat16S2_S2_S2_fjLj2560ELj1ELj1ELj4ELj8ENS_18Kernel_traits_baseILj2560ES2_S2_S2_S2_fjLj128EEEEELb1ELb0ELb0EEEvNS_9BwdParamsE,"",@"SHT_CUDA_INFO"
	.sectionflags	@""
	.align	4


	//----- nvinfo : EIATTR_CUDA_API_VERSION
	.align		4
        /*0000*/ 	.byte	0x04, 0x37
        /*0002*/ 	.short	(.L_1025 - .L_1024)
.L_1024:
        /*0004*/ 	.word	0x00000082


	//----- nvinfo : EIATTR_SW2861232_WAR
	.align		4
.L_1025:
        /*0008*/ 	.byte	0x01, 0x35
	.zero		2


	//----- nvinfo : EIATTR_PARAM_CBANK
	.align		4
        /*000c*/ 	.byte	0x04, 0x0a
        /*000e*/ 	.short	(.L_1027 - .L_1026)
	.align		4
.L_1026:
        /*0010*/ 	.word	index@(.nv.constant0._ZN10layer_norm31ln_parallel_residual_bwd_kernelINS_13Kernel_traitsI13__nv_bfloat16S2_S2_S2_fjLj2560ELj1ELj1ELj4ELj8ENS_18Kernel_traits_baseILj2560ES2_S2_S2_S2_fjLj128EEEEELb1ELb0ELb0EEEvNS_9BwdParamsE)
        /*0014*/ 	.short	0x0160
        /*0016*/ 	.short	0x0128


	//----- nvinfo : EIATTR_CBANK_PARAM_SIZE
	.align		4
.L_1027:
        /*0018*/ 	.byte	0x03, 0x19
        /*001a*/ 	.short	0x0128


	//----- nvinfo : EIATTR_KPARAM_INFO
	.align		4
        /*001c*/ 	.byte	0x04, 0x17
        /*001e*/ 	.short	(.L_1029 - .L_1028)
.L_1028:
        /*0020*/ 	.word	0x00000000
        /*0024*/ 	.short	0x0000
        /*0026*/ 	.short	0x0000
        /*0028*/ 	.byte	0x00, 0xf0, 0xa1, 0x04


	//----- nvinfo : EIATTR_MAXREG_COUNT
	.align		4
.L_1029:
        /*002c*/ 	.byte	0x03, 0x1b
        /*002e*/ 	.short	0x00ff


	//----- nvinfo : EIATTR_NUM_BARRIERS
	.align		4
        /*0030*/ 	.byte	0x02, 0x4c
        /*0032*/ 	.byte	0x01
	.zero		1


	//----- nvinfo : EIATTR_MERCURY_ISA_VERSION
	.align		4
        /*0034*/ 	.byte	0x03, 0x5f
        /*0036*/ 	.short	0x0000


	//----- nvinfo : EIATTR_COOP_GROUP_MASK_REGIDS
	.align		4
        /*0038*/ 	.byte	0x04, 0x29
        /*003a*/ 	.short	(.L_1031 - .L_1030)


	//   ....[0]....
.L_1030:
        /*003c*/ 	.word	0xffffffff


	//   ....[1]....
        /*0040*/ 	.word	0xffffffff


	//   ....[2]....
        /*0044*/ 	.word	0xffffffff


	//   ....[3]....
        /*0048*/ 	.word	0xffffffff


	//   ....[4]....
        /*004c*/ 	.word	0xffffffff


	//   ....[5]....
        /*0050*/ 	.word	0xffffffff


	//   ....[6]....
        /*0054*/ 	.word	0xffffffff


	//   ....[7]....
        /*0058*/ 	.word	0xffffffff


	//   ....[8]....
        /*005c*/ 	.word	0xffffffff


	//   ....[9]....
        /*0060*/ 	.word	0xffffffff


	//   ....[10]....
        /*0064*/ 	.word	0xffffffff


	//   ....[11]....
        /*0068*/ 	.word	0xffffffff


	//   ....[12]....
        /*006c*/ 	.word	0xffffffff


	//   ....[13]....
        /*0070*/ 	.word	0xffffffff


	//   ....[14]....
        /*0074*/ 	.word	0xffffffff


	//   ....[15]....
        /*0078*/ 	.word	0xffffffff


	//   ....[16]....
        /*007c*/ 	.word	0xffffffff


	//   ....[17]....
        /*0080*/ 	.word	0xffffffff


	//   ....[18]....
        /*0084*/ 	.word	0xffffffff


	//   ....[19]....
        /*0088*/ 	.word	0xffffffff


	//----- nvinfo : EIATTR_COOP_GROUP_INSTR_OFFSETS
	.align		4
.L_1031:
        /*008c*/ 	.byte	0x04, 0x28
        /*008e*/ 	.short	(.L_1033 - .L_1032)


	//   ....[0]....
.L_1032:
        /*0090*/ 	.word	0x000028f0


	//   ....[1]....
        /*0094*/ 	.word	0x00002910


	//   ....[2]....
        /*0098*/ 	.word	0x00002930


	//   ....[3]....
        /*009c*/ 	.word	0x00002950


	//   ....[4]....
        /*00a0*/ 	.word	0x00002970


	//   ....[5]....
        /*00a4*/ 	.word	0x00002990


	//   ....[6]....
        /*00a8*/ 	.word	0x000029b0


	//   ....[7]....
        /*00ac*/ 	.word	0x000029d0


	//   ....[8]....
        /*00b0*/ 	.word	0x000029f0


	//   ....[9]....
        /*00b4*/ 	.word	0x00002a10


	//   ....[10]....
        /*00b8*/ 	.word	0x00005090


	//   ....[11]....
        /*00bc*/ 	.word	0x00005110


	//   ....[12]....
        /*00c0*/ 	.word	0x00005190


	//   ....[13]....
        /*00c4*/ 	.word	0x00005200


	//   ....[14]....
        /*00c8*/ 	.word	0x00005280


	//   ....[15]....
        /*00cc*/ 	.word	0x000052f0


	//   ....[16]....
        /*00d0*/ 	.word	0x00005370


	//   ....[17]....
        /*00d4*/ 	.word	0x000053e0


	//   ....[18]....
        /*00d8*/ 	.word	0x00005460


	//   ....[19]....
        /*00dc*/ 	.word	0x000054d0


	//----- nvinfo : EIATTR_EXIT_INSTR_OFFSETS
	.align		4
.L_1033:
        /*00e0*/ 	.byte	0x04, 0x1c
        /*00e2*/ 	.short	(.L_1035 - .L_1034)


	//   ....[0]....
.L_1034:
        /*00e4*/ 	.word	0x00004f90


	//   ....[1]....
        /*00e8*/ 	.word	0x00005030


	//----- nvinfo : EIATTR_MAX_THREADS
	.align		4
.L_1035:
        /*00ec*/ 	.byte	0x04, 0x05
        /*00ee*/ 	.short	(.L_1037 - .L_1036)
.L_1036:
        /*00f0*/ 	.word	0x00000080
        /*00f4*/ 	.word	0x00000001
        /*00f8*/ 	.word	0x00000001


	//----- nvinfo : EIATTR_CRS_STACK_SIZE
	.align		4
.L_1037:
        /*00fc*/ 	.byte	0x04, 0x1e
        /*00fe*/ 	.short	(.L_1039 - .L_1038)
.L_1038:
        /*0100*/ 	.word	0x00000000
.L_1039:


//--------------------- .nv.info._ZN10layer_norm31ln_parallel_residual_bwd_kernelINS_13Kernel_traitsI13__nv_bfloat16S2_S2_S2_fjLj2560ELj1ELj1ELj4ELj8ENS_18Kernel_traits_baseILj2560ES2_S2_S2_S2_fjLj128EEEEELb1ELb0ELb1EEEvNS_9BwdParamsE --------------------------
	.section	.nv.info._ZN10layer_norm31ln_parallel_residual_bwd_kernelINS_13Kernel_traitsI13__nv_bfloat16S2_S2_S2_fjLj2560ELj1ELj1ELj4ELj8ENS_18Kernel_traits_baseILj2560ES2_S2_S2_S2_fjLj128EEEEELb1ELb0ELb1EEEvNS_9BwdParamsE,"",@"SHT_CUDA_INFO"
	.sectionflags	@""
	.align	4


	//----- nvinfo : EIATTR_CUDA_API_VERSION
	.align		4
        /*0000*/ 	.byte	0x04, 0x37
        /*0002*/ 	.short	(.L_1041 - .L_1040)
.L_1040:
        /*0004*/ 	.word	0x00000082


	//----- nvinfo : EIATTR_SW2861232_WAR
	.align		4
.L_1041:
        /*0008*/ 	.byte	0x01, 0x35
	.zero		2


	//----- nvinfo : EIATTR_PARAM_CBANK
	.align		4
        /*000c*/ 	.byte	0x04, 0x0a
        /*000e*/ 	.short	(.L_1043 - .L_1042)
	.align		4
.L_1042:
        /*0010*/ 	.word	index@(.nv.constant0._ZN10layer_norm31ln_parallel_residual_bwd_kernelINS_13Kernel_traitsI13__nv_bfloat16S2_S2_S2_fjLj2560ELj1ELj1ELj4ELj8ENS_18Kernel_traits_baseILj2560ES2_S2_S2_S2_fjLj128EEEEELb1ELb0ELb1EEEvNS_9BwdParamsE)
        /*0014*/ 	.short	0x0160
        /*0016*/ 	.short	0x0128


	//----- nvinfo : EIATTR_CBANK_PARAM_SIZE
	.align		4
.L_1043:
        /*0018*/ 	.byte	0x03, 0x19
        /*001a*/ 	.short	0x0128


	//----- nvinfo : EIATTR_KPARAM_INFO
	.align		4
        /*001c*/ 	.byte	0x04, 0x17
        /*001e*/ 	.short	(.L_1045 - .L_1044)
.L_1044:
        /*0020*/ 	.word	0x00000000
        /*0024*/ 	.short	0x0000
        /*0026*/ 	.short	0x0000
        /*0028*/ 	.byte	0x00, 0xf0, 0xa1, 0x04


	//----- nvinfo : EIATTR_MAXREG_COUNT
	.align		4
.L_1045:
        /*002c*/ 	.byte	0x03, 0x1b
        /*002e*/ 	.short	0x00ff


	//----- nvinfo : EIATTR_NUM_BARRIERS
	.align		4
        /*0030*/ 	.byte	0x02, 0x4c
        /*0032*/ 	.byte	0x01
	.zero		1


	//----- nvinfo : EIATTR_MERCURY_ISA_VERSION
	.align		4
        /*0034*/ 	.byte	0x03, 0x5f
        /*0036*/ 	.short	0x0000


	//----- nvinfo : EIATTR_COOP_GROUP_MASK_REGIDS
	.align		4
        /*0038*/ 	.byte	0x04, 0x29
        /*003a*/ 	.short	(.L_1047 - .L_1046)


	//   ....[0]....
.L_1046:
        /*003c*/ 	.word	0xffffffff


	//   ....[1]....
        /*0040*/ 	.word	0xffffffff


	//   ....[2]....
        /*0044*/ 	.word	0xffffffff


	//   ....[3]....
        /*0048*/ 	.word	0xffffffff


	//   ....[4]....
        /*004c*/ 	.word	0xffffffff


	//   ....[5]....
        /*0050*/ 	.word	0xffffffff


	//   ....[6]....
        /*0054*/ 	.word	0xffffffff


	//   ....[7]....
        /*0058*/ 	.word	0xffffffff


	//   ....[8]....
        /*005c*/ 	.word	0xffffffff


	//   ....[9]....
        /*0060*/ 	.word	0xffffffff


	//   ....[10]....
        /*0064*/ 	.word	0xffffffff


	//   ....[11]....
        /*0068*/ 	.word	0xffffffff


	//   ....[12]....
        /*006c*/ 	.word	0xffffffff


	//   ....[13]....
        /*0070*/ 	.word	0xffffffff


	//   ....[14]....
        /*0074*/ 	.word	0xffffffff


	//   ....[15]....
        /*0078*/ 	.word	0xffffffff


	//   ....[16]....
        /*007c*/ 	.word	0xffffffff


	//   ....[17]....
        /*0080*/ 	.word	0xffffffff


	//   ....[18]....
        /*0084*/ 	.word	0xffffffff


	//   ....[19]....
        /*0088*/ 	.word	0xffffffff


	//----- nvinfo : EIATTR_COOP_GROUP_INSTR_OFFSETS
	.align		4
.L_1047:
        /*008c*/ 	.byte	0x04, 0x28
        /*008e*/ 	.short	(.L_1049 - .L_1048)


	//   ....[0]....
.L_1048:
        /*0090*/ 	.word	0x00002660


	//   ....[1]....
        /*0094*/ 	.word	0x00002680


	//   ....[2]....
        /*0098*/ 	.word	0x000026a0


	//   ....[3]....
        /*009c*/ 	.word	0x000026c0


	//   ....[4]....
        /*00a0*/ 	.word	0x000026e0


	//   ....[5]....
        /*00a4*/ 	.word	0x00002700


	//   ....[6]....
        /*00a8*/ 	.word	0x00002720


	//   ....[7]....
        /*00ac*/ 	.word	0x00002740


	//   ....[8]....
        /*00b0*/ 	.word	0x00002760


	//   ....[9]....
        /*00b4*/ 	.word	0x00002780


	//   ....[10]....
        /*00b8*/ 	.word	0x00004b30


	//   ....[11]....
        /*00bc*/ 	.word	0x00004bb0


	//   ....[12]....
        /*00c0*/ 	.word	0x00004c30


	//   ....[13]....
        /*00c4*/ 	.word	0x00004ca0


	//   ....[14]....
        /*00c8*/ 	.word	0x00004d20


	//   ....[15]....
        /*00cc*/ 	.word	0x00004d90


	//   ....[16]....
        /*00d0*/ 	.word	0x00004e10


	//   ....[17]....
        /*00d4*/ 	.word	0x00004e80


	//   ....[18]....
        /*00d8*/ 	.word	0x00004f00


	//   ....[19]....
        /*00dc*/ 	.word	0x00004f70


	//----- nvinfo : EIATTR_EXIT_INSTR_OFFSETS
	.align		4
.L_1049:
        /*00e0*/ 	.byte	0x04, 0x1c
        /*00e2*/ 	.short	(.L_1051 - .L_1050)


	//   ....[0]....
.L_1050:
        /*00e4*/ 	.word	0x00004ad0


	//----- nvinfo : EIATTR_MAX_THREADS
	.align		4
.L_1051:
        /*00e8*/ 	.byte	0x04, 0x05
        /*00ea*/ 	.short	(.L_1053 - .L_1052)
.L_1052:
        /*00ec*/ 	.word	0x00000080
        /*00f0*/ 	.word	0x00000001
        /*00f4*/ 	.word	0x00000001


	//----- nvinfo : EIATTR_CRS_STACK_SIZE
	.align		4
.L_1053:
        /*00f8*/ 	.byte	0x04, 0x1e
        /*00fa*/ 	.short	(.L_1055 - .L_1054)
.L_1054:
        /*00fc*/ 	.word	0x00000000
.L_1055:


//--------------------- .nv.info._ZN10layer_norm22ln_bwd_finalize_kernelINS_22Kernel_traits_finalizeILj2560E13__nv_bfloat16S2_S2_S2_fjLb0ELj1024ELj4ENS_18Kernel_traits_baseILj2560ES2_S2_S2_S2_fjLj1024EEEEELb0ELb0EEEvNS_9BwdParamsE --------------------------
	.section	.nv.info._ZN10layer_norm22ln_bwd_finalize_kernelINS_22Kernel_traits_finalizeILj2560E13__nv_bfloat16S2_S2_S2_fjLb0ELj1024ELj4ENS_18Kernel_traits_baseILj2560ES2_S2_S2_S2_fjLj1024EEEEELb0ELb0EEEvNS_9BwdParamsE,"",@"SHT_CUDA_INFO"
	.sectionflags	@""
	.align	4


	//----- nvinfo : EIATTR_CUDA_API_VERSION
	.align		4
        /*0000*/ 	.byte	0x04, 0x37
        /*0002*/ 	.short	(.L_1057 - .L_1056)
.L_1056:
        /*0004*/ 	.word	0x00000082


	//----- nvinfo : EIATTR_SW2861232_WAR
	.align		4
.L_1057:
        /*0008*/ 	.byte	0x01, 0x35
	.zero		2


	//----- nvinfo : EIATTR_PARAM_CBANK
	.align		4
        /*000c*/ 	.byte	0x04, 0x0a
        /*000e*/ 	.short	(.L_1059 - .L_1058)
	.align		4
.L_1058:
        /*0010*/ 	.word	index@(.nv.constant0._ZN10layer_norm22ln_bwd_finalize_kernelINS_22Kernel_traits_finalizeILj2560E13__nv_bfloat16S2_S2_S2_fjLb0ELj1024ELj4ENS_18Kernel_traits_baseILj2560ES2_S2_S2_S2_fjLj1024EEEEELb0ELb0EEEvNS_9BwdParamsE)
        /*0014*/ 	.short	0x0160
        /*0016*/ 	.short	0x0128


	//----- nvinfo : EIATTR_CBANK_PARAM_SIZE
	.align		4
.L_1059:
        /*0018*/ 	.byte	0x03, 0x19
        /*001a*/ 	.short	0x0128


	//----- nvinfo : EIATTR_KPARAM_INFO
	.align		4
        /*001c*/ 	.byte	0x04, 0x17
        /*001e*/ 	.short	(.L_1061 - .L_1060)
.L_1060:
        /*0020*/ 	.word	0x00000000
        /*0024*/ 	.short	0x0000
        /*0026*/ 	.short	0x0000
        /*0028*/ 	.byte	0x00, 0xf0, 0xa1, 0x04


	//----- nvinfo : EIATTR_MAXREG_COUNT
	.align		4
.L_1061:
        /*002c*/ 	.byte	0x03, 0x1b
        /*002e*/ 	.short	0x0040


	//----- nvinfo : EIATTR_NUM_BARRIERS
	.align		4
        /*0030*/ 	.byte	0x02, 0x4c
        /*0032*/ 	.byte	0x01
	.zero		1


	//----- nvinfo : EIATTR_MERCURY_ISA_VERSION
	.align		4
        /*0034*/ 	.byte	0x03, 0x5f
        /*0036*/ 	.short	0x0000


	//----- nvinfo : EIATTR_COOP_GROUP_MASK_REGIDS
	.align		4
        /*0038*/ 	.byte	0x04, 0x29
        /*003a*/ 	.short	(.L_1063 - .L_1062)


	//   ....[0]....
.L_1062:
        /*003c*/ 	.word	0xffffffff


	//   ....[1]....
        /*0040*/ 	.word	0xffffffff


	//   ....[2]....
        /*0044*/ 	.word	0xffffffff


	//   ....[3]....
        /*0048*/ 	.word	0xffffffff


	//   ....[4]....
        /*004c*/ 	.word	0xffffffff


	//   ....[5]....
        /*0050*/ 	.word	0xffffffff


	//   ....[6]....
        /*0054*/ 	.word	0xffffffff


	//   ....[7]....
        /*0058*/ 	.word	0xffffffff


	//   ....[8]....
        /*005c*/ 	.word	0xffffffff


	//   ....[9]....
        /*0060*/ 	.word	0xffffffff


	//   ....[10]....
        /*0064*/ 	.word	0xffffffff


	//   ....[11]....
        /*0068*/ 	.word	0xffffffff


	//   ....[12]....
        /*006c*/ 	.word	0xffffffff


	//   ....[13]....
        /*0070*/ 	.word	0xffffffff


	//   ....[14]....
        /*0074*/ 	.word	0xffffffff


	//   ....[15]....
        /*0078*/ 	.word	0xffffffff


	//   ....[16]....
        /*007c*/ 	.word	0xffffffff


	//   ....[17]....
        /*0080*/ 	.word	0xffffffff


	//   ....[18]....
        /*0084*/ 	.word	0xffffffff


	//   ....[19]....
        /*0088*/ 	.word	0xffffffff


	//----- nvinfo : EIATTR_COOP_GROUP_INSTR_OFFSETS
	.align		4
.L_1063:
        /*008c*/ 	.byte	0x04, 0x28
        /*008e*/ 	.short	(.L_1065 - .L_1064)


	//   ....[0]....
.L_1064:
        /*0090*/ 	.word	0x00000820


	//   ....[1]....
        /*0094*/ 	.word	0x00000850


	//   ....[2]....
        /*0098*/ 	.word	0x00000860


	//   ....[3]....
        /*009c*/ 	.word	0x00000890


	//   ....[4]....
        /*00a0*/ 	.word	0x000008a0


	//   ....[5]....
        /*00a4*/ 	.word	0x000008d0


	//   ....[6]....
        /*00a8*/ 	.word	0x000008f0


	//   ....[7]....
        /*00ac*/ 	.word	0x00000900


	//   ....[8]....
        /*00b0*/ 	.word	0x00000930


	//   ....[9]....
        /*00b4*/ 	.word	0x00000940


	//   ....[10]....
        /*00b8*/ 	.word	0x00000b50


	//   ....[11]....
        /*00bc*/ 	.word	0x00000bc0


	//   ....[12]....
        /*00c0*/ 	.word	0x00000c20


	//   ....[13]....
        /*00c4*/ 	.word	0x00000c80


	//   ....[14]....
        /*00c8*/ 	.word	0x00000cf0


	//   ....[15]....
        /*00cc*/ 	.word	0x00000d60


	//   ....[16]....
        /*00d0*/ 	.word	0x00000dc0


	//   ....[17]....
        /*00d4*/ 	.word	0x00000e20


	//   ....[18]....
        /*00d8*/ 	.word	0x00000e80


	//   ....[19]....
        /*00dc*/ 	.word	0x00000ee0


	//----- nvinfo : EIATTR_EXIT_INSTR_OFFSETS
	.align		4
.L_1065:
        /*00e0*/ 	.byte	0x04, 0x1c
        /*00e2*/ 	.short	(.L_1067 - .L_1066)


	//   ....[0]....
.L_1066:
        /*00e4*/ 	.word	0x00000070


	//   ....[1]....
        /*00e8*/ 	.word	0x00000af0


	//----- nvinfo : EIATTR_MAX_THREADS
	.align		4
.L_1067:
        /*00ec*/ 	.byte	0x04, 0x05
        /*00ee*/ 	.short	(.L_1069 - .L_1068)
.L_1068:
        /*00f0*/ 	.word	0x00000400
        /*00f4*/ 	.word	0x00000001
        /*00f8*/ 	.word	0x00000001


	//----- nvinfo : EIATTR_CRS_STACK_SIZE
	.align		4
.L_1069:
        /*00fc*/ 	.byte	0x04, 0x1e
        /*00fe*/ 	.short	(.L_1071 - .L_1070)
.L_1070:
        /*0100*/ 	.word	0x00000000
.L_1071:


//--------------------- .nv.info._ZN10layer_norm40ln_parallel_residual_bwd_finalize_kernelINS_22Kernel_traits_finalizeILj2560E13__nv_bfloat16S2_S2_S2_fjLb0ELj1024ELj4ENS_18Kernel_traits_baseILj2560ES2_S2_S2_S2_fjLj1024EEEEELb0EEEvNS_9BwdParamsE --------------------------
	.section	.nv.info._ZN10layer_norm40ln_parallel_residual_bwd_finalize_kernelINS_22Kernel_traits_finalizeILj2560E13__nv_bfloat16S2_S2_S2_fjLb0ELj1024ELj4ENS_18Kernel_traits_baseILj2560ES2_S2_S2_S2_fjLj1024EEEEELb0EEEvNS_9BwdParamsE,"",@"SHT_CUDA_INFO"
	.sectionflags	@""
	.align	4


	//----- nvinfo : EIATTR_CUDA_API_VERSION
	.align		4
        /*0000*/ 	.byte	0x04, 0x37
        /*0002*/ 	.short	(.L_1073 - .L_1072)
.L_1072:
        /*0004*/ 	.word	0x00000082


	//----- nvinfo : EIATTR_SW2861232_WAR
	.align		4
.L_1073:
        /*0008*/ 	.byte	0x01, 0x35
	.zero		2


	//----- nvinfo : EIATTR_PARAM_CBANK
	.align		4
        /*000c*/ 	.byte	0x04, 0x0a
        /*000e*/ 	.short	(.L_1075 - .L_1074)
	.align		4
.L_1074:
        /*0010*/ 	.word	index@(.nv.constant0._ZN10layer_norm40ln_parallel_residual_bwd_finalize_kernelINS_22Kernel_traits_finalizeILj2560E13__nv_bfloat16S2_S2_S2_fjLb0ELj1024ELj4ENS_18Kernel_traits_baseILj2560ES2_S2_S2_S2_fjLj1024EEEEELb0EEEvNS_9BwdParamsE)
        /*0014*/ 	.short	0x0160
        /*0016*/ 	.short	0x0128


	//----- nvinfo : EIATTR_CBANK_PARAM_SIZE
	.align		4
.L_1075:
        /*0018*/ 	.byte	0x03, 0x19
        /*001a*/ 	.short	0x0128


	//----- nvinfo : EIATTR_KPARAM_INFO
	.align		4
        /*001c*/ 	.byte	0x04, 0x17
        /*001e*/ 	.short	(.L_1077 - .L_1076)
.L_1076:
        /*0020*/ 	.word	0x00000000
        /*0024*/ 	.short	0x0000
        /*0026*/ 	.short	0x0000
        /*0028*/ 	.byte	0x00, 0xf0, 0xa1, 0x04


	//----- nvinfo : EIATTR_MAXREG_COUNT
	.align		4
.L_1077:
        /*002c*/ 	.byte	0x03, 0x1b
        /*002e*/ 	.short	0x0040


	//----- nvinfo : EIATTR_NUM_BARRIERS
	.align		4
        /*0030*/ 	.byte	0x02, 0x4c
        /*0032*/ 	.byte	0x01
	.zero		1


	//----- nvinfo : EIATTR_MERCURY_ISA_VERSION
	.align		4
        /*0034*/ 	.byte	0x03, 0x5f
        /*0036*/ 	.short	0x0000


	//----- nvinfo : EIATTR_COOP_GROUP_MASK_REGIDS
	.align		4
        /*0038*/ 	.byte	0x04, 0x29
        /*003a*/ 	.short	(.L_1079 - .L_1078)


	//   ....[0]....
.L_1078:
        /*003c*/ 	.word	0xffffffff


	//   ....[1]....
        /*0040*/ 	.word	0xffffffff


	//   ....[2]....
        /*0044*/ 	.word	0xffffffff


	//   ....[3]....
        /*0048*/ 	.word	0xffffffff


	//   ....[4]....
        /*004c*/ 	.word	0xffffffff


	//   ....[5]....
        /*0050*/ 	.word	0xffffffff


	//   ....[6]....
        /*0054*/ 	.word	0xffffffff


	//   ....[7]....
        /*0058*/ 	.word	0xffffffff


	//   ....[8]....
        /*005c*/ 	.word	0xffffffff


	//   ....[9]....
        /*0060*/ 	.word	0xffffffff


	//   ....[10]....
        /*0064*/ 	.word	0xffffffff


	//   ....[11]....
        /*0068*/ 	.word	0xffffffff


	//   ....[12]....
        /*006c*/ 	.word	0xffffffff


	//   ....[13]....
        /*0070*/ 	.word	0xffffffff


	//   ....[14]....
        /*0074*/ 	.word	0xffffffff


	//   ....[15]....
        /*0078*/ 	.word	0xffffffff


	//   ....[16]....
        /*007c*/ 	.word	0xffffffff


	//   ....[17]....
        /*0080*/ 	.word	0xffffffff


	//   ....[18]....
        /*0084*/ 	.word	0xffffffff


	//   ....[19]....
        /*0088*/ 	.word	0xffffffff


	//   ....[20]....
        /*008c*/ 	.word	0xffffffff


	//   ....[21]....
        /*0090*/ 	.word	0xffffffff


	//   ....[22]....
        /*0094*/ 	.word	0xffffffff


	//   ....[23]....
        /*0098*/ 	.word	0xffffffff


	//   ....[24]....
        /*009c*/ 	.word	0xffffffff


	//   ....[25]....
        /*00a0*/ 	.word	0xffffffff


	//   ....[26]....
        /*00a4*/ 	.word	0xffffffff


	//   ....[27]....
        /*00a8*/ 	.word	0xffffffff


	//   ....[28]....
        /*00ac*/ 	.word	0xffffffff


	//   ....[29]....
        /*00b0*/ 	.word	0xffffffff


	//   ....[30]....
        /*00b4*/ 	.word	0xffffffff


	//   ....[31]....
        /*00b8*/ 	.word	0xffffffff


	//   ....[32]....
        /*00bc*/ 	.word	0xffffffff


	//   ....[33]....
        /*00c0*/ 	.word	0xffffffff


	//   ....[34]....
        /*00c4*/ 	.word	0xffffffff


	//   ....[35]....
        /*00c8*/ 	.word	0xffffffff


	//   ....[36]....
        /*00cc*/ 	.word	0xffffffff


	//   ....[37]....
        /*00d0*/ 	.word	0xffffffff


	//   ....[38]....
        /*00d4*/ 	.word	0xffffffff


	//   ....[39]....
        /*00d8*/ 	.word	0xffffffff


	//----- nvinfo : EIATTR_COOP_GROUP_INSTR_OFFSETS
	.align		4
.L_1079:
        /*00dc*/ 	.byte	0x04, 0x28
        /*00de*/ 	.short	(.L_1081 - .L_1080)


	//   ....[0]....
.L_1080:
        /*00e0*/ 	.word	0x00000b70


	//   ....[1]....
        /*00e4*/ 	.word	0x00000ba0


	//   ....[2]....
        /*00e8*/ 	.word	0x00000bb0


	//   ....[3]....
        /*00ec*/ 	.word	0x00000bc0


	//   ....[4]....
        /*00f0*/ 	.word	0x00000bf0


	//   ....[5]....
        /*00f4*/ 	.word	0x00000c10


	//   ....[6]....
        /*00f8*/ 	.word	0x00000c20


	//   ....[7]....
        /*00fc*/ 	.word	0x00000c30


	//   ....[8]....
        /*0100*/ 	.word	0x00000c60


	//   ....[9]....
        /*0104*/ 	.word	0x00000c80


	//   ....[10]....
        /*0108*/ 	.word	0x00000ca0


	//   ....[11]....
        /*010c*/ 	.word	0x00000cb0


	//   ....[12]....
        /*0110*/ 	.word	0x00000ce0


	//   ....[13]....
        /*0114*/ 	.word	0x00000d00


	//   ....[14]....
        /*0118*/ 	.word	0x00000d20


	//   ....[15]....
        /*011c*/ 	.word	0x00000d30


	//   ....[16]....
        /*0120*/ 	.word	0x00000d60


	//   ....[17]....
        /*0124*/ 	.word	0x00000d90


	//   ....[18]....
        /*0128*/ 	.word	0x00000da0


	//   ....[19]....
        /*012c*/ 	.word	0x00000db0


	//   ....[20]....
        /*0130*/ 	.word	0x000010c0


	//   ....[21]....
        /*0134*/ 	.word	0x00001130


	//   ....[22]....
        /*0138*/ 	.word	0x00001190


	//   ....[23]....
        /*013c*/ 	.word	0x000011f0


	//   ....[24]....
        /*0140*/ 	.word	0x00001260


	//   ....[25]....
        /*0144*/ 	.word	0x000012d0


	//   ....[26]....
        /*0148*/ 	.word	0x00001330


	//   ....[27]....
        /*014c*/ 	.word	0x00001390


	//   ....[28]....
        /*0150*/ 	.word	0x000013f0


	//   ....[29]....
        /*0154*/ 	.word	0x00001460


	//   ....[30]....
        /*0158*/ 	.word	0x000014d0


	//   ....[31]....
        /*015c*/ 	.word	0x00001530


	//   ....[32]....
        /*0160*/ 	.word	0x00001590


	//   ....[33]....
        /*0164*/ 	.word	0x000015f0


	//   ....[34]....
        /*0168*/ 	.word	0x00001660


	//   ....[35]....
        /*016c*/ 	.word	0x000016d0


	//   ....[36]....
        /*0170*/ 	.word	0x00001730


	//   ....[37]....
        /*0174*/ 	.word	0x00001790


	//   ....[38]....
        /*0178*/ 	.word	0x000017f0


	//   ....[39]....
        /*017c*/ 	.word	0x00001850


	//----- nvinfo : EIATTR_EXIT_INSTR_OFFSETS
	.align		4
.L_1081:
        /*0180*/ 	.byte	0x04, 0x1c
        /*0182*/ 	.short	(.L_1083 - .L_1082)


	//   ....[0]....
.L_1082:
        /*0184*/ 	.word	0x00000070


	//   ....[1]....
        /*0188*/ 	.word	0x00001060


	//----- nvinfo : EIATTR_MAX_THREADS
	.align		4
.L_1083:
        /*018c*/ 	.byte	0x04, 0x05
        /*018e*/ 	.short	(.L_1085 - .L_1084)
.L_1084:
        /*0190*/ 	.word	0x00000400
        /*0194*/ 	.word	0x00000001
        /*0198*/ 	.word	0x00000001


	//----- nvinfo : EIATTR_CRS_STACK_SIZE
	.align		4
.L_1085:
        /*019c*/ 	.byte	0x04, 0x1e
        /*019e*/ 	.short	(.L_1087 - .L_1086)
.L_1086:
        /*01a0*/ 	.word	0x00000000
.L_1087:


//--------------------- .nv.info._ZN10layer_norm31ln_parallel_residual_bwd_kernelINS_13Kernel_traitsI13__nv_bfloat16S2_S2_S2_fjLj2560ELj1ELj1ELj4ELj8ENS_18Kernel_traits_baseILj2560ES2_S2_S2_S2_fjLj128EEEEELb1ELb1ELb0EEEvNS_9BwdParamsE --------------------------
	.section	.nv.info._ZN10layer_norm31ln_parallel_residual_bwd_kernelINS_13Kernel_traitsI13__nv_bfloat16S2_S2_S2_fjLj2560ELj1ELj1ELj4ELj8ENS_18Kernel_traits_baseILj2560ES2_S2_S2_S2_fjLj128EEEEELb1ELb1ELb0EEEvNS_9BwdParamsE,"",@"SHT_CUDA_INFO"
	.sectionflags	@""
	.align	4


	//----- nvinfo : EIATTR_CUDA_API_VERSION
	.align		4
        /*0000*/ 	.byte	0x04, 0x37
        /*0002*/ 	.short	(.L_1089 - .L_1088)
.L_1088:
        /*0004*/ 	.word	0x00000082


	//----- nvinfo : EIATTR_SW2861232_WAR
	.align		4
.L_1089:
        /*0008*/ 	.byte	0x01, 0x35
	.zero		2


	//----- nvinfo : EIATTR_PARAM_CBANK
	.align		4
        /*000c*/ 	.byte	0x04, 0x0a
        /*000e*/ 	.short	(.L_1091 - .L_1090)
	.align		4
.L_1090:
        /*0010*/ 	.word	index@(.nv.constant0._ZN10layer_norm31ln_parallel_residual_bwd_kernelINS_13Kernel_traitsI13__nv_bfloat16S2_S2_S2_fjLj2560ELj1ELj1ELj4ELj8ENS_18Kernel_traits_baseILj2560ES2_S2_S2_S2_fjLj128EEEEELb1ELb1ELb0EEEvNS_9BwdParamsE)
        /*0014*/ 	.short	0x0160
        /*0016*/ 	.short	0x0128


	//----- nvinfo : EIATTR_CBANK_PARAM_SIZE
	.align		4
.L_1091:
        /*0018*/ 	.byte	0x03, 0x19
        /*001a*/ 	.short	0x0128


	//----- nvinfo : EIATTR_KPARAM_INFO
	.align		4
        /*001c*/ 	.byte	0x04, 0x17
        /*001e*/ 	.short	(.L_1093 - .L_1092)
.L_1092:
        /*0020*/ 	.word	0x00000000
        /*0024*/ 	.short	0x0000
        /*0026*/ 	.short	0x0000
        /*0028*/ 	.byte	0x00, 0xf0, 0xa1, 0x04


	//----- nvinfo : EIATTR_MAXREG_COUNT
	.align		4
.L_1093:
        /*002c*/ 	.byte	0x03, 0x1b
        /*002e*/ 	.short	0x00ff


	//----- nvinfo : EIATTR_NUM_BARRIERS
	.align		4
        /*0030*/ 	.byte	0x02, 0x4c
        /*0032*/ 	.byte	0x01
	.zero		1


	//----- nvinfo : EIATTR_MERCURY_ISA_VERSION
	.align		4
        /*0034*/ 	.byte	0x03, 0x5f
        /*0036*/ 	.short	0x0000


	//----- nvinfo : EIATTR_COOP_GROUP_MASK_REGIDS
	.align		4
        /*0038*/ 	.byte	0x04, 0x29
        /*003a*/ 	.short	(.L_1095 - .L_1094)


	//   ....[0]....
.L_1094:
        /*003c*/ 	.word	0xffffffff


	//   ....[1]....
        /*0040*/ 	.word	0xffffffff


	//   ....[2]....
        /*0044*/ 	.word	0xffffffff


	//   ....[3]....
        /*0048*/ 	.word	0xffffffff


	//   ....[4]....
        /*004c*/ 	.word	0xffffffff


	//   ....[5]....
        /*0050*/ 	.word	0xffffffff


	//   ....[6]....
        /*0054*/ 	.word	0xffffffff


	//   ....[7]....
        /*0058*/ 	.word	0xffffffff


	//   ....[8]....
        /*005c*/ 	.word	0xffffffff


	//   ....[9]....
        /*0060*/ 	.word	0xffffffff


	//   ....[10]....
        /*0064*/ 	.word	0xffffffff


	//   ....[11]....
        /*0068*/ 	.word	0xffffffff


	//   ....[12]....
        /*006c*/ 	.word	0xffffffff


	//   ....[13]....
        /*0070*/ 	.word	0xffffffff


	//   ....[14]....
        /*0074*/ 	.word	0xffffffff


	//   ....[15]....
        /*0078*/ 	.word	0xffffffff


	//   ....[16]....
        /*007c*/ 	.word	0xffffffff


	//   ....[17]....
        /*0080*/ 	.word	0xffffffff


	//   ....[18]....
        /*0084*/ 	.word	0xffffffff


	//   ....[19]....
        /*0088*/ 	.word	0xffffffff


	//----- nvinfo : EIATTR_COOP_GROUP_INSTR_OFFSETS
	.align		4
.L_1095:
        /*008c*/ 	.byte	0x04, 0x28
        /*008e*/ 	.short	(.L_1097 - .L_1096)


	//   ....[0]....
.L_1096:
        /*0090*/ 	.word	0x00001db0


	//   ....[1]....
        /*0094*/ 	.word	0x00001dd0


	//   ....[2]....
        /*0098*/ 	.word	0x00001df0


	//   ....[3]....
        /*009c*/ 	.word	0x00001e10


	//   ....[4]....
        /*00a0*/ 	.word	0x00001e30


	//   ....[5]....
        /*00a4*/ 	.word	0x00001e50


	//   ....[6]....
        /*00a8*/ 	.word	0x00001e70


	//   ....[7]....
        /*00ac*/ 	.word	0x00001e90


	//   ....[8]....
        /*00b0*/ 	.word	0x00001eb0


	//   ....[9]....
        /*00b4*/ 	.word	0x00001ed0


	//   ....[10]....
        /*00b8*/ 	.word	0x00004350


	//   ....[11]....
        /*00bc*/ 	.word	0x000043d0


	//   ....[12]....
        /*00c0*/ 	.word	0x00004450


	//   ....[13]....
        /*00c4*/ 	.word	0x000044c0


	//   ....[14]....
        /*00c8*/ 	.word	0x00004540


	//   ....[15]....
        /*00cc*/ 	.word	0x000045b0


	//   ....[16]....
        /*00d0*/ 	.word	0x00004630


	//   ....[17]....
        /*00d4*/ 	.word	0x000046a0


	//   ....[18]....
        /*00d8*/ 	.word	0x00004720


	//   ....[19]....
        /*00dc*/ 	.word	0x00004790


	//----- nvinfo : EIATTR_EXIT_INSTR_OFFSETS
	.align		4
.L_1097:
        /*00e0*/ 	.byte	0x04, 0x1c
        /*00e2*/ 	.short	(.L_1099 - .L_1098)


	//   ....[0]....
.L_1098:
        /*00e4*/ 	.word	0x00004290


	//   ....[1]....
        /*00e8*/ 	.word	0x000042f0


	//----- nvinfo : EIATTR_MAX_THREADS
	.align		4
.L_1099:
        /*00ec*/ 	.byte	0x04, 0x05
        /*00ee*/ 	.short	(.L_1101 - .L_1100)
.L_1100:
        /*00f0*/ 	.word	0x00000080
        /*00f4*/ 	.word	0x00000001
        /*00f8*/ 	.word	0x00000001


	//----- nvinfo : EIATTR_CRS_STACK_SIZE
	.align		4
.L_1101:
        /*00fc*/ 	.byte	0x04, 0x1e
        /*00fe*/ 	.short	(.L_1103 - .L_1102)
.L_1102:
        /*0100*/ 	.word	0x00000000
.L_1103:


//--------------------- .nv.info._ZN10layer_norm22ln_bwd_finalize_kernelINS_22Kernel_traits_finalizeILj2560E13__nv_bfloat16S2_S2_S2_fjLb0ELj1024ELj4ENS_18Kernel_traits_baseILj2560ES2_S2_S2_S2_fjLj1024EEEEELb0ELb1EEEvNS_9BwdParamsE --------------------------
	.section	.nv.info._ZN10layer_norm22ln_bwd_finalize_kernelINS_22Kernel_traits_finalizeILj2560E13__nv_bfloat16S2_S2_S2_fjLb0ELj1024ELj4ENS_18Kernel_traits_baseILj2560ES2_S2_S2_S2_fjLj1024EEEEELb0ELb1EEEvNS_9BwdParamsE,"",@"SHT_CUDA_INFO"
	.sectionflags	@""
	.align	4


	//----- nvinfo : EIATTR_CUDA_API_VERSION
	.align		4
        /*0000*/ 	.byte	0x04, 0x37
        /*0002*/ 	.short	(.L_1105 - .L_1104)
.L_1104:
        /*0004*/ 	.word	0x00000082


	//----- nvinfo : EIATTR_SW2861232_WAR
	.align		4
.L_1105:
        /*0008*/ 	.byte	0x01, 0x35
	.zero		2


	//----- nvinfo : EIATTR_PARAM_CBANK
	.align		4
        /*000c*/ 	.byte	0x04, 0x0a
        /*000e*/ 	.short	(.L_1107 - .L_1106)
	.align		4
.L_1106:
        /*0010*/ 	.word	index@(.nv.constant0._ZN10layer_norm22ln_bwd_finalize_kernelINS_22Kernel_traits_finalizeILj2560E13__nv_bfloat16S2_S2_S2_fjLb0ELj1024ELj4ENS_18Kernel_traits_baseILj2560ES2_S2_S2_S2_fjLj1024EEEEELb0ELb1EEEvNS_9BwdParamsE)
        /*0014*/ 	.short	0x0160
        /*0016*/ 	.short	0x0128


	//----- nvinfo : EIATTR_CBANK_PARAM_SIZE
	.align		4
.L_1107:
        /*0018*/ 	.byte	0x03, 0x19
        /*001a*/ 	.short	0x0128


	//----- nvinfo : EIATTR_KPARAM_INFO
	.align		4
        /*001c*/ 	.byte	0x04, 0x17
        /*001e*/ 	.short	(.L_1109 - .L_1108)
.L_1108:
        /*0020*/ 	.word	0x00000000
        /*0024*/ 	.short	0x0000
        /*0026*/ 	.short	0x0000
        /*0028*/ 	.byte	0x00, 0xf0, 0xa1, 0x04


	//----- nvinfo : EIATTR_MAXREG_COUNT
	.align		4
.L_1109:
        /*002c*/ 	.byte	0x03, 0x1b
        /*002e*/ 	.short	0x0040


	//----- nvinfo : EIATTR_NUM_BARRIERS
	.align		4
        /*0030*/ 	.byte	0x02, 0x4c
        /*0032*/ 	.byte	0x01
	.zero		1


	//----- nvinfo : EIATTR_MERCURY_ISA_VERSION
	.align		4
        /*0034*/ 	.byte	0x03, 0x5f
        /*0036*/ 	.short	0x0000


	//----- nvinfo : EIATTR_COOP_GROUP_MASK_REGIDS
	.align		4
        /*0038*/ 	.byte	0x04, 0x29
        /*003a*/ 	.short	(.L_1111 - .L_1110)


	//   ....[0]....
.L_1110:
        /*003c*/ 	.word	0xffffffff


	//   ....[1]....
        /*0040*/ 	.word	0xffffffff


	//   ....[2]....
        /*0044*/ 	.word	0xffffffff


	//   ....[3]....
        /*0048*/ 	.word	0xffffffff


	//   ....[4]....
        /*004c*/ 	.word	0xffffffff


	//   ....[5]....
        /*0050*/ 	.word	0xffffffff


	//   ....[6]....
        /*0054*/ 	.word	0xffffffff


	//   ....[7]....
        /*0058*/ 	.word	0xffffffff


	//   ....[8]....
        /*005c*/ 	.word	0xffffffff


	//   ....[9]....
        /*0060*/ 	.word	0xffffffff


	//   ....[10]....
        /*0064*/ 	.word	0xffffffff


	//   ....[11]....
        /*0068*/ 	.word	0xffffffff


	//   ....[12]....
        /*006c*/ 	.word	0xffffffff


	//   ....[13]....
        /*0070*/ 	.word	0xffffffff


	//   ....[14]....
        /*0074*/ 	.word	0xffffffff


	//   ....[15]....
        /*0078*/ 	.word	0xffffffff


	//   ....[16]....
        /*007c*/ 	.word	0xffffffff


	//   ....[17]....
        /*0080*/ 	.word	0xffffffff


	//   ....[18]....
        /*0084*/ 	.word	0xffffffff


	//   ....[19]....
        /*0088*/ 	.word	0xffffffff


	//----- nvinfo : EIATTR_COOP_GROUP_INSTR_OFFSETS
	.align		4
.L_1111:
        /*008c*/ 	.byte	0x04, 0x28
        /*008e*/ 	.short	(.L_1113 - .L_1112)


	//   ....[0]....
.L_1112:
        /*0090*/ 	.word	0x000007f0


	//   ....[1]....
        /*0094*/ 	.word	0x00000820


	//   ....[2]....
        /*0098*/ 	.word	0x00000840


	//   ....[3]....
        /*009c*/ 	.word	0x00000850


	//   ....[4]....
        /*00a0*/ 	.word	0x00000880


	//   ....[5]....
        /*00a4*/ 	.word	0x00000890


	//   ....[6]....
        /*00a8*/ 	.word	0x000008c0


	//   ....[7]....
        /*00ac*/ 	.word	0x000008d0


	//   ....[8]....
        /*00b0*/ 	.word	0x00000900


	//   ....[9]....
        /*00b4*/ 	.word	0x00000910


	//   ....[10]....
        /*00b8*/ 	.word	0x00000b00


	//   ....[11]....
        /*00bc*/ 	.word	0x00000b80


	//   ....[12]....
        /*00c0*/ 	.word	0x00000be0


	//   ....[13]....
        /*00c4*/ 	.word	0x00000c40


	//   ....[14]....
        /*00c8*/ 	.word	0x00000cb0


	//   ....[15]....
        /*00cc*/ 	.word	0x00000d20


	//   ....[16]....
        /*00d0*/ 	.word	0x00000d80


	//   ....[17]....
        /*00d4*/ 	.word	0x00000de0


	//   ....[18]....
        /*00d8*/ 	.word	0x00000e40


	//   ....[19]....
        /*00dc*/ 	.word	0x00000ea0


	//----- nvinfo : EIATTR_EXIT_INSTR_OFFSETS
	.align		4
.L_1113:
        /*00e0*/ 	.byte	0x04, 0x1c
        /*00e2*/ 	.short	(.L_1115 - .L_1114)


	//   ....[0]....
.L_1114:
        /*00e4*/ 	.word	0x00000070


	//   ....[1]....
        /*00e8*/ 	.word	0x00000aa0


	//----- nvinfo : EIATTR_MAX_THREADS
	.align		4
.L_1115:
        /*00ec*/ 	.byte	0x04, 0x05
        /*00ee*/ 	.short	(.L_1117 - .L_1116)
.L_1116:
        /*00f0*/ 	.word	0x00000400
        /*00f4*/ 	.word	0x00000001
        /*00f8*/ 	.word	0x00000001


	//----- nvinfo : EIATTR_CRS_STACK_SIZE
	.align		4
.L_1117:
        /*00fc*/ 	.byte	0x04, 0x1e
        /*00fe*/ 	.short	(.L_1119 - .L_1118)
.L_1118:
        /*0100*/ 	.word	0x00000000
.L_1119:


//--------------------- .nv.info._ZN10layer_norm40ln_parallel_residual_bwd_finalize_kernelINS_22Kernel_traits_finalizeILj2560E13__nv_bfloat16S2_S2_S2_fjLb0ELj1024ELj4ENS_18Kernel_traits_baseILj2560ES2_S2_S2_S2_fjLj1024EEEEELb1EEEvNS_9BwdParamsE --------------------------
	.section	.nv.info._ZN10layer_norm40ln_parallel_residual_bwd_finalize_kernelINS_22Kernel_traits_finalizeILj2560E13__nv_bfloat16S2_S2_S2_fjLb0ELj1024ELj4ENS_18Kernel_traits_baseILj2560ES2_S2_S2_S2_fjLj1024EEEEELb1EEEvNS_9BwdParamsE,"",@"SHT_CUDA_INFO"
	.sectionflags	@""
	.align	4


	//----- nvinfo : EIATTR_CUDA_API_VERSION
	.align		4
        /*0000*/ 	.byte	0x04, 0x37
        /*0002*/ 	.short	(.L_1121 - .L_1120)
.L_1120:
        /*0004*/ 	.word	0x00000082


	//----- nvinfo : EIATTR_SW2861232_WAR
	.align		4
.L_1121:
        /*0008*/ 	.byte	0x01, 0x35
	.zero		2


	//----- nvinfo : EIATTR_PARAM_CBANK
	.align		4
        /*000c*/ 	.byte	0x04, 0x0a
        /*000e*/ 	.short	(.L_1123 - .L_1122)
	.align		4
.L_1122:
        /*0010*/ 	.word	index@(.nv.constant0._ZN10layer_norm40ln_parallel_residual_bwd_finalize_kernelINS_22Kernel_traits_finalizeILj2560E13__nv_bfloat16S2_S2_S2_fjLb0ELj1024ELj4ENS_18Kernel_traits_baseILj2560ES2_S2_S2_S2_fjLj1024EEEEELb1EEEvNS_9BwdParamsE)
        /*0014*/ 	.short	0x0160
        /*0016*/ 	.short	0x0128


	//----- nvinfo : EIATTR_CBANK_PARAM_SIZE
	.align		4
.L_1123:
        /*0018*/ 	.byte	0x03, 0x19
        /*001a*/ 	.short	0x0128


	//----- nvinfo : EIATTR_KPARAM_INFO
	.align		4
        /*001c*/ 	.byte	0x04, 0x17
        /*001e*/ 	.short	(.L_1125 - .L_1124)
.L_1124:
        /*0020*/ 	.word	0x00000000
        /*0024*/ 	.short	0x0000
        /*0026*/ 	.short	0x0000
        /*0028*/ 	.byte	0x00, 0xf0, 0xa1, 0x04


	//----- nvinfo : EIATTR_MAXREG_COUNT
	.align		4
.L_1125:
        /*002c*/ 	.byte	0x03, 0x1b
        /*002e*/ 	.short	0x0040


	//----- nvinfo : EIATTR_NUM_BARRIERS
	.align		4
        /*0030*/ 	.byte	0x02, 0x4c
        /*0032*/ 	.byte	0x01
	.zero		1


	//----- nvinfo : EIATTR_MERCURY_ISA_VERSION
	.align		4
        /*0034*/ 	.byte	0x03, 0x5f
        /*0036*/ 	.short	0x0000


	//----- nvinfo : EIATTR_COOP_GROUP_MASK_REGIDS
	.align		4
        /*0038*/ 	.byte	0x04, 0x29
        /*003a*/ 	.short	(.L_1127 - .L_1126)


	//   ....[0]....
.L_1126:
        /*003c*/ 	.word	0xffffffff


	//   ....[1]....
        /*0040*/ 	.word	0xffffffff


	//   ....[2]....
        /*0044*/ 	.word	0xffffffff


	//   ....[3]....
        /*0048*/ 	.word	0xffffffff


	//   ....[4]....
        /*004c*/ 	.word	0xffffffff


	//   ....[5]....
        /*0050*/ 	.word	0xffffffff


	//   ....[6]....
        /*0054*/ 	.word	0xffffffff


	//   ....[7]....
        /*0058*/ 	.word	0xffffffff


	//   ....[8]....
        /*005c*/ 	.word	0xffffffff


	//   ....[9]....
        /*0060*/ 	.word	0xffffffff


	//   ....[10]....
        /*0064*/ 	.word	0xffffffff


	//   ....[11]....
        /*0068*/ 	.word	0xffffffff


	//   ....[12]....
        /*006c*/ 	.word	0xffffffff


	//   ....[13]....
        /*0070*/ 	.word	0xffffffff


	//   ....[14]....
        /*0074*/ 	.word	0xffffffff


	//   ....[15]....
        /*0078*/ 	.word	0xffffffff


	//   ....[16]....
        /*007c*/ 	.word	0xffffffff


	//   ....[17]....
        /*0080*/ 	.word	0xffffffff


	//   ....[18]....
        /*0084*/ 	.word	0xffffffff


	//   ....[19]....
        /*0088*/ 	.word	0xffffffff


	//   ....[20]....
        /*008c*/ 	.word	0xffffffff


	//   ....[21]....
        /*0090*/ 	.word	0xffffffff


	//   ....[22]....
        /*0094*/ 	.word	0xffffffff


	//   ....[23]....
        /*0098*/ 	.word	0xffffffff


	//   ....[24]....
        /*009c*/ 	.word	0xffffffff


	//   ....[25]....
        /*00a0*/ 	.word	0xffffffff


	//   ....[26]....
        /*00a4*/ 	.word	0xffffffff


	//   ....[27]....
        /*00a8*/ 	.word	0xffffffff


	//   ....[28]....
        /*00ac*/ 	.word	0xffffffff


	//   ....[29]....
        /*00b0*/ 	.word	0xffffffff


	//   ....[30]....
        /*00b4*/ 	.word	0xffffffff


	//   ....[31]....
        /*00b8*/ 	.word	0xffffffff


	//   ....[32]....
        /*00bc*/ 	.word	0xffffffff


	//   ....[33]....
        /*00c0*/ 	.word	0xffffffff


	//   ....[34]....
        /*00c4*/ 	.word	0xffffffff


	//   ....[35]....
        /*00c8*/ 	.word	0xffffffff


	//   ....[36]....
        /*00cc*/ 	.word	0xffffffff


	//   ....[37]....
        /*00d0*/ 	.word	0xffffffff


	//   ....[38]....
        /*00d4*/ 	.word	0xffffffff


	//   ....[39]....
        /*00d8*/ 	.word	0xffffffff


	//----- nvinfo : EIATTR_COOP_GROUP_INSTR_OFFSETS
	.align		4
.L_1127:
        /*00dc*/ 	.byte	0x04, 0x28
        /*00de*/ 	.short	(.L_1129 - .L_1128)


	//   ....[0]....
.L_1128:
        /*00e0*/ 	.word	0x00000b60


	//   ....[1]....
        /*00e4*/ 	.word	0x00000b90


	//   ....[2]....
        /*00e8*/ 	.word	0x00000ba0


	//   ....[3]....
        /*00ec*/ 	.word	0x00000bb0


	//   ....[4]....
        /*00f0*/ 	.word	0x00000be0


	//   ....[5]....
        /*00f4*/ 	.word	0x00000c00


	//   ....[6]....
        /*00f8*/ 	.word	0x00000c10


	//   ....[7]....
        /*00fc*/ 	.word	0x00000c20


	//   ....[8]....
        /*0100*/ 	.word	0x00000c50


	//   ....[9]....
        /*0104*/ 	.word	0x00000c70


	//   ....[10]....
        /*0108*/ 	.word	0x00000c90


	//   ....[11]....
        /*010c*/ 	.word	0x00000ca0


	//   ....[12]....
        /*0110*/ 	.word	0x00000cd0


	//   ....[13]....
        /*0114*/ 	.word	0x00000cf0


	//   ....[14]....
        /*0118*/ 	.word	0x00000d10


	//   ....[15]....
        /*011c*/ 	.word	0x00000d20


	//   ....[16]....
        /*0120*/ 	.word	0x00000d50


	//   ....[17]....
        /*0124*/ 	.word	0x00000d80


	//   ....[18]....
        /*0128*/ 	.word	0x00000d90


	//   ....[19]....
        /*012c*/ 	.word	0x00000da0


	//   ....[20]....
        /*0130*/ 	.word	0x00001090


	//   ....[21]....
        /*0134*/ 	.word	0x00001100


	//   ....[22]....
        /*0138*/ 	.word	0x00001160


	//   ....[23]....
        /*013c*/ 	.word	0x000011c0


	//   ....[24]....
        /*0140*/ 	.word	0x00001230


	//   ....[25]....
        /*0144*/ 	.word	0x000012a0


	//   ....[26]....
        /*0148*/ 	.word	0x00001300


	//   ....[27]....
        /*014c*/ 	.word	0x00001360


	//   ....[28]....
        /*0150*/ 	.word	0x000013c0


	//   ....[29]....
        /*0154*/ 	.word	0x00001430


	//   ....[30]....
        /*0158*/ 	.word	0x000014a0


	//   ....[31]....
        /*015c*/ 	.word	0x00001500


	//   ....[32]....
        /*0160*/ 	.word	0x00001560


	//   ....[33]....
        /*0164*/ 	.word	0x000015c0


	//   ....[34]....
        /*0168*/ 	.word	0x00001630


	//   ....[35]....
        /*016c*/ 	.word	0x000016a0


	//   ....[36]....
        /*0170*/ 	.word	0x00001700


	//   ....[37]....
        /*0174*/ 	.word	0x00001760


	//   ....[38]....
        /*0178*/ 	.word	0x000017c0


	//   ....[39]....
        /*017c*/ 	.word	0x00001820


	//----- nvinfo : EIATTR_EXIT_INSTR_OFFSETS
	.align		4
.L_1129:
        /*0180*/ 	.byte	0x04, 0x1c
        /*0182*/ 	.short	(.L_1131 - .L_1130)


	//   ....[0]....
.L_1130:
        /*0184*/ 	.word	0x00000070


	//   ....[1]....
        /*0188*/ 	.word	0x00001030


	//----- nvinfo : EIATTR_MAX_THREADS
	.align		4
.L_1131:
        /*018c*/ 	.byte	0x04, 0x05
        /*018e*/ 	.short	(.L_1133 - .L_1132)
.L_1132:
        /*0190*/ 	.word	0x00000400
        /*0194*/ 	.word	0x00000001
        /*0198*/ 	.word	0x00000001


	//----- nvinfo : EIATTR_CRS_STACK_SIZE
	.align		4
.L_1133:
        /*019c*/ 	.byte	0x04, 0x1e
        /*019e*/ 	.short	(.L_1135 - .L_1134)
.L_1134:
        /*01a0*/ 	.word	0x00000000
.L_1135:


//--------------------- .nv.info._ZN10layer_norm31ln_parallel_residual_bwd_kernelINS_13Kernel_traitsI13__nv_bfloat16S2_S2_S2_fjLj2560ELj1ELj1ELj4ELj8ENS_18Kernel_traits_baseILj2560ES2_S2_S2_S2_fjLj128EEEEELb1ELb1ELb1EEEvNS_9BwdParamsE --------------------------
	.section	.nv.info._ZN10layer_norm31ln_parallel_residual_bwd_kernelINS_13Kernel_traitsI13__nv_bfloat16S2_S2_S2_fjLj2560ELj1ELj1ELj4ELj8ENS_18Kernel_traits_baseILj2560ES2_S2_S2_S2_fjLj128EEEEELb1ELb1ELb1EEEvNS_9BwdParamsE,"",@"SHT_CUDA_INFO"
	.sectionflags	@""
	.align	4


	//----- nvinfo : EIATTR_CUDA_API_VERSION
	.align		4
        /*0000*/ 	.byte	0x04, 0x37
        /*0002*/ 	.short	(.L_1137 - .L_1136)
.L_1136:
        /*0004*/ 	.word	0x00000082


	//----- nvinfo : EIATTR_SW2861232_WAR
	.align		4
.L_1137:
        /*0008*/ 	.byte	0x01, 0x35
	.zero		2


	//----- nvinfo : EIATTR_PARAM_CBANK
	.align		4
        /*000c*/ 	.byte	0x04, 0x0a
        /*000e*/ 	.short	(.L_1139 - .L_1138)
	.align		4
.L_1138:
        /*0010*/ 	.word	index@(.nv.constant0._ZN10layer_norm31ln_parallel_residual_bwd_kernelINS_13Kernel_traitsI13__nv_bfloat16S2_S2_S2_fjLj2560ELj1ELj1ELj4ELj8ENS_18Kernel_traits_baseILj2560ES2_S2_S2_S2_fjLj128EEEEELb1ELb1ELb1EEEvNS_9BwdParamsE)
        /*0014*/ 	.short	0x0160
        /*0016*/ 	.short	0x0128


	//----- nvinfo : EIATTR_CBANK_PARAM_SIZE
	.align		4
.L_1139:
        /*0018*/ 	.byte	0x03, 0x19
        /*001a*/ 	.short	0x0128


	//----- nvinfo : EIATTR_KPARAM_INFO
	.align		4
        /*001c*/ 	.byte	0x04, 0x17
        /*001e*/ 	.short	(.L_1141 - .L_1140)
.L_1140:
        /*0020*/ 	.word	0x00000000
        /*0024*/ 	.short	0x0000
        /*0026*/ 	.short	0x0000
        /*0028*/ 	.byte	0x00, 0xf0, 0xa1, 0x04


	//----- nvinfo : EIATTR_MAXREG_COUNT
	.align		4
.L_1141:
        /*002c*/ 	.byte	0x03, 0x1b
        /*002e*/ 	.short	0x00ff


	//----- nvinfo : EIATTR_NUM_BARRIERS
	.align		4
        /*0030*/ 	.byte	0x02, 0x4c
        /*0032*/ 	.byte	0x01
	.zero		1


	//----- nvinfo : EIATTR_MERCURY_ISA_VERSION
	.align		4
        /*0034*/ 	.byte	0x03, 0x5f
        /*0036*/ 	.short	0x0000


	//----- nvinfo : EIATTR_COOP_GROUP_MASK_REGIDS
	.align		4
        /*0038*/ 	.byte	0x04, 0x29
        /*003a*/ 	.short	(.L_1143 - .L_1142)


	//   ....[0]....
.L_1142:
        /*003c*/ 	.word	0xffffffff


	//   ....[1]....
        /*0040*/ 	.word	0xffffffff


	//   ....[2]....
        /*0044*/ 	.word	0xffffffff


	//   ....[3]....
        /*0048*/ 	.word	0xffffffff


	//   ....[4]....
        /*004c*/ 	.word	0xffffffff


	//   ....[5]....
        /*0050*/ 	.word	0xffffffff


	//   ....[6]....
        /*0054*/ 	.word	0xffffffff


	//   ....[7]....
        /*0058*/ 	.word	0xffffffff


	//   ....[8]....
        /*005c*/ 	.word	0xffffffff


	//   ....[9]....
        /*0060*/ 	.word	0xffffffff


	//   ....[10]....
        /*0064*/ 	.word	0xffffffff


	//   ....[11]....
        /*0068*/ 	.word	0xffffffff


	//   ....[12]....
        /*006c*/ 	.word	0xffffffff


	//   ....[13]....
        /*0070*/ 	.word	0xffffffff


	//   ....[14]....
        /*0074*/ 	.word	0xffffffff


	//   ....[15]....
        /*0078*/ 	.word	0xffffffff


	//   ....[16]....
        /*007c*/ 	.word	0xffffffff


	//   ....[17]....
        /*0080*/ 	.word	0xffffffff


	//   ....[18]....
        /*0084*/ 	.word	0xffffffff


	//   ....[19]....
        /*0088*/ 	.word	0xffffffff


	//----- nvinfo : EIATTR_COOP_GROUP_INSTR_OFFSETS
	.align		4
.L_1143:
        /*008c*/ 	.byte	0x04, 0x28
        /*008e*/ 	.short	(.L_1145 - .L_1144)


	//   ....[0]....
.L_1144:
        /*0090*/ 	.word	0x00001a90


	//   ....[1]....
        /*0094*/ 	.word	0x00001ab0


	//   ....[2]....
        /*0098*/ 	.word	0x00001ad0


	//   ....[3]....
        /*009c*/ 	.word	0x00001af0


	//   ....[4]....
        /*00a0*/ 	.word	0x00001b10


	//   ....[5]....
        /*00a4*/ 	.word	0x00001b30


	//   ....[6]....
        /*00a8*/ 	.word	0x00001b50


	//   ....[7]....
        /*00ac*/ 	.word	0x00001b70


	//   ....[8]....
        /*00b0*/ 	.word	0x00001b90


	//   ....[9]....
        /*00b4*/ 	.word	0x00001bb0


	//   ....[10]....
        /*00b8*/ 	.word	0x00003d00


	//   ....[11]....
        /*00bc*/ 	.word	0x00003d80


	//   ....[12]....
        /*00c0*/ 	.word	0x00003e00


	//   ....[13]....
        /*00c4*/ 	.word	0x00003e70


	//   ....[14]....
        /*00c8*/ 	.word	0x00003ef0


	//   ....[15]....
        /*00cc*/ 	.word	0x00003f60


	//   ....[16]....
        /*00d0*/ 	.word	0x00003fe0


	//   ....[17]....
        /*00d4*/ 	.word	0x00004050


	//   ....[18]....
        /*00d8*/ 	.word	0x000040d0


	//   ....[19]....
        /*00dc*/ 	.word	0x00004140


	//----- nvinfo : EIATTR_EXIT_INSTR_OFFSETS
	.align		4
.L_1145:
        /*00e0*/ 	.byte	0x04, 0x1c
        /*00e2*/ 	.short	(.L_1147 - .L_1146)


	//   ....[0]....
.L_1146:
        /*00e4*/ 	.word	0x00003ca0


	//----- nvinfo : EIATTR_MAX_THREADS
	.align		4
.L_1147:
        /*00e8*/ 	.byte	0x04, 0x05
        /*00ea*/ 	.short	(.L_1149 - .L_1148)
.L_1148:
        /*00ec*/ 	.word	0x00000080
        /*00f0*/ 	.word	0x00000001
        /*00f4*/ 	.word	0x00000001


	//----- nvinfo : EIATTR_CRS_STACK_SIZE
	.align		4
.L_1149:
        /*00f8*/ 	.byte	0x04, 0x1e
        /*00fa*/ 	.short	(.L_1151 - .L_1150)
.L_1150:
        /*00fc*/ 	.word	0x00000000
.L_1151:


//--------------------- .nv.info._ZN10layer_norm31ln_parallel_residual_bwd_kernelINS_13Kernel_traitsI6__halfS2_S2_S2_fjLj2560ELj1ELj1ELj4ELj8ENS_18Kernel_traits_baseILj2560ES2_S2_S2_S2_fjLj128EEEEELb0ELb0ELb0EEEvNS_9BwdParamsE --------------------------
	.section	.nv.info._ZN10layer_norm31ln_parallel_residual_bwd_kernelINS_13Kernel_traitsI6__halfS2_S2_S2_fjLj2560ELj1ELj1ELj4ELj8ENS_18Kernel_traits_baseILj2560ES2_S2_S2_S2_fjLj128EEEEELb0ELb0ELb0EEEvNS_9BwdParamsE,"",@"SHT_CUDA_INFO"
	.sectionflags	@""
	.align	4


	//----- nvinfo : EIATTR_CUDA_API_VERSION
	.align		4
        /*0000*/ 	.byte	0x04, 0x37
        /*0002*/ 	.short	(.L_1153 - .L_1152)
.L_1152:
        /*0004*/ 	.word	0x00000082


	//----- nvinfo : EIATTR_SW2861232_WAR
	.align		4
.L_1153:
        /*0008*/ 	.byte	0x01, 0x35
	.zero		2


	//----- nvinfo : EIATTR_PARAM_CBANK
	.align		4
        /*000c*/ 	.byte	0x04, 0x0a
        /*000e*/ 	.short	(.L_1155 - .L_1154)
	.align		4
.L_1154:
        /*0010*/ 	.word	index@(.nv.constant0._ZN10layer_norm31ln_parallel_residual_bwd_kernelINS_13Kernel_traitsI6__halfS2_S2_S2_fjLj2560ELj1ELj1ELj4ELj8ENS_18Kernel_traits_baseILj2560ES2_S2_S2_S2_fjLj128EEEEELb0ELb0ELb0EEEvNS_9BwdParamsE)
        /*0014*/ 	.short	0x0160
        /*0016*/ 	.short	0x0128


	//----- nvinfo : EIATTR_CBANK_PARAM_SIZE
	.align		4
.L_1155:
        /*0018*/ 	.byte	0x03, 0x19
        /*001a*/ 	.short	0x0128


	//----- nvinfo : EIATTR_KPARAM_INFO
	.align		4
        /*001c*/ 	.byte	0x04, 0x17
        /*001e*/ 	.short	(.L_1157 - .L_1156)
.L_1156:
        /*0020*/ 	.word	0x00000000
        /*0024*/ 	.short	0x0000
        /*0026*/ 	.short	0x0000
        /*0028*/ 	.byte	0x00, 0xf0, 0xa1, 0x04


	//----- nvinfo : EIATTR_MAXREG_COUNT
	.align		4
.L_1157:
        /*002c*/ 	.byte	0x03, 0x1b
        /*002e*/ 	.short	0x00ff


	//----- nvinfo : EIATTR_NUM_BARRIERS
	.align		4
        /*0030*/ 	.byte	0x02, 0x4c
        /*0032*/ 	.byte	0x01
	.zero		1


	//----- nvinfo : EIATTR_MERCURY_ISA_VERSION
	.align		4
        /*0034*/ 	.byte	0x03, 0x5f
        /*0036*/ 	.short	0x0000


	//----- nvinfo : EIATTR_COOP_GROUP_MASK_REGIDS
	.align		4
        /*0038*/ 	.byte	0x04, 0x29
        /*003a*/ 	.short	(.L_1159 - .L_1158)


	//   ....[0]....
.L_1158:
        /*003c*/ 	.word	0xffffffff


	//   ....[1]....
        /*0040*/ 	.word	0xffffffff


	//   ....[2]....
        /*0044*/ 	.word	0xffffffff


	//   ....[3]....
        /*0048*/ 	.word	0xffffffff


	//   ....[4]....
        /*004c*/ 	.word	0xffffffff


	//   ....[5]....
        /*0050*/ 	.word	0xffffffff


	//   ....[6]....
        /*0054*/ 	.word	0xffffffff


	//   ....[7]....
        /*0058*/ 	.word	0xffffffff


	//   ....[8]....
        /*005c*/ 	.word	0xffffffff


	//   ....[9]....
        /*0060*/ 	.word	0xffffffff


	//   ....[10]....
        /*0064*/ 	.word	0xffffffff


	//   ....[11]....
        /*0068*/ 	.word	0xffffffff


	//   ....[12]....
        /*006c*/ 	.word	0xffffffff


	//   ....[13]....
        /*0070*/ 	.word	0xffffffff


	//   ....[14]....
        /*0074*/ 	.word	0xffffffff


	//   ....[15]....
        /*0078*/ 	.word	0xffffffff


	//   ....[16]....
        /*007c*/ 	.word	0xffffffff


	//   ....[17]....
        /*0080*/ 	.word	0xffffffff


	//   ....[18]....
        /*0084*/ 	.word	0xffffffff


	//   ....[19]....
        /*0088*/ 	.word	0xffffffff


	//----- nvinfo : EIATTR_COOP_GROUP_INSTR_OFFSETS
	.align		4
.L_1159:
        /*008c*/ 	.byte	0x04, 0x28
        /*008e*/ 	.short	(.L_1161 - .L_1160)


	//   ....[0]....
.L_1160:
        /*0090*/ 	.word	0x00002520


	//   ....[1]....
        /*0094*/ 	.word	0x00002540


	//   ....[2]....
        /*0098*/ 	.word	0x00002560


	//   ....[3]....
        /*009c*/ 	.word	0x00002580


	//   ....[4]....
        /*00a0*/ 	.word	0x000025a0


	//   ....[5]....
        /*00a4*/ 	.word	0x000025c0


	//   ....[6]....
        /*00a8*/ 	.word	0x000025e0


	//   ....[7]....
        /*00ac*/ 	.word	0x00002600


	//   ....[8]....
        /*00b0*/ 	.word	0x00002620


	//   ....[9]....
        /*00b4*/ 	.word	0x00002640


	//   ....[10]....
        /*00b8*/ 	.word	0x000044a0


	//   ....[11]....
        /*00bc*/ 	.word	0x00004520


	//   ....[12]....
        /*00c0*/ 	.word	0x000045a0


	//   ....[13]....
        /*00c4*/ 	.word	0x00004610


	//   ....[14]....
        /*00c8*/ 	.word	0x00004690


	//   ....[15]....
        /*00cc*/ 	.word	0x00004700


	//   ....[16]....
        /*00d0*/ 	.word	0x00004780


	//   ....[17]....
        /*00d4*/ 	.word	0x000047f0


	//   ....[18]....
        /*00d8*/ 	.word	0x00004870


	//   ....[19]....
        /*00dc*/ 	.word	0x000048e0


	//----- nvinfo : EIATTR_EXIT_INSTR_OFFSETS
	.align		4
.L_1161:
        /*00e0*/ 	.byte	0x04, 0x1c
        /*00e2*/ 	.short	(.L_1163 - .L_1162)


	//   ....[0]....
.L_1162:
        /*00e4*/ 	.word	0x000043a0


	//   ....[1]....
        /*00e8*/ 	.word	0x00004440


	//----- nvinfo : EIATTR_MAX_THREADS
	.align		4
.L_1163:
        /*00ec*/ 	.byte	0x04, 0x05
        /*00ee*/ 	.short	(.L_1165 - .L_1164)
.L_1164:
        /*00f0*/ 	.word	0x00000080
        /*00f4*/ 	.word	0x00000001
        /*00f8*/ 	.word	0x00000001


	//----- nvinfo : EIATTR_CRS_STACK_SIZE
	.align		4
.L_1165:
        /*00fc*/ 	.byte	0x04, 0x1e
        /*00fe*/ 	.short	(.L_1167 - .L_1166)
.L_1166:
        /*0100*/ 	.word	0x00000000
.L_1167:


//--------------------- .nv.info._ZN10layer_norm31ln_parallel_residual_bwd_kernelINS_13Kernel_traitsI6__halfS2_S2_S2_fjLj2560ELj1ELj1ELj4ELj8ENS_18Kernel_traits_baseILj2560ES2_S2_S2_S2_fjLj128EEEEELb0ELb0ELb1EEEvNS_9BwdParamsE --------------------------
	.section	.nv.info._ZN10layer_norm31ln_parallel_residual_bwd_kernelINS_13Kernel_traitsI6__halfS2_S2_S2_fjLj2560ELj1ELj1ELj4ELj8ENS_18Kernel_traits_baseILj2560ES2_S2_S2_S2_fjLj128EEEEELb0ELb0ELb1EEEvNS_9BwdParamsE,"",@"SHT_CUDA_INFO"
	.sectionflags	@""
	.align	4


	//----- nvinfo : EIATTR_CUDA_API_VERSION
	.align		4
        /*0000*/ 	.byte	0x04, 0x37
        /*0002*/ 	.short	(.L_1169 - .L_1168)
.L_1168:
        /*0004*/ 	.word	0x00000082


	//----- nvinfo : EIATTR_SW2861232_WAR
	.align		4
.L_1169:
        /*0008*/ 	.byte	0x01, 0x35
	.zero		2


	//----- nvinfo : EIATTR_PARAM_CBANK
	.align		4
        /*000c*/ 	.byte	0x04, 0x0a
        /*000e*/ 	.short	(.L_1171 - .L_1170)
	.align		4
.L_1170:
        /*0010*/ 	.word	index@(.nv.constant0._ZN10layer_norm31ln_parallel_residual_bwd_kernelINS_13Kernel_traitsI6__halfS2_S2_S2_fjLj2560ELj1ELj1ELj4ELj8ENS_18Kernel_traits_baseILj2560ES2_S2_S2_S2_fjLj128EEEEELb0ELb0ELb1EEEvNS_9BwdParamsE)
        /*0014*/ 	.short	0x0160
        /*0016*/ 	.short	0x0128


	//----- nvinfo : EIATTR_CBANK_PARAM_SIZE
	.align		4
.L_1171:
        /*0018*/ 	.byte	0x03, 0x19
        /*001a*/ 	.short	0x0128


	//----- nvinfo : EIATTR_KPARAM_INFO
	.align		4
        /*001c*/ 	.byte	0x04, 0x17
        /*001e*/ 	.short	(.L_1173 - .L_1172)
.L_1172:
        /*0020*/ 	.word	0x00000000
        /*0024*/ 	.short	0x0000
        /*0026*/ 	.short	0x0000
        /*0028*/ 	.byte	0x00, 0xf0, 0xa1, 0x04


	//----- nvinfo : EIATTR_MAXREG_COUNT
	.align		4
.L_1173:
        /*002c*/ 	.byte	0x03, 0x1b
        /*002e*/ 	.short	0x00ff


	//----- nvinfo : EIATTR_NUM_BARRIERS
	.align		4
        /*0030*/ 	.byte	0x02, 0x4c
        /*0032*/ 	.byte	0x01
	.zero		1


	//----- nvinfo : EIATTR_MERCURY_ISA_VERSION
	.align		4
        /*0034*/ 	.byte	0x03, 0x5f
        /*0036*/ 	.short	0x0000


	//----- nvinfo : EIATTR_COOP_GROUP_MASK_REGIDS
	.align		4
        /*0038*/ 	.byte	0x04, 0x29
        /*003a*/ 	.short	(.L_1175 - .L_1174)


	//   ....[0]....
.L_1174:
        /*003c*/ 	.word	0xffffffff


	//   ....[1]....
        /*0040*/ 	.word	0xffffffff


	//   ....[2]....
        /*0044*/ 	.word	0xffffffff


	//   ....[3]....
        /*0048*/ 	.word	0xffffffff


	//   ....[4]....
        /*004c*/ 	.word	0xffffffff


	//   ....[5]....
        /*0050*/ 	.word	0xffffffff


	//   ....[6]....
        /*0054*/ 	.word	0xffffffff


	//   ....[7]....
        /*0058*/ 	.word	0xffffffff


	//   ....[8]....
        /*005c*/ 	.word	0xffffffff


	//   ....[9]....
        /*0060*/ 	.word	0xffffffff


	//   ....[10]....
        /*0064*/ 	.word	0xffffffff


	//   ....[11]....
        /*0068*/ 	.word	0xffffffff


	//   ....[12]....
        /*006c*/ 	.word	0xffffffff


	//   ....[13]....
        /*0070*/ 	.word	0xffffffff


	//   ....[14]....
        /*0074*/ 	.word	0xffffffff


	//   ....[15]....
        /*0078*/ 	.word	0xffffffff


	//   ....[16]....
        /*007c*/ 	.word	0xffffffff


	//   ....[17]....
        /*0080*/ 	.word	0xffffffff


	//   ....[18]....
        /*0084*/ 	.word	0xffffffff


	//   ....[19]....
        /*0088*/ 	.word	0xffffffff


	//----- nvinfo : EIATTR_COOP_GROUP_INSTR_OFFSETS
	.align		4
.L_1175:
        /*008c*/ 	.byte	0x04, 0x28
        /*008e*/ 	.short	(.L_1177 - .L_1176)


	//   ....[0]....
.L_1176:
        /*0090*/ 	.word	0x000021d0


	//   ....[1]....
        /*0094*/ 	.word	0x000021f0


	//   ....[2]....
        /*0098*/ 	.word	0x00002210


	//   ....[3]....
        /*009c*/ 	.word	0x00002230


	//   ....[4]....
        /*00a0*/ 	.word	0x00002250


	//   ....[5]....
        /*00a4*/ 	.word	0x00002270


	//   ....[6]....
        /*00a8*/ 	.word	0x00002290


	//   ....[7]....
        /*00ac*/ 	.word	0x000022b0


	//   ....[8]....
        /*00b0*/ 	.word	0x000022d0


	//   ....[9]....
        /*00b4*/ 	.word	0x000022f0


	//   ....[10]....
        /*00b8*/ 	.word	0x00003ee0


	//   ....[11]....
        /*00bc*/ 	.word	0x00003f60


	//   ....[12]....
        /*00c0*/ 	.word	0x00003fe0


	//   ....[13]....
        /*00c4*/ 	.word	0x00004050


	//   ....[14]....
        /*00c8*/ 	.word	0x000040d0


	//   ....[15]....
        /*00cc*/ 	.word	0x00004140


	//   ....[16]....
        /*00d0*/ 	.word	0x000041c0


	//   ....[17]....
        /*00d4*/ 	.word	0x00004230


	//   ....[18]....
        /*00d8*/ 	.word	0x000042b0


	//   ....[19]....
        /*00dc*/ 	.word	0x00004320


	//----- nvinfo : EIATTR_EXIT_INSTR_OFFSETS
	.align		4
.L_1177:
        /*00e0*/ 	.byte	0x04, 0x1c
        /*00e2*/ 	.short	(.L_1179 - .L_1178)


	//   ....[0]....
.L_1178:
        /*00e4*/ 	.word	0x00003e80


	//----- nvinfo : EIATTR_MAX_THREADS
	.align		4
.L_1179:
        /*00e8*/ 	.byte	0x04, 0x05
        /*00ea*/ 	.short	(.L_1181 - .L_1180)
.L_1180:
        /*00ec*/ 	.word	0x00000080
        /*00f0*/ 	.word	0x00000001
        /*00f4*/ 	.word	0x00000001


	//----- nvinfo : EIATTR_CRS_STACK_SIZE
	.align		4
.L_1181:
        /*00f8*/ 	.byte	0x04, 0x1e
        /*00fa*/ 	.short	(.L_1183 - .L_1182)
.L_1182:
        /*00fc*/ 	.word	0x00000000
.L_1183:


//--------------------- .nv.info._ZN10layer_norm31ln_parallel_residual_bwd_kernelINS_13Kernel_traitsI6__halfS2_S2_S2_fjLj2560ELj1ELj1ELj4ELj8ENS_18Kernel_traits_baseILj2560ES2_S2_S2_S2_fjLj128EEEEELb0ELb1ELb0EEEvNS_9BwdParamsE --------------------------
	.section	.nv.info._ZN10layer_norm31ln_parallel_residual_bwd_kernelINS_13Kernel_traitsI6__halfS2_S2_S2_fjLj2560ELj1ELj1ELj4ELj8ENS_18Kernel_traits_baseILj2560ES2_S2_S2_S2_fjLj128EEEEELb0ELb1ELb0EEEvNS_9BwdParamsE,"",@"SHT_CUDA_INFO"
	.sectionflags	@""
	.align	4


	//----- nvinfo : EIATTR_CUDA_API_VERSION
	.align		4
        /*0000*/ 	.byte	0x04, 0x37
        /*0002*/ 	.short	(.L_1185 - .L_1184)
.L_1184:
        /*0004*/ 	.word	0x00000082


	//----- nvinfo : EIATTR_SW2861232_WAR
	.align		4
.L_1185:
        /*0008*/ 	.byte	0x01, 0x35
	.zero		2


	//----- nvinfo : EIATTR_PARAM_CBANK
	.align		4
        /*000c*/ 	.byte	0x04, 0x0a
        /*000e*/ 	.short	(.L_1187 - .L_1186)
	.align		4
.L_1186:
        /*0010*/ 	.word	index@(.nv.constant0._ZN10layer_norm31ln_parallel_residual_bwd_kernelINS_13Kernel_traitsI6__halfS2_S2_S2_fjLj2560ELj1ELj1ELj4ELj8ENS_18Kernel_traits_baseILj2560ES2_S2_S2_S2_fjLj128EEEEELb0ELb1ELb0EEEvNS_9BwdParamsE)
        /*0014*/ 	.short	0x0160
        /*0016*/ 	.short	0x0128


	//----- nvinfo : EIATTR_CBANK_PARAM_SIZE
	.align		4
.L_1187:
        /*0018*/ 	.byte	0x03, 0x19
        /*001a*/ 	.short	0x0128


	//----- nvinfo : EIATTR_KPARAM_INFO
	.align		4
        /*001c*/ 	.byte	0x04, 0x17
        /*001e*/ 	.short	(.L_1189 - .L_1188)
.L_1188:
        /*0020*/ 	.word	0x00000000
        /*0024*/ 	.short	0x0000
        /*0026*/ 	.short	0x0000
        /*0028*/ 	.byte	0x00, 0xf0, 0xa1, 0x04


	//----- nvinfo : EIATTR_MAXREG_COUNT
	.align		4
.L_1189:
        /*002c*/ 	.byte	0x03, 0x1b
        /*002e*/ 	.short	0x00ff


	//----- nvinfo : EIATTR_NUM_BARRIERS
	.align		4
        /*0030*/ 	.byte	0x02, 0x4c
        /*0032*/ 	.byte	0x01
	.zero		1


	//----- nvinfo : EIATTR_MERCURY_ISA_VERSION
	.align		4
        /*0034*/ 	.byte	0x03, 0x5f
        /*0036*/ 	.short	0x0000


	//----- nvinfo : EIATTR_COOP_GROUP_MASK_REGIDS
	.align		4
        /*0038*/ 	.byte	0x04, 0x29
        /*003a*/ 	.short	(.L_1191 - .L_1190)


	//   ....[0]....
.L_1190:
        /*003c*/ 	.word	0xffffffff


	//   ....[1]....
        /*0040*/ 	.word	0xffffffff


	//   ....[2]....
        /*0044*/ 	.word	0xffffffff


	//   ....[3]....
        /*0048*/ 	.word	0xffffffff


	//   ....[4]....
        /*004c*/ 	.word	0xffffffff


	//   ....[5]....
        /*0050*/ 	.word	0xffffffff


	//   ....[6]....
        /*0054*/ 	.word	0xffffffff


	//   ....[7]....
        /*0058*/ 	.word	0xffffffff


	//   ....[8]....
        /*005c*/ 	.word	0xffffffff


	//   ....[9]....
        /*0060*/ 	.word	0xffffffff


	//   ....[10]....
        /*0064*/ 	.word	0xffffffff


	//   ....[11]....
        /*0068*/ 	.word	0xffffffff


	//   ....[12]....
        /*006c*/ 	.word	0xffffffff


	//   ....[13]....
        /*0070*/ 	.word	0xffffffff


	//   ....[14]....
        /*0074*/ 	.word	0xffffffff


	//   ....[15]....
        /*0078*/ 	.word	0xffffffff


	//   ....[16]....
        /*007c*/ 	.word	0xffffffff


	//   ....[17]....
        /*0080*/ 	.word	0xffffffff


	//   ....[18]....
        /*0084*/ 	.word	0xffffffff


	//   ....[19]....
        /*0088*/ 	.word	0xffffffff


	//----- nvinfo : EIATTR_COOP_GROUP_INSTR_OFFSETS
	.align		4
.L_1191:
        /*008c*/ 	.byte	0x04, 0x28
        /*008e*/ 	.short	(.L_1193 - .L_1192)


	//   ....[0]....
.L_1192:
        /*0090*/ 	.word	0x00001950


	//   ....[1]....
        /*0094*/ 	.word	0x00001970


	//   ....[2]....
        /*0098*/ 	.word	0x00001990


	//   ....[3]....
        /*009c*/ 	.word	0x000019b0


	//   ....[4]....
        /*00a0*/ 	.word	0x000019d0


	//   ....[5]....
        /*00a4*/ 	.word	0x000019f0


	//   ....[6]....
        /*00a8*/ 	.word	0x00001a10


	//   ....[7]....
        /*00ac*/ 	.word	0x00001a30


	//   ....[8]....
        /*00b0*/ 	.word	0x00001a50


	//   ....[9]....
        /*00b4*/ 	.word	0x00001a70


	//   ....[10]....
        /*00b8*/ 	.word	0x000036e0


	//   ....[11]....
        /*00bc*/ 	.word	0x00003760


	//   ....[12]....
        /*00c0*/ 	.word	0x000037e0


	//   ....[13]....
        /*00c4*/ 	.word	0x00003850


	//   ....[14]....
        /*00c8*/ 	.word	0x000038d0


	//   ....[15]....
        /*00cc*/ 	.word	0x00003940


	//   ....[16]....
        /*00d0*/ 	.word	0x000039c0


	//   ....[17]....
        /*00d4*/ 	.word	0x00003a30


	//   ....[18]....
        /*00d8*/ 	.word	0x00003ab0


	//   ....[19]....
        /*00dc*/ 	.word	0x00003b20


	//----- nvinfo : EIATTR_EXIT_INSTR_OFFSETS
	.align		4
.L_1193:
        /*00e0*/ 	.byte	0x04, 0x1c
        /*00e2*/ 	.short	(.L_1195 - .L_1194)


	//   ....[0]....
.L_1194:
        /*00e4*/ 	.word	0x00003620


	//   ....[1]....
        /*00e8*/ 	.word	0x00003680


	//----- nvinfo : EIATTR_MAX_THREADS
	.align		4
.L_1195:
        /*00ec*/ 	.byte	0x04, 0x05
        /*00ee*/ 	.short	(.L_1197 - .L_1196)
.L_1196:
        /*00f0*/ 	.word	0x00000080
        /*00f4*/ 	.word	0x00000001
        /*00f8*/ 	.word	0x00000001


	//----- nvinfo : EIATTR_CRS_STACK_SIZE
	.align		4
.L_1197:
        /*00fc*/ 	.byte	0x04, 0x1e
        /*00fe*/ 	.short	(.L_1199 - .L_1198)
.L_1198:
        /*0100*/ 	.word	0x00000000
.L_1199:


//--------------------- .nv.info._ZN10layer_norm31ln_parallel_residual_bwd_kernelINS_13Kernel_traitsI6__halfS2_S2_S2_fjLj2560ELj1ELj1ELj4ELj8ENS_18Kernel_traits_baseILj2560ES2_S2_S2_S2_fjLj128EEEEELb0ELb1ELb1EEEvNS_9BwdParamsE --------------------------
	.section	.nv.info._ZN10layer_norm31ln_parallel_residual_bwd_kernelINS_13Kernel_traitsI6__halfS2_S2_S2_fjLj2560ELj1ELj1ELj4ELj8ENS_18Kernel_traits_baseILj2560ES2_S2_S2_S2_fjLj128EEEEELb0ELb1ELb1EEEvNS_9BwdParamsE,"",@"SHT_CUDA_INFO"
	.sectionflags	@""
	.align	4


	//----- nvinfo : EIATTR_CUDA_API_VERSION
	.align		4
        /*0000*/ 	.byte	0x04, 0x37
        /*0002*/ 	.short	(.L_1201 - .L_1200)
.L_1200:
        /*0004*/ 	.word	0x00000082


	//----- nvinfo : EIATTR_SW2861232_WAR
	.align		4
.L_1201:
        /*0008*/ 	.byte	0x01, 0x35
	.zero		2


	//----- nvinfo : EIATTR_PARAM_CBANK
	.align		4
        /*000c*/ 	.byte	0x04, 0x0a
        /*000e*/ 	.short	(.L_1203 - .L_1202)
	.align		4
.L_1202:
        /*0010*/ 	.word	index@(.nv.constant0._ZN10layer_norm31ln_parallel_residual_bwd_kernelINS_13Kernel_traitsI6__halfS2_S2_S2_fjLj2560ELj1ELj1ELj4ELj8ENS_18Kernel_traits_baseILj2560ES2_S2_S2_S2_fjLj128EEEEELb0ELb1ELb1EEEvNS_9BwdParamsE)
        /*0014*/ 	.short	0x0160
        /*0016*/ 	.short	0x0128


	//----- nvinfo : EIATTR_CBANK_PARAM_SIZE
	.align		4
.L_1203:
        /*0018*/ 	.byte	0x03, 0x19
        /*001a*/ 	.short	0x0128


	//----- nvinfo : EIATTR_KPARAM_INFO
	.align		4
        /*001c*/ 	.byte	0x04, 0x17
        /*001e*/ 	.short	(.L_1205 - .L_1204)
.L_1204:
        /*0020*/ 	.word	0x00000000
        /*0024*/ 	.short	0x0000
        /*0026*/ 	.short	0x0000
        /*0028*/ 	.byte	0x00, 0xf0, 0xa1, 0x04


	//----- nvinfo : EIATTR_MAXREG_COUNT
	.align		4
.L_1205:
        /*002c*/ 	.byte	0x03, 0x1b
        /*002e*/ 	.short	0x00ff


	//----- nvinfo : EIATTR_NUM_BARRIERS
	.align		4
        /*0030*/ 	.byte	0x02, 0x4c
        /*0032*/ 	.byte	0x01
	.zero		1


	//----- nvinfo : EIATTR_MERCURY_ISA_VERSION
	.align		4
        /*0034*/ 	.byte	0x03, 0x5f
        /*0036*/ 	.short	0x0000


	//----- nvinfo : EIATTR_COOP_GROUP_MASK_REGIDS
	.align		4
        /*0038*/ 	.byte	0x04, 0x29
        /*003a*/ 	.short	(.L_1207 - .L_1206)


	//   ....[0]....
.L_1206:
        /*003c*/ 	.word	0xffffffff


	//   ....[1]....
        /*0040*/ 	.word	0xffffffff


	//   ....[2]....
        /*0044*/ 	.word	0xffffffff


	//   ....[3]....
        /*0048*/ 	.word	0xffffffff


	//   ....[4]....
        /*004c*/ 	.word	0xffffffff


	//   ....[5]....
        /*0050*/ 	.word	0xffffffff


	//   ....[6]....
        /*0054*/ 	.word	0xffffffff


	//   ....[7]....
        /*0058*/ 	.word	0xffffffff


	//   ....[8]....
        /*005c*/ 	.word	0xffffffff


	//   ....[9]....
        /*0060*/ 	.word	0xffffffff


	//   ....[10]....
        /*0064*/ 	.word	0xffffffff


	//   ....[11]....
        /*0068*/ 	.word	0xffffffff


	//   ....[12]....
        /*006c*/ 	.word	0xffffffff


	//   ....[13]....
        /*0070*/ 	.word	0xffffffff


	//   ....[14]....
        /*0074*/ 	.word	0xffffffff


	//   ....[15]....
        /*0078*/ 	.word	0xffffffff


	//   ....[16]....
        /*007c*/ 	.word	0xffffffff


	//   ....[17]....
        /*0080*/ 	.word	0xffffffff


	//   ....[18]....
        /*0084*/ 	.word	0xffffffff


	//   ....[19]....
        /*0088*/ 	.word	0xffffffff


	//----- nvinfo : EIATTR_COOP_GROUP_INSTR_OFFSETS
	.align		4
.L_1207:
        /*008c*/ 	.byte	0x04, 0x28
        /*008e*/ 	.short	(.L_1209 - .L_1208)


	//   ....[0]....
.L_1208:
        /*0090*/ 	.word	0x00001610


	//   ....[1]....
        /*0094*/ 	.word	0x00001630


	//   ....[2]....
        /*0098*/ 	.word	0x00001650


	//   ....[3]....
        /*009c*/ 	.word	0x00001670


	//   ....[4]....
        /*00a0*/ 	.word	0x00001690


	//   ....[5]....
        /*00a4*/ 	.word	0x000016b0


	//   ....[6]....
        /*00a8*/ 	.word	0x000016d0


	//   ....[7]....
        /*00ac*/ 	.word	0x000016f0


	//   ....[8]....
        /*00b0*/ 	.word	0x00001710


	//   ....[9]....
        /*00b4*/ 	.word	0x00001730


	//   ....[10]....
        /*00b8*/ 	.word	0x00003110


	//   ....[11]....
        /*00bc*/ 	.word	0x00003190


	//   ....[12]....
        /*00c0*/ 	.word	0x00003210


	//   ....[13]....
        /*00c4*/ 	.word	0x00003280


	//   ....[14]....
        /*00c8*/ 	.word	0x00003300


	//   ....[15]....
        /*00cc*/ 	.word	0x00003370


	//   ....[16]....
        /*00d0*/ 	.word	0x000033f0


	//   ....[17]....
        /*00d4*/ 	.word	0x00003460


	//   ....[18]....
        /*00d8*/ 	.word	0x000034e0


	//   ....[19]....
        /*00dc*/ 	.word	0x00003550


	//----- nvinfo : EIATTR_EXIT_INSTR_OFFSETS
	.align		4
.L_1209:
        /*00e0*/ 	.byte	0x04, 0x1c
        /*00e2*/ 	.short	(.L_1211 - .L_1210)


	//   ....[0]....
.L_1210:
        /*00e4*/ 	.word	0x000030b0


	//----- nvinfo : EIATTR_MAX_THREADS
	.align		4
.L_1211:
        /*00e8*/ 	.byte	0x04, 0x05
        /*00ea*/ 	.short	(.L_1213 - .L_1212)
.L_1212:
        /*00ec*/ 	.word	0x00000080
        /*00f0*/ 	.word	0x00000001
        /*00f4*/ 	.word	0x00000001


	//----- nvinfo : EIATTR_CRS_STACK_SIZE
	.align		4
.L_1213:
        /*00f8*/ 	.byte	0x04, 0x1e
        /*00fa*/ 	.short	(.L_1215 - .L_1214)
.L_1214:
        /*00fc*/ 	.word	0x00000000
.L_1215:


//--------------------- .nv.info._ZN10layer_norm31ln_parallel_residual_bwd_kernelINS_13Kernel_traitsI6__halfS2_S2_S2_fjLj2560ELj1ELj1ELj4ELj8ENS_18Kernel_traits_baseILj2560ES2_S2_S2_S2_fjLj128EEEEELb1ELb0ELb0EEEvNS_9BwdParamsE --------------------------
	.section	.nv.info._ZN10layer_norm31ln_parallel_residual_bwd_kernelINS_13Kernel_traitsI6__halfS2_S2_S2_fjLj2560ELj1ELj1ELj4ELj8ENS_18Kernel_traits_baseILj2560ES2_S2_S2_S2_fjLj128EEEEELb1ELb0ELb0EEEvNS_9BwdParamsE,"",@"SHT_CUDA_INFO"
	.sectionflags	@""
	.align	4


	//----- nvinfo : EIATTR_CUDA_API_VERSION
	.align		4
        /*0000*/ 	.byte	0x04, 0x37
        /*0002*/ 	.short	(.L_1217 - .L_1216)
.L_1216:
        /*0004*/ 	.word	0x00000082


	//----- nvinfo : EIATTR_SW2861232_WAR
	.align		4
.L_1217:
        /*0008*/ 	.byte	0x01, 0x35
	.zero		2


	//----- nvinfo : EIATTR_PARAM_CBANK
	.align		4
        /*000c*/ 	.byte	0x04, 0x0a
        /*000e*/ 	.short	(.L_1219 - .L_1218)
	.align		4
.L_1218:
        /*0010*/ 	.word	index@(.nv.constant0._ZN10layer_norm31ln_parallel_residual_bwd_kernelINS_13Kernel_traitsI6__halfS2_S2_S2_fjLj2560ELj1ELj1ELj4ELj8ENS_18Kernel_traits_baseILj2560ES2_S2_S2_S2_fjLj128EEEEELb1ELb0ELb0EEEvNS_9BwdParamsE)
        /*0014*/ 	.short	0x0160
        /*0016*/ 	.short	0x0128


	//----- nvinfo : EIATTR_CBANK_PARAM_SIZE
	.align		4
.L_1219:
        /*0018*/ 	.byte	0x03, 0x19
        /*001a*/ 	.short	0x0128


	//----- nvinfo : EIATTR_KPARAM_INFO
	.align		4
        /*001c*/ 	.byte	0x04, 0x17
        /*001e*/ 	.short	(.L_1221 - .L_1220)
.L_1220:
        /*0020*/ 	.word	0x00000000
        /*0024*/ 	.short	0x0000
        /*0026*/ 	.short	0x0000
        /*0028*/ 	.byte	0x00, 0xf0, 0xa1, 0x04


	//----- nvinfo : EIATTR_MAXREG_COUNT
	.align		4
.L_1221:
        /*002c*/ 	.byte	0x03, 0x1b
        /*002e*/ 	.short	0x00ff


	//----- nvinfo : EIATTR_NUM_BARRIERS
	.align		4
        /*0030*/ 	.byte	0x02, 0x4c
        /*0032*/ 	.byte	0x01
	.zero		1


	//----- nvinfo : EIATTR_MERCURY_ISA_VERSION
	.align		4
        /*0034*/ 	.byte	0x03, 0x5f
        /*0036*/ 	.short	0x0000


	//----- nvinfo : EIATTR_COOP_GROUP_MASK_REGIDS
	.align		4
        /*0038*/ 	.byte	0x04, 0x29
        /*003a*/ 	.short	(.L_1223 - .L_1222)


	//   ....[0]....
.L_1222:
        /*003c*/ 	.word	0xffffffff


	//   ....[1]....
        /*0040*/ 	.word	0xffffffff


	//   ....[2]....
        /*0044*/ 	.word	0xffffffff


	//   ....[3]....
        /*0048*/ 	.word	0xffffffff


	//   ....[4]....
        /*004c*/ 	.word	0xffffffff


	//   ....[5]....
        /*0050*/ 	.word	0xffffffff


	//   ....[6]....
        /*0054*/ 	.word	0xffffffff


	//   ....[7]....
        /*0058*/ 	.word	0xffffffff


	//   ....[8]....
        /*005c*/ 	.word	0xffffffff


	//   ....[9]....
        /*0060*/ 	.word	0xffffffff


	//   ....[10]....
        /*0064*/ 	.word	0xffffffff


	//   ....[11]....
        /*0068*/ 	.word	0xffffffff


	//   ....[12]....
        /*006c*/ 	.word	0xffffffff


	//   ....[13]....
        /*0070*/ 	.word	0xffffffff


	//   ....[14]....
        /*0074*/ 	.word	0xffffffff


	//   ....[15]....
        /*0078*/ 	.word	0xffffffff


	//   ....[16]....
        /*007c*/ 	.word	0xffffffff


	//   ....[17]....
        /*0080*/ 	.word	0xffffffff


	//   ....[18]....
        /*0084*/ 	.word	0xffffffff


	//   ....[19]....
        /*0088*/ 	.word	0xffffffff


	//----- nvinfo : EIATTR_COOP_GROUP_INSTR_OFFSETS
	.align		4
.L_1223:
        /*008c*/ 	.byte	0x04, 0x28
        /*008e*/ 	.short	(.L_1225 - .L_1224)


	//   ....[0]....
.L_1224:
        /*0090*/ 	.word	0x000028f0


	//   ....[1]....
        /*0094*/ 	.word	0x00002910


	//   ....[2]....
        /*0098*/ 	.word	0x00002930


	//   ....[3]....
        /*009c*/ 	.word	0x00002950


	//   ....[4]....
        /*00a0*/ 	.word	0x00002970


	//   ....[5]....
        /*00a4*/ 	.word	0x00002990


	//   ....[6]....
        /*00a8*/ 	.word	0x000029b0


	//   ....[7]....
        /*00ac*/ 	.word	0x000029d0


	//   ....[8]....
        /*00b0*/ 	.word	0x000029f0


	//   ....[9]....
        /*00b4*/ 	.word	0x00002a10


	//   ....[10]....
        /*00b8*/ 	.word	0x00005090


	//   ....[11]....
        /*00bc*/ 	.word	0x00005110


	//   ....[12]....
        /*00c0*/ 	.word	0x00005190


	//   ....[13]....
        /*00c4*/ 	.word	0x00005200


	//   ....[14]....
        /*00c8*/ 	.word	0x00005280


	//   ....[15]....
        /*00cc*/ 	.word	0x000052f0


	//   ....[16]....
        /*00d0*/ 	.word	0x00005370


	//   ....[17]....
        /*00d4*/ 	.word	0x000053e0


	//   ....[18]....
        /*00d8*/ 	.word	0x00005460


	//   ....[19]....
        /*00dc*/ 	.word	0x000054d0


	//----- nvinfo : EIATTR_EXIT_INSTR_OFFSETS
	.align		4
.L_1225:
        /*00e0*/ 	.byte	0x04, 0x1c
        /*00e2*/ 	.short	(.L_1227 - .L_1226)


	//   ....[0]....
.L_1226:
        /*00e4*/ 	.word	0x00004f90


	//   ....[1]....
        /*00e8*/ 	.word	0x00005030


	//----- nvinfo : EIATTR_MAX_THREADS
	.align		4
.L_1227:
        /*00ec*/ 	.byte	0x04, 0x05
        /*00ee*/ 	.short	(.L_1229 - .L_1228)
.L_1228:
        /*00f0*/ 	.word	0x00000080
        /*00f4*/ 	.word	0x00000001
        /*00f8*/ 	.word	0x00000001


	//----- nvinfo : EIATTR_CRS_STACK_SIZE
	.align		4
.L_1229:
        /*00fc*/ 	.byte	0x04, 0x1e
        /*00fe*/ 	.short	(.L_1231 - .L_1230)
.L_1230:
        /*0100*/ 	.word	0x00000000
.L_1231:


//--------------------- .nv.info._ZN10layer_norm31ln_parallel_residual_bwd_kernelINS_13Kernel_traitsI6__halfS2_S2_S2_fjLj2560ELj1ELj1ELj4ELj8ENS_18Kernel_traits_baseILj2560ES2_S2_S2_S2_fjLj128EEEEELb1ELb0ELb1EEEvNS_9BwdParamsE --------------------------
	.section	.nv.info._ZN10layer_norm31ln_parallel_residual_bwd_kernelINS_13Kernel_traitsI6__halfS2_S2_S2_fjLj2560ELj1ELj1ELj4ELj8ENS_18Kernel_traits_baseILj2560ES2_S2_S2_S2_fjLj128EEEEELb1ELb0ELb1EEEvNS_9BwdParamsE,"",@"SHT_CUDA_INFO"
	.sectionflags	@""
	.align	4


	//----- nvinfo : EIATTR_CUDA_API_VERSION
	.align		4
        /*0000*/ 	.byte	0x04, 0x37
        /*0002*/ 	.short	(.L_1233 - .L_1232)
.L_1232:
        /*0004*/ 	.word	0x00000082


	//----- nvinfo : EIATTR_SW2861232_WAR
	.align		4
.L_1233:
        /*0008*/ 	.byte	0x01, 0x35
	.zero		2


	//----- nvinfo : EIATTR_PARAM_CBANK
	.align		4
        /*000c*/ 	.byte	0x04, 0x0a
        /*000e*/ 	.short	(.L_1235 - .L_1234)
	.align		4
.L_1234:
        /*0010*/ 	.word	index@(.nv.constant0._ZN10layer_norm31ln_parallel_residual_bwd_kernelINS_13Kernel_traitsI6__halfS2_S2_S2_fjLj2560ELj1ELj1ELj4ELj8ENS_18Kernel_traits_baseILj2560ES2_S2_S2_S2_fjLj128EEEEELb1ELb0ELb1EEEvNS_9BwdParamsE)
        /*0014*/ 	.short	0x0160
        /*0016*/ 	.short	0x0128


	//----- nvinfo : EIATTR_CBANK_PARAM_SIZE
	.align		4
.L_1235:
        /*0018*/ 	.byte	0x03, 0x19
        /*001a*/ 	.short	0x0128


	//----- nvinfo : EIATTR_KPARAM_INFO
	.align		4
        /*001c*/ 	.byte	0x04, 0x17
        /*001e*/ 	.short	(.L_1237 - .L_1236)
.L_1236:
        /*0020*/ 	.word	0x00000000
        /*0024*/ 	.short	0x0000
        /*0026*/ 	.short	0x0000
        /*0028*/ 	.byte	0x00, 0xf0, 0xa1, 0x04


	//----- nvinfo : EIATTR_MAXREG_COUNT
	.align		4
.L_1237:
        /*002c*/ 	.byte	0x03, 0x1b
        /*002e*/ 	.short	0x00ff


	//----- nvinfo : EIATTR_NUM_BARRIERS
	.align		4
        /*0030*/ 	.byte	0x02, 0x4c
        /*0032*/ 	.byte	0x01
	.zero		1


	//----- nvinfo : EIATTR_MERCURY_ISA_VERSION
	.align		4
        /*0034*/ 	.byte	0x03, 0x5f
        /*0036*/ 	.short	0x0000


	//----- nvinfo : EIATTR_COOP_GROUP_MASK_REGIDS
	.align		4
        /*0038*/ 	.byte	0x04, 0x29
        /*003a*/ 	.short	(.L_1239 - .L_1238)


	//   ....[0]....
.L_1238:
        /*003c*/ 	.word	0xffffffff


	//   ....[1]....
        /*0040*/ 	.word	0xffffffff


	//   ....[2]....
        /*0044*/ 	.word	0xffffffff


	//   ....[3]....
        /*0048*/ 	.word	0xffffffff


	//   ....[4]....
        /*004c*/ 	.word	0xffffffff


	//   ....[5]....
        /*0050*/ 	.word	0xffffffff


	//   ....[6]....
        /*0054*/ 	.word	0xffffffff


	//   ....[7]....
        /*0058*/ 	.word	0xffffffff


	//   ....[8]....
        /*005c*/ 	.word	0xffffffff


	//   ....[9]....
        /*0060*/ 	.word	0xffffffff


	//   ....[10]....
        /*0064*/ 	.word	0xffffffff


	//   ....[11]....
        /*0068*/ 	.word	0xffffffff


	//   ....[12]....
        /*006c*/ 	.word	0xffffffff


	//   ....[13]....
        /*0070*/ 	.word	0xffffffff


	//   ....[14]....
        /*0074*/ 	.word	0xffffffff


	//   ....[15]....
        /*0078*/ 	.word	0xffffffff


	//   ....[16]....
        /*007c*/ 	.word	0xffffffff


	//   ....[17]....
        /*0080*/ 	.word	0xffffffff


	//   ....[18]....
        /*0084*/ 	.word	0xffffffff


	//   ....[19]....
        /*0088*/ 	.word	0xffffffff


	//----- nvinfo : EIATTR_COOP_GROUP_INSTR_OFFSETS
	.align		4
.L_1239:
        /*008c*/ 	.byte	0x04, 0x28
        /*008e*/ 	.short	(.L_1241 - .L_1240)


	//   ....[0]....
.L_1240:
        /*0090*/ 	.word	0x00002660


	//   ....[1]....
        /*0094*/ 	.word	0x00002680


	//   ....[2]....
        /*0098*/ 	.word	0x000026a0


	//   ....[3]....
        /*009c*/ 	.word	0x000026c0


	//   ....[4]....
        /*00a0*/ 	.word	0x000026e0


	//   ....[5]....
        /*00a4*/ 	.word	0x00002700


	//   ....[6]....
        /*00a8*/ 	.word	0x00002720


	//   ....[7]....
        /*00ac*/ 	.word	0x00002740


	//   ....[8]....
        /*00b0*/ 	.word	0x00002760


	//   ....[9]....
        /*00b4*/ 	.word	0x00002780


	//   ....[10]....
        /*00b8*/ 	.word	0x00004b30


	//   ....[11]....
        /*00bc*/ 	.word	0x00004bb0


	//   ....[12]....
        /*00c0*/ 	.word	0x00004c30


	//   ....[13]....
        /*00c4*/ 	.word	0x00004ca0


	//   ....[14]....
        /*00c8*/ 	.word	0x00004d20


	//   ....[15]....
        /*00cc*/ 	.word	0x00004d90


	//   ....[16]....
        /*00d0*/ 	.word	0x00004e10


	//   ....[17]....
        /*00d4*/ 	.word	0x00004e80


	//   ....[18]....
        /*00d8*/ 	.word	0x00004f00


	//   ....[19]....
        /*00dc*/ 	.word	0x00004f70


	//----- nvinfo : EIATTR_EXIT_INSTR_OFFSETS
	.align		4
.L_1241:
        /*00e0*/ 	.byte	0x04, 0x1c
        /*00e2*/ 	.short	(.L_1243 - .L_1242)


	//   ....[0]....
.L_1242:
        /*00e4*/ 	.word	0x00004ad0


	//----- nvinfo : EIATTR_MAX_THREADS
	.align		4
.L_1243:
        /*00e8*/ 	.byte	0x04, 0x05
        /*00ea*/ 	.short	(.L_1245 - .L_1244)
.L_1244:
        /*00ec*/ 	.word	0x00000080
        /*00f0*/ 	.word	0x00000001
        /*00f4*/ 	.word	0x00000001


	//----- nvinfo : EIATTR_CRS_STACK_SIZE
	.align		4
.L_1245:
        /*00f8*/ 	.byte	0x04, 0x1e
        /*00fa*/ 	.short	(.L_1247 - .L_1246)
.L_1246:
        /*00fc*/ 	.word	0x00000000
.L_1247:


//--------------------- .nv.info._ZN10layer_norm22ln_bwd_finalize_kernelINS_22Kernel_traits_finalizeILj2560E6__halfS2_S2_S2_fjLb0ELj1024ELj4ENS_18Kernel_traits_baseILj2560ES2_S2_S2_S2_fjLj1024EEEEELb0ELb0EEEvNS_9BwdParamsE --------------------------
	.section	.nv.info._ZN10layer_norm22ln_bwd_finalize_kernelINS_22Kernel_traits_finalizeILj2560E6__halfS2_S2_S2_fjLb0ELj1024ELj4ENS_18Kernel_traits_baseILj2560ES2_S2_S2_S2_fjLj1024EEEEELb0ELb0EEEvNS_9BwdParamsE,"",@"SHT_CUDA_INFO"
	.sectionflags	@""
	.align	4


	//----- nvinfo : EIATTR_CUDA_API_VERSION
	.align		4
        /*0000*/ 	.byte	0x04, 0x37
        /*0002*/ 	.short	(.L_1249 - .L_1248)
.L_1248:
        /*0004*/ 	.word	0x00000082


	//----- nvinfo : EIATTR_SW2861232_WAR
	.align		4
.L_1249:
        /*0008*/ 	.byte	0x01, 0x35
	.zero		2


	//----- nvinfo : EIATTR_PARAM_CBANK
	.align		4
        /*000c*/ 	.byte	0x04, 0x0a
        /*000e*/ 	.short	(.L_1251 - .L_1250)
	.align		4
.L_1250:
        /*0010*/ 	.word	index@(.nv.constant0._ZN10layer_norm22ln_bwd_finalize_kernelINS_22Kernel_traits_finalizeILj2560E6__halfS2_S2_S2_fjLb0ELj1024ELj4ENS_18Kernel_traits_baseILj2560ES2_S2_S2_S2_fjLj1024EEEEELb0ELb0EEEvNS_9BwdParamsE)
        /*0014*/ 	.short	0x0160
        /*0016*/ 	.short	0x0128


	//----- nvinfo : EIATTR_CBANK_PARAM_SIZE
	.align		4
.L_1251:
        /*0018*/ 	.byte	0x03, 0x19
        /*001a*/ 	.short	0x0128


	//----- nvinfo : EIATTR_KPARAM_INFO
	.align		4
        /*001c*/ 	.byte	0x04, 0x17
        /*001e*/ 	.short	(.L_1253 - .L_1252)
.L_1252:
        /*0020*/ 	.word	0x00000000
        /*0024*/ 	.short	0x0000
        /*0026*/ 	.short	0x0000
        /*0028*/ 	.byte	0x00, 0xf0, 0xa1, 0x04


	//----- nvinfo : EIATTR_MAXREG_COUNT
	.align		4
.L_1253:
        /*002c*/ 	.byte	0x03, 0x1b
        /*002e*/ 	.short	0x0040


	//----- nvinfo : EIATTR_NUM_BARRIERS
	.align		4
        /*0030*/ 	.byte	0x02, 0x4c
        /*0032*/ 	.byte	0x01
	.zero		1


	//----- nvinfo : EIATTR_MERCURY_ISA_VERSION
	.align		4
        /*0034*/ 	.byte	0x03, 0x5f
        /*0036*/ 	.short	0x0000


	//----- nvinfo : EIATTR_COOP_GROUP_MASK_REGIDS
	.align		4
        /*0038*/ 	.byte	0x04, 0x29
        /*003a*/ 	.short	(.L_1255 - .L_1254)


	//   ....[0]....
.L_1254:
        /*003c*/ 	.word	0xffffffff


	//   ....[1]....
        /*0040*/ 	.word	0xffffffff


	//   ....[2]....
        /*0044*/ 	.word	0xffffffff


	//   ....[3]....
        /*0048*/ 	.word	0xffffffff


	//   ....[4]....
        /*004c*/ 	.word	0xffffffff


	//   ....[5]....
        /*0050*/ 	.word	0xffffffff


	//   ....[6]....
        /*0054*/ 	.word	0xffffffff


	//   ....[7]....
        /*0058*/ 	.word	0xffffffff


	//   ....[8]....
        /*005c*/ 	.word	0xffffffff


	//   ....[9]....
        /*0060*/ 	.word	0xffffffff


	//   ....[10]....
        /*0064*/ 	.word	0xffffffff


	//   ....[11]....
        /*0068*/ 	.word	0xffffffff


	//   ....[12]....
        /*006c*/ 	.word	0xffffffff


	//   ....[13]....
        /*0070*/ 	.word	0xffffffff


	//   ....[14]....
        /*0074*/ 	.word	0xffffffff


	//   ....[15]....
        /*0078*/ 	.word	0xffffffff


	//   ....[16]....
        /*007c*/ 	.word	0xffffffff


	//   ....[17]....
        /*0080*/ 	.word	0xffffffff


	//   ....[18]....
        /*0084*/ 	.word	0xffffffff


	//   ....[19]....
        /*0088*/ 	.word	0xffffffff


	//----- nvinfo : EIATTR_COOP_GROUP_INSTR_OFFSETS
	.align		4
.L_1255:
        /*008c*/ 	.byte	0x04, 0x28
        /*008e*/ 	.short	(.L_1257 - .L_1256)


	//   ....[0]....
.L_1256:
        /*0090*/ 	.word	0x00000820


	//   ....[1]....
        /*0094*/ 	.word	0x00000850


	//   ....[2]....
        /*0098*/ 	.word	0x00000860


	//   ....[3]....
        /*009c*/ 	.word	0x00000890


	//   ....[4]....
        /*00a0*/ 	.word	0x000008a0


	//   ....[5]....
        /*00a4*/ 	.word	0x000008d0


	//   ....[6]....
        /*00a8*/ 	.word	0x000008f0


	//   ....[7]....
        /*00ac*/ 	.word	0x00000900


	//   ....[8]....
        /*00b0*/ 	.word	0x00000930


	//   ....[9]....
        /*00b4*/ 	.word	0x00000940


	//   ....[10]....
        /*00b8*/ 	.word	0x00000b50


	//   ....[11]....
        /*00bc*/ 	.word	0x00000bc0


	//   ....[12]....
        /*00c0*/ 	.word	0x00000c20


	//   ....[13]....
        /*00c4*/ 	.word	0x00000c80


	//   ....[14]....
        /*00c8*/ 	.word	0x00000cf0


	//   ....[15]....
        /*00cc*/ 	.word	0x00000d60


	//   ....[16]....
        /*00d0*/ 	.word	0x00000dc0


	//   ....[17]....
        /*00d4*/ 	.word	0x00000e20


	//   ....[18]....
        /*00d8*/ 	.word	0x00000e80


	//   ....[19]....
        /*00dc*/ 	.word	0x00000ee0


	//----- nvinfo : EIATTR_EXIT_INSTR_OFFSETS
	.align		4
.L_1257:
        /*00e0*/ 	.byte	0x04, 0x1c
        /*00e2*/ 	.short	(.L_1259 - .L_1258)


	//   ....[0]....
.L_1258:
        /*00e4*/ 	.word	0x00000070


	//   ....[1]....
        /*00e8*/ 	.word	0x00000af0


	//----- nvinfo : EIATTR_MAX_THREADS
	.align		4
.L_1259:
        /*00ec*/ 	.byte	0x04, 0x05
        /*00ee*/ 	.short	(.L_1261 - .L_1260)
.L_1260:
        /*00f0*/ 	.word	0x00000400
        /*00f4*/ 	.word	0x00000001
        /*00f8*/ 	.word	0x00000001


	//----- nvinfo : EIATTR_CRS_STACK_SIZE
	.align		4
.L_1261:
        /*00fc*/ 	.byte	0x04, 0x1e
        /*00fe*/ 	.short	(.L_1263 - .L_1262)
.L_1262:
        /*0100*/ 	.word	0x00000000
.L_1263:


//--------------------- .nv.info._ZN10layer_norm40ln_parallel_residual_bwd_finalize_kernelINS_22Kernel_traits_finalizeILj2560E6__halfS2_S2_S2_fjLb0ELj1024ELj4ENS_18Kernel_traits_baseILj2560ES2_S2_S2_S2_fjLj1024EEEEELb0EEEvNS_9BwdParamsE --------------------------
	.section	.nv.info._ZN10layer_norm40ln_parallel_residual_bwd_finalize_kernelINS_22Kernel_traits_finalizeILj2560E6__halfS2_S2_S2_fjLb0ELj1024ELj4ENS_18Kernel_traits_baseILj2560ES2_S2_S2_S2_fjLj1024EEEEELb0EEEvNS_9BwdParamsE,"",@"SHT_CUDA_INFO"
	.sectionflags	@""
	.align	4


	//----- nvinfo : EIATTR_CUDA_API_VERSION
	.align		4
        /*0000*/ 	.byte	0x04, 0x37
        /*0002*/ 	.short	(.L_1265 - .L_1264)
.L_1264:
        /*0004*/ 	.word	0x00000082


	//----- nvinfo : EIATTR_SW2861232_WAR
	.align		4
.L_1265:
        /*0008*/ 	.byte	0x01, 0x35
	.zero		2


	//----- nvinfo : EIATTR_PARAM_CBANK
	.align		4
        /*000c*/ 	.byte	0x04, 0x0a
        /*000e*/ 	.short	(.L_1267 - .L_1266)
	.align		4
.L_1266:
        /*0010*/ 	.word	index@(.nv.constant0._ZN10layer_norm40ln_parallel_residual_bwd_finalize_kernelINS_22Kernel_traits_finalizeILj2560E6__halfS2_S2_S2_fjLb0ELj1024ELj4ENS_18Kernel_traits_baseILj2560ES2_S2_S2_S2_fjLj1024EEEEELb0EEEvNS_9BwdParamsE)
        /*0014*/ 	.short	0x0160
        /*0016*/ 	.short	0x0128


	//----- nvinfo : EIATTR_CBANK_PARAM_SIZE
	.align		4
.L_1267:
        /*0018*/ 	.byte	0x03, 0x19
        /*001a*/ 	.short	0x0128


	//----- nvinfo : EIATTR_KPARAM_INFO
	.align		4
        /*001c*/ 	.byte	0x04, 0x17
        /*001e*/ 	.short	(.L_1269 - .L_1268)
.L_1268:
        /*0020*/ 	.word	0x00000000
        /*0024*/ 	.short	0x0000
        /*0026*/ 	.short	0x0000
        /*0028*/ 	.byte	0x00, 0xf0, 0xa1, 0x04


	//----- nvinfo : EIATTR_MAXREG_COUNT
	.align		4
.L_1269:
        /*002c*/ 	.byte	0x03, 0x1b
        /*002e*/ 	.short	0x0040


	//----- nvinfo : EIATTR_NUM_BARRIERS
	.align		4
        /*0030*/ 	.byte	0x02, 0x4c
        /*0032*/ 	.byte	0x01
	.zero		1


	//----- nvinfo : EIATTR_MERCURY_ISA_VERSION
	.align		4
        /*0034*/ 	.byte	0x03, 0x5f
        /*0036*/ 	.short	0x0000


	//----- nvinfo : EIATTR_COOP_GROUP_MASK_REGIDS
	.align		4
        /*0038*/ 	.byte	0x04, 0x29
        /*003a*/ 	.short	(.L_1271 - .L_1270)


	//   ....[0]....
.L_1270:
        /*003c*/ 	.word	0xffffffff


	//   ....[1]....
        /*0040*/ 	.word	0xffffffff


	//   ....[2]....
        /*0044*/ 	.word	0xffffffff


	//   ....[3]....
        /*0048*/ 	.word	0xffffffff


	//   ....[4]....
        /*004c*/ 	.word	0xffffffff


	//   ....[5]....
        /*0050*/ 	.word	0xffffffff


	//   ....[6]....
        /*0054*/ 	.word	0xffffffff


	//   ....[7]....
        /*0058*/ 	.word	0xffffffff


	//   ....[8]....
        /*005c*/ 	.word	0xffffffff


	//   ....[9]....
        /*0060*/ 	.word	0xffffffff


	//   ....[10]....
        /*0064*/ 	.word	0xffffffff


	//   ....[11]....
        /*0068*/ 	.word	0xffffffff


	//   ....[12]....
        /*006c*/ 	.word	0xffffffff


	//   ....[13]....
        /*0070*/ 	.word	0xffffffff


	//   ....[14]....
        /*0074*/ 	.word	0xffffffff


	//   ....[15]....
        /*0078*/ 	.word	0xffffffff


	//   ....[16]....
        /*007c*/ 	.word	0xffffffff


	//   ....[17]....
        /*0080*/ 	.word	0xffffffff


	//   ....[18]....
        /*0084*/ 	.word	0xffffffff


	//   ....[19]....
        /*0088*/ 	.word	0xffffffff


	//   ....[20]....
        /*008c*/ 	.word	0xffffffff


	//   ....[21]....
        /*0090*/ 	.word	0xffffffff


	//   ....[22]....
        /*0094*/ 	.word	0xffffffff


	//   ....[23]....
        /*0098*/ 	.word	0xffffffff


	//   ....[24]....
        /*009c*/ 	.word	0xffffffff


	//   ....[25]....
        /*00a0*/ 	.word	0xffffffff


	//   ....[26]....
        /*00a4*/ 	.word	0xffffffff


	//   ....[27]....
        /*00a8*/ 	.word	0xffffffff


	//   ....[28]....
        /*00ac*/ 	.word	0xffffffff


	//   ....[29]....
        /*00b0*/ 	.word	0xffffffff


	//   ....[30]....
        /*00b4*/ 	.word	0xffffffff


	//   ....[31]....
        /*00b8*/ 	.word	0xffffffff


	//   ....[32]....
        /*00bc*/ 	.word	0xffffffff


	//   ....[33]....
        /*00c0*/ 	.word	0xffffffff


	//   ....[34]....
        /*00c4*/ 	.word	0xffffffff


	//   ....[35]....
        /*00c8*/ 	.word	0xffffffff


	//   ....[36]....
        /*00cc*/ 	.word	0xffffffff


	//   ....[37]....
        /*00d0*/ 	.word	0xffffffff


	//   ....[38]....
        /*00d4*/ 	.word	0xffffffff


	//   ....[39]....
        /*00d8*/ 	.word	0xffffffff


	//----- nvinfo : EIATTR_COOP_GROUP_INSTR_OFFSETS
	.align		4
.L_1271:
        /*00dc*/ 	.byte	0x04, 0x28
        /*00de*/ 	.short	(.L_1273 - .L_1272)


	//   ....[0]....
.L_1272:
        /*00e0*/ 	.word	0x00000b70


	//   ....[1]....
        /*00e4*/ 	.word	0x00000ba0


	//   ....[2]....
        /*00e8*/ 	.word	0x00000bb0


	//   ....[3]....
        /*00ec*/ 	.word	0x00000bc0


	//   ....[4]....
        /*00f0*/ 	.word	0x00000bf0


	//   ....[5]....
        /*00f4*/ 	.word	0x00000c10


	//   ....[6]....
        /*00f8*/ 	.word	0x00000c20


	//   ....[7]....
        /*00fc*/ 	.word	0x00000c30


	//   ....[8]....
        /*0100*/ 	.word	0x00000c60


	//   ....[9]....
        /*0104*/ 	.word	0x00000c80


	//   ....[10]....
        /*0108*/ 	.word	0x00000ca0


	//   ....[11]....
        /*010c*/ 	.word	0x00000cb0


	//   ....[12]....
        /*0110*/ 	.word	0x00000ce0


	//   ....[13]....
        /*0114*/ 	.word	0x00000d00


	//   ....[14]....
        /*0118*/ 	.word	0x00000d20


	//   ....[15]....
        /*011c*/ 	.word	0x00000d30


	//   ....[16]....
        /*0120*/ 	.word	0x00000d60


	//   ....[17]....
        /*0124*/ 	.word	0x00000d90


	//   ....[18]....
        /*0128*/ 	.word	0x00000da0


	//   ....[19]....
        /*012c*/ 	.word	0x00000db0


	//   ....[20]....
        /*0130*/ 	.word	0x000010c0


	//   ....[21]....
        /*0134*/ 	.word	0x00001130


	//   ....[22]....
        /*0138*/ 	.word	0x00001190


	//   ....[23]....
        /*013c*/ 	.word	0x000011f0


	//   ....[24]....
        /*0140*/ 	.word	0x00001260


	//   ....[25]....
        /*0144*/ 	.word	0x000012d0


	//   ....[26]....
        /*0148*/ 	.word	0x00001330


	//   ....[27]....
        /*014c*/ 	.word	0x00001390


	//   ....[28]....
        /*0150*/ 	.word	0x000013f0


	//   ....[29]....
        /*0154*/ 	.word	0x00001460


	//   ....[30]....
        /*0158*/ 	.word	0x000014d0


	//   ....[31]....
        /*015c*/ 	.word	0x00001530


	//   ....[32]....
        /*0160*/ 	.word	0x00001590


	//   ....[33]....
        /*0164*/ 	.word	0x000015f0


	//   ....[34]....
        /*0168*/ 	.word	0x00001660


	//   ....[35]....
        /*016c*/ 	.word	0x000016d0


	//   ....[36]....
        /*0170*/ 	.word	0x00001730


	//   ....[37]....
        /*0174*/ 	.word	0x00001790


	//   ....[38]....
        /*0178*/ 	.word	0x000017f0


	//   ....[39]....
        /*017c*/ 	.word	0x00001850


	//----- nvinfo : EIATTR_EXIT_INSTR_OFFSETS
	.align		4
.L_1273:
        /*0180*/ 	.byte	0x04, 0x1c
        /*0182*/ 	.short	(.L_1275 - .L_1274)


	//   ....[0]....
.L_1274:
        /*0184*/ 	.word	0x00000070


	//   ....[1]....
        /*0188*/ 	.word	0x00001060


	//----- nvinfo : EIATTR_MAX_THREADS
	.align		4
.L_1275:
        /*018c*/ 	.byte	0x04, 0x05
        /*018e*/ 	.short	(.L_1277 - .L_1276)
.L_1276:
        /*0190*/ 	.word	0x00000400
        /*0194*/ 	.word	0x00000001
        /*0198*/ 	.word	0x00000001


	//----- nvinfo : EIATTR_CRS_STACK_SIZE
	.align		4
.L_1277:
        /*019c*/ 	.byte	0x04, 0x1e
        /*019e*/ 	.short	(.L_1279 - .L_1278)
.L_1278:
        /*01a0*/ 	.word	0x00000000
.L_1279:


//--------------------- .nv.info._ZN10layer_norm31ln_parallel_residual_bwd_kernelINS_13Kernel_traitsI6__halfS2_S2_S2_fjLj2560ELj1ELj1ELj4ELj8ENS_18Kernel_traits_baseILj2560ES2_S2_S2_S2_fjLj128EEEEELb1ELb1ELb0EEEvNS_9BwdParamsE --------------------------
	.section	.nv.info._ZN10layer_norm31ln_parallel_residual_bwd_kernelINS_13Kernel_traitsI6__halfS2_S2_S2_fjLj2560ELj1ELj1ELj4ELj8ENS_18Kernel_traits_baseILj2560ES2_S2_S2_S2_fjLj128EEEEELb1ELb1ELb0EEEvNS_9BwdParamsE,"",@"SHT_CUDA_INFO"
	.sectionflags	@""
	.align	4


	//----- nvinfo : EIATTR_CUDA_API_VERSION
	.align		4
        /*0000*/ 	.byte	0x04, 0x37
        /*0002*/ 	.short	(.L_1281 - .L_1280)
.L_1280:
        /*0004*/ 	.word	0x00000082


	//----- nvinfo : EIATTR_SW2861232_WAR
	.align		4
.L_1281:
        /*0008*/ 	.byte	0x01, 0x35
	.zero		2


	//----- nvinfo : EIATTR_PARAM_CBANK
	.align		4
        /*000c*/ 	.byte	0x04, 0x0a
        /*000e*/ 	.short	(.L_1283 - .L_1282)
	.align		4
.L_1282:
        /*0010*/ 	.word	index@(.nv.constant0._ZN10layer_norm31ln_parallel_residual_bwd_kernelINS_13Kernel_traitsI6__halfS2_S2_S2_fjLj2560ELj1ELj1ELj4ELj8ENS_18Kernel_traits_baseILj2560ES2_S2_S2_S2_fjLj128EEEEELb1ELb1ELb0EEEvNS_9BwdParamsE)
        /*0014*/ 	.short	0x0160
        /*0016*/ 	.short	0x0128


	//----- nvinfo : EIATTR_CBANK_PARAM_SIZE
	.align		4
.L_1283:
        /*0018*/ 	.byte	0x03, 0x19
        /*001a*/ 	.short	0x0128


	//----- nvinfo : EIATTR_KPARAM_INFO
	.align		4
        /*001c*/ 	.byte	0x04, 0x17
        /*001e*/ 	.short	(.L_1285 - .L_1284)
.L_1284:
        /*0020*/ 	.word	0x00000000
        /*0024*/ 	.short	0x0000
        /*0026*/ 	.short	0x0000
        /*0028*/ 	.byte	0x00, 0xf0, 0xa1, 0x04


	//----- nvinfo : EIATTR_MAXREG_COUNT
	.align		4
.L_1285:
        /*002c*/ 	.byte	0x03, 0x1b
        /*002e*/ 	.short	0x00ff


	//----- nvinfo : EIATTR_NUM_BARRIERS
	.align		4
        /*0030*/ 	.byte	0x02, 0x4c
        /*0032*/ 	.byte	0x01
	.zero		1


	//----- nvinfo : EIATTR_MERCURY_ISA_VERSION
	.align		4
        /*0034*/ 	.byte	0x03, 0x5f
        /*0036*/ 	.short	0x0000


	//----- nvinfo : EIATTR_COOP_GROUP_MASK_REGIDS
	.align		4
        /*0038*/ 	.byte	0x04, 0x29
        /*003a*/ 	.short	(.L_1287 - .L_1286)


	//   ....[0]....
.L_1286:
        /*003c*/ 	.word	0xffffffff


	//   ....[1]....
        /*0040*/ 	.word	0xffffffff


	//   ....[2]....
        /*0044*/ 	.word	0xffffffff


	//   ....[3]....
        /*0048*/ 	.word	0xffffffff


	//   ....[4]....
        /*004c*/ 	.word	0xffffffff


	//   ....[5]....
        /*0050*/ 	.word	0xffffffff


	//   ....[6]....
        /*0054*/ 	.word	0xffffffff


	//   ....[7]....
        /*0058*/ 	.word	0xffffffff


	//   ....[8]....
        /*005c*/ 	.word	0xffffffff


	//   ....[9]....
        /*0060*/ 	.word	0xffffffff


	//   ....[10]....
        /*0064*/ 	.word	0xffffffff


	//   ....[11]....
        /*0068*/ 	.word	0xffffffff


	//   ....[12]....
        /*006c*/ 	.word	0xffffffff


	//   ....[13]....
        /*0070*/ 	.word	0xffffffff


	//   ....[14]....
        /*0074*/ 	.word	0xffffffff


	//   ....[15]....
        /*0078*/ 	.word	0xffffffff


	//   ....[16]....
        /*007c*/ 	.word	0xffffffff


	//   ....[17]....
        /*0080*/ 	.word	0xffffffff


	//   ....[18]....
        /*0084*/ 	.word	0xffffffff


	//   ....[19]....
        /*0088*/ 	.word	0xffffffff


	//----- nvinfo : EIATTR_COOP_GROUP_INSTR_OFFSETS
	.align		4
.L_1287:
        /*008c*/ 	.byte	0x04, 0x28
        /*008e*/ 	.short	(.L_1289 - .L_1288)


	//   ....[0]....
.L_1288:
        /*0090*/ 	.word	0x00001db0


	//   ....[1]....
        /*0094*/ 	.word	0x00001dd0


	//   ....[2]....
        /*0098*/ 	.word	0x00001df0


	//   ....[3]....
        /*009c*/ 	.word	0x00001e10


	//   ....[4]....
        /*00a0*/ 	.word	0x00001e30


	//   ....[5]....
        /*00a4*/ 	.word	0x00001e50


	//   ....[6]....
        /*00a8*/ 	.word	0x00001e70


	//   ....[7]....
        /*00ac*/ 	.word	0x00001e90


	//   ....[8]....
        /*00b0*/ 	.word	0x00001eb0


	//   ....[9]....
        /*00b4*/ 	.word	0x00001ed0


	//   ....[10]....
        /*00b8*/ 	.word	0x00004350


	//   ....[11]....
        /*00bc*/ 	.word	0x000043d0


	//   ....[12]....
        /*00c0*/ 	.word	0x00004450


	//   ....[13]....
        /*00c4*/ 	.word	0x000044c0


	//   ....[14]....
        /*00c8*/ 	.word	0x00004540


	//   ....[15]....
        /*00cc*/ 	.word	0x000045b0


	//   ....[16]....
        /*00d0*/ 	.word	0x00004630


	//   ....[17]....
        /*00d4*/ 	.word	0x000046a0


	//   ....[18]....
        /*00d8*/ 	.word	0x00004720


	//   ....[19]....
        /*00dc*/ 	.word	0x00004790


	//----- nvinfo : EIATTR_EXIT_INSTR_OFFSETS
	.align		4
.L_1289:
        /*00e0*/ 	.byte	0x04, 0x1c
        /*00e2*/ 	.short	(.L_1291 - .L_1290)


	//   ....[0]....
.L_1290:
        /*00e4*/ 	.word	0x00004290


	//   ....[1]....
        /*00e8*/ 	.word	0x000042f0


	//----- nvinfo : EIATTR_MAX_THREADS
	.align		4
.L_1291:
        /*00ec*/ 	.byte	0x04, 0x05
        /*00ee*/ 	.short	(.L_1293 - .L_1292)
.L_1292:
        /*00f0*/ 	.word	0x00000080
        /*00f4*/ 	.word	0x00000001
        /*00f8*/ 	.word	0x00000001


	//----- nvinfo : EIATTR_CRS_STACK_SIZE
	.align		4
.L_1293:
        /*00fc*/ 	.byte	0x04, 0x1e
        /*00fe*/ 	.short	(.L_1295 - .L_1294)
.L_1294:
        /*0100*/ 	.word	0x00000000
.L_1295:


//--------------------- .nv.info._ZN10layer_norm22ln_bwd_finalize_kernelINS_22Kernel_traits_finalizeILj2560E6__halfS2_S2_S2_fjLb0ELj1024ELj4ENS_18Kernel_traits_baseILj2560ES2_S2_S2_S2_fjLj1024EEEEELb0ELb1EEEvNS_9BwdParamsE --------------------------
	.section	.nv.info._ZN10layer_norm22ln_bwd_finalize_kernelINS_22Kernel_traits_finalizeILj2560E6__halfS2_S2_S2_fjLb0ELj1024ELj4ENS_18Kernel_traits_baseILj2560ES2_S2_S2_S2_fjLj1024EEEEELb0ELb1EEEvNS_9BwdParamsE,"",@"SHT_CUDA_INFO"
	.sectionflags	@""
	.align	4


	//----- nvinfo : EIATTR_CUDA_API_VERSION
	.align		4
        /*0000*/ 	.byte	0x04, 0x37
        /*0002*/ 	.short	(.L_1297 - .L_1296)
.L_1296:
        /*0004*/ 	.word	0x00000082


	//----- nvinfo : EIATTR_SW2861232_WAR
	.align		4
.L_1297:
        /*0008*/ 	.byte	0x01, 0x35
	.zero		2


	//----- nvinfo : EIATTR_PARAM_CBANK
	.align		4
        /*000c*/ 	.byte	0x04, 0x0a
        /*000e*/ 	.short	(.L_1299 - .L_1298)
	.align		4
.L_1298:
        /*0010*/ 	.word	index@(.nv.constant0._ZN10layer_norm22ln_bwd_finalize_kernelINS_22Kernel_traits_finalizeILj2560E6__halfS2_S2_S2_fjLb0ELj1024ELj4ENS_18Kernel_traits_baseILj2560ES2_S2_S2_S2_fjLj1024EEEEELb0ELb1EEEvNS_9BwdParamsE)
        /*0014*/ 	.short	0x0160
        /*0016*/ 	.short	0x0128


	//----- nvinfo : EIATTR_CBANK_PARAM_SIZE
	.align		4
.L_1299:
        /*0018*/ 	.byte	0x03, 0x19
        /*001a*/ 	.short	0x0128


	//----- nvinfo : EIATTR_KPARAM_INFO
	.align		4
        /*001c*/ 	.byte	0x04, 0x17
        /*001e*/ 	.short	(.L_1301 - .L_1300)
.L_1300:
        /*0020*/ 	.word	0x00000000
        /*0024*/ 	.short	0x0000
        /*0026*/ 	.short	0x0000
        /*0028*/ 	.byte	0x00, 0xf0, 0xa1, 0x04


	//----- nvinfo : EIATTR_MAXREG_COUNT
	.align		4
.L_1301:
        /*002c*/ 	.byte	0x03, 0x1b
        /*002e*/ 	.short	0x0040


	//----- nvinfo : EIATTR_NUM_BARRIERS
	.align		4
        /*0030*/ 	.byte	0x02, 0x4c
        /*0032*/ 	.byte	0x01
	.zero		1


	//----- nvinfo : EIATTR_MERCURY_ISA_VERSION
	.align		4
        /*0034*/ 	.byte	0x03, 0x5f
        /*0036*/ 	.short	0x0000


	//----- nvinfo : EIATTR_COOP_GROUP_MASK_REGIDS
	.align		4
        /*0038*/ 	.byte	0x04, 0x29
        /*003a*/ 	.short	(.L_1303 - .L_1302)


	//   ....[0]....
.L_1302:
        /*003c*/ 	.word	0xffffffff


	//   ....[1]....
        /*0040*/ 	.word	0xffffffff


	//   ....[2]....
        /*0044*/ 	.word	0xffffffff


	//   ....[3]....
        /*0048*/ 	.word	0xffffffff


	//   ....[4]....
        /*004c*/ 	.word	0xffffffff


	//   ....[5]....
        /*0050*/ 	.word	0xffffffff


	//   ....[6]....
        /*0054*/ 	.word	0xffffffff


	//   ....[7]....
        /*0058*/ 	.word	0xffffffff


	//   ....[8]....
        /*005c*/ 	.word	0xffffffff


	//   ....[9]....
        /*0060*/ 	.word	0xffffffff


	//   ....[10]....
        /*0064*/ 	.word	0xffffffff


	//   ....[11]....
        /*0068*/ 	.word	0xffffffff


	//   ....[12]....
        /*006c*/ 	.word	0xffffffff


	//   ....[13]....
        /*0070*/ 	.word	0xffffffff


	//   ....[14]....
        /*0074*/ 	.word	0xffffffff


	//   ....[15]....
        /*0078*/ 	.word	0xffffffff


	//   ....[16]....
        /*007c*/ 	.word	0xffffffff


	//   ....[17]....
        /*0080*/ 	.word	0xffffffff


	//   ....[18]....
        /*0084*/ 	.word	0xffffffff


	//   ....[19]....
        /*0088*/ 	.word	0xffffffff


	//----- nvinfo : EIATTR_COOP_GROUP_INSTR_OFFSETS
	.align		4
.L_1303:
        /*008c*/ 	.byte	0x04, 0x28
        /*008e*/ 	.short	(.L_1305 - .L_1304)


	//   ....[0]....
.L_1304:
        /*0090*/ 	.word	0x000007f0


	//   ....[1]....
        /*0094*/ 	.word	0x00000820


	//   ....[2]....
        /*0098*/ 	.word	0x00000840


	//   ....[3]....
        /*009c*/ 	.word	0x00000850


	//   ....[4]....
        /*00a0*/ 	.word	0x00000880


	//   ....[5]....
        /*00a4*/ 	.word	0x00000890


	//   ....[6]....
        /*00a8*/ 	.word	0x000008c0


	//   ....[7]....
        /*00ac*/ 	.word	0x000008d0


	//   ....[8]....
        /*00b0*/ 	.word	0x00000900


	//   ....[9]....
        /*00b4*/ 	.word	0x00000910


	//   ....[10]....
        /*00b8*/ 	.word	0x00000b00


	//   ....[11]....
        /*00bc*/ 	.word	0x00000b80


	//   ....[12]....
        /*00c0*/ 	.word	0x00000be0


	//   ....[13]....
        /*00c4*/ 	.word	0x00000c40


	//   ....[14]....
        /*00c8*/ 	.word	0x00000cb0


	//   ....[15]....
        /*00cc*/ 	.word	0x00000d20


	//   ....[16]....
        /*00d0*/ 	.word	0x00000d80


	//   ....[17]....
        /*00d4*/ 	.word	0x00000de0


	//   ....[18]....
        /*00d8*/ 	.word	0x00000e40


	//   ....[19]....
        /*00dc*/ 	.word	0x00000ea0


	//----- nvinfo : EIATTR_EXIT_INSTR_OFFSETS
	.align		4
.L_1305:
        /*00e0*/ 	.byte	0x04, 0x1c
        /*00e2*/ 	.short	(.L_1307 - .L_1306)


	//   ....[0]....
.L_1306:
        /*00e4*/ 	.word	0x00000070


	//   ....[1]....
        /*00e8*/ 	.word	0x00000aa0


	//----- nvinfo : EIATTR_MAX_THREADS
	.align		4
.L_1307:
        /*00ec*/ 	.byte	0x04, 0x05
        /*00ee*/ 	.short	(.L_1309 - .L_1308)
.L_1308:
        /*00f0*/ 	.word	0x00000400
        /*00f4*/ 	.word	0x00000001
        /*00f8*/ 	.word	0x00000001


	//----- nvinfo : EIATTR_CRS_STACK_SIZE
	.align		4
.L_1309:
        /*00fc*/ 	.byte	0x04, 0x1e
        /*00fe*/ 	.short	(.L_1311 - .L_1310)
.L_1310:
        /*0100*/ 	.word	0x00000000
.L_1311:


//--------------------- .nv.info._ZN10layer_norm40ln_parallel_residual_bwd_finalize_kernelINS_22Kernel_traits_finalizeILj2560E6__halfS2_S2_S2_fjLb0ELj1024ELj4ENS_18Kernel_traits_baseILj2560ES2_S2_S2_S2_fjLj1024EEEEELb1EEEvNS_9BwdParamsE --------------------------
	.section	.nv.info._ZN10layer_norm40ln_parallel_residual_bwd_finalize_kernelINS_22Kernel_traits_finalizeILj2560E6__halfS2_S2_S2_fjLb0ELj1024ELj4ENS_18Kernel_traits_baseILj2560ES2_S2_S2_S2_fjLj1024EEEEELb1EEEvNS_9BwdParamsE,"",@"SHT_CUDA_INFO"
	.sectionflags	@""
	.align	4


	//----- nvinfo : EIATTR_CUDA_API_VERSION
	.align		4
        /*0000*/ 	.byte	0x04, 0x37
        /*0002*/ 	.short	(.L_1313 - .L_1312)
.L_1312:
        /*0004*/ 	.word	0x00000082


	//----- nvinfo : EIATTR_SW2861232_WAR
	.align		4
.L_1313:
        /*0008*/ 	.byte	0x01, 0x35
	.zero		2


	//----- nvinfo : EIATTR_PARAM_CBANK
	.align		4
        /*000c*/ 	.byte	0x04, 0x0a
        /*000e*/ 	.short	(.L_1315 - .L_1314)
	.align		4
.L_1314:
        /*0010*/ 	.word	index@(.nv.constant0._ZN10layer_norm40ln_parallel_residual_bwd_finalize_kernelINS_22Kernel_traits_finalizeILj2560E6__halfS2_S2_S2_fjLb0ELj1024ELj4ENS_18Kernel_traits_baseILj2560ES2_S2_S2_S2_fjLj1024EEEEELb1EEEvNS_9BwdParamsE)
        /*0014*/ 	.short	0x0160
        /*0016*/ 	.short	0x0128


	//----- nvinfo : EIATTR_CBANK_PARAM_SIZE
	.align		4
.L_1315:
        /*0018*/ 	.byte	0x03, 0x19
        /*001a*/ 	.short	0x0128


	//----- nvinfo : EIATTR_KPARAM_INFO
	.align		4
        /*001c*/ 	.byte	0x04, 0x17
        /*001e*/ 	.short	(.L_1317 - .L_1316)
.L_1316:
        /*0020*/ 	.word	0x00000000
        /*0024*/ 	.short	0x0000
        /*0026*/ 	.short	0x0000
        /*0028*/ 	.byte	0x00, 0xf0, 0xa1, 0x04


	//----- nvinfo : EIATTR_MAXREG_COUNT
	.align		4
.L_1317:
        /*002c*/ 	.byte	0x03, 0x1b
        /*002e*/ 	.short	0x0040


	//----- nvinfo : EIATTR_NUM_BARRIERS
	.align		4
        /*0030*/ 	.byte	0x02, 0x4c
        /*0032*/ 	.byte	0x01
	.zero		1


	//----- nvinfo : EIATTR_MERCURY_ISA_VERSION
	.align		4
        /*0034*/ 	.byte	0x03, 0x5f
        /*0036*/ 	.short	0x0000


	//----- nvinfo : EIATTR_COOP_GROUP_MASK_REGIDS
	.align		4
        /*0038*/ 	.byte	0x04, 0x29
        /*003a*/ 	.short	(.L_1319 - .L_1318)


	//   ....[0]....
.L_1318:
        /*003c*/ 	.word	0xffffffff


	//   ....[1]....
        /*0040*/ 	.word	0xffffffff


	//   ....[2]....
        /*0044*/ 	.word	0xffffffff


	//   ....[3]....
        /*0048*/ 	.word	0xffffffff


	//   ....[4]....
        /*004c*/ 	.word	0xffffffff


	//   ....[5]....
        /*0050*/ 	.word	0xffffffff


	//   ....[6]....
        /*0054*/ 	.word	0xffffffff


	//   ....[7]....
        /*0058*/ 	.word	0xffffffff


	//   ....[8]....
        /*005c*/ 	.word	0xffffffff


	//   ....[9]....
        /*0060*/ 	.word	0xffffffff


	//   ....[10]....
        /*0064*/ 	.word	0xffffffff


	//   ....[11]....
        /*0068*/ 	.word	0xffffffff


	//   ....[12]....
        /*006c*/ 	.word	0xffffffff


	//   ....[13]....
        /*0070*/ 	.word	0xffffffff


	//   ....[14]....
        /*0074*/ 	.word	0xffffffff


	//   ....[15]....
        /*0078*/ 	.word	0xffffffff


	//   ....[16]....
        /*007c*/ 	.word	0xffffffff


	//   ....[17]....
        /*0080*/ 	.word	0xffffffff


	//   ....[18]....
        /*0084*/ 	.word	0xffffffff


	//   ....[19]....
        /*0088*/ 	.word	0xffffffff


	//   ....[20]....
        /*008c*/ 	.word	0xffffffff


	//   ....[21]....
        /*0090*/ 	.word	0xffffffff


	//   ....[22]....
        /*0094*/ 	.word	0xffffffff


	//   ....[23]....
        /*0098*/ 	.word	0xffffffff


	//   ....[24]....
        /*009c*/ 	.word	0xffffffff


	//   ....[25]....
        /*00a0*/ 	.word	0xffffffff


	//   ....[26]....
        /*00a4*/ 	.word	0xffffffff


	//   ....[27]....
        /*00a8*/ 	.word	0xffffffff


	//   ....[28]....
        /*00ac*/ 	.word	0xffffffff


	//   ....[29]....
        /*00b0*/ 	.word	0xffffffff


	//   ....[30]....
        /*00b4*/ 	.word	0xffffffff


	//   ....[31]....
        /*00b8*/ 	.word	0xffffffff


	//   ....[32]....
        /*00bc*/ 	.word	0xffffffff


	//   ....[33]....
        /*00c0*/ 	.word	0xffffffff


	//   ....[34]....
        /*00c4*/ 	.word	0xffffffff


	//   ....[35]....
        /*00c8*/ 	.word	0xffffffff


	//   ....[36]....
        /*00cc*/ 	.word	0xffffffff


	//   ....[37]....
        /*00d0*/ 	.word	0xffffffff


	//   ....[38]....
        /*00d4*/ 	.word	0xffffffff


	//   ....[39]....
        /*00d8*/ 	.word	0xffffffff


	//----- nvinfo : EIATTR_COOP_GROUP_INSTR_OFFSETS
	.align		4
.L_1319:
        /*00dc*/ 	.byte	0x04, 0x28
        /*00de*/ 	.short	(.L_1321 - .L_1320)


	//   ....[0]....
.L_1320:
        /*00e0*/ 	.word	0x00000b60


	//   ....[1]....
        /*00e4*/ 	.word	0x00000b90


	//   ....[2]....
        /*00e8*/ 	.word	0x00000ba0


	//   ....[3]....
        /*00ec*/ 	.word	0x00000bb0


	//   ....[4]....
        /*00f0*/ 	.word	0x00000be0


	//   ....[5]....
        /*00f4*/ 	.word	0x00000c00


	//   ....[6]....
        /*00f8*/ 	.word	0x00000c10


	//   ....[7]....
        /*00fc*/ 	.word	0x00000c20


	//   ....[8]....
        /*0100*/ 	.word	0x00000c50


	//   ....[9]....
        /*0104*/ 	.word	0x00000c70


	//   ....[10]....
        /*0108*/ 	.word	0x00000c90


	//   ....[11]....
        /*010c*/ 	.word	0x00000ca0


	//   ....[12]....
        /*0110*/ 	.word	0x00000cd0


	//   ....[13]....
        /*0114*/ 	.word	0x00000cf0


	//   ....[14]....
        /*0118*/ 	.word	0x00000d10


	//   ....[15]....
        /*011c*/ 	.word	0x00000d20


	//   ....[16]....
        /*0120*/ 	.word	0x00000d50


	//   ....[17]....
        /*0124*/ 	.word	0x00000d80


	//   ....[18]....
        /*0128*/ 	.word	0x00000d90


	//   ....[19]....
        /*012c*/ 	.word	0x00000da0


	//   ....[20]....
        /*0130*/ 	.word	0x00001090


	//   ....[21]....
        /*0134*/ 	.word	0x00001100


	//   ....[22]....
        /*0138*/ 	.word	0x00001160


	//   ....[23]....
        /*013c*/ 	.word	0x000011c0


	//   ....[24]....
        /*0140*/ 	.word	0x00001230


	//   ....[25]....
        /*0144*/ 	.word	0x000012a0


	//   ....[26]....
        /*0148*/ 	.word	0x00001300


	//   ....[27]....
        /*014c*/ 	.word	0x00001360


	//   ....[28]....
        /*0150*/ 	.word	0x000013c0


	//   ....[29]....
        /*0154*/ 	.word	0x00001430


	//   ....[30]....
        /*0158*/ 	.word	0x000014a0


	//   ....[31]....
        /*015c*/ 	.word	0x00001500


	//   ....[32]....
        /*0160*/ 	.word	0x00001560


	//   ....[33]....
        /*0164*/ 	.word	0x000015c0


	//   ....[34]....
        /*0168*/ 	.word	0x00001630


	//   ....[35]....
        /*016c*/ 	.word	0x000016a0


	//   ....[36]....
        /*0170*/ 	.word	0x00001700


	//   ....[37]....
        /*0174*/ 	.word	0x00001760


	//   ....[38]....
        /*0178*/ 	.word	0x000017c0


	//   ....[39]....
        /*017c*/ 	.word	0x00001820


	//----- nvinfo : EIATTR_EXIT_INSTR_OFFSETS
	.align		4
.L_1321:
        /*0180*/ 	.byte	0x04, 0x1c
        /*0182*/ 	.short	(.L_1323 - .L_1322)


	//   ....[0]....
.L_1322:
        /*0184*/ 	.word	0x00000070


	//   ....[1]....
        /*0188*/ 	.word	0x00001030


	//----- nvinfo : EIATTR_MAX_THREADS
	.align		4
.L_1323:
        /*018c*/ 	.byte	0x04, 0x05
        /*018e*/ 	.short	(.L_1325 - .L_1324)
.L_1324:
        /*0190*/ 	.word	0x00000400
        /*0194*/ 	.word	0x00000001
        /*0198*/ 	.word	0x00000001


	//----- nvinfo : EIATTR_CRS_STACK_SIZE
	.align		4
.L_1325:
        /*019c*/ 	.byte	0x04, 0x1e
        /*019e*/ 	.short	(.L_1327 - .L_1326)
.L_1326:
        /*01a0*/ 	.word	0x00000000
.L_1327:


//--------------------- .nv.info._ZN10layer_norm31ln_parallel_residual_bwd_kernelINS_13Kernel_traitsI6__halfS2_S2_S2_fjLj2560ELj1ELj1ELj4ELj8ENS_18Kernel_traits_baseILj2560ES2_S2_S2_S2_fjLj128EEEEELb1ELb1ELb1EEEvNS_9BwdParamsE --------------------------
	.section	.nv.info._ZN10layer_norm31ln_parallel_residual_bwd_kernelINS_13Kernel_traitsI6__halfS2_S2_S2_fjLj2560ELj1ELj1ELj4ELj8ENS_18Kernel_traits_baseILj2560ES2_S2_S2_S2_fjLj128EEEEELb1ELb1ELb1EEEvNS_9BwdParamsE,"",@"SHT_CUDA_INFO"
	.sectionflags	@""
	.align	4


	//----- nvinfo : EIATTR_CUDA_API_VERSION
	.align		4
        /*0000*/ 	.byte	0x04, 0x37
        /*0002*/ 	.short	(.L_1329 - .L_1328)
.L_1328:
        /*0004*/ 	.word	0x00000082


	//----- nvinfo : EIATTR_SW2861232_WAR
	.align		4
.L_1329:
        /*0008*/ 	.byte	0x01, 0x35
	.zero		2


	//----- nvinfo : EIATTR_PARAM_CBANK
	.align		4
        /*000c*/ 	.byte	0x04, 0x0a
        /*000e*/ 	.short	(.L_1331 - .L_1330)
	.align		4
.L_1330:
        /*0010*/ 	.word	index@(.nv.constant0._ZN10layer_norm31ln_parallel_residual_bwd_kernelINS_13Kernel_traitsI6__halfS2_S2_S2_fjLj2560ELj1ELj1ELj4ELj8ENS_18Kernel_traits_baseILj2560ES2_S2_S2_S2_fjLj128EEEEELb1ELb1ELb1EEEvNS_9BwdParamsE)
        /*0014*/ 	.short	0x0160
        /*0016*/ 	.short	0x0128


	//----- nvinfo : EIATTR_CBANK_PARAM_SIZE
	.align		4
.L_1331:
        /*0018*/ 	.byte	0x03, 0x19
        /*001a*/ 	.short	0x0128


	//----- nvinfo : EIATTR_KPARAM_INFO
	.align		4
        /*001c*/ 	.byte	0x04, 0x17
        /*001e*/ 	.short	(.L_1333 - .L_1332)
.L_1332:
        /*0020*/ 	.word	0x00000000
        /*0024*/ 	.short	0x0000
        /*0026*/ 	.short	0x0000
        /*0028*/ 	.byte	0x00, 0xf0, 0xa1, 0x04


	//----- nvinfo : EIATTR_MAXREG_COUNT
	.align		4
.L_1333:
        /*002c*/ 	.byte	0x03, 0x1b
        /*002e*/ 	.short	0x00ff


	//----- nvinfo : EIATTR_NUM_BARRIERS
	.align		4
        /*0030*/ 	.byte	0x02, 0x4c
        /*0032*/ 	.byte	0x01
	.zero		1


	//----- nvinfo : EIATTR_MERCURY_ISA_VERSION
	.align		4
        /*0034*/ 	.byte	0x03, 0x5f
        /*0036*/ 	.short	0x0000


	//----- nvinfo : EIATTR_COOP_GROUP_MASK_REGIDS
	.align		4
        /*0038*/ 	.byte	0x04, 0x29
        /*003a*/ 	.short	(.L_1335 - .L_1334)


	//   ....[0]....
.L_1334:
        /*003c*/ 	.word	0xffffffff


	//   ....[1]....
        /*0040*/ 	.word	0xffffffff


	//   ....[2]....
        /*0044*/ 	.word	0xffffffff


	//   ....[3]....
        /*0048*/ 	.word	0xffffffff


	//   ....[4]....
        /*004c*/ 	.word	0xffffffff


	//   ....[5]....
        /*0050*/ 	.word	0xffffffff


	//   ....[6]....
        /*0054*/ 	.word	0xffffffff


	//   ....[7]....
        /*0058*/ 	.word	0xffffffff


	//   ....[8]....
        /*005c*/ 	.word	0xffffffff


	//   ....[9]....
        /*0060*/ 	.word	0xffffffff


	//   ....[10]....
        /*0064*/ 	.word	0xffffffff


	//   ....[11]....
        /*0068*/ 	.word	0xffffffff


	//   ....[12]....
        /*006c*/ 	.word	0xffffffff


	//   ....[13]....
        /*0070*/ 	.word	0xffffffff


	//   ....[14]....
        /*0074*/ 	.word	0xffffffff


	//   ....[15]....
        /*0078*/ 	.word	0xffffffff


	//   ....[16]....
        /*007c*/ 	.word	0xffffffff


	//   ....[17]....
        /*0080*/ 	.word	0xffffffff


	//   ....[18]....
        /*0084*/ 	.word	0xffffffff


	//   ....[19]....
        /*0088*/ 	.word	0xffffffff


	//----- nvinfo : EIATTR_COOP_GROUP_INSTR_OFFSETS
	.align		4
.L_1335:
        /*008c*/ 	.byte	0x04, 0x28
        /*008e*/ 	.short	(.L_1337 - .L_1336)


	//   ....[0]....
.L_1336:
        /*0090*/ 	.word	0x00001a90


	//   ....[1]....
        /*0094*/ 	.word	0x00001ab0


	//   ....[2]....
        /*0098*/ 	.word	0x00001ad0


	//   ....[3]....
        /*009c*/ 	.word	0x00001af0


	//   ....[4]....
        /*00a0*/ 	.word	0x00001b10


	//   ....[5]....
        /*00a4*/ 	.word	0x00001b30


	//   ....[6]....
        /*00a8*/ 	.word	0x00001b50


	//   ....[7]....
        /*00ac*/ 	.word	0x00001b70


	//   ....[8]....
        /*00b0*/ 	.word	0x00001b90


	//   ....[9]....
        /*00b4*/ 	.word	0x00001bb0


	//   ....[10]....
        /*00b8*/ 	.word	0x00003d00


	//   ....[11]....
        /*00bc*/ 	.word	0x00003d80


	//   ....[12]....
        /*00c0*/ 	.word	0x00003e00


	//   ....[13]....
        /*00c4*/ 	.word	0x00003e70


	//   ....[14]....
        /*00c8*/ 	.word	0x00003ef0


	//   ....[15]....
        /*00cc*/ 	.word	0x00003f60


	//   ....[16]....
        /*00d0*/ 	.word	0x00003fe0


	//   ....[17]....
        /*00d4*/ 	.word	0x00004050


	//   ....[18]....
        /*00d8*/ 	.word	0x000040d0


	//   ....[19]....
        /*00dc*/ 	.word	0x00004140


	//----- nvinfo : EIATTR_EXIT_INSTR_OFFSETS
	.align		4
.L_1337:
        /*00e0*/ 	.byte	0x04, 0x1c
        /*00e2*/ 	.short	(.L_1339 - .L_1338)


	//   ....[0]....
.L_1338:
        /*00e4*/ 	.word	0x00003ca0


	//----- nvinfo : EIATTR_MAX_THREADS
	.align		4
.L_1339:
        /*00e8*/ 	.byte	0x04, 0x05
        /*00ea*/ 	.short	(.L_1341 - .L_1340)
.L_1340:
        /*00ec*/ 	.word	0x00000080
        /*00f0*/ 	.word	0x00000001
        /*00f4*/ 	.word	0x00000001


	//----- nvinfo : EIATTR_CRS_STACK_SIZE
	.align		4
.L_1341:
        /*00f8*/ 	.byte	0x04, 0x1e
        /*00fa*/ 	.short	(.L_1343 - .L_1342)
.L_1342:
        /*00fc*/ 	.word	0x00000000
.L_1343:


//--------------------- .nv.info._ZN10layer_norm31ln_parallel_residual_bwd_kernelINS_13Kernel_traitsIf13__nv_bfloat16S2_S2_fjLj2560ELj1ELj1ELj4ELj8ENS_18Kernel_traits_baseILj2560EfS2_S2_S2_fjLj128EEEEELb0ELb0ELb0EEEvNS_9BwdParamsE --------------------------
	.section	.nv.info._ZN10layer_norm31ln_parallel_residual_bwd_kernelINS_13Kernel_traitsIf13__nv_bfloat16S2_S2_fjLj2560ELj1ELj1ELj4ELj8ENS_18Kernel_traits_baseILj2560EfS2_S2_S2_fjLj128EEEEELb0ELb0ELb0EEEvNS_9BwdParamsE,"",@"SHT_CUDA_INFO"
	.sectionflags	@""
	.align	4


	//----- nvinfo : EIATTR_CUDA_API_VERSION
	.align		4
        /*0000*/ 	.byte	0x04, 0x37
        /*0002*/ 	.short	(.L_1345 - .L_1344)
.L_1344:
        /*0004*/ 	.word	0x00000082


	//----- nvinfo : EIATTR_SW2861232_WAR
	.align		4
.L_1345:
        /*0008*/ 	.byte	0x01, 0x35
	.zero		2


	//----- nvinfo : EIATTR_PARAM_CBANK
	.align		4
        /*000c*/ 	.byte	0x04, 0x0a
        /*000e*/ 	.short	(.L_1347 - .L_1346)
	.align		4
.L_1346:
        /*0010*/ 	.word	index@(.nv.constant0._ZN10layer_norm31ln_parallel_residual_bwd_kernelINS_13Kernel_traitsIf13__nv_bfloat16S2_S2_fjLj2560ELj1ELj1ELj4ELj8ENS_18Kernel_traits_baseILj2560EfS2_S2_S2_fjLj128EEEEELb0ELb0ELb0EEEvNS_9BwdParamsE)
        /*0014*/ 	.short	0x0160
        /*0016*/ 	.short	0x0128


	//----- nvinfo : EIATTR_CBANK_PARAM_SIZE
	.align		4
.L_1347:
        /*0018*/ 	.byte	0x03, 0x19
        /*001a*/ 	.short	0x0128


	//----- nvinfo : EIATTR_KPARAM_INFO
	.align		4
        /*001c*/ 	.byte	0x04, 0x17
        /*001e*/ 	.short	(.L_1349 - .L_1348)
.L_1348:
        /*0020*/ 	.word	0x00000000
        /*0024*/ 	.short	0x0000
        /*0026*/ 	.short	0x0000
        /*0028*/ 	.byte	0x00, 0xf0, 0xa1, 0x04


	//----- nvinfo : EIATTR_MAXREG_COUNT
	.align		4
.L_1349:
        /*002c*/ 	.byte	0x03, 0x1b
        /*002e*/ 	.short	0x00ff


	//----- nvinfo : EIATTR_NUM_BARRIERS
	.align		4
        /*0030*/ 	.byte	0x02, 0x4c
        /*0032*/ 	.byte	0x01
	.zero		1


	//----- nvinfo : EIATTR_MERCURY_ISA_VERSION
	.align		4
        /*0034*/ 	.byte	0x03, 0x5f
        /*0036*/ 	.short	0x0000


	//----- nvinfo : EIATTR_COOP_GROUP_MASK_REGIDS
	.align		4
        /*0038*/ 	.byte	0x04, 0x29
        /*003a*/ 	.short	(.L_1351 - .L_1350)


	//   ....[0]....
.L_1350:
        /*003c*/ 	.word	0xffffffff


	//   ....[1]....
        /*0040*/ 	.word	0xffffffff


	//   ....[2]....
        /*0044*/ 	.word	0xffffffff


	//   ....[3]....
        /*0048*/ 	.word	0xffffffff


	//   ....[4]....
        /*004c*/ 	.word	0xffffffff


	//   ....[5]....
        /*0050*/ 	.word	0xffffffff


	//   ....[6]....
        /*0054*/ 	.word	0xffffffff


	//   ....[7]....
        /*0058*/ 	.word	0xffffffff


	//   ....[8]....
        /*005c*/ 	.word	0xffffffff


	//   ....[9]....
        /*0060*/ 	.word	0xffffffff


	//   ....[10]....
        /*0064*/ 	.word	0xffffffff


	//   ....[11]....
        /*0068*/ 	.word	0xffffffff


	//   ....[12]....
        /*006c*/ 	.word	0xffffffff


	//   ....[13]....
        /*0070*/ 	.word	0xffffffff


	//   ....[14]....
        /*0074*/ 	.word	0xffffffff


	//   ....[15]....
        /*0078*/ 	.word	0xffffffff


	//   ....[16]....
        /*007c*/ 	.word	0xffffffff


	//   ....[17]....
        /*0080*/ 	.word	0xffffffff


	//   ....[18]....
        /*0084*/ 	.word	0xffffffff


	//   ....[19]....
        /*0088*/ 	.word	0xffffffff


	//----- nvinfo : EIATTR_COOP_GROUP_INSTR_OFFSETS
	.align		4
.L_1351:
        /*008c*/ 	.byte	0x04, 0x28
        /*008e*/ 	.short	(.L_1353 - .L_1352)


	//   ....[0]....
.L_1352:
        /*0090*/ 	.word	0x00002010


	//   ....[1]....
        /*0094*/ 	.word	0x00002030


	//   ....[2]....
        /*0098*/ 	.word	0x00002050


	//   ....[3]....
        /*009c*/ 	.word	0x00002070


	//   ....[4]....
        /*00a0*/ 	.word	0x00002090


	//   ....[5]....
        /*00a4*/ 	.word	0x000020b0


	//   ....[6]....
        /*00a8*/ 	.word	0x000020d0


	//   ....[7]....
        /*00ac*/ 	.word	0x000020f0


	//   ....[8]....
        /*00b0*/ 	.word	0x00002110


	//   ....[9]....
        /*00b4*/ 	.word	0x00002130


	//   ....[10]....
        /*00b8*/ 	.word	0x00003f90


	//   ....[11]....
        /*00bc*/ 	.word	0x00004010


	//   ....[12]....
        /*00c0*/ 	.word	0x00004090


	//   ....[13]....
        /*00c4*/ 	.word	0x00004100


	//   ....[14]....
        /*00c8*/ 	.word	0x00004180


	//   ....[15]....
        /*00cc*/ 	.word	0x000041f0


	//   ....[16]....
        /*00d0*/ 	.word	0x00004270


	//   ....[17]....
        /*00d4*/ 	.word	0x000042e0


	//   ....[18]....
        /*00d8*/ 	.word	0x00004360


	//   ....[19]....
        /*00dc*/ 	.word	0x000043d0


	//----- nvinfo : EIATTR_EXIT_INSTR_OFFSETS
	.align		4
.L_1353:
        /*00e0*/ 	.byte	0x04, 0x1c
        /*00e2*/ 	.short	(.L_1355 - .L_1354)


	//   ....[0]....
.L_1354:
        /*00e4*/ 	.word	0x00003e90


	//   ....[1]....
        /*00e8*/ 	.word	0x00003f30


	//----- nvinfo : EIATTR_MAX_THREADS
	.align		4
.L_1355:
        /*00ec*/ 	.byte	0x04, 0x05
        /*00ee*/ 	.short	(.L_1357 - .L_1356)
.L_1356:
        /*00f0*/ 	.word	0x00000080
        /*00f4*/ 	.word	0x00000001
        /*00f8*/ 	.word	0x00000001


	//----- nvinfo : EIATTR_CRS_STACK_SIZE
	.align		4
.L_1357:
        /*00fc*/ 	.byte	0x04, 0x1e
        /*00fe*/ 	.short	(.L_1359 - .L_1358)
.L_1358:
        /*0100*/ 	.word	0x00000000
.L_1359:


//--------------------- .nv.info._ZN10layer_norm31ln_parallel_residual_bwd_kernelINS_13Kernel_traitsIf13__nv_bfloat16S2_S2_fjLj2560ELj1ELj1ELj4ELj8ENS_18Kernel_traits_baseILj2560EfS2_S2_S2_fjLj128EEEEELb0ELb0ELb1EEEvNS_9BwdParamsE --------------------------
	.section	.nv.info._ZN10layer_norm31ln_parallel_residual_bwd_kernelINS_13Kernel_traitsIf13__nv_bfloat16S2_S2_fjLj2560ELj1ELj1ELj4ELj8ENS_18Kernel_traits_baseILj2560EfS2_S2_S2_fjLj128EEEEELb0ELb0ELb1EEEvNS_9BwdParamsE,"",@"SHT_CUDA_INFO"
	.sectionflags	@""
	.align	4


	//----- nvinfo : EIATTR_CUDA_API_VERSION
	.align		4
        /*0000*/ 	.byte	0x04, 0x37
        /*0002*/ 	.short	(.L_1361 - .L_1360)
.L_1360:
        /*0004*/ 	.word	0x00000082


	//----- nvinfo : EIATTR_SW2861232_WAR
	.align		4
.L_1361:
        /*0008*/ 	.byte	0x01, 0x35
	.zero		2


	//----- nvinfo : EIATTR_PARAM_CBANK
	.align		4
        /*000c*/ 	.byte	0x04, 0x0a
        /*000e*/ 	.short	(.L_1363 - .L_1362)
	.align		4
.L_1362:
        /*0010*/ 	.word	index@(.nv.constant0._ZN10layer_norm31ln_parallel_residual_bwd_kernelINS_13Kernel_traitsIf13__nv_bfloat16S2_S2_fjLj2560ELj1ELj1ELj4ELj8ENS_18Kernel_traits_baseILj2560EfS2_S2_S2_fjLj128EEEEELb0ELb0ELb1EEEvNS_9BwdParamsE)
        /*0014*/ 	.short	0x0160
        /*0016*/ 	.short	0x0128


	//----- nvinfo : EIATTR_CBANK_PARAM_SIZE
	.align		4
.L_1363:
        /*0018*/ 	.byte	0x03, 0x19
        /*001a*/ 	.short	0x0128


	//----- nvinfo : EIATTR_KPARAM_INFO
	.align		4
        /*001c*/ 	.byte	0x04, 0x17
        /*001e*/ 	.short	(.L_1365 - .L_1364)
.L_1364:
        /*0020*/ 	.word	0x00000000
        /*0024*/ 	.short	0x0000
        /*0026*/ 	.short	0x0000
        /*0028*/ 	.byte	0x00, 0xf0, 0xa1, 0x04


	//----- nvinfo : EIATTR_MAXREG_COUNT
	.align		4
.L_1365:
        /*002c*/ 	.byte	0x03, 0x1b
        /*002e*/ 	.short	0x00ff


	//----- nvinfo : EIATTR_NUM_BARRIERS
	.align		4
        /*0030*/ 	.byte	0x02, 0x4c
        /*0032*/ 	.byte	0x01
	.zero		1


	//----- nvinfo : EIATTR_MERCURY_ISA_VERSION
	.align		4
        /*0034*/ 	.byte	0x03, 0x5f
        /*0036*/ 	.short	0x0000


	//----- nvinfo : EIATTR_COOP_GROUP_MASK_REGIDS
	.align		4
        /*0038*/ 	.byte	0x04, 0x29
        /*003a*/ 	.short	(.L_1367 - .L_1366)


	//   ....[0]....
.L_1366:
        /*003c*/ 	.word	0xffffffff


	//   ....[1]....
        /*0040*/ 	.word	0xffffffff


	//   ....[2]....
        /*0044*/ 	.word	0xffffffff


	//   ....[3]....
        /*0048*/ 	.word	0xffffffff


	//   ....[4]....
        /*004c*/ 	.word	0xffffffff


	//   ....[5]....
        /*0050*/ 	.word	0xffffffff


	//   ....[6]....
        /*0054*/ 	.word	0xffffffff


	//   ....[7]....
        /*0058*/ 	.word	0xffffffff


	//   ....[8]....
        /*005c*/ 	.word	0xffffffff


	//   ....[9]....
        /*0060*/ 	.word	0xffffffff


	//   ....[10]....
        /*0064*/ 	.word	0xffffffff


	//   ....[11]....
        /*0068*/ 	.word	0xffffffff


	//   ....[12]....
        /*006c*/ 	.word	0xffffffff


	//   ....[13]....
        /*0070*/ 	.word	0xffffffff


	//   ....[14]....
        /*0074*/ 	.word	0xffffffff


	//   ....[15]....
        /*0078*/ 	.word	0xffffffff


	//   ....[16]....
        /*007c*/ 	.word	0xffffffff


	//   ....[17]....
        /*0080*/ 	.word	0xffffffff


	//   ....[18]....
        /*0084*/ 	.word	0xffffffff


	//   ....[19]....
        /*0088*/ 	.word	0xffffffff


	//----- nvinfo : EIATTR_COOP_GROUP_INSTR_OFFSETS
	.align		4
.L_1367:
        /*008c*/ 	.byte	0x04, 0x28
        /*008e*/ 	.short	(.L_1369 - .L_1368)


	//   ....[0]....
.L_1368:
        /*0090*/ 	.word	0x00001f10


	//   ....[1]....
        /*0094*/ 	.word	0x00001f30


	//   ....[2]....
        /*0098*/ 	.word	0x00001f50


	//   ....[3]....
        /*009c*/ 	.word	0x00001f70


	//   ....[4]....
        /*00a0*/ 	.word	0x00001f90


	//   ....[5]....
        /*00a4*/ 	.word	0x00001fb0


	//   ....[6]....
        /*00a8*/ 	.word	0x00001fd0


	//   ....[7]....
        /*00ac*/ 	.word	0x00001ff0


	//   ....[8]....
        /*00b0*/ 	.word	0x00002010


	//   ....[9]....
        /*00b4*/ 	.word	0x00002030


	//   ....[10]....
        /*00b8*/ 	.word	0x00003ce0


	//   ....[11]....
        /*00bc*/ 	.word	0x00003d60


	//   ....[12]....
        /*00c0*/ 	.word	0x00003de0


	//   ....[13]....
        /*00c4*/ 	.word	0x00003e50


	//   ....[14]....
        /*00c8*/ 	.word	0x00003ed0


	//   ....[15]....
        /*00cc*/ 	.word	0x00003f40


	//   ....[16]....
        /*00d0*/ 	.word	0x00003fc0


	//   ....[17]....
        /*00d4*/ 	.word	0x00004030


	//   ....[18]....
        /*00d8*/ 	.word	0x000040b0


	//   ....[19]....
        /*00dc*/ 	.word	0x00004120


	//----- nvinfo : EIATTR_EXIT_INSTR_OFFSETS
	.align		4
.L_1369:
        /*00e0*/ 	.byte	0x04, 0x1c
        /*00e2*/ 	.short	(.L_1371 - .L_1370)


	//   ....[0]....
.L_1370:
        /*00e4*/ 	.word	0x00003c80


	//----- nvinfo : EIATTR_MAX_THREADS
	.align		4
.L_1371:
        /*00e8*/ 	.byte	0x04, 0x05
        /*00ea*/ 	.short	(.L_1373 - .L_1372)
.L_1372:
        /*00ec*/ 	.word	0x00000080
        /*00f0*/ 	.word	0x00000001
        /*00f4*/ 	.word	0x00000001


	//----- nvinfo : EIATTR_CRS_STACK_SIZE
	.align		4
.L_1373:
        /*00f8*/ 	.byte	0x04, 0x1e
        /*00fa*/ 	.short	(.L_1375 - .L_1374)
.L_1374:
        /*00fc*/ 	.word	0x00000000
.L_1375:


//--------------------- .nv.info._ZN10layer_norm31ln_parallel_residual_bwd_kernelINS_13Kernel_traitsIf13__nv_bfloat16S2_S2_fjLj2560ELj1ELj1ELj4ELj8ENS_18Kernel_traits_baseILj2560EfS2_S2_S2_fjLj128EEEEELb0ELb1ELb0EEEvNS_9BwdParamsE --------------------------
	.section	.nv.info._ZN10layer_norm31ln_parallel_residual_bwd_kernelINS_13Kernel_traitsIf13__nv_bfloat16S2_S2_fjLj2560ELj1ELj1ELj4ELj8ENS_18Kernel_traits_baseILj2560EfS2_S2_S2_fjLj128EEEEELb0ELb1ELb0EEEvNS_9BwdParamsE,"",@"SHT_CUDA_INFO"
	.sectionflags	@""
	.align	4


	//----- nvinfo : EIATTR_CUDA_API_VERSION
	.align		4
        /*0000*/ 	.byte	0x04, 0x37
        /*0002*/ 	.short	(.L_1377 - .L_1376)
.L_1376:
        /*0004*/ 	.word	0x00000082


	//----- nvinfo : EIATTR_SW2861232_WAR
	.align		4
.L_1377:
        /*0008*/ 	.byte	0x01, 0x35
	.zero		2


	//----- nvinfo : EIATTR_PARAM_CBANK
	.align		4
        /*000c*/ 	.byte	0x04, 0x0a
        /*000e*/ 	.short	(.L_1379 - .L_1378)
	.align		4
.L_1378:
        /*0010*/ 	.word	index@(.nv.constant0._ZN10layer_norm31ln_parallel_residual_bwd_kernelINS_13Kernel_traitsIf13__nv_bfloat16S2_S2_fjLj2560ELj1ELj1ELj4ELj8ENS_18Kernel_traits_baseILj2560EfS2_S2_S2_fjLj128EEEEELb0ELb1ELb0EEEvNS_9BwdParamsE)
        /*0014*/ 	.short	0x0160
        /*0016*/ 	.short	0x0128


	//----- nvinfo : EIATTR_CBANK_PARAM_SIZE
	.align		4
.L_1379:
        /*0018*/ 	.byte	0x03, 0x19
        /*001a*/ 	.short	0x0128


	//----- nvinfo : EIATTR_KPARAM_INFO
	.align		4
        /*001c*/ 	.byte	0x04, 0x17
        /*001e*/ 	.short	(.L_1381 - .L_1380)
.L_1380:
        /*0020*/ 	.word	0x00000000
        /*0024*/ 	.short	0x0000
        /*0026*/ 	.short	0x0000
        /*0028*/ 	.byte	0x00, 0xf0, 0xa1, 0x04


	//----- nvinfo : EIATTR_MAXREG_COUNT
	.align		4
.L_1381:
        /*002c*/ 	.byte	0x03, 0x1b
        /*002e*/ 	.short	0x00ff


	//----- nvinfo : EIATTR_NUM_BARRIERS
	.align		4
        /*0030*/ 	.byte	0x02, 0x4c
        /*0032*/ 	.byte	0x01
	.zero		1


	//----- nvinfo : EIATTR_MERCURY_ISA_VERSION
	.align		4
        /*0034*/ 	.byte	0x03, 0x5f
        /*0036*/ 	.short	0x0000


	//----- nvinfo : EIATTR_COOP_GROUP_MASK_REGIDS
	.align		4
        /*0038*/ 	.byte	0x04, 0x29
        /*003a*/ 	.short	(.L_1383 - .L_1382)


	//   ....[0]....
.L_1382:
        /*003c*/ 	.word	0xffffffff


	//   ....[1]....
        /*0040*/ 	.word	0xffffffff


	//   ....[2]....
        /*0044*/ 	.word	0xffffffff


	//   ....[3]....
        /*0048*/ 	.word	0xffffffff


	//   ....[4]....
        /*004c*/ 	.word	0xffffffff


	//   ....[5]....
        /*0050*/ 	.word	0xffffffff


	//   ....[6]....
        /*0054*/ 	.word	0xffffffff


	//   ....[7]....
        /*0058*/ 	.word	0xffffffff


	//   ....[8]....
        /*005c*/ 	.word	0xffffffff


	//   ....[9]....
        /*0060*/ 	.word	0xffffffff


	//   ....[10]....
        /*0064*/ 	.word	0xffffffff


	//   ....[11]....
        /*0068*/ 	.word	0xffffffff


	//   ....[12]....
        /*006c*/ 	.word	0xffffffff


	//   ....[13]....
        /*0070*/ 	.word	0xffffffff


	//   ....[14]....
        /*0074*/ 	.word	0xffffffff


	//   ....[15]....
        /*0078*/ 	.word	0xffffffff


	//   ....[16]....
        /*007c*/ 	.word	0xffffffff


	//   ....[17]....
        /*0080*/ 	.word	0xffffffff


	//   ....[18]....
        /*0084*/ 	.word	0xffffffff


	//   ....[19]....
        /*0088*/ 	.word	0xffffffff


	//----- nvinfo : EIATTR_COOP_GROUP_INSTR_OFFSETS
	.align		4
.L_1383:
        /*008c*/ 	.byte	0x04, 0x28
        /*008e*/ 	.short	(.L_1385 - .L_1384)


	//   ....[0]....
.L_1384:
        /*0090*/ 	.word	0x000016c0


	//   ....[1]....
        /*0094*/ 	.word	0x000016e0


	//   ....[2]....
        /*0098*/ 	.word	0x00001700


	//   ....[3]....
        /*009c*/ 	.word	0x00001720


	//   ....[4]....
        /*00a0*/ 	.word	0x00001740


	//   ....[5]....
        /*00a4*/ 	.word	0x00001760


	//   ....[6]....
        /*00a8*/ 	.word	0x00001780


	//   ....[7]....
        /*00ac*/ 	.word	0x000017a0


	//   ....[8]....
        /*00b0*/ 	.word	0x000017c0


	//   ....[9]....
        /*00b4*/ 	.word	0x000017e0


	//   ....[10]....
        /*00b8*/ 	.word	0x00003450


	//   ....[11]....
        /*00bc*/ 	.word	0x000034d0


	//   ....[12]....
        /*00c0*/ 	.word	0x00003550


	//   ....[13]....
        /*00c4*/ 	.word	0x000035c0


	//   ....[14]....
        /*00c8*/ 	.word	0x00003640


	//   ....[15]....
        /*00cc*/ 	.word	0x000036b0


	//   ....[16]....
        /*00d0*/ 	.word	0x00003730


	//   ....[17]....
        /*00d4*/ 	.word	0x000037a0


	//   ....[18]....
        /*00d8*/ 	.word	0x00003820


	//   ....[19]....
        /*00dc*/ 	.word	0x00003890


	//----- nvinfo : EIATTR_EXIT_INSTR_OFFSETS
	.align		4
.L_1385:
        /*00e0*/ 	.byte	0x04, 0x1c
        /*00e2*/ 	.short	(.L_1387 - .L_1386)


	//   ....[0]....
.L_1386:
        /*00e4*/ 	.word	0x00003390


	//   ....[1]....
        /*00e8*/ 	.word	0x000033f0


	//----- nvinfo : EIATTR_MAX_THREADS
	.align		4
.L_1387:
        /*00ec*/ 	.byte	0x04, 0x05
        /*00ee*/ 	.short	(.L_1389 - .L_1388)
.L_1388:
        /*00f0*/ 	.word	0x00000080
        /*00f4*/ 	.word	0x00000001
        /*00f8*/ 	.word	0x00000001


	//----- nvinfo : EIATTR_CRS_STACK_SIZE
	.align		4
.L_1389:
        /*00fc*/ 	.byte	0x04, 0x1e
        /*00fe*/ 	.short	(.L_1391 - .L_1390)
.L_1390:
        /*0100*/ 	.word	0x00000000
.L_1391:


//--------------------- .nv.info._ZN10layer_norm31ln_parallel_residual_bwd_kernelINS_13Kernel_traitsIf13__nv_bfloat16S2_S2_fjLj2560ELj1ELj1ELj4ELj8ENS_18Kernel_traits_baseILj2560EfS2_S2_S2_fjLj128EEEEELb0ELb1ELb1EEEvNS_9BwdParamsE --------------------------
	.section	.nv.info._ZN10layer_norm31ln_parallel_residual_bwd_kernelINS_13Kernel_traitsIf13__nv_bfloat16S2_S2_fjLj2560ELj1ELj1ELj4ELj8ENS_18Kernel_traits_baseILj2560EfS2_S2_S2_fjLj128EEEEELb0ELb1ELb1EEEvNS_9BwdParamsE,"",@"SHT_CUDA_INFO"
	.sectionflags	@""
	.align	4


	//----- nvinfo : EIATTR_CUDA_API_VERSION
	.align		4
        /*0000*/ 	.byte	0x04, 0x37
        /*0002*/ 	.short	(.L_1393 - .L_1392)
.L_1392:
        /*0004*/ 	.word	0x00000082


	//----- nvinfo : EIATTR_SW2861232_WAR
	.align		4
.L_1393:
        /*0008*/ 	.byte	0x01, 0x35
	.zero		2


	//----- nvinfo : EIATTR_PARAM_CBANK
	.align		4
        /*000c*/ 	.byte	0x04, 0x0a
        /*000e*/ 	.short	(.L_1395 - .L_1394)
	.align		4
.L_1394:
        /*0010*/ 	.word	index@(.nv.constant0._ZN10layer_norm31ln_parallel_residual_bwd_kernelINS_13Kernel_traitsIf13__nv_bfloat16S2_S2_fjLj2560ELj1ELj1ELj4ELj8ENS_18Kernel_traits_baseILj2560EfS2_S2_S2_fjLj128EEEEELb0ELb1ELb1EEEvNS_9BwdParamsE)
        /*0014*/ 	.short	0x0160
        /*0016*/ 	.short	0x0128


	//----- nvinfo : EIATTR_CBANK_PARAM_SIZE
	.align		4
.L_1395:
        /*0018*/ 	.byte	0x03, 0x19
        /*001a*/ 	.short	0x0128


	//----- nvinfo : EIATTR_KPARAM_INFO
	.align		4
        /*001c*/ 	.byte	0x04, 0x17
        /*001e*/ 	.short	(.L_1397 - .L_1396)
.L_1396:
        /*0020*/ 	.word	0x00000000
        /*0024*/ 	.short	0x0000
        /*0026*/ 	.short	0x0000
        /*0028*/ 	.byte	0x00, 0xf0, 0xa1, 0x04


	//----- nvinfo : EIATTR_MAXREG_COUNT
	.align		4
.L_1397:
        /*002c*/ 	.byte	0x03, 0x1b
        /*002e*/ 	.short	0x00ff


	//----- nvinfo : EIATTR_NUM_BARRIERS
	.align		4
        /*0030*/ 	.byte	0x02, 0x4c
        /*0032*/ 	.byte	0x01
	.zero		1


	//----- nvinfo : EIATTR_MERCURY_ISA_VERSION
	.align		4
        /*0034*/ 	.byte	0x03, 0x5f
        /*0036*/ 	.short	0x0000


	//----- nvinfo : EIATTR_COOP_GROUP_MASK_REGIDS
	.align		4
        /*0038*/ 	.byte	0x04, 0x29
        /*003a*/ 	.short	(.L_1399 - .L_1398)


	//   ....[0]....
.L_1398:
        /*003c*/ 	.word	0xffffffff


	//   ....[1]....
        /*0040*/ 	.word	0xffffffff


	//   ....[2]....
        /*0044*/ 	.word	0xffffffff


	//   ....[3]....
        /*0048*/ 	.word	0xffffffff


	//   ....[4]....
        /*004c*/ 	.word	0xffffffff


	//   ....[5]....
        /*0050*/ 	.word	0xffffffff


	//   ....[6]....
        /*0054*/ 	.word	0xffffffff


	//   ....[7]....
        /*0058*/ 	.word	0xffffffff


	//   ....[8]....
        /*005c*/ 	.word	0xffffffff


	//   ....[9]....
        /*0060*/ 	.word	0xffffffff


	//   ....[10]....
        /*0064*/ 	.word	0xffffffff


	//   ....[11]....
        /*0068*/ 	.word	0xffffffff


	//   ....[12]....
        /*006c*/ 	.word	0xffffffff


	//   ....[13]....
        /*0070*/ 	.word	0xffffffff


	//   ....[14]....
        /*0074*/ 	.word	0xffffffff


	//   ....[15]....
        /*0078*/ 	.word	0xffffffff


	//   ....[16]....
        /*007c*/ 	.word	0xffffffff


	//   ....[17]....
        /*0080*/ 	.word	0xffffffff


	//   ....[18]....
        /*0084*/ 	.word	0xffffffff


	//   ....[19]....
        /*0088*/ 	.word	0xffffffff


	//----- nvinfo : EIATTR_COOP_GROUP_INSTR_OFFSETS
	.align		4
.L_1399:
        /*008c*/ 	.byte	0x04, 0x28
        /*008e*/ 	.short	(.L_1401 - .L_1400)


	//   ....[0]....
.L_1400:
        /*0090*/ 	.word	0x00001430


	//   ....[1]....
        /*0094*/ 	.word	0x00001450


	//   ....[2]....
        /*0098*/ 	.word	0x00001470


	//   ....[3]....
        /*009c*/ 	.word	0x00001490


	//   ....[4]....
        /*00a0*/ 	.word	0x000014b0


	//   ....[5]....
        /*00a4*/ 	.word	0x000014d0


	//   ....[6]....
        /*00a8*/ 	.word	0x000014f0


	//   ....[7]....
        /*00ac*/ 	.word	0x00001510


	//   ....[8]....
        /*00b0*/ 	.word	0x00001530


	//   ....[9]....
        /*00b4*/ 	.word	0x00001550


	//   ....[10]....
        /*00b8*/ 	.word	0x00002f10


	//   ....[11]....
        /*00bc*/ 	.word	0x00002f90


	//   ....[12]....
        /*00c0*/ 	.word	0x00003010


	//   ....[13]....
        /*00c4*/ 	.word	0x00003080


	//   ....[14]....
        /*00c8*/ 	.word	0x00003100


	//   ....[15]....
        /*00cc*/ 	.word	0x00003170


	//   ....[16]....
        /*00d0*/ 	.word	0x000031f0


	//   ....[17]....
        /*00d4*/ 	.word	0x00003260


	//   ....[18]....
        /*00d8*/ 	.word	0x000032e0


	//   ....[19]....
        /*00dc*/ 	.word	0x00003350


	//----- nvinfo : EIATTR_EXIT_INSTR_OFFSETS
	.align		4
.L_1401:
        /*00e0*/ 	.byte	0x04, 0x1c
        /*00e2*/ 	.short	(.L_1403 - .L_1402)


	//   ....[0]....
.L_1402:
        /*00e4*/ 	.word	0x00002eb0


	//----- nvinfo : EIATTR_MAX_THREADS
	.align		4
.L_1403:
        /*00e8*/ 	.byte	0x04, 0x05
        /*00ea*/ 	.short	(.L_1405 - .L_1404)
.L_1404:
        /*00ec*/ 	.word	0x00000080
        /*00f0*/ 	.word	0x00000001
        /*00f4*/ 	.word	0x00000001


	//----- nvinfo : EIATTR_CRS_STACK_SIZE
	.align		4
.L_1405:
        /*00f8*/ 	.byte	0x04, 0x1e
        /*00fa*/ 	.short	(.L_1407 - .L_1406)
.L_1406:
        /*00fc*/ 	.word	0x00000000
.L_1407:


//--------------------- .nv.info._ZN10layer_norm31ln_parallel_residual_bwd_kernelINS_13Kernel_traitsIf13__nv_bfloat16S2_S2_fjLj2560ELj1ELj1ELj4ELj8ENS_18Kernel_traits_baseILj2560EfS2_S2_S2_fjLj128EEEEELb1ELb0ELb0EEEvNS_9BwdParamsE --------------------------
	.section	.nv.info._ZN10layer_norm31ln_parallel_residual_bwd_kernelINS_13Kernel_traitsIf13__nv_bfloat16S2_S2_fjLj2560ELj1ELj1ELj4ELj8ENS_18Kernel_traits_baseILj2560EfS2_S2_S2_fjLj128EEEEELb1ELb0ELb0EEEvNS_9BwdParamsE,"",@"SHT_CUDA_INFO"
	.sectionflags	@""
	.align	4


	//----- nvinfo : EIATTR_CUDA_API_VERSION
	.align		4
        /*0000*/ 	.byte	0x04, 0x37
        /*0002*/ 	.short	(.L_1409 - .L_1408)
.L_1408:
        /*0004*/ 	.word	0x00000082


	//----- nvinfo : EIATTR_SW2861232_WAR
	.align		4
.L_1409:
        /*0008*/ 	.byte	0x01, 0x35
	.zero		2


	//----- nvinfo : EIATTR_PARAM_CBANK
	.align		4
        /*000c*/ 	.byte	0x04, 0x0a
        /*000e*/ 	.short	(.L_1411 - .L_1410)
	.align		4
.L_1410:
        /*0010*/ 	.word	index@(.nv.constant0._ZN10layer_norm31ln_parallel_residual_bwd_kernelINS_13Kernel_traitsIf13__nv_bfloat16S2_S2_fjLj2560ELj1ELj1ELj4ELj8ENS_18Kernel_traits_baseILj2560EfS2_S2_S2_fjLj128EEEEELb1ELb0ELb0EEEvNS_9BwdParamsE)
        /*0014*/ 	.short	0x0160
        /*0016*/ 	.short	0x0128


	//----- nvinfo : EIATTR_CBANK_PARAM_SIZE
	.align		4
.L_1411:
        /*0018*/ 	.byte	0x03, 0x19
        /*001a*/ 	.short	0x0128


	//----- nvinfo : EIATTR_KPARAM_INFO
	.align		4
        /*001c*/ 	.byte	0x04, 0x17
        /*001e*/ 	.short	(.L_1413 - .L_1412)
.L_1412:
        /*0020*/ 	.word	0x00000000
        /*0024*/ 	.short	0x0000
        /*0026*/ 	.short	0x0000
        /*0028*/ 	.byte	0x00, 0xf0, 0xa1, 0x04


	//----- nvinfo : EIATTR_MAXREG_COUNT
	.align		4
.L_1413:
        /*002c*/ 	.byte	0x03, 0x1b
        /*002e*/ 	.short	0x00ff


	//----- nvinfo : EIATTR_NUM_BARRIERS
	.align		4
        /*0030*/ 	.byte	0x02, 0x4c
        /*0032*/ 	.byte	0x01
	.zero		1


	//----- nvinfo : EIATTR_MERCURY_ISA_VERSION
	.align		4
        /*0034*/ 	.byte	0x03, 0x5f
        /*0036*/ 	.short	0x0000


	//----- nvinfo : EIATTR_COOP_GROUP_MASK_REGIDS
	.align		4
        /*0038*/ 	.byte	0x04, 0x29
        /*003a*/ 	.short	(.L_1415 - .L_1414)


	//   ....[0]....
.L_1414:
        /*003c*/ 	.word	0xffffffff


	//   ....[1]....
        /*0040*/ 	.word	0xffffffff


	//   ....[2]....
        /*0044*/ 	.word	0xffffffff


	//   ....[3]....
        /*0048*/ 	.word	0xffffffff


	//   ....[4]....
        /*004c*/ 	.word	0xffffffff


	//   ....[5]....
        /*0050*/ 	.word	0xffffffff


	//   ....[6]....
        /*0054*/ 	.word	0xffffffff


	//   ....[7]....
        /*0058*/ 	.word	0xffffffff


	//   ....[8]....
        /*005c*/ 	.word	0xffffffff


	//   ....[9]....
        /*0060*/ 	.word	0xffffffff


	//   ....[10]....
        /*0064*/ 	.word	0xffffffff


	//   ....[11]....
        /*0068*/ 	.word	0xffffffff


	//   ....[12]....
        /*006c*/ 	.word	0xffffffff


	//   ....[13]....
        /*0070*/ 	.word	0xffffffff


	//   ....[14]....
        /*0074*/ 	.word	0xffffffff


	//   ....[15]....
        /*0078*/ 	.word	0xffffffff


	//   ....[16]....
        /*007c*/ 	.word	0xffffffff


	//   ....[17]....
        /*0080*/ 	.word	0xffffffff


	//   ....[18]....
        /*0084*/ 	.word	0xffffffff


	//   ....[19]....
        /*0088*/ 	.word	0xffffffff


	//----- nvinfo : EIATTR_COOP_GROUP_INSTR_OFFSETS
	.align		4
.L_1415:
        /*008c*/ 	.byte	0x04, 0x28
        /*008e*/ 	.short	(.L_1417 - .L_1416)


	//   ....[0]....
.L_1416:
        /*0090*/ 	.word	0x000023e0


	//   ....[1]....
        /*0094*/ 	.word	0x00002400


	//   ....[2]....
        /*0098*/ 	.word	0x00002420


	//   ....[3]....
        /*009c*/ 	.word	0x00002440


	//   ....[4]....
        /*00a0*/ 	.word	0x00002460


	//   ....[5]....
        /*00a4*/ 	.word	0x00002480


	//   ....[6]....
        /*00a8*/ 	.word	0x000024a0


	//   ....[7]....
        /*00ac*/ 	.word	0x000024c0


	//   ....[8]....
        /*00b0*/ 	.word	0x000024e0


	//   ....[9]....
        /*00b4*/ 	.word	0x00002500


	//   ....[10]....
        /*00b8*/ 	.word	0x00004b80


	//   ....[11]....
        /*00bc*/ 	.word	0x00004c00


	//   ....[12]....
        /*00c0*/ 	.word	0x00004c80


	//   ....[13]....
        /*00c4*/ 	.word	0x00004cf0


	//   ....[14]....
        /*00c8*/ 	.word	0x00004d70


	//   ....[15]....
        /*00cc*/ 	.word	0x00004de0


	//   ....[16]....
        /*00d0*/ 	.word	0x00004e60


	//   ....[17]....
        /*00d4*/ 	.word	0x00004ed0


	//   ....[18]....
        /*00d8*/ 	.word	0x00004f50


	//   ....[19]....
        /*00dc*/ 	.word	0x00004fc0


	//----- nvinfo : EIATTR_EXIT_INSTR_OFFSETS
	.align		4
.L_1417:
        /*00e0*/ 	.byte	0x04, 0x1c
        /*00e2*/ 	.short	(.L_1419 - .L_1418)


	//   ....[0]....
.L_1418:
        /*00e4*/ 	.word	0x00004a80


	//   ....[1]....
        /*00e8*/ 	.word	0x00004b20


	//----- nvinfo : EIATTR_MAX_THREADS
	.align		4
.L_1419:
        /*00ec*/ 	.byte	0x04, 0x05
        /*00ee*/ 	.short	(.L_1421 - .L_1420)
.L_1420:
        /*00f0*/ 	.word	0x00000080
        /*00f4*/ 	.word	0x00000001
        /*00f8*/ 	.word	0x00000001


	//----- nvinfo : EIATTR_CRS_STACK_SIZE
	.align		4
.L_1421:
        /*00fc*/ 	.byte	0x04, 0x1e
        /*00fe*/ 	.short	(.L_1423 - .L_1422)
.L_1422:
        /*0100*/ 	.word	0x00000000
.L_1423:


//--------------------- .nv.info._ZN10layer_norm31ln_parallel_residual_bwd_kernelINS_13Kernel_traitsIf13__nv_bfloat16S2_S2_fjLj2560ELj1ELj1ELj4ELj8ENS_18Kernel_traits_baseILj2560EfS2_S2_S2_fjLj128EEEEELb1ELb0ELb1EEEvNS_9BwdParamsE --------------------------
	.section	.nv.info._ZN10layer_norm31ln_parallel_residual_bwd_kernelINS_13Kernel_traitsIf13__nv_bfloat16S2_S2_fjLj2560ELj1ELj1ELj4ELj8ENS_18Kernel_traits_baseILj2560EfS2_S2_S2_fjLj128EEEEELb1ELb0ELb1EEEvNS_9BwdParamsE,"",@"SHT_CUDA_INFO"
	.sectionflags	@""
	.align	4


	//----- nvinfo : EIATTR_CUDA_API_VERSION
	.align		4
        /*0000*/ 	.byte	0x04, 0x37
        /*0002*/ 	.short	(.L_1425 - .L_1424)
.L_1424:
        /*0004*/ 	.word	0x00000082


	//----- nvinfo : EIATTR_SW2861232_WAR
	.align		4
.L_1425:
        /*0008*/ 	.byte	0x01, 0x35
	.zero		2


	//----- nvinfo : EIATTR_PARAM_CBANK
	.align		4
        /*000c*/ 	.byte	0x04, 0x0a
        /*000e*/ 	.short	(.L_1427 - .L_1426)
	.align		4
.L_1426:
        /*0010*/ 	.word	index@(.nv.constant0._ZN10layer_norm31ln_parallel_residual_bwd_kernelINS_13Kernel_traitsIf13__nv_bfloat16S2_S2_fjLj2560ELj1ELj1ELj4ELj8ENS_18Kernel_traits_baseILj2560EfS2_S2_S2_fjLj128EEEEELb1ELb0ELb1EEEvNS_9BwdParamsE)
        /*0014*/ 	.short	0x0160
        /*0016*/ 	.short	0x0128


	//----- nvinfo : EIATTR_CBANK_PARAM_SIZE
	.align		4
.L_1427:
        /*0018*/ 	.byte	0x03, 0x19
        /*001a*/ 	.short	0x0128


	//----- nvinfo : EIATTR_KPARAM_INFO
	.align		4
        /*001c*/ 	.byte	0x04, 0x17
        /*001e*/ 	.short	(.L_1429 - .L_1428)
.L_1428:
        /*0020*/ 	.word	0x00000000
        /*0024*/ 	.short	0x0000
        /*0026*/ 	.short	0x0000
        /*0028*/ 	.byte	0x00, 0xf0, 0xa1, 0x04


	//----- nvinfo : EIATTR_MAXREG_COUNT
	.align		4
.L_1429:
        /*002c*/ 	.byte	0x03, 0x1b
        /*002e*/ 	.short	0x00ff


	//----- nvinfo : EIATTR_NUM_BARRIERS
	.align		4
        /*0030*/ 	.byte	0x02, 0x4c
        /*0032*/ 	.byte	0x01
	.zero		1


	//----- nvinfo : EIATTR_MERCURY_ISA_VERSION
	.align		4
        /*0034*/ 	.byte	0x03, 0x5f
        /*0036*/ 	.short	0x0000


	//----- nvinfo : EIATTR_COOP_GROUP_MASK_REGIDS
	.align		4
        /*0038*/ 	.byte	0x04, 0x29
        /*003a*/ 	.short	(.L_1431 - .L_1430)


	//   ....[0]....
.L_1430:
        /*003c*/ 	.word	0xffffffff


	//   ....[1]....
        /*0040*/ 	.word	0xffffffff


	//   ....[2]....
        /*0044*/ 	.word	0xffffffff


	//   ....[3]....
        /*0048*/ 	.word	0xffffffff


	//   ....[4]....
        /*004c*/ 	.word	0xffffffff


	//   ....[5]....
        /*0050*/ 	.word	0xffffffff


	//   ....[6]....
        /*0054*/ 	.word	0xffffffff


	//   ....[7]....
        /*0058*/ 	.word	0xffffffff


	//   ....[8]....
        /*005c*/ 	.word	0xffffffff


	//   ....[9]....
        /*0060*/ 	.word	0xffffffff


	//   ....[10]....
        /*0064*/ 	.word	0xffffffff


	//   ....[11]....
        /*0068*/ 	.word	0xffffffff


	//   ....[12]....
        /*006c*/ 	.word	0xffffffff


	//   ....[13]....
        /*0070*/ 	.word	0xffffffff


	//   ....[14]....
        /*0074*/ 	.word	0xffffffff


	//   ....[15]....
        /*0078*/ 	.word	0xffffffff


	//   ....[16]....
        /*007c*/ 	.word	0xffffffff


	//   ....[17]....
        /*0080*/ 	.word	0xffffffff


	//   ....[18]....
        /*0084*/ 	.word	0xffffffff


	//   ....[19]....
        /*0088*/ 	.word	0xffffffff


	//----- nvinfo : EIATTR_COOP_GROUP_INSTR_OFFSETS
	.align		4
.L_1431:
        /*008c*/ 	.byte	0x04, 0x28
        /*008e*/ 	.short	(.L_1433 - .L_1432)


	//   ....[0]....
.L_1432:
        /*0090*/ 	.word	0x00002290


	//   ....[1]....
        /*0094*/ 	.word	0x000022b0


	//   ....[2]....
        /*0098*/ 	.word	0x000022d0


	//   ....[3]....
        /*009c*/ 	.word	0x000022f0


	//   ....[4]....
        /*00a0*/ 	.word	0x00002310


	//   ....[5]....
        /*00a4*/ 	.word	0x00002330


	//   ....[6]....
        /*00a8*/ 	.word	0x00002350


	//   ....[7]....
        /*00ac*/ 	.word	0x00002370


	//   ....[8]....
        /*00b0*/ 	.word	0x00002390


	//   ....[9]....
        /*00b4*/ 	.word	0x000023b0


	//   ....[10]....
        /*00b8*/ 	.word	0x00004840


	//   ....[11]....
        /*00bc*/ 	.word	0x000048c0


	//   ....[12]....
        /*00c0*/ 	.word	0x00004940


	//   ....[13]....
        /*00c4*/ 	.word	0x000049b0


	//   ....[14]....
        /*00c8*/ 	.word	0x00004a30


	//   ....[15]....
        /*00cc*/ 	.word	0x00004aa0


	//   ....[16]....
        /*00d0*/ 	.word	0x00004b20


	//   ....[17]....
        /*00d4*/ 	.word	0x00004b90


	//   ....[18]....
        /*00d8*/ 	.word	0x00004c10


	//   ....[19]....
        /*00dc*/ 	.word	0x00004c80


	//----- nvinfo : EIATTR_EXIT_INSTR_OFFSETS
	.align		4
.L_1433:
        /*00e0*/ 	.byte	0x04, 0x1c
        /*00e2*/ 	.short	(.L_1435 - .L_1434)


	//   ....[0]....
.L_1434:
        /*00e4*/ 	.word	0x000047e0


	//----- nvinfo : EIATTR_MAX_THREADS
	.align		4
.L_1435:
        /*00e8*/ 	.byte	0x04, 0x05
        /*00ea*/ 	.short	(.L_1437 - .L_1436)
.L_1436:
        /*00ec*/ 	.word	0x00000080
        /*00f0*/ 	.word	0x00000001
        /*00f4*/ 	.word	0x00000001


	//----- nvinfo : EIATTR_CRS_STACK_SIZE
	.align		4
.L_1437:
        /*00f8*/ 	.byte	0x04, 0x1e
        /*00fa*/ 	.short	(.L_1439 - .L_1438)
.L_1438:
        /*00fc*/ 	.word	0x00000000
.L_1439:


//--------------------- .nv.info._ZN10layer_norm22ln_bwd_finalize_kernelINS_22Kernel_traits_finalizeILj2560Ef13__nv_bfloat16S2_S2_fjLb0ELj1024ELj4ENS_18Kernel_traits_baseILj2560EfS2_S2_S2_fjLj1024EEEEELb0ELb0EEEvNS_9BwdParamsE --------------------------
	.section	.nv.info._ZN10layer_norm22ln_bwd_finalize_kernelINS_22Kernel_traits_finalizeILj2560Ef13__nv_bfloat16S2_S2_fjLb0ELj1024ELj4ENS_18Kernel_traits_baseILj2560EfS2_S2_S2_fjLj1024EEEEELb0ELb0EEEvNS_9BwdParamsE,"",@"SHT_CUDA_INFO"
	.sectionflags	@""
	.align	4


	//----- nvinfo : EIATTR_CUDA_API_VERSION
	.align		4
        /*0000*/ 	.byte	0x04, 0x37
        /*0002*/ 	.short	(.L_1441 - .L_1440)
.L_1440:
        /*0004*/ 	.word	0x00000082


	//----- nvinfo : EIATTR_SW2861232_WAR
	.align		4
.L_1441:
        /*0008*/ 	.byte	0x01, 0x35
	.zero		2


	//----- nvinfo : EIATTR_PARAM_CBANK
	.align		4
        /*000c*/ 	.byte	0x04, 0x0a
        /*000e*/ 	.short	(.L_1443 - .L_1442)
	.align		4
.L_1442:
        /*0010*/ 	.word	index@(.nv.constant0._ZN10layer_norm22ln_bwd_finalize_kernelINS_22Kernel_traits_finalizeILj2560Ef13__nv_bfloat16S2_S2_fjLb0ELj1024ELj4ENS_18Kernel_traits_baseILj2560EfS2_S2_S2_fjLj1024EEEEELb0ELb0EEEvNS_9BwdParamsE)
        /*0014*/ 	.short	0x0160
        /*0016*/ 	.short	0x0128


	//----- nvinfo : EIATTR_CBANK_PARAM_SIZE
	.align		4
.L_1443:
        /*0018*/ 	.byte	0x03, 0x19
        /*001a*/ 	.short	0x0128


	//----- nvinfo : EIATTR_KPARAM_INFO
	.align		4
        /*001c*/ 	.byte	0x04, 0x17
        /*001e*/ 	.short	(.L_1445 - .L_1444)
.L_1444:
        /*0020*/ 	.word	0x00000000
        /*0024*/ 	.short	0x0000
        /*0026*/ 	.short	0x0000
        /*0028*/ 	.byte	0x00, 0xf0, 0xa1, 0x04


	//----- nvinfo : EIATTR_MAXREG_COUNT
	.align		4
.L_1445:
        /*002c*/ 	.byte	0x03, 0x1b
        /*002e*/ 	.short	0x0040


	//----- nvinfo : EIATTR_NUM_BARRIERS
	.align		4
        /*0030*/ 	.byte	0x02, 0x4c
        /*0032*/ 	.byte	0x01
	.zero		1


	//----- nvinfo : EIATTR_MERCURY_ISA_VERSION
	.align		4
        /*0034*/ 	.byte	0x03, 0x5f
        /*0036*/ 	.short	0x0000


	//----- nvinfo : EIATTR_COOP_GROUP_MASK_REGIDS
	.align		4
        /*0038*/ 	.byte	0x04, 0x29
        /*003a*/ 	.short	(.L_1447 - .L_1446)


	//   ....[0]....
.L_1446:
        /*003c*/ 	.word	0xffffffff


	//   ....[1]....
        /*0040*/ 	.word	0xffffffff


	//   ....[2]....
        /*0044*/ 	.word	0xffffffff


	//   ....[3]....
        /*0048*/ 	.word	0xffffffff


	//   ....[4]....
        /*004c*/ 	.word	0xffffffff


	//   ....[5]....
        /*0050*/ 	.word	0xffffffff


	//   ....[6]....
        /*0054*/ 	.word	0xffffffff


	//   ....[7]....
        /*0058*/ 	.word	0xffffffff


	//   ....[8]....
        /*005c*/ 	.word	0xffffffff


	//   ....[9]....
        /*0060*/ 	.word	0xffffffff


	//   ....[10]....
        /*0064*/ 	.word	0xffffffff


	//   ....[11]....
        /*0068*/ 	.word	0xffffffff


	//   ....[12]....
        /*006c*/ 	.word	0xffffffff


	//   ....[13]....
        /*0070*/ 	.word	0xffffffff


	//   ....[14]....
        /*0074*/ 	.word	0xffffffff


	//   ....[15]....
        /*0078*/ 	.word	0xffffffff


	//   ....[16]....
        /*007c*/ 	.word	0xffffffff


	//   ....[17]....
        /*0080*/ 	.word	0xffffffff


	//   ....[18]....
        /*0084*/ 	.word	0xffffffff


	//   ....[19]....
        /*0088*/ 	.word	0xffffffff


	//----- nvinfo : EIATTR_COOP_GROUP_INSTR_OFFSETS
	.align		4
.L_1447:
        /*008c*/ 	.byte	0x04, 0x28
        /*008e*/ 	.short	(.L_1449 - .L_1448)


	//   ....[0]....
.L_1448:
        /*0090*/ 	.word	0x00000820


	//   ....[1]....
        /*0094*/ 	.word	0x00000850


	//   ....[2]....
        /*0098*/ 	.word	0x00000860


	//   ....[3]....
        /*009c*/ 	.word	0x00000890


	//   ....[4]....
        /*00a0*/ 	.word	0x000008a0


	//   ....[5]....
        /*00a4*/ 	.word	0x000008d0


	//   ....[6]....
        /*00a8*/ 	.word	0x000008f0


	//   ....[7]....
        /*00ac*/ 	.word	0x00000900


	//   ....[8]....
        /*00b0*/ 	.word	0x00000930


	//   ....[9]....
        /*00b4*/ 	.word	0x00000940


	//   ....[10]....
        /*00b8*/ 	.word	0x00000b30


	//   ....[11]....
        /*00bc*/ 	.word	0x00000ba0


	//   ....[12]....
        /*00c0*/ 	.word	0x00000c00


	//   ....[13]....
        /*00c4*/ 	.word	0x00000c60


	//   ....[14]....
        /*00c8*/ 	.word	0x00000cd0


	//   ....[15]....
        /*00cc*/ 	.word	0x00000d40


	//   ....[16]....
        /*00d0*/ 	.word	0x00000da0


	//   ....[17]....
        /*00d4*/ 	.word	0x00000e00


	//   ....[18]....
        /*00d8*/ 	.word	0x00000e60


	//   ....[19]....
        /*00dc*/ 	.word	0x00000ec0


	//----- nvinfo : EIATTR_EXIT_INSTR_OFFSETS
	.align		4
.L_1449:
        /*00e0*/ 	.byte	0x04, 0x1c
        /*00e2*/ 	.short	(.L_1451 - .L_1450)


	//   ....[0]....
.L_1450:
        /*00e4*/ 	.word	0x00000070


	//   ....[1]....
        /*00e8*/ 	.word	0x00000ad0


	//----- nvinfo : EIATTR_MAX_THREADS
	.align		4
.L_1451:
        /*00ec*/ 	.byte	0x04, 0x05
        /*00ee*/ 	.short	(.L_1453 - .L_1452)
.L_1452:
        /*00f0*/ 	.word	0x00000400
        /*00f4*/ 	.word	0x00000001
        /*00f8*/ 	.word	0x00000001


	//----- nvinfo : EIATTR_CRS_STACK_SIZE
	.align		4
.L_1453:
        /*00fc*/ 	.byte	0x04, 0x1e
        /*00fe*/ 	.short	(.L_1455 - .L_1454)
.L_1454:
        /*0100*/ 	.word	0x00000000
.L_1455:


//--------------------- .nv.info._ZN10layer_norm40ln_parallel_residual_bwd_finalize_kernelINS_22Kernel_traits_finalizeILj2560Ef13__nv_bfloat16S2_S2_fjLb0ELj1024ELj4ENS_18Kernel_traits_baseILj2560EfS2_S2_S2_fjLj1024EEEEELb0EEEvNS_9BwdParamsE --------------------------
	.section	.nv.info._ZN10layer_norm40ln_parallel_residual_bwd_finalize_kernelINS_22Kernel_traits_finalizeILj2560Ef13__nv_bfloat16S2_S2_fjLb0ELj1024ELj4ENS_18Kernel_traits_baseILj2560EfS2_S2_S2_fjLj1024EEEEELb0EEEvNS_9BwdParamsE,"",@"SHT_CUDA_INFO"
	.sectionflags	@""
	.align	4


	//----- nvinfo : EIATTR_CUDA_API_VERSION
	.align		4
        /*0000*/ 	.byte	0x04, 0x37
        /*0002*/ 	.short	(.L_1457 - .L_1456)
.L_1456:
        /*0004*/ 	.word	0x00000082


	//----- nvinfo : EIATTR_SW2861232_WAR
	.align		4
.L_1457:
        /*0008*/ 	.byte	0x01, 0x35
	.zero		2


	//----- nvinfo : EIATTR_PARAM_CBANK
	.align		4
        /*000c*/ 	.byte	0x04, 0x0a
        /*000e*/ 	.short	(.L_1459 - .L_1458)
	.align		4
.L_1458:
        /*0010*/ 	.word	index@(.nv.constant0._ZN10layer_norm40ln_parallel_residual_bwd_finalize_kernelINS_22Kernel_traits_finalizeILj2560Ef13__nv_bfloat16S2_S2_fjLb0ELj1024ELj4ENS_18Kernel_traits_baseILj2560EfS2_S2_S2_fjLj1024EEEEELb0EEEvNS_9BwdParamsE)
        /*0014*/ 	.short	0x0160
        /*0016*/ 	.short	0x0128


	//----- nvinfo : EIATTR_CBANK_PARAM_SIZE
	.align		4
.L_1459:
        /*0018*/ 	.byte	0x03, 0x19
        /*001a*/ 	.short	0x0128


	//----- nvinfo : EIATTR_KPARAM_INFO
	.align		4
        /*001c*/ 	.byte	0x04, 0x17
        /*001e*/ 	.short	(.L_1461 - .L_1460)
.L_1460:
        /*0020*/ 	.word	0x00000000
        /*0024*/ 	.short	0x0000
        /*0026*/ 	.short	0x0000
        /*0028*/ 	.byte	0x00, 0xf0, 0xa1, 0x04


	//----- nvinfo : EIATTR_MAXREG_COUNT
	.align		4
.L_1461:
        /*002c*/ 	.byte	0x03, 0x1b
        /*002e*/ 	.short	0x0040


	//----- nvinfo : EIATTR_NUM_BARRIERS
	.align		4
        /*0030*/ 	.byte	0x02, 0x4c
        /*0032*/ 	.byte	0x01
	.zero		1


	//----- nvinfo : EIATTR_MERCURY_ISA_VERSION
	.align		4
        /*0034*/ 	.byte	0x03, 0x5f
        /*0036*/ 	.short	0x0000


	//----- nvinfo : EIATTR_COOP_GROUP_MASK_REGIDS
	.align		4
        /*0038*/ 	.byte	0x04, 0x29
        /*003a*/ 	.short	(.L_1463 - .L_1462)


	//   ....[0]....
.L_1462:
        /*003c*/ 	.word	0xffffffff


	//   ....[1]....
        /*0040*/ 	.word	0xffffffff


	//   ....[2]....
        /*0044*/ 	.word	0xffffffff


	//   ....[3]....
        /*0048*/ 	.word	0xffffffff


	//   ....[4]....
        /*004c*/ 	.word	0xffffffff


	//   ....[5]....
        /*0050*/ 	.word	0xffffffff


	//   ....[6]....
        /*0054*/ 	.word	0xffffffff


	//   ....[7]....
        /*0058*/ 	.word	0xffffffff


	//   ....[8]....
        /*005c*/ 	.word	0xffffffff


	//   ....[9]....
        /*0060*/ 	.word	0xffffffff


	//   ....[10]....
        /*0064*/ 	.word	0xffffffff


	//   ....[11]....
        /*0068*/ 	.word	0xffffffff


	//   ....[12]....
        /*006c*/ 	.word	0xffffffff


	//   ....[13]....
        /*0070*/ 	.word	0xffffffff


	//   ....[14]....
        /*0074*/ 	.word	0xffffffff


	//   ....[15]....
        /*0078*/ 	.word	0xffffffff


	//   ....[16]....
        /*007c*/ 	.word	0xffffffff


	//   ....[17]....
        /*0080*/ 	.word	0xffffffff


	//   ....[18]....
        /*0084*/ 	.word	0xffffffff


	//   ....[19]....
        /*0088*/ 	.word	0xffffffff


	//   ....[20]....
        /*008c*/ 	.word	0xffffffff


	//   ....[21]....
        /*0090*/ 	.word	0xffffffff


	//   ....[22]....
        /*0094*/ 	.word	0xffffffff


	//   ....[23]....
        /*0098*/ 	.word	0xffffffff


	//   ....[24]....
        /*009c*/ 	.word	0xffffffff


	//   ....[25]....
        /*00a0*/ 	.word	0xffffffff


	//   ....[26]....
        /*00a4*/ 	.word	0xffffffff


	//   ....[27]....
        /*00a8*/ 	.word	0xffffffff


	//   ....[28]....
        /*00ac*/ 	.word	0xffffffff


	//   ....[29]....
        /*00b0*/ 	.word	0xffffffff


	//   ....[30]....
        /*00b4*/ 	.word	0xffffffff


	//   ....[31]....
        /*00b8*/ 	.word	0xffffffff


	//   ....[32]....
        /*00bc*/ 	.word	0xffffffff


	//   ....[33]....
        /*00c0*/ 	.word	0xffffffff


	//   ....[34]....
        /*00c4*/ 	.word	0xffffffff


	//   ....[35]....
        /*00c8*/ 	.word	0xffffffff


	//   ....[36]....
        /*00cc*/ 	.word	0xffffffff


	//   ....[37]....
        /*00d0*/ 	.word	0xffffffff


	//   ....[38]....
        /*00d4*/ 	.word	0xffffffff


	//   ....[39]....
        /*00d8*/ 	.word	0xffffffff


	//----- nvinfo : EIATTR_COOP_GROUP_INSTR_OFFSETS
	.align		4
.L_1463:
        /*00dc*/ 	.byte	0x04, 0x28
        /*00de*/ 	.short	(.L_1465 - .L_1464)


	//   ....[0]....
.L_1464:
        /*00e0*/ 	.word	0x00000b70


	//   ....[1]....
        /*00e4*/ 	.word	0x00000ba0


	//   ....[2]....
        /*00e8*/ 	.word	0x00000bb0


	//   ....[3]....
        /*00ec*/ 	.word	0x00000bc0


	//   ....[4]....
        /*00f0*/ 	.word	0x00000bf0


	//   ....[5]....
        /*00f4*/ 	.word	0x00000c10


	//   ....[6]....
        /*00f8*/ 	.word	0x00000c20


	//   ....[7]....
        /*00fc*/ 	.word	0x00000c30


	//   ....[8]....
        /*0100*/ 	.word	0x00000c60


	//   ....[9]....
        /*0104*/ 	.word	0x00000c80


	//   ....[10]....
        /*0108*/ 	.word	0x00000ca0


	//   ....[11]....
        /*010c*/ 	.word	0x00000cb0


	//   ....[12]....
        /*0110*/ 	.word	0x00000ce0


	//   ....[13]....
        /*0114*/ 	.word	0x00000d00


	//   ....[14]....
        /*0118*/ 	.word	0x00000d20


	//   ....[15]....
        /*011c*/ 	.word	0x00000d30


	//   ....[16]....
        /*0120*/ 	.word	0x00000d60


	//   ....[17]....
        /*0124*/ 	.word	0x00000d90


	//   ....[18]....
        /*0128*/ 	.word	0x00000da0


	//   ....[19]....
        /*012c*/ 	.word	0x00000db0


	//   ....[20]....
        /*0130*/ 	.word	0x00001080


	//   ....[21]....
        /*0134*/ 	.word	0x000010f0


	//   ....[22]....
        /*0138*/ 	.word	0x00001150


	//   ....[23]....
        /*013c*/ 	.word	0x000011b0


	//   ....[24]....
        /*0140*/ 	.word	0x00001220


	//   ....[25]....
        /*0144*/ 	.word	0x00001290


	//   ....[26]....
        /*0148*/ 	.word	0x000012f0


	//   ....[27]....
        /*014c*/ 	.word	0x00001350


	//   ....[28]....
        /*0150*/ 	.word	0x000013b0


	//   ....[29]....
        /*0154*/ 	.word	0x00001420


	//   ....[30]....
        /*0158*/ 	.word	0x00001490


	//   ....[31]....
        /*015c*/ 	.word	0x000014f0


	//   ....[32]....
        /*0160*/ 	.word	0x00001550


	//   ....[33]....
        /*0164*/ 	.word	0x000015b0


	//   ....[34]....
        /*0168*/ 	.word	0x00001620


	//   ....[35]....
        /*016c*/ 	.word	0x00001690


	//   ....[36]....
        /*0170*/ 	.word	0x000016f0


	//   ....[37]....
        /*0174*/ 	.word	0x00001750


	//   ....[38]....
        /*0178*/ 	.word	0x000017b0


	//   ....[39]....
        /*017c*/ 	.word	0x00001810


	//----- nvinfo : EIATTR_EXIT_INSTR_OFFSETS
	.align		4
.L_1465:
        /*0180*/ 	.byte	0x04, 0x1c
        /*0182*/ 	.short	(.L_1467 - .L_1466)


	//   ....[0]....
.L_1466:
        /*0184*/ 	.word	0x00000070


	//   ....[1]....
        /*0188*/ 	.word	0x00001020


	//----- nvinfo : EIATTR_MAX_THREADS
	.align		4
.L_1467:
        /*018c*/ 	.byte	0x04, 0x05
        /*018e*/ 	.short	(.L_1469 - .L_1468)
.L_1468:
        /*0190*/ 	.word	0x00000400
        /*0194*/ 	.word	0x00000001
        /*0198*/ 	.word	0x00000001


	//----- nvinfo : EIATTR_CRS_STACK_SIZE
	.align		4
.L_1469:
        /*019c*/ 	.byte	0x04, 0x1e
        /*019e*/ 	.short	(.L_1471 - .L_1470)
.L_1470:
        /*01a0*/ 	.word	0x00000000
.L_1471:


//--------------------- .nv.info._ZN10layer_norm31ln_parallel_residual_bwd_kernelINS_13Kernel_traitsIf13__nv_bfloat16S2_S2_fjLj2560ELj1ELj1ELj4ELj8ENS_18Kernel_traits_baseILj2560EfS2_S2_S2_fjLj128EEEEELb1ELb1ELb0EEEvNS_9BwdParamsE --------------------------
	.section	.nv.info._ZN10layer_norm31ln_parallel_residual_bwd_kernelINS_13Kernel_traitsIf13__nv_bfloat16S2_S2_fjLj2560ELj1ELj1ELj4ELj8ENS_18Kernel_traits_baseILj2560EfS2_S2_S2_fjLj128EEEEELb1ELb1ELb0EEEvNS_9BwdParamsE,"",@"SHT_CUDA_INFO"
	.sectionflags	@""
	.align	4


	//----- nvinfo : EIATTR_CUDA_API_VERSION
	.align		4
        /*0000*/ 	.byte	0x04, 0x37
        /*0002*/ 	.short	(.L_1473 - .L_1472)
.L_1472:
        /*0004*/ 	.word	0x00000082


	//----- nvinfo : EIATTR_SW2861232_WAR
	.align		4
.L_1473:
        /*0008*/ 	.byte	0x01, 0x35
	.zero		2


	//----- nvinfo : EIATTR_PARAM_CBANK
	.align		4
        /*000c*/ 	.byte	0x04, 0x0a
        /*000e*/ 	.short	(.L_1475 - .L_1474)
	.align		4
.L_1474:
        /*0010*/ 	.word	index@(.nv.constant0._ZN10layer_norm31ln_parallel_residual_bwd_kernelINS_13Kernel_traitsIf13__nv_bfloat16S2_S2_fjLj2560ELj1ELj1ELj4ELj8ENS_18Kernel_traits_baseILj2560EfS2_S2_S2_fjLj128EEEEELb1ELb1ELb0EEEvNS_9BwdParamsE)
        /*0014*/ 	.short	0x0160
        /*0016*/ 	.short	0x0128


	//----- nvinfo : EIATTR_CBANK_PARAM_SIZE
	.align		4
.L_1475:
        /*0018*/ 	.byte	0x03, 0x19
        /*001a*/ 	.short	0x0128


	//----- nvinfo : EIATTR_KPARAM_INFO
	.align		4
        /*001c*/ 	.byte	0x04, 0x17
        /*001e*/ 	.short	(.L_1477 - .L_1476)
.L_1476:
        /*0020*/ 	.word	0x00000000
        /*0024*/ 	.short	0x0000
        /*0026*/ 	.short	0x0000
        /*0028*/ 	.byte	0x00, 0xf0, 0xa1, 0x04


	//----- nvinfo : EIATTR_MAXREG_COUNT
	.align		4
.L_1477:
        /*002c*/ 	.byte	0x03, 0x1b
        /*002e*/ 	.short	0x00ff


	//----- nvinfo : EIATTR_NUM_BARRIERS
	.align		4
        /*0030*/ 	.byte	0x02, 0x4c
        /*0032*/ 	.byte	0x01
	.zero		1


	//----- nvinfo : EIATTR_MERCURY_ISA_VERSION
	.align		4
        /*0034*/ 	.byte	0x03, 0x5f
        /*0036*/ 	.short	0x0000


	//----- nvinfo : EIATTR_COOP_GROUP_MASK_REGIDS
	.align		4
        /*0038*/ 	.byte	0x04, 0x29
        /*003a*/ 	.short	(.L_1479 - .L_1478)


	//   ....[0]....
.L_1478:
        /*003c*/ 	.word	0xffffffff


	//   ....[1]....
        /*0040*/ 	.word	0xffffffff


	//   ....[2]....
        /*0044*/ 	.word	0xffffffff


	//   ....[3]....
        /*0048*/ 	.word	0xffffffff


	//   ....[4]....
        /*004c*/ 	.word	0xffffffff


	//   ....[5]....
        /*0050*/ 	.word	0xffffffff


	//   ....[6]....
        /*0054*/ 	.word	0xffffffff


	//   ....[7]....
        /*0058*/ 	.word	0xffffffff


	//   ....[8]....
        /*005c*/ 	.word	0xffffffff


	//   ....[9]....
        /*0060*/ 	.word	0xffffffff


	//   ....[10]....
        /*0064*/ 	.word	0xffffffff


	//   ....[11]....
        /*0068*/ 	.word	0xffffffff


	//   ....[12]....
        /*006c*/ 	.word	0xffffffff


	//   ....[13]....
        /*0070*/ 	.word	0xffffffff


	//   ....[14]....
        /*0074*/ 	.word	0xffffffff


	//   ....[15]....
        /*0078*/ 	.word	0xffffffff


	//   ....[16]....
        /*007c*/ 	.word	0xffffffff


	//   ....[17]....
        /*0080*/ 	.word	0xffffffff


	//   ....[18]....
        /*0084*/ 	.word	0xffffffff


	//   ....[19]....
        /*0088*/ 	.word	0xffffffff


	//----- nvinfo : EIATTR_COOP_GROUP_INSTR_OFFSETS
	.align		4
.L_1479:
        /*008c*/ 	.byte	0x04, 0x28
        /*008e*/ 	.short	(.L_1481 - .L_1480)


	//   ....[0]....
.L_1480:
        /*0090*/ 	.word	0x00001b20


	//   ....[1]....
        /*0094*/ 	.word	0x00001b40


	//   ....[2]....
        /*0098*/ 	.word	0x00001b60


	//   ....[3]....
        /*009c*/ 	.word	0x00001b80


	//   ....[4]....
        /*00a0*/ 	.word	0x00001ba0


	//   ....[5]....
        /*00a4*/ 	.word	0x00001bc0


	//   ....[6]....
        /*00a8*/ 	.word	0x00001be0


	//   ....[7]....
        /*00ac*/ 	.word	0x00001c00


	//   ....[8]....
        /*00b0*/ 	.word	0x00001c20


	//   ....[9]....
        /*00b4*/ 	.word	0x00001c40


	//   ....[10]....
        /*00b8*/ 	.word	0x000040c0


	//   ....[11]....
        /*00bc*/ 	.word	0x00004140


	//   ....[12]....
        /*00c0*/ 	.word	0x000041c0


	//   ....[13]....
        /*00c4*/ 	.word	0x00004230


	//   ....[14]....
        /*00c8*/ 	.word	0x000042b0


	//   ....[15]....
        /*00cc*/ 	.word	0x00004320


	//   ....[16]....
        /*00d0*/ 	.word	0x000043a0


	//   ....[17]....
        /*00d4*/ 	.word	0x00004410


	//   ....[18]....
        /*00d8*/ 	.word	0x00004490


	//   ....[19]....
        /*00dc*/ 	.word	0x00004500


	//----- nvinfo : EIATTR_EXIT_INSTR_OFFSETS
	.align		4
.L_1481:
        /*00e0*/ 	.byte	0x04, 0x1c
        /*00e2*/ 	.short	(.L_1483 - .L_1482)


	//   ....[0]....
.L_1482:
        /*00e4*/ 	.word	0x00004000


	//   ....[1]....
        /*00e8*/ 	.word	0x00004060


	//----- nvinfo : EIATTR_MAX_THREADS
	.align		4
.L_1483:
        /*00ec*/ 	.byte	0x04, 0x05
        /*00ee*/ 	.short	(.L_1485 - .L_1484)
.L_1484:
        /*00f0*/ 	.word	0x00000080
        /*00f4*/ 	.word	0x00000001
        /*00f8*/ 	.word	0x00000001


	//----- nvinfo : EIATTR_CRS_STACK_SIZE
	.align		4
.L_1485:
        /*00fc*/ 	.byte	0x04, 0x1e
        /*00fe*/ 	.short	(.L_1487 - .L_1486)
.L_1486:
        /*0100*/ 	.word	0x00000000
.L_1487:


//--------------------- .nv.info._ZN10layer_norm22ln_bwd_finalize_kernelINS_22Kernel_traits_finalizeILj2560Ef13__nv_bfloat16S2_S2_fjLb0ELj1024ELj4ENS_18Kernel_traits_baseILj2560EfS2_S2_S2_fjLj1024EEEEELb0ELb1EEEvNS_9BwdParamsE --------------------------
	.section	.nv.info._ZN10layer_norm22ln_bwd_finalize_kernelINS_22Kernel_traits_finalizeILj2560Ef13__nv_bfloat16S2_S2_fjLb0ELj1024ELj4ENS_18Kernel_traits_baseILj2560EfS2_S2_S2_fjLj1024EEEEELb0ELb1EEEvNS_9BwdParamsE,"",@"SHT_CUDA_INFO"
	.sectionflags	@""
	.align	4


	//----- nvinfo : EIATTR_CUDA_API_VERSION
	.align		4
        /*0000*/ 	.byte	0x04, 0x37
        /*0002*/ 	.short	(.L_1489 - .L_1488)
.L_1488:
        /*0004*/ 	.word	0x00000082


	//----- nvinfo : EIATTR_SW2861232_WAR
	.align		4
.L_1489:
        /*0008*/ 	.byte	0x01, 0x35
	.zero		2


	//----- nvinfo : EIATTR_PARAM_CBANK
	.align		4
        /*000c*/ 	.byte	0x04, 0x0a
        /*000e*/ 	.short	(.L_1491 - .L_1490)
	.align		4
.L_1490:
        /*0010*/ 	.word	index@(.nv.constant0._ZN10layer_norm22ln_bwd_finalize_kernelINS_22Kernel_traits_finalizeILj2560Ef13__nv_bfloat16S2_S2_fjLb0ELj1024ELj4ENS_18Kernel_traits_baseILj2560EfS2_S2_S2_fjLj1024EEEEELb0ELb1EEEvNS_9BwdParamsE)
        /*0014*/ 	.short	0x0160
        /*0016*/ 	.short	0x0128


	//----- nvinfo : EIATTR_CBANK_PARAM_SIZE
	.align		4
.L_1491:
        /*0018*/ 	.byte	0x03, 0x19
        /*001a*/ 	.short	0x0128


	//----- nvinfo : EIATTR_KPARAM_INFO
	.align		4
        /*001c*/ 	.byte	0x04, 0x17
        /*001e*/ 	.short	(.L_1493 - .L_1492)
.L_1492:
        /*0020*/ 	.word	0x00000000
        /*0024*/ 	.short	0x0000
        /*0026*/ 	.short	0x0000
        /*0028*/ 	.byte	0x00, 0xf0, 0xa1, 0x04


	//----- nvinfo : EIATTR_MAXREG_COUNT
	.align		4
.L_1493:
        /*002c*/ 	.byte	0x03, 0x1b
        /*002e*/ 	.short	0x0040


	//----- nvinfo : EIATTR_NUM_BARRIERS
	.align		4
        /*0030*/ 	.byte	0x02, 0x4c
        /*0032*/ 	.byte	0x01
	.zero		1


	//----- nvinfo : EIATTR_MERCURY_ISA_VERSION
	.align		4
        /*0034*/ 	.byte	0x03, 0x5f
        /*0036*/ 	.short	0x0000


	//----- nvinfo : EIATTR_COOP_GROUP_MASK_REGIDS
	.align		4
        /*0038*/ 	.byte	0x04, 0x29
        /*003a*/ 	.short	(.L_1495 - .L_1494)


	//   ....[0]....
.L_1494:
        /*003c*/ 	.word	0xffffffff


	//   ....[1]....
        /*0040*/ 	.word	0xffffffff


	//   ....[2]....
        /*0044*/ 	.word	0xffffffff


	//   ....[3]....
        /*0048*/ 	.word	0xffffffff


	//   ....[4]....
        /*004c*/ 	.word	0xffffffff


	//   ....[5]....
        /*0050*/ 	.word	0xffffffff


	//   ....[6]....
        /*0054*/ 	.word	0xffffffff


	//   ....[7]....
        /*0058*/ 	.word	0xffffffff


	//   ....[8]....
        /*005c*/ 	.word	0xffffffff


	//   ....[9]....
        /*0060*/ 	.word	0xffffffff


	//   ....[10]....
        /*0064*/ 	.word	0xffffffff


	//   ....[11]....
        /*0068*/ 	.word	0xffffffff


	//   ....[12]....
        /*006c*/ 	.word	0xffffffff


	//   ....[13]....
        /*0070*/ 	.word	0xffffffff


	//   ....[14]....
        /*0074*/ 	.word	0xffffffff


	//   ....[15]....
        /*0078*/ 	.word	0xffffffff


	//   ....[16]....
        /*007c*/ 	.word	0xffffffff


	//   ....[17]....
        /*0080*/ 	.word	0xffffffff


	//   ....[18]....
        /*0084*/ 	.word	0xffffffff


	//   ....[19]....
        /*0088*/ 	.word	0xffffffff


	//----- nvinfo : EIATTR_COOP_GROUP_INSTR_OFFSETS
	.align		4
.L_1495:
        /*008c*/ 	.byte	0x04, 0x28
        /*008e*/ 	.short	(.L_1497 - .L_1496)


	//   ....[0]....
.L_1496:
        /*0090*/ 	.word	0x000007f0


	//   ....[1]....
        /*0094*/ 	.word	0x00000820


	//   ....[2]....
        /*0098*/ 	.word	0x00000840


	//   ....[3]....
        /*009c*/ 	.word	0x00000850


	//   ....[4]....
        /*00a0*/ 	.word	0x00000880


	//   ....[5]....
        /*00a4*/ 	.word	0x00000890


	//   ....[6]....
        /*00a8*/ 	.word	0x000008c0


	//   ....[7]....
        /*00ac*/ 	.word	0x000008d0


	//   ....[8]....
        /*00b0*/ 	.word	0x00000900


	//   ....[9]....
        /*00b4*/ 	.word	0x00000910


	//   ....[10]....
        /*00b8*/ 	.word	0x00000ab0


	//   ....[11]....
        /*00bc*/ 	.word	0x00000b30


	//   ....[12]....
        /*00c0*/ 	.word	0x00000b90


	//   ....[13]....
        /*00c4*/ 	.word	0x00000bf0


	//   ....[14]....
        /*00c8*/ 	.word	0x00000c60


	//   ....[15]....
        /*00cc*/ 	.word	0x00000cd0


	//   ....[16]....
        /*00d0*/ 	.word	0x00000d30


	//   ....[17]....
        /*00d4*/ 	.word	0x00000d90


	//   ....[18]....
        /*00d8*/ 	.word	0x00000df0


	//   ....[19]....
        /*00dc*/ 	.word	0x00000e50


	//----- nvinfo : EIATTR_EXIT_INSTR_OFFSETS
	.align		4
.L_1497:
        /*00e0*/ 	.byte	0x04, 0x1c
        /*00e2*/ 	.short	(.L_1499 - .L_1498)


	//   ....[0]....
.L_1498:
        /*00e4*/ 	.word	0x00000070


	//   ....[1]....
        /*00e8*/ 	.word	0x00000a50


	//----- nvinfo : EIATTR_MAX_THREADS
	.align		4
.L_1499:
        /*00ec*/ 	.byte	0x04, 0x05
        /*00ee*/ 	.short	(.L_1501 - .L_1500)
.L_1500:
        /*00f0*/ 	.word	0x00000400
        /*00f4*/ 	.word	0x00000001
        /*00f8*/ 	.word	0x00000001


	//----- nvinfo : EIATTR_CRS_STACK_SIZE
	.align		4
.L_1501:
        /*00fc*/ 	.byte	0x04, 0x1e
        /*00fe*/ 	.short	(.L_1503 - .L_1502)
.L_1502:
        /*0100*/ 	.word	0x00000000
.L_1503:


//--------------------- .nv.info._ZN10layer_norm40ln_parallel_residual_bwd_finalize_kernelINS_22Kernel_traits_finalizeILj2560Ef13__nv_bfloat16S2_S2_fjLb0ELj1024ELj4ENS_18Kernel_traits_baseILj2560EfS2_S2_S2_fjLj1024EEEEELb1EEEvNS_9BwdParamsE --------------------------
	.section	.nv.info._ZN10layer_norm40ln_parallel_residual_bwd_finalize_kernelINS_22Kernel_traits_finalizeILj2560Ef13__nv_bfloat16S2_S2_fjLb0ELj1024ELj4ENS_18Kernel_traits_baseILj2560EfS2_S2_S2_fjLj1024EEEEELb1EEEvNS_9BwdParamsE,"",@"SHT_CUDA_INFO"
	.sectionflags	@""
	.align	4


	//----- nvinfo : EIATTR_CUDA_API_VERSION
	.align		4
        /*0000*/ 	.byte	0x04, 0x37
        /*0002*/ 	.short	(.L_1505 - .L_1504)
.L_1504:
        /*0004*/ 	.word	0x00000082


	//----- nvinfo : EIATTR_SW2861232_WAR
	.align		4
.L_1505:
        /*0008*/ 	.byte	0x01, 0x35
	.zero		2


	//----- nvinfo : EIATTR_PARAM_CBANK
	.align		4
        /*000c*/ 	.byte	0x04, 0x0a
        /*000e*/ 	.short	(.L_1507 - .L_1506)
	.align		4
.L_1506:
        /*0010*/ 	.word	index@(.nv.constant0._ZN10layer_norm40ln_parallel_residual_bwd_finalize_kernelINS_22Kernel_traits_finalizeILj2560Ef13__nv_bfloat16S2_S2_fjLb0ELj1024ELj4ENS_18Kernel_traits_baseILj2560EfS2_S2_S2_fjLj1024EEEEELb1EEEvNS_9BwdParamsE)
        /*0014*/ 	.short	0x0160
        /*0016*/ 	.short	0x0128


	//----- nvinfo : EIATTR_CBANK_PARAM_SIZE
	.align		4
.L_1507:
        /*0018*/ 	.byte	0x03, 0x19
        /*001a*/ 	.short	0x0128


	//----- nvinfo : EIATTR_KPARAM_INFO
	.align		4
        /*001c*/ 	.byte	0x04, 0x17
        /*001e*/ 	.short	(.L_1509 - .L_1508)
.L_1508:
        /*0020*/ 	.word	0x00000000
        /*0024*/ 	.short	0x0000
        /*0026*/ 	.short	0x0000
        /*0028*/ 	.byte	0x00, 0xf0, 0xa1, 0x04


	//----- nvinfo : EIATTR_MAXREG_COUNT
	.align		4
.L_1509:
        /*002c*/ 	.byte	0x03, 0x1b
        /*002e*/ 	.short	0x0040


	//----- nvinfo : EIATTR_NUM_BARRIERS
	.align		4
        /*0030*/ 	.byte	0x02, 0x4c
        /*0032*/ 	.byte	0x01
	.zero		1


	//----- nvinfo : EIATTR_MERCURY_ISA_VERSION
	.align		4
        /*0034*/ 	.byte	0x03, 0x5f
        /*0036*/ 	.short	0x0000


	//----- nvinfo : EIATTR_COOP_GROUP_MASK_REGIDS
	.align		4
        /*0038*/ 	.byte	0x04, 0x29
        /*003a*/ 	.short	(.L_1511 - .L_1510)


	//   ....[0]....
.L_1510:
        /*003c*/ 	.word	0xffffffff


	//   ....[1]....
        /*0040*/ 	.word	0xffffffff


	//   ....[2]....
        /*0044*/ 	.word	0xffffffff


	//   ....[3]....
        /*0048*/ 	.word	0xffffffff


	//   ....[4]....
        /*004c*/ 	.word	0xffffffff


	//   ....[5]....
        /*0050*/ 	.word	0xffffffff


	//   ....[6]....
        /*0054*/ 	.word	0xffffffff


	//   ....[7]....
        /*0058*/ 	.word	0xffffffff


	//   ....[8]....
        /*005c*/ 	.word	0xffffffff


	//   ....[9]....
        /*0060*/ 	.word	0xffffffff


	//   ....[10]....
        /*0064*/ 	.word	0xffffffff


	//   ....[11]....
        /*0068*/ 	.word	0xffffffff


	//   ....[12]....
        /*006c*/ 	.word	0xffffffff


	//   ....[13]....
        /*0070*/ 	.word	0xffffffff


	//   ....[14]....
        /*0074*/ 	.word	0xffffffff


	//   ....[15]....
        /*0078*/ 	.word	0xffffffff


	//   ....[16]....
        /*007c*/ 	.word	0xffffffff


	//   ....[17]....
        /*0080*/ 	.word	0xffffffff


	//   ....[18]....
        /*0084*/ 	.word	0xffffffff


	//   ....[19]....
        /*0088*/ 	.word	0xffffffff


	//   ....[20]....
        /*008c*/ 	.word	0xffffffff


	//   ....[21]....
        /*0090*/ 	.word	0xffffffff


	//   ....[22]....
        /*0094*/ 	.word	0xffffffff


	//   ....[23]....
        /*0098*/ 	.word	0xffffffff


	//   ....[24]....
        /*009c*/ 	.word	0xffffffff


	//   ....[25]....
        /*00a0*/ 	.word	0xffffffff


	//   ....[26]....
        /*00a4*/ 	.word	0xffffffff


	//   ....[27]....
        /*00a8*/ 	.word	0xffffffff


	//   ....[28]....
        /*00ac*/ 	.word	0xffffffff


	//   ....[29]....
        /*00b0*/ 	.word	0xffffffff


	//   ....[30]....
        /*00b4*/ 	.word	0xffffffff


	//   ....[31]....
        /*00b8*/ 	.word	0xffffffff


	//   ....[32]....
        /*00bc*/ 	.word	0xffffffff


	//   ....[33]....
        /*00c0*/ 	.word	0xffffffff


	//   ....[34]....
        /*00c4*/ 	.word	0xffffffff


	//   ....[35]....
        /*00c8*/ 	.word	0xffffffff


	//   ....[36]....
        /*00cc*/ 	.word	0xffffffff


	//   ....[37]....
        /*00d0*/ 	.word	0xffffffff


	//   ....[38]....
        /*00d4*/ 	.word	0xffffffff


	//   ....[39]....
        /*00d8*/ 	.word	0xffffffff


	//----- nvinfo : EIATTR_COOP_GROUP_INSTR_OFFSETS
	.align		4
.L_1511:
        /*00dc*/ 	.byte	0x04, 0x28
        /*00de*/ 	.short	(.L_1513 - .L_1512)


	//   ....[0]....
.L_1512:
        /*00e0*/ 	.word	0x00000b60


	//   ....[1]....
        /*00e4*/ 	.word	0x00000b90


	//   ....[2]....
        /*00e8*/ 	.word	0x00000ba0


	//   ....[3]....
        /*00ec*/ 	.word	0x00000bb0


	//   ....[4]....
        /*00f0*/ 	.word	0x00000be0


	//   ....[5]....
        /*00f4*/ 	.word	0x00000c00


	//   ....[6]....
        /*00f8*/ 	.word	0x00000c10


	//   ....[7]....
        /*00fc*/ 	.word	0x00000c20


	//   ....[8]....
        /*0100*/ 	.word	0x00000c50


	//   ....[9]....
        /*0104*/ 	.word	0x00000c70


	//   ....[10]....
        /*0108*/ 	.word	0x00000c90


	//   ....[11]....
        /*010c*/ 	.word	0x00000ca0


	//   ....[12]....
        /*0110*/ 	.word	0x00000cd0


	//   ....[13]....
        /*0114*/ 	.word	0x00000cf0


	//   ....[14]....
        /*0118*/ 	.word	0x00000d10


	//   ....[15]....
        /*011c*/ 	.word	0x00000d20


	//   ....[16]....
        /*0120*/ 	.word	0x00000d50


	//   ....[17]....
        /*0124*/ 	.word	0x00000d80


	//   ....[18]....
        /*0128*/ 	.word	0x00000d90


	//   ....[19]....
        /*012c*/ 	.word	0x00000da0


	//   ....[20]....
        /*0130*/ 	.word	0x00001050


	//   ....[21]....
        /*0134*/ 	.word	0x000010c0


	//   ....[22]....
        /*0138*/ 	.word	0x00001120


	//   ....[23]....
        /*013c*/ 	.word	0x00001180


	//   ....[24]....
        /*0140*/ 	.word	0x000011f0


	//   ....[25]....
        /*0144*/ 	.word	0x00001260


	//   ....[26]....
        /*0148*/ 	.word	0x000012c0


	//   ....[27]....
        /*014c*/ 	.word	0x00001320


	//   ....[28]....
        /*0150*/ 	.word	0x00001380


	//   ....[29]....
        /*0154*/ 	.word	0x000013f0


	//   ....[30]....
        /*0158*/ 	.word	0x00001460


	//   ....[31]....
        /*015c*/ 	.word	0x000014c0


	//   ....[32]....
        /*0160*/ 	.word	0x00001520


	//   ....[33]....
        /*0164*/ 	.word	0x00001580


	//   ....[34]....
        /*0168*/ 	.word	0x000015f0


	//   ....[35]....
        /*016c*/ 	.word	0x00001660


	//   ....[36]....
        /*0170*/ 	.word	0x000016c0


	//   ....[37]....
        /*0174*/ 	.word	0x00001720


	//   ....[38]....
        /*0178*/ 	.word	0x00001780


	//   ....[39]....
        /*017c*/ 	.word	0x000017e0


	//----- nvinfo : EIATTR_EXIT_INSTR_OFFSETS
	.align		4
.L_1513:
        /*0180*/ 	.byte	0x04, 0x1c
        /*0182*/ 	.short	(.L_1515 - .L_1514)


	//   ....[0]....
.L_1514:
        /*0184*/ 	.word	0x00000070


	//   ....[1]....
        /*0188*/ 	.word	0x00000ff0


	//----- nvinfo : EIATTR_MAX_THREADS
	.align		4
.L_1515:
        /*018c*/ 	.byte	0x04, 0x05
        /*018e*/ 	.short	(.L_1517 - .L_1516)
.L_1516:
        /*0190*/ 	.word	0x00000400
        /*0194*/ 	.word	0x00000001
        /*0198*/ 	.word	0x00000001


	//----- nvinfo : EIATTR_CRS_STACK_SIZE
	.align		4
.L_1517:
        /*019c*/ 	.byte	0x04, 0x1e
        /*019e*/ 	.short	(.L_1519 - .L_1518)
.L_1518:
        /*01a0*/ 	.word	0x00000000
.L_1519:


//--------------------- .nv.info._ZN10layer_norm31ln_parallel_residual_bwd_kernelINS_13Kernel_traitsIf13__nv_bfloat16S2_S2_fjLj2560ELj1ELj1ELj4ELj8ENS_18Kernel_traits_baseILj2560EfS2_S2_S2_fjLj128EEEEELb1ELb1ELb1EEEvNS_9BwdParamsE --------------------------
	.section	.nv.info._ZN10layer_norm31ln_parallel_residual_bwd_kernelINS_13Kernel_traitsIf13__nv_bfloat16S2_S2_fjLj2560ELj1ELj1ELj4ELj8ENS_18Kernel_traits_baseILj2560EfS2_S2_S2_fjLj128EEEEELb1ELb1ELb1EEEvNS_9BwdParamsE,"",@"SHT_CUDA_INFO"
	.sectionflags	@""
	.align	4


	//----- nvinfo : EIATTR_CUDA_API_VERSION
	.align		4
        /*0000*/ 	.byte	0x04, 0x37
        /*0002*/ 	.short	(.L_1521 - .L_1520)
.L_1520:
        /*0004*/ 	.word	0x00000082


	//----- nvinfo : EIATTR_SW2861232_WAR
	.align		4
.L_1521:
        /*0008*/ 	.byte	0x01, 0x35
	.zero		2


	//----- nvinfo : EIATTR_PARAM_CBANK
	.align		4
        /*000c*/ 	.byte	0x04, 0x0a
        /*000e*/ 	.short	(.L_1523 - .L_1522)
	.align		4
.L_1522:
        /*0010*/ 	.word	index@(.nv.constant0._ZN10layer_norm31ln_parallel_residual_bwd_kernelINS_13Kernel_traitsIf13__nv_bfloat16S2_S2_fjLj2560ELj1ELj1ELj4ELj8ENS_18Kernel_traits_baseILj2560EfS2_S2_S2_fjLj128EEEEELb1ELb1ELb1EEEvNS_9BwdParamsE)
        /*0014*/ 	.short	0x0160
        /*0016*/ 	.short	0x0128


	//----- nvinfo : EIATTR_CBANK_PARAM_SIZE
	.align		4
.L_1523:
        /*0018*/ 	.byte	0x03, 0x19
        /*001a*/ 	.short	0x0128


	//----- nvinfo : EIATTR_KPARAM_INFO
	.align		4
        /*001c*/ 	.byte	0x04, 0x17
        /*001e*/ 	.short	(.L_1525 - .L_1524)
.L_1524:
        /*0020*/ 	.word	0x00000000
        /*0024*/ 	.short	0x0000
        /*0026*/ 	.short	0x0000
        /*0028*/ 	.byte	0x00, 0xf0, 0xa1, 0x04


	//----- nvinfo : EIATTR_MAXREG_COUNT
	.align		4
.L_1525:
        /*002c*/ 	.byte	0x03, 0x1b
        /*002e*/ 	.short	0x00ff


	//----- nvinfo : EIATTR_NUM_BARRIERS
	.align		4
        /*0030*/ 	.byte	0x02, 0x4c
        /*0032*/ 	.byte	0x01
	.zero		1


	//----- nvinfo : EIATTR_MERCURY_ISA_VERSION
	.align		4
        /*0034*/ 	.byte	0x03, 0x5f
        /*0036*/ 	.short	0x0000


	//----- nvinfo : EIATTR_COOP_GROUP_MASK_REGIDS
	.align		4
        /*0038*/ 	.byte	0x04, 0x29
        /*003a*/ 	.short	(.L_1527 - .L_1526)


	//   ....[0]....
.L_1526:
        /*003c*/ 	.word	0xffffffff


	//   ....[1]....
        /*0040*/ 	.word	0xffffffff


	//   ....[2]....
        /*0044*/ 	.word	0xffffffff


	//   ....[3]....
        /*0048*/ 	.word	0xffffffff


	//   ....[4]....
        /*004c*/ 	.word	0xffffffff


	//   ....[5]....
        /*0050*/ 	.word	0xffffffff


	//   ....[6]....
        /*0054*/ 	.word	0xffffffff


	//   ....[7]....
        /*0058*/ 	.word	0xffffffff


	//   ....[8]....
        /*005c*/ 	.word	0xffffffff


	//   ....[9]....
        /*0060*/ 	.word	0xffffffff


	//   ....[10]....
        /*0064*/ 	.word	0xffffffff


	//   ....[11]....
        /*0068*/ 	.word	0xffffffff


	//   ....[12]....
        /*006c*/ 	.word	0xffffffff


	//   ....[13]....
        /*0070*/ 	.word	0xffffffff


	//   ....[14]....
        /*0074*/ 	.word	0xffffffff


	//   ....[15]....
        /*0078*/ 	.word	0xffffffff


	//   ....[16]....
        /*007c*/ 	.word	0xffffffff


	//   ....[17]....
        /*0080*/ 	.word	0xffffffff


	//   ....[18]....
        /*0084*/ 	.word	0xffffffff


	//   ....[19]....
        /*0088*/ 	.word	0xffffffff


	//----- nvinfo : EIATTR_COOP_GROUP_INSTR_OFFSETS
	.align		4
.L_1527:
        /*008c*/ 	.byte	0x04, 0x28
        /*008e*/ 	.short	(.L_1529 - .L_1528)


	//   ....[0]....
.L_1528:
        /*0090*/ 	.word	0x000018b0


	//   ....[1]....
        /*0094*/ 	.word	0x000018d0


	//   ....[2]....
        /*0098*/ 	.word	0x000018f0


	//   ....[3]....
        /*009c*/ 	.word	0x00001910


	//   ....[4]....
        /*00a0*/ 	.word	0x00001930


	//   ....[5]....
        /*00a4*/ 	.word	0x00001950


	//   ....[6]....
        /*00a8*/ 	.word	0x00001970


	//   ....[7]....
        /*00ac*/ 	.word	0x00001990


	//   ....[8]....
        /*00b0*/ 	.word	0x000019b0


	//   ....[9]....
        /*00b4*/ 	.word	0x000019d0


	//   ....[10]....
        /*00b8*/ 	.word	0x00003be0


	//   ....[11]....
        /*00bc*/ 	.word	0x00003c60


	//   ....[12]....
        /*00c0*/ 	.word	0x00003ce0


	//   ....[13]....
        /*00c4*/ 	.word	0x00003d50


	//   ....[14]....
        /*00c8*/ 	.word	0x00003dd0


	//   ....[15]....
        /*00cc*/ 	.word	0x00003e40


	//   ....[16]....
        /*00d0*/ 	.word	0x00003ec0


	//   ....[17]....
        /*00d4*/ 	.word	0x00003f30


	//   ....[18]....
        /*00d8*/ 	.word	0x00003fb0


	//   ....[19]....
        /*00dc*/ 	.word	0x00004020


	//----- nvinfo : EIATTR_EXIT_INSTR_OFFSETS
	.align		4
.L_1529:
        /*00e0*/ 	.byte	0x04, 0x1c
        /*00e2*/ 	.short	(.L_1531 - .L_1530)


	//   ....[0]....
.L_1530:
        /*00e4*/ 	.word	0x00003b80


	//----- nvinfo : EIATTR_MAX_THREADS
	.align		4
.L_1531:
        /*00e8*/ 	.byte	0x04, 0x05
        /*00ea*/ 	.short	(.L_1533 - .L_1532)
.L_1532:
        /*00ec*/ 	.word	0x00000080
        /*00f0*/ 	.word	0x00000001
        /*00f4*/ 	.word	0x00000001


	//----- nvinfo : EIATTR_CRS_STACK_SIZE
	.align		4
.L_1533:
        /*00f8*/ 	.byte	0x04, 0x1e
        /*00fa*/ 	.short	(.L_1535 - .L_1534)
.L_1534:
        /*00fc*/ 	.word	0x00000000
.L_1535:


//--------------------- .nv.info._ZN10layer_norm31ln_parallel_residual_bwd_kernelINS_13Kernel_traitsI13__nv_bfloat16S2_fS2_fjLj2560ELj1ELj1ELj4ELj8ENS_18Kernel_traits_baseILj2560ES2_S2_fS2_fjLj128EEEEELb0ELb0ELb0EEEvNS_9BwdParamsE --------------------------
	.section	.nv.info._ZN10layer_norm31ln_parallel_residual_bwd_kernelINS_13Kernel_traitsI13__nv_bfloat16S2_fS2_fjLj2560ELj1ELj1ELj4ELj8ENS_18Kernel_traits_baseILj2560ES2_S2_fS2_fjLj128EEEEELb0ELb0ELb0EEEvNS_9BwdParamsE,"",@"SHT_CUDA_INFO"
	.sectionflags	@""
	.align	4


	//----- nvinfo : EIATTR_CUDA_API_VERSION
	.align		4
        /*0000*/ 	.byte	0x04, 0x37
        /*0002*/ 	.short	(.L_1537 - .L_1536)
.L_1536:
        /*0004*/ 	.word	0x00000082


	//----- nvinfo : EIATTR_SW2861232_WAR
	.align		4
.L_1537:
        /*0008*/ 	.byte	0x01, 0x35
	.zero		2


	//----- nvinfo : EIATTR_PARAM_CBANK
	.align		4
        /*000c*/ 	.byte	0x04, 0x0a
        /*000e*/ 	.short	(.L_1539 - .L_1538)
	.align		4
.L_1538:
        /*0010*/ 	.word	index@(.nv.constant0._ZN10layer_norm31ln_parallel_residual_bwd_kernelINS_13Kernel_traitsI13__nv_bfloat16S2_fS2_fjLj2560ELj1ELj1ELj4ELj8ENS_18Kernel_traits_baseILj2560ES2_S2_fS2_fjLj128EEEEELb0ELb0ELb0EEEvNS_9BwdParamsE)
        /*0014*/ 	.short	0x0160
        /*0016*/ 	.short	0x0128


	//----- nvinfo : EIATTR_CBANK_PARAM_SIZE
	.align		4
.L_1539:
        /*0018*/ 	.byte	0x03, 0x19
        /*001a*/ 	.short	0x0128


	//----- nvinfo : EIATTR_KPARAM_INFO
	.align		4
        /*001c*/ 	.byte	0x04, 0x17
        /*001e*/ 	.short	(.L_1541 - .L_1540)
.L_1540:
        /*0020*/ 	.word	0x00000000
        /*0024*/ 	.short	0x0000
        /*0026*/ 	.short	0x0000
        /*0028*/ 	.byte	0x00, 0xf0, 0xa1, 0x04


	//----- nvinfo : EIATTR_MAXREG_COUNT
	.align		4
.L_1541:
        /*002c*/ 	.byte	0x03, 0x1b
        /*002e*/ 	.short	0x00ff


	//----- nvinfo : EIATTR_NUM_BARRIERS
	.align		4
        /*0030*/ 	.byte	0x02, 0x4c
        /*0032*/ 	.byte	0x01
	.zero		1


	//----- nvinfo : EIATTR_MERCURY_ISA_VERSION
	.align		4
        /*0034*/ 	.byte	0x03, 0x5f
        /*0036*/ 	.short	0x0000


	//----- nvinfo : EIATTR_COOP_GROUP_MASK_REGIDS
	.align		4
        /*0038*/ 	.byte	0x04, 0x29
        /*003a*/ 	.short	(.L_1543 - .L_1542)


	//   ....[0]....
.L_1542:
        /*003c*/ 	.word	0xffffffff


	//   ....[1]....
        /*0040*/ 	.word	0xffffffff


	//   ....[2]....
        /*0044*/ 	.word	0xffffffff


	//   ....[3]....
        /*0048*/ 	.word	0xffffffff


	//   ....[4]....
        /*004c*/ 	.word	0xffffffff


	//   ....[5]....
        /*0050*/ 	.word	0xffffffff


	//   ....[6]....
        /*0054*/ 	.word	0xffffffff


	//   ....[7]....
        /*0058*/ 	.word	0xffffffff


	//   ....[8]....
        /*005c*/ 	.word	0xffffffff


	//   ....[9]....
        /*0060*/ 	.word	0xffffffff


	//   ....[10]....
        /*0064*/ 	.word	0xffffffff


	//   ....[11]....
        /*0068*/ 	.word	0xffffffff


	//   ....[12]....
        /*006c*/ 	.word	0xffffffff


	//   ....[13]....
        /*0070*/ 	.word	0xffffffff


	//   ....[14]....
        /*0074*/ 	.word	0xffffffff


	//   ....[15]....
        /*0078*/ 	.word	0xffffffff


	//   ....[16]....
        /*007c*/ 	.word	0xffffffff


	//   ....[17]....
        /*0080*/ 	.word	0xffffffff


	//   ....[18]....
        /*0084*/ 	.word	0xffffffff


	//   ....[19]....
        /*0088*/ 	.word	0xffffffff


	//----- nvinfo : EIATTR_COOP_GROUP_INSTR_OFFSETS
	.align		4
.L_1543:
        /*008c*/ 	.byte	0x04, 0x28
        /*008e*/ 	.short	(.L_1545 - .L_1544)


	//   ....[0]....
.L_1544:
        /*0090*/ 	.word	0x00002330


	//   ....[1]....
        /*0094*/ 	.word	0x00002350


	//   ....[2]....
        /*0098*/ 	.word	0x00002370


	//   ....[3]....
        /*009c*/ 	.word	0x00002390


	//   ....[4]....
        /*00a0*/ 	.word	0x000023b0


	//   ....[5]....
        /*00a4*/ 	.word	0x000023d0


	//   ....[6]....
        /*00a8*/ 	.word	0x000023f0


	//   ....[7]....
        /*00ac*/ 	.word	0x00002410


	//   ....[8]....
        /*00b0*/ 	.word	0x00002430


	//   ....[9]....
        /*00b4*/ 	.word	0x00002450


	//   ....[10]....
        /*00b8*/ 	.word	0x00003c70


	//   ....[11]....
        /*00bc*/ 	.word	0x00003cf0


	//   ....[12]....
        /*00c0*/ 	.word	0x00003d70


	//   ....[13]....
        /*00c4*/ 	.word	0x00003de0


	//   ....[14]....
        /*00c8*/ 	.word	0x00003e60


	//   ....[15]....
        /*00cc*/ 	.word	0x00003ed0


	//   ....[16]....
        /*00d0*/ 	.word	0x00003f50


	//   ....[17]....
        /*00d4*/ 	.word	0x00003fc0


	//   ....[18]....
        /*00d8*/ 	.word	0x00004040


	//   ....[19]....
        /*00dc*/ 	.word	0x000040b0


	//----- nvinfo : EIATTR_EXIT_INSTR_OFFSETS
	.align		4
.L_1545:
        /*00e0*/ 	.byte	0x04, 0x1c
        /*00e2*/ 	.short	(.L_1547 - .L_1546)


	//   ....[0]....
.L_1546:
        /*00e4*/ 	.word	0x00003b70


	//   ....[1]....
        /*00e8*/ 	.word	0x00003c10


	//----- nvinfo : EIATTR_MAX_THREADS
	.align		4
.L_1547:
        /*00ec*/ 	.byte	0x04, 0x05
        /*00ee*/ 	.short	(.L_1549 - .L_1548)
.L_1548:
        /*00f0*/ 	.word	0x00000080
        /*00f4*/ 	.word	0x00000001
        /*00f8*/ 	.word	0x00000001


	//----- nvinfo : EIATTR_CRS_STACK_SIZE
	.align		4
.L_1549:
        /*00fc*/ 	.byte	0x04, 0x1e
        /*00fe*/ 	.short	(.L_1551 - .L_1550)
.L_1550:
        /*0100*/ 	.word	0x00000000
.L_1551:


//--------------------- .nv.info._ZN10layer_norm31ln_parallel_residual_bwd_kernelINS_13Kernel_traitsI13__nv_bfloat16S2_fS2_fjLj2560ELj1ELj1ELj4ELj8ENS_18Kernel_traits_baseILj2560ES2_S2_fS2_fjLj128EEEEELb0ELb0ELb1EEEvNS_9BwdParamsE --------------------------
	.section	.nv.info._ZN10layer_norm31ln_parallel_residual_bwd_kernelINS_13Kernel_traitsI13__nv_bfloat16S2_fS2_fjLj2560ELj1ELj1ELj4ELj8ENS_18Kernel_traits_baseILj2560ES2_S2_fS2_fjLj128EEEEELb0ELb0ELb1EEEvNS_9BwdParamsE,"",@"SHT_CUDA_INFO"
	.sectionflags	@""
	.align	4


	//----- nvinfo : EIATTR_CUDA_API_VERSION
	.align		4
        /*0000*/ 	.byte	0x04, 0x37
        /*0002*/ 	.short	(.L_1553 - .L_1552)
.L_1552:
        /*0004*/ 	.word	0x00000082


	//----- nvinfo : EIATTR_SW2861232_WAR
	.align		4
.L_1553:
        /*0008*/ 	.byte	0x01, 0x35
	.zero		2


	//----- nvinfo : EIATTR_PARAM_CBANK
	.align		4
        /*000c*/ 	.byte	0x04, 0x0a
        /*000e*/ 	.short	(.L_1555 - .L_1554)
	.align		4
.L_1554:
        /*0010*/ 	.word	index@(.nv.constant0._ZN10layer_norm31ln_parallel_residual_bwd_kernelINS_13Kernel_traitsI13__nv_bfloat16S2_fS2_fjLj2560ELj1ELj1ELj4ELj8ENS_18Kernel_traits_baseILj2560ES2_S2_fS2_fjLj128EEEEELb0ELb0ELb1EEEvNS_9BwdParamsE)
        /*0014*/ 	.short	0x0160
        /*0016*/ 	.short	0x0128


	//----- nvinfo : EIATTR_CBANK_PARAM_SIZE
	.align		4
.L_1555:
        /*0018*/ 	.byte	0x03, 0x19
        /*001a*/ 	.short	0x0128


	//----- nvinfo : EIATTR_KPARAM_INFO
	.align		4
        /*001c*/ 	.byte	0x04, 0x17
        /*001e*/ 	.short	(.L_1557 - .L_1556)
.L_1556:
        /*0020*/ 	.word	0x00000000
        /*0024*/ 	.short	0x0000
        /*0026*/ 	.short	0x0000
        /*0028*/ 	.byte	0x00, 0xf0, 0xa1, 0x04


	//----- nvinfo : EIATTR_MAXREG_COUNT
	.align		4
.L_1557:
        /*002c*/ 	.byte	0x03, 0x1b
        /*002e*/ 	.short	0x00ff


	//----- nvinfo : EIATTR_NUM_BARRIERS
	.align		4
        /*0030*/ 	.byte	0x02, 0x4c
        /*0032*/ 	.byte	0x01
	.zero		1


	//----- nvinfo : EIATTR_MERCURY_ISA_VERSION
	.align		4
        /*0034*/ 	.byte	0x03, 0x5f
        /*0036*/ 	.short	0x0000


	//----- nvinfo : EIATTR_COOP_GROUP_MASK_REGIDS
	.align		4
        /*0038*/ 	.byte	0x04, 0x29
        /*003a*/ 	.short	(.L_1559 - .L_1558)


	//   ....[0]....
.L_1558:
        /*003c*/ 	.word	0xffffffff


	//   ....[1]....
        /*0040*/ 	.word	0xffffffff


	//   ....[2]....
        /*0044*/ 	.word	0xffffffff


	//   ....[3]....
        /*0048*/ 	.word	0xffffffff


	//   ....[4]....
        /*004c*/ 	.word	0xffffffff


	//   ....[5]....
        /*0050*/ 	.word	0xffffffff


	//   ....[6]....
        /*0054*/ 	.word	0xffffffff


	//   ....[7]....
        /*0058*/ 	.word	0xffffffff


	//   ....[8]....
        /*005c*/ 	.word	0xffffffff


	//   ....[9]....
        /*0060*/ 	.word	0xffffffff


	//   ....[10]....
        /*0064*/ 	.word	0xffffffff


	//   ....[11]....
        /*0068*/ 	.word	0xffffffff


	//   ....[12]....
        /*006c*/ 	.word	0xffffffff


	//   ....[13]....
        /*0070*/ 	.word	0xffffffff


	//   ....[14]....
        /*0074*/ 	.word	0xffffffff


	//   ....[15]....
        /*0078*/ 	.word	0xffffffff


	//   ....[16]....
        /*007c*/ 	.word	0xffffffff


	//   ....[17]....
        /*0080*/ 	.word	0xffffffff


	//   ....[18]....
        /*0084*/ 	.word	0xffffffff


	//   ....[19]....
        /*0088*/ 	.word	0xffffffff


	//----- nvinfo : EIATTR_COOP_GROUP_INSTR_OFFSETS
	.align		4
.L_1559:
        /*008c*/ 	.byte	0x04, 0x28
        /*008e*/ 	.short	(.L_1561 - .L_1560)


	//   ....[0]....
.L_1560:
        /*0090*/ 	.word	0x00002010


	//   ....[1]....
        /*0094*/ 	.word	0x00002030


	//   ....[2]....
        /*0098*/ 	.word	0x00002050


	//   ....[3]....
        /*009c*/ 	.word	0x00002070


	//   ....[4]....
        /*00a0*/ 	.word	0x00002090


	//   ....[5]....
        /*00a4*/ 	.word	0x000020b0


	//   ....[6]....
        /*00a8*/ 	.word	0x000020d0


	//   ....[7]....
        /*00ac*/ 	.word	0x000020f0


	//   ....[8]....
        /*00b0*/ 	.word	0x00002110


	//   ....[9]....
        /*00b4*/ 	.word	0x00002130


	//   ....[10]....
        /*00b8*/ 	.word	0x00003940


	//   ....[11]....
        /*00bc*/ 	.word	0x000039c0


	//   ....[12]....
        /*00c0*/ 	.word	0x00003a40


	//   ....[13]....
        /*00c4*/ 	.word	0x00003ab0


	//   ....[14]....
        /*00c8*/ 	.word	0x00003b30


	//   ....[15]....
        /*00cc*/ 	.word	0x00003ba0


	//   ....[16]....
        /*00d0*/ 	.word	0x00003c20


	//   ....[17]....
        /*00d4*/ 	.word	0x00003c90


	//   ....[18]....
        /*00d8*/ 	.word	0x00003d10


	//   ....[19]....
        /*00dc*/ 	.word	0x00003d80


	//----- nvinfo : EIATTR_EXIT_INSTR_OFFSETS
	.align		4
.L_1561:
        /*00e0*/ 	.byte	0x04, 0x1c
        /*00e2*/ 	.short	(.L_1563 - .L_1562)


	//   ....[0]....
.L_1562:
        /*00e4*/ 	.word	0x000038e0


	//----- nvinfo : EIATTR_MAX_THREADS
	.align		4
.L_1563:
        /*00e8*/ 	.byte	0x04, 0x05
        /*00ea*/ 	.short	(.L_1565 - .L_1564)
.L_1564:
        /*00ec*/ 	.word	0x00000080
        /*00f0*/ 	.word	0x00000001
        /*00f4*/ 	.word	0x00000001


	//----- nvinfo : EIATTR_CRS_STACK_SIZE
	.align		4
.L_1565:
        /*00f8*/ 	.byte	0x04, 0x1e
        /*00fa*/ 	.short	(.L_1567 - .L_1566)
.L_1566:
        /*00fc*/ 	.word	0x00000000
.L_1567:


//--------------------- .nv.info._ZN10layer_norm31ln_parallel_residual_bwd_kernelINS_13Kernel_traitsI13__nv_bfloat16S2_fS2_fjLj2560ELj1ELj1ELj4ELj8ENS_18Kernel_traits_baseILj2560ES2_S2_fS2_fjLj128EEEEELb0ELb1ELb0EEEvNS_9BwdParamsE --------------------------
	.section	.nv.info._ZN10layer_norm31ln_parallel_residual_bwd_kernelINS_13Kernel_traitsI13__nv_bfloat16S2_fS2_fjLj2560ELj1ELj1ELj4ELj8ENS_18Kernel_traits_baseILj2560ES2_S2_fS2_fjLj128EEEEELb0ELb1ELb0EEEvNS_9BwdParamsE,"",@"SHT_CUDA_INFO"
	.sectionflags	@""
	.align	4


	//----- nvinfo : EIATTR_CUDA_API_VERSION
	.align		4
        /*0000*/ 	.byte	0x04, 0x37
        /*0002*/ 	.short	(.L_1569 - .L_1568)
.L_1568:
        /*0004*/ 	.word	0x00000082


	//----- nvinfo : EIATTR_SW2861232_WAR
	.align		4
.L_1569:
        /*0008*/ 	.byte	0x01, 0x35
	.zero		2


	//----- nvinfo : EIATTR_PARAM_CBANK
	.align		4
        /*000c*/ 	.byte	0x04, 0x0a
        /*000e*/ 	.short	(.L_1571 - .L_1570)
	.align		4
.L_1570:
        /*0010*/ 	.word	index@(.nv.constant0._ZN10layer_norm31ln_parallel_residual_bwd_kernelINS_13Kernel_traitsI13__nv_bfloat16S2_fS2_fjLj2560ELj1ELj1ELj4ELj8ENS_18Kernel_traits_baseILj2560ES2_S2_fS2_fjLj128EEEEELb0ELb1ELb0EEEvNS_9BwdParamsE)
        /*0014*/ 	.short	0x0160
        /*0016*/ 	.short	0x0128


	//----- nvinfo : EIATTR_CBANK_PARAM_SIZE
	.align		4
.L_1571:
        /*0018*/ 	.byte	0x03, 0x19
        /*001a*/ 	.short	0x0128


	//----- nvinfo : EIATTR_KPARAM_INFO
	.align		4
        /*001c*/ 	.byte	0x04, 0x17
        /*001e*/ 	.short	(.L_1573 - .L_1572)
.L_1572:
        /*0020*/ 	.word	0x00000000
        /*0024*/ 	.short	0x0000
        /*0026*/ 	.short	0x0000
        /*0028*/ 	.byte	0x00, 0xf0, 0xa1, 0x04


	//----- nvinfo : EIATTR_MAXREG_COUNT
	.align		4
.L_1573:
        /*002c*/ 	.byte	0x03, 0x1b
        /*002e*/ 	.short	0x00ff


	//----- nvinfo : EIATTR_NUM_BARRIERS
	.align		4
        /*0030*/ 	.byte	0x02, 0x4c
        /*0032*/ 	.byte	0x01
	.zero		1


	//----- nvinfo : EIATTR_MERCURY_ISA_VERSION
	.align		4
        /*0034*/ 	.byte	0x03, 0x5f
        /*0036*/ 	.short	0x0000


	//----- nvinfo : EIATTR_COOP_GROUP_MASK_REGIDS
	.align		4
        /*0038*/ 	.byte	0x04, 0x29
        /*003a*/ 	.short	(.L_1575 - .L_1574)


	//   ....[0]....
.L_1574:
        /*003c*/ 	.word	0xffffffff


	//   ....[1]....
        /*0040*/ 	.word	0xffffffff


	//   ....[2]....
        /*0044*/ 	.word	0xffffffff


	//   ....[3]....
        /*0048*/ 	.word	0xffffffff


	//   ....[4]....
        /*004c*/ 	.word	0xffffffff


	//   ....[5]....
        /*0050*/ 	.word	0xffffffff


	//   ....[6]....
        /*0054*/ 	.word	0xffffffff


	//   ....[7]....
        /*0058*/ 	.word	0xffffffff


	//   ....[8]....
        /*005c*/ 	.word	0xffffffff


	//   ....[9]....
        /*0060*/ 	.word	0xffffffff


	//   ....[10]....
        /*0064*/ 	.word	0xffffffff


	//   ....[11]....
        /*0068*/ 	.word	0xffffffff


	//   ....[12]....
        /*006c*/ 	.word	0xffffffff


	//   ....[13]....
        /*0070*/ 	.word	0xffffffff


	//   ....[14]....
        /*0074*/ 	.word	0xffffffff


	//   ....[15]....
        /*0078*/ 	.word	0xffffffff


	//   ....[16]....
        /*007c*/ 	.word	0xffffffff


	//   ....[17]....
        /*0080*/ 	.word	0xffffffff


	//   ....[18]....
        /*0084*/ 	.word	0xffffffff


	//   ....[19]....
        /*0088*/ 	.word	0xffffffff


	//----- nvinfo : EIATTR_COOP_GROUP_INSTR_OFFSETS
	.align		4
.L_1575:
        /*008c*/ 	.byte	0x04, 0x28
        /*008e*/ 	.short	(.L_1577 - .L_1576)


	//   ....[0]....
.L_1576:
        /*0090*/ 	.word	0x00001770


	//   ....[1]....
        /*0094*/ 	.word	0x00001790


	//   ....[2]....
        /*0098*/ 	.word	0x000017b0


	//   ....[3]....
        /*009c*/ 	.word	0x000017d0


	//   ....[4]....
        /*00a0*/ 	.word	0x000017f0


	//   ....[5]....
        /*00a4*/ 	.word	0x00001810


	//   ....[6]....
        /*00a8*/ 	.word	0x00001830


	//   ....[7]....
        /*00ac*/ 	.word	0x00001850


	//   ....[8]....
        /*00b0*/ 	.word	0x00001870


	//   ....[9]....
        /*00b4*/ 	.word	0x00001890


	//   ....[10]....
        /*00b8*/ 	.word	0x00002ec0


	//   ....[11]....
        /*00bc*/ 	.word	0x00002f40


	//   ....[12]....
        /*00c0*/ 	.word	0x00002fc0


	//   ....[13]....
        /*00c4*/ 	.word	0x00003030


	//   ....[14]....
        /*00c8*/ 	.word	0x000030b0


	//   ....[15]....
        /*00cc*/ 	.word	0x00003120


	//   ....[16]....
        /*00d0*/ 	.word	0x000031a0


	//   ....[17]....
        /*00d4*/ 	.word	0x00003210


	//   ....[18]....
        /*00d8*/ 	.word	0x00003290


	//   ....[19]....
        /*00dc*/ 	.word	0x00003300


	//----- nvinfo : EIATTR_EXIT_INSTR_OFFSETS
	.align		4
.L_1577:
        /*00e0*/ 	.byte	0x04, 0x1c
        /*00e2*/ 	.short	(.L_1579 - .L_1578)


	//   ....[0]....
.L_1578:
        /*00e4*/ 	.word	0x00002e00


	//   ....[1]....
        /*00e8*/ 	.word	0x00002e60


	//----- nvinfo : EIATTR_MAX_THREADS
	.align		4
.L_1579:
        /*00ec*/ 	.byte	0x04, 0x05
        /*00ee*/ 	.short	(.L_1581 - .L_1580)
.L_1580:
        /*00f0*/ 	.word	0x00000080
        /*00f4*/ 	.word	0x00000001
        /*00f8*/ 	.word	0x00000001


	//----- nvinfo : EIATTR_CRS_STACK_SIZE
	.align		4
.L_1581:
        /*00fc*/ 	.byte	0x04, 0x1e
        /*00fe*/ 	.short	(.L_1583 - .L_1582)
.L_1582:
        /*0100*/ 	.word	0x00000000
.L_1583:


//--------------------- .nv.info._ZN10layer_norm31ln_parallel_residual_bwd_kernelINS_13Kernel_traitsI13__nv_bfloat16S2_fS2_fjLj2560ELj1ELj1ELj4ELj8ENS_18Kernel_traits_baseILj2560ES2_S2_fS2_fjLj128EEEEELb0ELb1ELb1EEEvNS_9BwdParamsE --------------------------
	.section	.nv.info._ZN10layer_norm31ln_parallel_residual_bwd_kernelINS_13Kernel_traitsI13__nv_bfloat16S2_fS2_fjLj2560ELj1ELj1ELj4ELj8ENS_18Kernel_traits_baseILj2560ES2_S2_fS2_fjLj128EEEEELb0ELb1ELb1EEEvNS_9BwdParamsE,"",@"SHT_CUDA_INFO"
	.sectionflags	@""
	.align	4


	//----- nvinfo : EIATTR_CUDA_API_VERSION
	.align		4
        /*0000*/ 	.byte	0x04, 0x37
        /*0002*/ 	.short	(.L_1585 - .L_1584)
.L_1584:
        /*0004*/ 	.word	0x00000082


	//----- nvinfo : EIATTR_SW2861232_WAR
	.align		4
.L_1585:
        /*0008*/ 	.byte	0x01, 0x35
	.zero		2


	//----- nvinfo : EIATTR_PARAM_CBANK
	.align		4
        /*000c*/ 	.byte	0x04, 0x0a
        /*000e*/ 	.short	(.L_1587 - .L_1586)
	.align		4
.L_1586:
        /*0010*/ 	.word	index@(.nv.constant0._ZN10layer_norm31ln_parallel_residual_bwd_kernelINS_13Kernel_traitsI13__nv_bfloat16S2_fS2_fjLj2560ELj1ELj1ELj4ELj8ENS_18Kernel_traits_baseILj2560ES2_S2_fS2_fjLj128EEEEELb0ELb1ELb1EEEvNS_9BwdParamsE)
        /*0014*/ 	.short	0x0160
        /*0016*/ 	.short	0x0128


	//----- nvinfo : EIATTR_CBANK_PARAM_SIZE
	.align		4
.L_1587:
        /*0018*/ 	.byte	0x03, 0x19
        /*001a*/ 	.short	0x0128


	//----- nvinfo : EIATTR_KPARAM_INFO
	.align		4
        /*001c*/ 	.byte	0x04, 0x17
        /*001e*/ 	.short	(.L_1589 - .L_1588)
.L_1588:
        /*0020*/ 	.word	0x00000000
        /*0024*/ 	.short	0x0000
        /*0026*/ 	.short	0x0000
        /*0028*/ 	.byte	0x00, 0xf0, 0xa1, 0x04


	//----- nvinfo : EIATTR_MAXREG_COUNT
	.align		4
.L_1589:
        /*002c*/ 	.byte	0x03, 0x1b
        /*002e*/ 	.short	0x00ff


	//----- nvinfo : EIATTR_NUM_BARRIERS
	.align		4
        /*0030*/ 	.byte	0x02, 0x4c
        /*0032*/ 	.byte	0x01
	.zero		1


	//----- nvinfo : EIATTR_MERCURY_ISA_VERSION
	.align		4
        /*0034*/ 	.byte	0x03, 0x5f
        /*0036*/ 	.short	0x0000


	//----- nvinfo : EIATTR_COOP_GROUP_MASK_REGIDS
	.align		4
        /*0038*/ 	.byte	0x04, 0x29
        /*003a*/ 	.short	(.L_1591 - .L_1590)


	//   ....[0]....
.L_1590:
        /*003c*/ 	.word	0xffffffff


	//   ....[1]....
        /*0040*/ 	.word	0xffffffff


	//   ....[2]....
        /*0044*/ 	.word	0xffffffff


	//   ....[3]....
        /*0048*/ 	.word	0xffffffff


	//   ....[4]....
        /*004c*/ 	.word	0xffffffff


	//   ....[5]....
        /*0050*/ 	.word	0xffffffff


	//   ....[6]....
        /*0054*/ 	.word	0xffffffff


	//   ....[7]....
        /*0058*/ 	.word	0xffffffff


	//   ....[8]....
        /*005c*/ 	.word	0xffffffff


	//   ....[9]....
        /*0060*/ 	.word	0xffffffff


	//   ....[10]....
        /*0064*/ 	.word	0xffffffff


	//   ....[11]....
        /*0068*/ 	.word	0xffffffff


	//   ....[12]....
        /*006c*/ 	.word	0xffffffff


	//   ....[13]....
        /*0070*/ 	.word	0xffffffff


	//   ....[14]....
        /*0074*/ 	.word	0xffffffff


	//   ....[15]....
        /*0078*/ 	.word	0xffffffff


	//   ....[16]....
        /*007c*/ 	.word	0xffffffff


	//   ....[17]....
        /*0080*/ 	.word	0xffffffff


	//   ....[18]....
        /*0084*/ 	.word	0xffffffff


	//   ....[19]....
        /*0088*/ 	.word	0xffffffff


	//----- nvinfo : EIATTR_COOP_GROUP_INSTR_OFFSETS
	.align		4
.L_1591:
        /*008c*/ 	.byte	0x04, 0x28
        /*008e*/ 	.short	(.L_1593 - .L_1592)


	//   ....[0]....
.L_1592:
        /*0090*/ 	.word	0x00001540


	//   ....[1]....
        /*0094*/ 	.word	0x00001560


	//   ....[2]....
        /*0098*/ 	.word	0x00001580


	//   ....[3]....
        /*009c*/ 	.word	0x000015a0


	//   ....[4]....
        /*00a0*/ 	.word	0x000015c0


	//   ....[5]....
        /*00a4*/ 	.word	0x000015e0


	//   ....[6]....
        /*00a8*/ 	.word	0x00001600


	//   ....[7]....
        /*00ac*/ 	.word	0x00001620


	//   ....[8]....
        /*00b0*/ 	.word	0x00001640


	//   ....[9]....
        /*00b4*/ 	.word	0x00001660


	//   ....[10]....
        /*00b8*/ 	.word	0x00002b50


	//   ....[11]....
        /*00bc*/ 	.word	0x00002bd0


	//   ....[12]....
        /*00c0*/ 	.word	0x00002c50


	//   ....[13]....
        /*00c4*/ 	.word	0x00002cc0


	//   ....[14]....
        /*00c8*/ 	.word	0x00002d40


	//   ....[15]....
        /*00cc*/ 	.word	0x00002db0


	//   ....[16]....
        /*00d0*/ 	.word	0x00002e30


	//   ....[17]....
        /*00d4*/ 	.word	0x00002ea0


	//   ....[18]....
        /*00d8*/ 	.word	0x00002f20


	//   ....[19]....
        /*00dc*/ 	.word	0x00002f90


	//----- nvinfo : EIATTR_EXIT_INSTR_OFFSETS
	.align		4
.L_1593:
        /*00e0*/ 	.byte	0x04, 0x1c
        /*00e2*/ 	.short	(.L_1595 - .L_1594)


	//   ....[0]....
.L_1594:
        /*00e4*/ 	.word	0x00002af0


	//----- nvinfo : EIATTR_MAX_THREADS
	.align		4
.L_1595:
        /*00e8*/ 	.byte	0x04, 0x05
        /*00ea*/ 	.short	(.L_1597 - .L_1596)
.L_1596:
        /*00ec*/ 	.word	0x00000080
        /*00f0*/ 	.word	0x00000001
        /*00f4*/ 	.word	0x00000001


	//----- nvinfo : EIATTR_CRS_STACK_SIZE
	.align		4
.L_1597:
        /*00f8*/ 	.byte	0x04, 0x1e
        /*00fa*/ 	.short	(.L_1599 - .L_1598)
.L_1598:
        /*00fc*/ 	.word	0x00000000
.L_1599:


//--------------------- .nv.info._ZN10layer_norm31ln_parallel_residual_bwd_kernelINS_13Kernel_traitsI13__nv_bfloat16S2_fS2_fjLj2560ELj1ELj1ELj4ELj8ENS_18Kernel_traits_baseILj2560ES2_S2_fS2_fjLj128EEEEELb1ELb0ELb0EEEvNS_9BwdParamsE --------------------------
	.section	.nv.info._ZN10layer_norm31ln_parallel_residual_bwd_kernelINS_13Kernel_traitsI13__nv_bfloat16S2_fS2_fjLj2560ELj1ELj1ELj4ELj8ENS_18Kernel_traits_baseILj2560ES2_S2_fS2_fjLj128EEEEELb1ELb0ELb0EEEvNS_9BwdParamsE,"",@"SHT_CUDA_INFO"
	.sectionflags	@""
	.align	4


	//----- nvinfo : EIATTR_CUDA_API_VERSION
	.align		4
        /*0000*/ 	.byte	0x04, 0x37
        /*0002*/ 	.short	(.L_1601 - .L_1600)
.L_1600:
        /*0004*/ 	.word	0x00000082


	//----- nvinfo : EIATTR_SW2861232_WAR
	.align		4
.L_1601:
        /*0008*/ 	.byte	0x01, 0x35
	.zero		2


	//----- nvinfo : EIATTR_PARAM_CBANK
	.align		4
        /*000c*/ 	.byte	0x04, 0x0a
        /*000e*/ 	.short	(.L_1603 - .L_1602)
	.align		4
.L_1602:
        /*0010*/ 	.word	index@(.nv.constant0._ZN10layer_norm31ln_parallel_residual_bwd_kernelINS_13Kernel_traitsI13__nv_bfloat16S2_fS2_fjLj2560ELj1ELj1ELj4ELj8ENS_18Kernel_traits_baseILj2560ES2_S2_fS2_fjLj128EEEEELb1ELb0ELb0EEEvNS_9BwdParamsE)
        /*0014*/ 	.short	0x0160
        /*0016*/ 	.short	0x0128


	//----- nvinfo : EIATTR_CBANK_PARAM_SIZE
	.align		4
.L_1603:
        /*0018*/ 	.byte	0x03, 0x19
        /*001a*/ 	.short	0x0128


	//----- nvinfo : EIATTR_KPARAM_INFO
	.align		4
        /*001c*/ 	.byte	0x04, 0x17
        /*001e*/ 	.short	(.L_1605 - .L_1604)
.L_1604:
        /*0020*/ 	.word	0x00000000
        /*0024*/ 	.short	0x0000
        /*0026*/ 	.short	0x0000
        /*0028*/ 	.byte	0x00, 0xf0, 0xa1, 0x04


	//----- nvinfo : EIATTR_MAXREG_COUNT
	.align		4
.L_1605:
        /*002c*/ 	.byte	0x03, 0x1b
        /*002e*/ 	.short	0x00ff


	//----- nvinfo : EIATTR_NUM_BARRIERS
	.align		4
        /*0030*/ 	.byte	0x02, 0x4c
        /*0032*/ 	.byte	0x01
	.zero		1


	//----- nvinfo : EIATTR_MERCURY_ISA_VERSION
	.align		4
        /*0034*/ 	.byte	0x03, 0x5f
        /*0036*/ 	.short	0x0000


	//----- nvinfo : EIATTR_COOP_GROUP_MASK_REGIDS
	.align		4
        /*0038*/ 	.byte	0x04, 0x29
        /*003a*/ 	.short	(.L_1607 - .L_1606)


	//   ....[0]....
.L_1606:
        /*003c*/ 	.word	0xffffffff


	//   ....[1]....
        /*0040*/ 	.word	0xffffffff


	//   ....[2]....
        /*0044*/ 	.word	0xffffffff


	//   ....[3]....
        /*0048*/ 	.word	0xffffffff


	//   ....[4]....
        /*004c*/ 	.word	0xffffffff


	//   ....[5]....
        /*0050*/ 	.word	0xffffffff


	//   ....[6]....
        /*0054*/ 	.word	0xffffffff


	//   ....[7]....
        /*0058*/ 	.word	0xffffffff


	//   ....[8]....
        /*005c*/ 	.word	0xffffffff


	//   ....[9]....
        /*0060*/ 	.word	0xffffffff


	//   ....[10]....
        /*0064*/ 	.word	0xffffffff


	//   ....[11]....
        /*0068*/ 	.word	0xffffffff


	//   ....[12]....
        /*006c*/ 	.word	0xffffffff


	//   ....[13]....
        /*0070*/ 	.word	0xffffffff


	//   ....[14]....
        /*0074*/ 	.word	0xffffffff


	//   ....[15]....
        /*0078*/ 	.word	0xffffffff


	//   ....[16]....
        /*007c*/ 	.word	0xffffffff


	//   ....[17]....
        /*0080*/ 	.word	0xffffffff


	//   ....[18]....
        /*0084*/ 	.word	0xffffffff


	//   ....[19]....
        /*0088*/ 	.word	0xffffffff


	//----- nvinfo : EIATTR_COOP_GROUP_INSTR_OFFSETS
	.align		4
.L_1607:
        /*008c*/ 	.byte	0x04, 0x28
        /*008e*/ 	.short	(.L_1609 - .L_1608)


	//   ....[0]....
.L_1608:
        /*0090*/ 	.word	0x00002660


	//   ....[1]....
        /*0094*/ 	.word	0x00002680


	//   ....[2]....
        /*0098*/ 	.word	0x000026a0


	//   ....[3]....
        /*009c*/ 	.word	0x000026c0


	//   ....[4]....
        /*00a0*/ 	.word	0x000026e0


	//   ....[5]....
        /*00a4*/ 	.word	0x00002700


	//   ....[6]....
        /*00a8*/ 	.word	0x00002720


	//   ....[7]....
        /*00ac*/ 	.word	0x00002740


	//   ....[8]....
        /*00b0*/ 	.word	0x00002760


	//   ....[9]....
        /*00b4*/ 	.word	0x00002780


	//   ....[10]....
        /*00b8*/ 	.word	0x00004740


	//   ....[11]....
        /*00bc*/ 	.word	0x000047c0


	//   ....[12]....
        /*00c0*/ 	.word	0x00004840


	//   ....[13]....
        /*00c4*/ 	.word	0x000048b0


	//   ....[14]....
        /*00c8*/ 	.word	0x00004930


	//   ....[15]....
        /*00cc*/ 	.word	0x000049a0


	//   ....[16]....
        /*00d0*/ 	.word	0x00004a20


	//   ....[17]....
        /*00d4*/ 	.word	0x00004a90


	//   ....[18]....
        /*00d8*/ 	.word	0x00004b10


	//   ....[19]....
        /*00dc*/ 	.word	0x00004b80


	//----- nvinfo : EIATTR_EXIT_INSTR_OFFSETS
	.align		4
.L_1609:
        /*00e0*/ 	.byte	0x04, 0x1c
        /*00e2*/ 	.short	(.L_1611 - .L_1610)


	//   ....[0]....
.L_1610:
        /*00e4*/ 	.word	0x00004640


	//   ....[1]....
        /*00e8*/ 	.word	0x000046e0


	//----- nvinfo : EIATTR_MAX_THREADS
	.align		4
.L_1611:
        /*00ec*/ 	.byte	0x04, 0x05
        /*00ee*/ 	.short	(.L_1613 - .L_1612)
.L_1612:
        /*00f0*/ 	.word	0x00000080
        /*00f4*/ 	.word	0x00000001
        /*00f8*/ 	.word	0x00000001


	//----- nvinfo : EIATTR_CRS_STACK_SIZE
	.align		4
.L_1613:
        /*00fc*/ 	.byte	0x04, 0x1e
        /*00fe*/ 	.short	(.L_1615 - .L_1614)
.L_1614:
        /*0100*/ 	.word	0x00000000
.L_1615:


//--------------------- .nv.info._ZN10layer_norm31ln_parallel_residual_bwd_kernelINS_13Kernel_traitsI13__nv_bfloat16S2_fS2_fjLj2560ELj1ELj1ELj4ELj8ENS_18Kernel_traits_baseILj2560ES2_S2_fS2_fjLj128EEEEELb1ELb0ELb1EEEvNS_9BwdParamsE --------------------------
	.section	.nv.info._ZN10layer_norm31ln_parallel_residual_bwd_kernelINS_13Kernel_traitsI13__nv_bfloat16S2_fS2_fjLj2560ELj1ELj1ELj4ELj8ENS_18Kernel_traits_baseILj2560ES2_S2_fS2_fjLj128EEEEELb1ELb0ELb1EEEvNS_9BwdParamsE,"",@"SHT_CUDA_INFO"
	.sectionflags	@""
	.align	4


	//----- nvinfo : EIATTR_CUDA_API_VERSION
	.align		4
        /*0000*/ 	.byte	0x04, 0x37
        /*0002*/ 	.short	(.L_1617 - .L_1616)
.L_1616:
        /*0004*/ 	.word	0x00000082


	//----- nvinfo : EIATTR_SW2861232_WAR
	.align		4
.L_1617:
        /*0008*/ 	.byte	0x01, 0x35
	.zero		2


	//----- nvinfo : EIATTR_PARAM_CBANK
	.align		4
        /*000c*/ 	.byte	0x04, 0x0a
        /*000e*/ 	.short	(.L_1619 - .L_1618)
	.align		4
.L_1618:
        /*0010*/ 	.word	index@(.nv.constant0._ZN10layer_norm31ln_parallel_residual_bwd_kernelINS_13Kernel_traitsI13__nv_bfloat16S2_fS2_fjLj2560ELj1ELj1ELj4ELj8ENS_18Kernel_traits_baseILj2560ES2_S2_fS2_fjLj128EEEEELb1ELb0ELb1EEEvNS_9BwdParamsE)
        /*0014*/ 	.short	0x0160
        /*0016*/ 	.short	0x0128


	//----- nvinfo : EIATTR_CBANK_PARAM_SIZE
	.align		4
.L_1619:
        /*0018*/ 	.byte	0x03, 0x19
        /*001a*/ 	.short	0x0128


	//----- nvinfo : EIATTR_KPARAM_INFO
	.align		4
        /*001c*/ 	.byte	0x04, 0x17
        /*001e*/ 	.short	(.L_1621 - .L_1620)
.L_1620:
        /*0020*/ 	.word	0x00000000
        /*0024*/ 	.short	0x0000
        /*0026*/ 	.short	0x0000
        /*0028*/ 	.byte	0x00, 0xf0, 0xa1, 0x04


	//----- nvinfo : EIATTR_MAXREG_COUNT
	.align		4
.L_1621:
        /*002c*/ 	.byte	0x03, 0x1b
        /*002e*/ 	.short	0x00ff


	//----- nvinfo : EIATTR_NUM_BARRIERS
	.align		4
        /*0030*/ 	.byte	0x02, 0x4c
        /*0032*/ 	.byte	0x01
	.zero		1


	//----- nvinfo : EIATTR_MERCURY_ISA_VERSION
	.align		4
        /*0034*/ 	.byte	0x03, 0x5f
        /*0036*/ 	.short	0x0000


	//----- nvinfo : EIATTR_COOP_GROUP_MASK_REGIDS
	.align		4
        /*0038*/ 	.byte	0x04, 0x29
        /*003a*/ 	.short	(.L_1623 - .L_1622)


	//   ....[0]....
.L_1622:
        /*003c*/ 	.word	0xffffffff


	//   ....[1]....
        /*0040*/ 	.word	0xffffffff


	//   ....[2]....
        /*0044*/ 	.word	0xffffffff


	//   ....[3]....
        /*0048*/ 	.word	0xffffffff


	//   ....[4]....
        /*004c*/ 	.word	0xffffffff


	//   ....[5]....
        /*0050*/ 	.word	0xffffffff


	//   ....[6]....
        /*0054*/ 	.word	0xffffffff


	//   ....[7]....
        /*0058*/ 	.word	0xffffffff


	//   ....[8]....
        /*005c*/ 	.word	0xffffffff


	//   ....[9]....
        /*0060*/ 	.word	0xffffffff


	//   ....[10]....
        /*0064*/ 	.word	0xffffffff


	//   ....[11]....
        /*0068*/ 	.word	0xffffffff


	//   ....[12]....
        /*006c*/ 	.word	0xffffffff


	//   ....[13]....
        /*0070*/ 	.word	0xffffffff


	//   ....[14]....
        /*0074*/ 	.word	0xffffffff


	//   ....[15]....
        /*0078*/ 	.word	0xffffffff


	//   ....[16]....
        /*007c*/ 	.word	0xffffffff


	//   ....[17]....
        /*0080*/ 	.word	0xffffffff


	//   ....[18]....
        /*0084*/ 	.word	0xffffffff


	//   ....[19]....
        /*0088*/ 	.word	0xffffffff


	//----- nvinfo : EIATTR_COOP_GROUP_INSTR_OFFSETS
	.align		4
.L_1623:
        /*008c*/ 	.byte	0x04, 0x28
        /*008e*/ 	.short	(.L_1625 - .L_1624)


	//   ....[0]....
.L_1624:
        /*0090*/ 	.word	0x00002360


	//   ....[1]....
        /*0094*/ 	.word	0x00002380


	//   ....[2]....
        /*0098*/ 	.word	0x000023a0


	//   ....[3]....
        /*009c*/ 	.word	0x000023c0


	//   ....[4]....
        /*00a0*/ 	.word	0x000023e0


	//   ....[5]....
        /*00a4*/ 	.word	0x00002400


	//   ....[6]....
        /*00a8*/ 	.word	0x00002420


	//   ....[7]....
        /*00ac*/ 	.word	0x00002440


	//   ....[8]....
        /*00b0*/ 	.word	0x00002460


	//   ....[9]....
        /*00b4*/ 	.word	0x00002480


	//   ....[10]....
        /*00b8*/ 	.word	0x000044a0


	//   ....[11]....
        /*00bc*/ 	.word	0x00004520


	//   ....[12]....
        /*00c0*/ 	.word	0x000045a0


	//   ....[13]....
        /*00c4*/ 	.word	0x00004610


	//   ....[14]....
        /*00c8*/ 	.word	0x00004690


	//   ....[15]....
        /*00cc*/ 	.word	0x00004700


	//   ....[16]....
        /*00d0*/ 	.word	0x00004780


	//   ....[17]....
        /*00d4*/ 	.word	0x000047f0


	//   ....[18]....
        /*00d8*/ 	.word	0x00004870


	//   ....[19]....
        /*00dc*/ 	.word	0x000048e0


	//----- nvinfo : EIATTR_EXIT_INSTR_OFFSETS
	.align		4
.L_1625:
        /*00e0*/ 	.byte	0x04, 0x1c
        /*00e2*/ 	.short	(.L_1627 - .L_1626)


	//   ....[0]....
.L_1626:
        /*00e4*/ 	.word	0x00004440


	//----- nvinfo : EIATTR_MAX_THREADS
	.align		4
.L_1627:
        /*00e8*/ 	.byte	0x04, 0x05
        /*00ea*/ 	.short	(.L_1629 - .L_1628)
.L_1628:
        /*00ec*/ 	.word	0x00000080
        /*00f0*/ 	.word	0x00000001
        /*00f4*/ 	.word	0x00000001


	//----- nvinfo : EIATTR_CRS_STACK_SIZE
	.align		4
.L_1629:
        /*00f8*/ 	.byte	0x04, 0x1e
        /*00fa*/ 	.short	(.L_1631 - .L_1630)
.L_1630:
        /*00fc*/ 	.word	0x00000000
.L_1631:


//--------------------- .nv.info._ZN10layer_norm22ln_bwd_finalize_kernelINS_22Kernel_traits_finalizeILj2560E13__nv_bfloat16S2_fS2_fjLb0ELj1024ELj4ENS_18Kernel_traits_baseILj2560ES2_S2_fS2_fjLj1024EEEEELb0ELb0EEEvNS_9BwdParamsE --------------------------
	.section	.nv.info._ZN10layer_norm22ln_bwd_finalize_kernelINS_22Kernel_traits_finalizeILj2560E13__nv_bfloat16S2_fS2_fjLb0ELj1024ELj4ENS_18Kernel_traits_baseILj2560ES2_S2_fS2_fjLj1024EEEEELb0ELb0EEEvNS_9BwdParamsE,"",@"SHT_CUDA_INFO"
	.sectionflags	@""
	.align	4


	//----- nvinfo : EIATTR_CUDA_API_VERSION
	.align		4
        /*0000*/ 	.byte	0x04, 0x37
        /*0002*/ 	.short	(.L_1633 - .L_1632)
.L_1632:
        /*0004*/ 	.word	0x00000082


	//----- nvinfo : EIATTR_SW2861232_WAR
	.align		4
.L_1633:
        /*0008*/ 	.byte	0x01, 0x35
	.zero		2


	//----- nvinfo : EIATTR_PARAM_CBANK
	.align		4
        /*000c*/ 	.byte	0x04, 0x0a
        /*000e*/ 	.short	(.L_1635 - .L_1634)
	.align		4
.L_1634:
        /*0010*/ 	.word	index@(.nv.constant0._ZN10layer_norm22ln_bwd_finalize_kernelINS_22Kernel_traits_finalizeILj2560E13__nv_bfloat16S2_fS2_fjLb0ELj1024ELj4ENS_18Kernel_traits_baseILj2560ES2_S2_fS2_fjLj1024EEEEELb0ELb0EEEvNS_9BwdParamsE)
        /*0014*/ 	.short	0x0160
        /*0016*/ 	.short	0x0128


	//----- nvinfo : EIATTR_CBANK_PARAM_SIZE
	.align		4
.L_1635:
        /*0018*/ 	.byte	0x03, 0x19
        /*001a*/ 	.short	0x0128


	//----- nvinfo : EIATTR_KPARAM_INFO
	.align		4
        /*001c*/ 	.byte	0x04, 0x17
        /*001e*/ 	.short	(.L_1637 - .L_1636)
.L_1636:
        /*0020*/ 	.word	0x00000000
        /*0024*/ 	.short	0x0000
        /*0026*/ 	.short	0x0000
        /*0028*/ 	.byte	0x00, 0xf0, 0xa1, 0x04


	//----- nvinfo : EIATTR_MAXREG_COUNT
	.align		4
.L_1637:
        /*002c*/ 	.byte	0x03, 0x1b
        /*002e*/ 	.short	0x0040


	//----- nvinfo : EIATTR_NUM_BARRIERS
	.align		4
        /*0030*/ 	.byte	0x02, 0x4c
        /*0032*/ 	.byte	0x01
	.zero		1


	//----- nvinfo : EIATTR_MERCURY_ISA_VERSION
	.align		4
        /*0034*/ 	.byte	0x03, 0x5f
        /*0036*/ 	.short	0x0000


	//----- nvinfo : EIATTR_COOP_GROUP_MASK_REGIDS
	.align		4
        /*0038*/ 	.byte	0x04, 0x29
        /*003a*/ 	.short	(.L_1639 - .L_1638)


	//   ....[0]....
.L_1638:
        /*003c*/ 	.word	0xffffffff


	//   ....[1]....
        /*0040*/ 	.word	0xffffffff


	//   ....[2]....
        /*0044*/ 	.word	0xffffffff


	//   ....[3]....
        /*0048*/ 	.word	0xffffffff


	//   ....[4]....
        /*004c*/ 	.word	0xffffffff


	//   ....[5]....
        /*0050*/ 	.word	0xffffffff


	//   ....[6]....
        /*0054*/ 	.word	0xffffffff


	//   ....[7]....
        /*0058*/ 	.word	0xffffffff


	//   ....[8]....
        /*005c*/ 	.word	0xffffffff


	//   ....[9]....
        /*0060*/ 	.word	0xffffffff


	//   ....[10]....
        /*0064*/ 	.word	0xffffffff


	//   ....[11]....
        /*0068*/ 	.word	0xffffffff


	//   ....[12]....
        /*006c*/ 	.word	0xffffffff


	//   ....[13]....
        /*0070*/ 	.word	0xffffffff


	//   ....[14]....
        /*0074*/ 	.word	0xffffffff


	//   ....[15]....
        /*0078*/ 	.word	0xffffffff


	//   ....[16]....
        /*007c*/ 	.word	0xffffffff


	//   ....[17]....
        /*0080*/ 	.word	0xffffffff


	//   ....[18]....
        /*0084*/ 	.word	0xffffffff


	//   ....[19]....
        /*0088*/ 	.word	0xffffffff


	//----- nvinfo : EIATTR_COOP_GROUP_INSTR_OFFSETS
	.align		4
.L_1639:
        /*008c*/ 	.byte	0x04, 0x28
        /*008e*/ 	.short	(.L_1641 - .L_1640)


	//   ....[0]....
.L_1640:
        /*0090*/ 	.word	0x00000820


	//   ....[1]....
        /*0094*/ 	.word	0x00000850


	//   ....[2]....
        /*0098*/ 	.word	0x00000860


	//   ....[3]....
        /*009c*/ 	.word	0x00000890


	//   ....[4]....
        /*00a0*/ 	.word	0x000008a0


	//   ....[5]....
        /*00a4*/ 	.word	0x000008d0


	//   ....[6]....
        /*00a8*/ 	.word	0x000008f0


	//   ....[7]....
        /*00ac*/ 	.word	0x00000900


	//   ....[8]....
        /*00b0*/ 	.word	0x00000930


	//   ....[9]....
        /*00b4*/ 	.word	0x00000940


	//   ....[10]....
        /*00b8*/ 	.word	0x00000b50


	//   ....[11]....
        /*00bc*/ 	.word	0x00000bc0


	//   ....[12]....
        /*00c0*/ 	.word	0x00000c20


	//   ....[13]....
        /*00c4*/ 	.word	0x00000c80


	//   ....[14]....
        /*00c8*/ 	.word	0x00000cf0


	//   ....[15]....
        /*00cc*/ 	.word	0x00000d60


	//   ....[16]....
        /*00d0*/ 	.word	0x00000dc0


	//   ....[17]....
        /*00d4*/ 	.word	0x00000e20


	//   ....[18]....
        /*00d8*/ 	.word	0x00000e80


	//   ....[19]....
        /*00dc*/ 	.word	0x00000ee0


	//----- nvinfo : EIATTR_EXIT_INSTR_OFFSETS
	.align		4
.L_1641:
        /*00e0*/ 	.byte	0x04, 0x1c
        /*00e2*/ 	.short	(.L_1643 - .L_1642)


	//   ....[0]....
.L_1642:
        /*00e4*/ 	.word	0x00000070


	//   ....[1]....
        /*00e8*/ 	.word	0x00000af0


	//----- nvinfo : EIATTR_MAX_THREADS
	.align		4
.L_1643:
        /*00ec*/ 	.byte	0x04, 0x05
        /*00ee*/ 	.short	(.L_1645 - .L_1644)
.L_1644:
        /*00f0*/ 	.word	0x00000400
        /*00f4*/ 	.word	0x00000001
        /*00f8*/ 	.word	0x00000001


	//----- nvinfo : EIATTR_CRS_STACK_SIZE
	.align		4
.L_1645:
        /*00fc*/ 	.byte	0x04, 0x1e
        /*00fe*/ 	.short	(.L_1647 - .L_1646)
.L_1646:
        /*0100*/ 	.word	0x00000000
.L_1647:


//--------------------- .nv.info._ZN10layer_norm40ln_parallel_residual_bwd_finalize_kernelINS_22Kernel_traits_finalizeILj2560E13__nv_bfloat16S2_fS2_fjLb0ELj1024ELj4ENS_18Kernel_traits_baseILj2560ES2_S2_fS2_fjLj1024EEEEELb0EEEvNS_9BwdParamsE --------------------------
	.section	.nv.info._ZN10layer_norm40ln_parallel_residual_bwd_finalize_kernelINS_22Kernel_traits_finalizeILj2560E13__nv_bfloat16S2_fS2_fjLb0ELj1024ELj4ENS_18Kernel_traits_baseILj2560ES2_S2_fS2_fjLj1024EEEEELb0EEEvNS_9BwdParamsE,"",@"SHT_CUDA_INFO"
	.sectionflags	@""
	.align	4


	//----- nvinfo : EIATTR_CUDA_API_VERSION
	.align		4
        /*0000*/ 	.byte	0x04, 0x37
        /*0002*/ 	.short	(.L_1649 - .L_1648)
.L_1648:
        /*0004*/ 	.word	0x00000082


	//----- nvinfo : EIATTR_SW2861232_WAR
	.align		4
.L_1649:
        /*0008*/ 	.byte	0x01, 0x35
	.zero		2


	//----- nvinfo : EIATTR_PARAM_CBANK
	.align		4
        /*000c*/ 	.byte	0x04, 0x0a
        /*000e*/ 	.short	(.L_1651 - .L_1650)
	.align		4
.L_1650:
        /*0010*/ 	.word	index@(.nv.constant0._ZN10layer_norm40ln_parallel_residual_bwd_finalize_kernelINS_22Kernel_traits_finalizeILj2560E13__nv_bfloat16S2_fS2_fjLb0ELj1024ELj4ENS_18Kernel_traits_baseILj2560ES2_S2_fS2_fjLj1024EEEEELb0EEEvNS_9BwdParamsE)
        /*0014*/ 	.short	0x0160
        /*0016*/ 	.short	0x0128


	//----- nvinfo : EIATTR_CBANK_PARAM_SIZE
	.align		4
.L_1651:
        /*0018*/ 	.byte	0x03, 0x19
        /*001a*/ 	.short	0x0128


	//----- nvinfo : EIATTR_KPARAM_INFO
	.align		4
        /*001c*/ 	.byte	0x04, 0x17
        /*001e*/ 	.short	(.L_1653 - .L_1652)
.L_1652:
        /*0020*/ 	.word	0x00000000
        /*0024*/ 	.short	0x0000
        /*0026*/ 	.short	0x0000
        /*0028*/ 	.byte	0x00, 0xf0, 0xa1, 0x04


	//----- nvinfo : EIATTR_MAXREG_COUNT
	.align		4
.L_1653:
        /*002c*/ 	.byte	0x03, 0x1b
        /*002e*/ 	.short	0x0040


	//----- nvinfo : EIATTR_NUM_BARRIERS
	.align		4
        /*0030*/ 	.byte	0x02, 0x4c
        /*0032*/ 	.byte	0x01
	.zero		1


	//----- nvinfo : EIATTR_MERCURY_ISA_VERSION
	.align		4
        /*0034*/ 	.byte	0x03, 0x5f
        /*0036*/ 	.short	0x0000


	//----- nvinfo : EIATTR_COOP_GROUP_MASK_REGIDS
	.align		4
        /*0038*/ 	.byte	0x04, 0x29
        /*003a*/ 	.short	(.L_1655 - .L_1654)


	//   ....[0]....
.L_1654:
        /*003c*/ 	.word	0xffffffff


	//   ....[1]....
        /*0040*/ 	.word	0xffffffff


	//   ....[2]....
        /*0044*/ 	.word	0xffffffff


	//   ....[3]....
        /*0048*/ 	.word	0xffffffff


	//   ....[4]....
        /*004c*/ 	.word	0xffffffff


	//   ....[5]....
        /*0050*/ 	.word	0xffffffff


	//   ....[6]....
        /*0054*/ 	.word	0xffffffff


	//   ....[7]....
        /*0058*/ 	.word	0xffffffff


	//   ....[8]....
        /*005c*/ 	.word	0xffffffff


	//   ....[9]....
        /*0060*/ 	.word	0xffffffff


	//   ....[10]....
        /*0064*/ 	.word	0xffffffff


	//   ....[11]....
        /*0068*/ 	.word	0xffffffff


	//   ....[12]....
        /*006c*/ 	.word	0xffffffff


	//   ....[13]....
        /*0070*/ 	.word	0xffffffff


	//   ....[14]....
        /*0074*/ 	.word	0xffffffff


	//   ....[15]....
        /*0078*/ 	.word	0xffffffff


	//   ....[16]....
        /*007c*/ 	.word	0xffffffff


	//   ....[17]....
        /*0080*/ 	.word	0xffffffff


	//   ....[18]....
        /*0084*/ 	.word	0xffffffff


	//   ....[19]....
        /*0088*/ 	.word	0xffffffff


	//   ....[20]....
        /*008c*/ 	.word	0xffffffff


	//   ....[21]....
        /*0090*/ 	.word	0xffffffff


	//   ....[22]....
        /*0094*/ 	.word	0xffffffff


	//   ....[23]....
        /*0098*/ 	.word	0xffffffff


	//   ....[24]....
        /*009c*/ 	.word	0xffffffff


	//   ....[25]....
        /*00a0*/ 	.word	0xffffffff


	//   ....[26]....
        /*00a4*/ 	.word	0xffffffff


	//   ....[27]....
        /*00a8*/ 	.word	0xffffffff


	//   ....[28]....
        /*00ac*/ 	.word	0xffffffff


	//   ....[29]....
        /*00b0*/ 	.word	0xffffffff


	//   ....[30]....
        /*00b4*/ 	.word	0xffffffff


	//   ....[31]....
        /*00b8*/ 	.word	0xffffffff


	//   ....[32]....
        /*00bc*/ 	.word	0xffffffff


	//   ....[33]....
        /*00c0*/ 	.word	0xffffffff


	//   ....[34]....
        /*00c4*/ 	.word	0xffffffff


	//   ....[35]....
        /*00c8*/ 	.word	0xffffffff


	//   ....[36]....
        /*00cc*/ 	.word	0xffffffff


	//   ....[37]....
        /*00d0*/ 	.word	0xffffffff


	//   ....[38]....
        /*00d4*/ 	.word	0xffffffff


	//   ....[39]....
        /*00d8*/ 	.word	0xffffffff


	//----- nvinfo : EIATTR_COOP_GROUP_INSTR_OFFSETS
	.align		4
.L_1655:
        /*00dc*/ 	.byte	0x04, 0x28
        /*00de*/ 	.short	(.L_1657 - .L_1656)


	//   ....[0]....
.L_1656:
        /*00e0*/ 	.word	0x00000b70


	//   ....[1]....
        /*00e4*/ 	.word	0x00000ba0


	//   ....[2]....
        /*00e8*/ 	.word	0x00000bb0


	//   ....[3]....
        /*00ec*/ 	.word	0x00000bc0


	//   ....[4]....
        /*00f0*/ 	.word	0x00000bf0


	//   ....[5]....
        /*00f4*/ 	.word	0x00000c10


	//   ....[6]....
        /*00f8*/ 	.word	0x00000c20


	//   ....[7]....
        /*00fc*/ 	.word	0x00000c30


	//   ....[8]....
        /*0100*/ 	.word	0x00000c60


	//   ....[9]....
        /*0104*/ 	.word	0x00000c80


	//   ....[10]....
        /*0108*/ 	.word	0x00000ca0


	//   ....[11]....
        /*010c*/ 	.word	0x00000cb0


	//   ....[12]....
        /*0110*/ 	.word	0x00000ce0


	//   ....[13]....
        /*0114*/ 	.word	0x00000d00


	//   ....[14]....
        /*0118*/ 	.word	0x00000d20


	//   ....[15]....
        /*011c*/ 	.word	0x00000d30


	//   ....[16]....
        /*0120*/ 	.word	0x00000d60


	//   ....[17]....
        /*0124*/ 	.word	0x00000d90


	//   ....[18]....
        /*0128*/ 	.word	0x00000da0


	//   ....[19]....
        /*012c*/ 	.word	0x00000db0


	//   ....[20]....
        /*0130*/ 	.word	0x000010c0


	//   ....[21]....
        /*0134*/ 	.word	0x00001130


	//   ....[22]....
        /*0138*/ 	.word	0x00001190


	//   ....[23]....
        /*013c*/ 	.word	0x000011f0


	//   ....[24]....
        /*0140*/ 	.word	0x00001260


	//   ....[25]....
        /*0144*/ 	.word	0x000012d0


	//   ....[26]....
        /*0148*/ 	.word	0x00001330


	//   ....[27]....
        /*014c*/ 	.word	0x00001390


	//   ....[28]....
        /*0150*/ 	.word	0x000013f0


	//   ....[29]....
        /*0154*/ 	.word	0x00001460


	//   ....[30]....
        /*0158*/ 	.word	0x000014d0


	//   ....[31]....
        /*015c*/ 	.word	0x00001530


	//   ....[32]....
        /*0160*/ 	.word	0x00001590


	//   ....[33]....
        /*0164*/ 	.word	0x000015f0


	//   ....[34]....
        /*0168*/ 	.word	0x00001660


	//   ....[35]....
        /*016c*/ 	.word	0x000016d0


	//   ....[36]....
        /*0170*/ 	.word	0x00001730


	//   ....[37]....
        /*0174*/ 	.word	0x00001790


	//   ....[38]....
        /*0178*/ 	.word	0x000017f0


	//   ....[39]....
        /*017c*/ 	.word	0x00001850


	//----- nvinfo : EIATTR_EXIT_INSTR_OFFSETS
	.align		4
.L_1657:
        /*0180*/ 	.byte	0x04, 0x1c
        /*0182*/ 	.short	(.L_1659 - .L_1658)


	//   ....[0]....
.L_1658:
        /*0184*/ 	.word	0x00000070


	//   ....[1]....
        /*0188*/ 	.word	0x00001060


	//----- nvinfo : EIATTR_MAX_THREADS
	.align		4
.L_1659:
        /*018c*/ 	.byte	0x04, 0x05
        /*018e*/ 	.short	(.L_1661 - .L_1660)
.L_1660:
        /*0190*/ 	.word	0x00000400
        /*0194*/ 	.word	0x00000001
        /*0198*/ 	.word	0x00000001


	//----- nvinfo : EIATTR_CRS_STACK_SIZE
	.align		4
.L_1661:
        /*019c*/ 	.byte	0x04, 0x1e
        /*019e*/ 	.short	(.L_1663 - .L_1662)
.L_1662:
        /*01a0*/ 	.word	0x00000000
.L_1663:


//--------------------- .nv.info._ZN10layer_norm31ln_parallel_residual_bwd_kernelINS_13Kernel_traitsI13__nv_bfloat16S2_fS2_fjLj2560ELj1ELj1ELj4ELj8ENS_18Kernel_traits_baseILj2560ES2_S2_fS2_fjLj128EEEEELb1ELb1ELb0EEEvNS_9BwdParamsE --------------------------
	.section	.nv.info._ZN10layer_norm31ln_parallel_residual_bwd_kernelINS_13Kernel_traitsI13__nv_bfloat16S2_fS2_fjLj2560ELj1ELj1ELj4ELj8ENS_18Kernel_traits_baseILj2560ES2_S2_fS2_fjLj128EEEEELb1ELb1ELb0EEEvNS_9BwdParamsE,"",@"SHT_CUDA_INFO"
	.sectionflags	@""
	.align	4


	//----- nvinfo : EIATTR_CUDA_API_VERSION
	.align		4
        /*0000*/ 	.byte	0x04, 0x37
        /*0002*/ 	.short	(.L_1665 - .L_1664)
.L_1664:
        /*0004*/ 	.word	0x00000082


	//----- nvinfo : EIATTR_SW2861232_WAR
	.align		4
.L_1665:
        /*0008*/ 	.byte	0x01, 0x35
	.zero		2


	//----- nvinfo : EIATTR_PARAM_CBANK
	.align		4
        /*000c*/ 	.byte	0x04, 0x0a
        /*000e*/ 	.short	(.L_1667 - .L_1666)
	.align		4
.L_1666:
        /*0010*/ 	.word	index@(.nv.constant0._ZN10layer_norm31ln_parallel_residual_bwd_kernelINS_13Kernel_traitsI13__nv_bfloat16S2_fS2_fjLj2560ELj1ELj1ELj4ELj8ENS_18Kernel_traits_baseILj2560ES2_S2_fS2_fjLj128EEEEELb1ELb1ELb0EEEvNS_9BwdParamsE)
        /*0014*/ 	.short	0x0160
        /*0016*/ 	.short	0x0128


	//----- nvinfo : EIATTR_CBANK_PARAM_SIZE
	.align		4
.L_1667:
        /*0018*/ 	.byte	0x03, 0x19
        /*001a*/ 	.short	0x0128


	//----- nvinfo : EIATTR_KPARAM_INFO
	.align		4
        /*001c*/ 	.byte	0x04, 0x17
        /*001e*/ 	.short	(.L_1669 - .L_1668)
.L_1668:
        /*0020*/ 	.word	0x00000000
        /*0024*/ 	.short	0x0000
        /*0026*/ 	.short	0x0000
        /*0028*/ 	.byte	0x00, 0xf0, 0xa1, 0x04


	//----- nvinfo : EIATTR_MAXREG_COUNT
	.align		4
.L_1669:
        /*002c*/ 	.byte	0x03, 0x1b
        /*002e*/ 	.short	0x00ff


	//----- nvinfo : EIATTR_NUM_BARRIERS
	.align		4
        /*0030*/ 	.byte	0x02, 0x4c
        /*0032*/ 	.byte	0x01
	.zero		1


	//----- nvinfo : EIATTR_MERCURY_ISA_VERSION
	.align		4
        /*0034*/ 	.byte	0x03, 0x5f
        /*0036*/ 	.short	0x0000


	//----- nvinfo : EIATTR_COOP_GROUP_MASK_REGIDS
	.align		4
        /*0038*/ 	.byte	0x04, 0x29
        /*003a*/ 	.short	(.L_1671 - .L_1670)


	//   ....[0]....
.L_1670:
        /*003c*/ 	.word	0xffffffff


	//   ....[1]....
        /*0040*/ 	.word	0xffffffff


	//   ....[2]....
        /*0044*/ 	.word	0xffffffff


	//   ....[3]....
        /*0048*/ 	.word	0xffffffff


	//   ....[4]....
        /*004c*/ 	.word	0xffffffff


	//   ....[5]....
        /*0050*/ 	.word	0xffffffff


	//   ....[6]....
        /*0054*/ 	.word	0xffffffff


	//   ....[7]....
        /*0058*/ 	.word	0xffffffff


	//   ....[8]....
        /*005c*/ 	.word	0xffffffff


	//   ....[9]....
        /*0060*/ 	.word	0xffffffff


	//   ....[10]....
        /*0064*/ 	.word	0xffffffff


	//   ....[11]....
        /*0068*/ 	.word	0xffffffff


	//   ....[12]....
        /*006c*/ 	.word	0xffffffff


	//   ....[13]....
        /*0070*/ 	.word	0xffffffff


	//   ....[14]....
        /*0074*/ 	.word	0xffffffff


	//   ....[15]....
        /*0078*/ 	.word	0xffffffff


	//   ....[16]....
        /*007c*/ 	.word	0xffffffff


	//   ....[17]....
        /*0080*/ 	.word	0xffffffff


	//   ....[18]....
        /*0084*/ 	.word	0xffffffff


	//   ....[19]....
        /*0088*/ 	.word	0xffffffff


	//----- nvinfo : EIATTR_COOP_GROUP_INSTR_OFFSETS
	.align		4
.L_1671:
        /*008c*/ 	.byte	0x04, 0x28
        /*008e*/ 	.short	(.L_1673 - .L_1672)


	//   ....[0]....
.L_1672:
        /*0090*/ 	.word	0x00001b30


	//   ....[1]....
        /*0094*/ 	.word	0x00001b50


	//   ....[2]....
        /*0098*/ 	.word	0x00001b70


	//   ....[3]....
        /*009c*/ 	.word	0x00001b90


	//   ....[4]....
        /*00a0*/ 	.word	0x00001bb0


	//   ....[5]....
        /*00a4*/ 	.word	0x00001bd0


	//   ....[6]....
        /*00a8*/ 	.word	0x00001bf0


	//   ....[7]....
        /*00ac*/ 	.word	0x00001c10


	//   ....[8]....
        /*00b0*/ 	.word	0x00001c30


	//   ....[9]....
        /*00b4*/ 	.word	0x00001c50


	//   ....[10]....
        /*00b8*/ 	.word	0x000039f0


	//   ....[11]....
        /*00bc*/ 	.word	0x00003a70


	//   ....[12]....
        /*00c0*/ 	.word	0x00003af0


	//   ....[13]....
        /*00c4*/ 	.word	0x00003b60


	//   ....[14]....
        /*00c8*/ 	.word	0x00003be0


	//   ....[15]....
        /*00cc*/ 	.word	0x00003c50


	//   ....[16]....
        /*00d0*/ 	.word	0x00003cd0


	//   ....[17]....
        /*00d4*/ 	.word	0x00003d40


	//   ....[18]....
        /*00d8*/ 	.word	0x00003dc0


	//   ....[19]....
        /*00dc*/ 	.word	0x00003e30


	//----- nvinfo : EIATTR_EXIT_INSTR_OFFSETS
	.align		4
.L_1673:
        /*00e0*/ 	.byte	0x04, 0x1c
        /*00e2*/ 	.short	(.L_1675 - .L_1674)


	//   ....[0]....
.L_1674:
        /*00e4*/ 	.word	0x00003930


	//   ....[1]....
        /*00e8*/ 	.word	0x00003990


	//----- nvinfo : EIATTR_MAX_THREADS
	.align		4
.L_1675:
        /*00ec*/ 	.byte	0x04, 0x05
        /*00ee*/ 	.short	(.L_1677 - .L_1676)
.L_1676:
        /*00f0*/ 	.word	0x00000080
        /*00f4*/ 	.word	0x00000001
        /*00f8*/ 	.word	0x00000001


	//----- nvinfo : EIATTR_CRS_STACK_SIZE
	.align		4
.L_1677:
        /*00fc*/ 	.byte	0x04, 0x1e
        /*00fe*/ 	.short	(.L_1679 - .L_1678)
.L_1678:
        /*0100*/ 	.word	0x00000000
.L_1679:


//--------------------- .nv.info._ZN10layer_norm22ln_bwd_finalize_kernelINS_22Kernel_traits_finalizeILj2560E13__nv_bfloat16S2_fS2_fjLb0ELj1024ELj4ENS_18Kernel_traits_baseILj2560ES2_S2_fS2_fjLj1024EEEEELb0ELb1EEEvNS_9BwdParamsE --------------------------
	.section	.nv.info._ZN10layer_norm22ln_bwd_finalize_kernelINS_22Kernel_traits_finalizeILj2560E13__nv_bfloat16S2_fS2_fjLb0ELj1024ELj4ENS_18Kernel_traits_baseILj2560ES2_S2_fS2_fjLj1024EEEEELb0ELb1EEEvNS_9BwdParamsE,"",@"SHT_CUDA_INFO"
	.sectionflags	@""
	.align	4


	//----- nvinfo : EIATTR_CUDA_API_VERSION
	.align		4
        /*0000*/ 	.byte	0x04, 0x37
        /*0002*/ 	.short	(.L_1681 - .L_1680)
.L_1680:
        /*0004*/ 	.word	0x00000082


	//----- nvinfo : EIATTR_SW2861232_WAR
	.align		4
.L_1681:
        /*0008*/ 	.byte	0x01, 0x35
	.zero		2


	//----- nvinfo : EIATTR_PARAM_CBANK
	.align		4
        /*000c*/ 	.byte	0x04, 0x0a
        /*000e*/ 	.short	(.L_1683 - .L_1682)
	.align		4
.L_1682:
        /*0010*/ 	.word	index@(.nv.constant0._ZN10layer_norm22ln_bwd_finalize_kernelINS_22Kernel_traits_finalizeILj2560E13__nv_bfloat16S2_fS2_fjLb0ELj1024ELj4ENS_18Kernel_traits_baseILj2560ES2_S2_fS2_fjLj1024EEEEELb0ELb1EEEvNS_9BwdParamsE)
        /*0014*/ 	.short	0x0160
        /*0016*/ 	.short	0x0128


	//----- nvinfo : EIATTR_CBANK_PARAM_SIZE
	.align		4
.L_1683:
        /*0018*/ 	.byte	0x03, 0x19
        /*001a*/ 	.short	0x0128


	//----- nvinfo : EIATTR_KPARAM_INFO
	.align		4
        /*001c*/ 	.byte	0x04, 0x17
        /*001e*/ 	.short	(.L_1685 - .L_1684)
.L_1684:
        /*0020*/ 	.word	0x00000000
        /*0024*/ 	.short	0x0000
        /*0026*/ 	.short	0x0000
        /*0028*/ 	.byte	0x00, 0xf0, 0xa1, 0x04


	//----- nvinfo : EIATTR_MAXREG_COUNT
	.align		4
.L_1685:
        /*002c*/ 	.byte	0x03, 0x1b
        /*002e*/ 	.short	0x0040


	//----- nvinfo : EIATTR_NUM_BARRIERS
	.align		4
        /*0030*/ 	.byte	0x02, 0x4c
        /*0032*/ 	.byte	0x01
	.zero		1


	//----- nvinfo : EIATTR_MERCURY_ISA_VERSION
	.align		4
        /*0034*/ 	.byte	0x03, 0x5f
        /*0036*/ 	.short	0x0000


	//----- nvinfo : EIATTR_COOP_GROUP_MASK_REGIDS
	.align		4
        /*0038*/ 	.byte	0x04, 0x29
        /*003a*/ 	.short	(.L_1687 - .L_1686)


	//   ....[0]....
.L_1686:
        /*003c*/ 	.word	0xffffffff


	//   ....[1]....
        /*0040*/ 	.word	0xffffffff


	//   ....[2]....
        /*0044*/ 	.word	0xffffffff


	//   ....[3]....
        /*0048*/ 	.word	0xffffffff


	//   ....[4]....
        /*004c*/ 	.word	0xffffffff


	//   ....[5]....
        /*0050*/ 	.word	0xffffffff


	//   ....[6]....
        /*0054*/ 	.word	0xffffffff


	//   ....[7]....
        /*0058*/ 	.word	0xffffffff


	//   ....[8]....
        /*005c*/ 	.word	0xffffffff


	//   ....[9]....
        /*0060*/ 	.word	0xffffffff


	//   ....[10]....
        /*0064*/ 	.word	0xffffffff


	//   ....[11]....
        /*0068*/ 	.word	0xffffffff


	//   ....[12]....
        /*006c*/ 	.word	0xffffffff


	//   ....[13]....
        /*0070*/ 	.word	0xffffffff


	//   ....[14]....
        /*0074*/ 	.word	0xffffffff


	//   ....[15]....
        /*0078*/ 	.word	0xffffffff


	//   ....[16]....
        /*007c*/ 	.word	0xffffffff


	//   ....[17]....
        /*0080*/ 	.word	0xffffffff


	//   ....[18]....
        /*0084*/ 	.word	0xffffffff


	//   ....[19]....
        /*0088*/ 	.word	0xffffffff


	//----- nvinfo : EIATTR_COOP_GROUP_INSTR_OFFSETS
	.align		4
.L_1687:
        /*008c*/ 	.byte	0x04, 0x28
        /*008e*/ 	.short	(.L_1689 - .L_1688)


	//   ....[0]....
.L_1688:
        /*0090*/ 	.word	0x000007f0


	//   ....[1]....
        /*0094*/ 	.word	0x00000820


	//   ....[2]....
        /*0098*/ 	.word	0x00000840


	//   ....[3]....
        /*009c*/ 	.word	0x00000850


	//   ....[4]....
        /*00a0*/ 	.word	0x00000880


	//   ....[5]....
        /*00a4*/ 	.word	0x00000890


	//   ....[6]....
        /*00a8*/ 	.word	0x000008c0


	//   ....[7]....
        /*00ac*/ 	.word	0x000008d0


	//   ....[8]....
        /*00b0*/ 	.word	0x00000900


	//   ....[9]....
        /*00b4*/ 	.word	0x00000910


	//   ....[10]....
        /*00b8*/ 	.word	0x00000b00


	//   ....[11]....
        /*00bc*/ 	.word	0x00000b80


	//   ....[12]....
        /*00c0*/ 	.word	0x00000be0


	//   ....[13]....
        /*00c4*/ 	.word	0x00000c40


	//   ....[14]....
        /*00c8*/ 	.word	0x00000cb0


	//   ....[15]....
        /*00cc*/ 	.word	0x00000d20


	//   ....[16]....
        /*00d0*/ 	.word	0x00000d80


	//   ....[17]....
        /*00d4*/ 	.word	0x00000de0


	//   ....[18]....
        /*00d8*/ 	.word	0x00000e40


	//   ....[19]....
        /*00dc*/ 	.word	0x00000ea0


	//----- nvinfo : EIATTR_EXIT_INSTR_OFFSETS
	.align		4
.L_1689:
        /*00e0*/ 	.byte	0x04, 0x1c
        /*00e2*/ 	.short	(.L_1691 - .L_1690)


	//   ....[0]....
.L_1690:
        /*00e4*/ 	.word	0x00000070


	//   ....[1]....
        /*00e8*/ 	.word	0x00000aa0


	//----- nvinfo : EIATTR_MAX_THREADS
	.align		4
.L_1691:
        /*00ec*/ 	.byte	0x04, 0x05
        /*00ee*/ 	.short	(.L_1693 - .L_1692)
.L_1692:
        /*00f0*/ 	.word	0x00000400
        /*00f4*/ 	.word	0x00000001
        /*00f8*/ 	.word	0x00000001


	//----- nvinfo : EIATTR_CRS_STACK_SIZE
	.align		4
.L_1693:
        /*00fc*/ 	.byte	0x04, 0x1e
        /*00fe*/ 	.short	(.L_1695 - .L_1694)
.L_1694:
        /*0100*/ 	.word	0x00000000
.L_1695:


//--------------------- .nv.info._ZN10layer_norm40ln_parallel_residual_bwd_finalize_kernelINS_22Kernel_traits_finalizeILj2560E13__nv_bfloat16S2_fS2_fjLb0ELj1024ELj4ENS_18Kernel_traits_baseILj2560ES2_S2_fS2_fjLj1024EEEEELb1EEEvNS_9BwdParamsE --------------------------
	.section	.nv.info._ZN10layer_norm40ln_parallel_residual_bwd_finalize_kernelINS_22Kernel_traits_finalizeILj2560E13__nv_bfloat16S2_fS2_fjLb0ELj1024ELj4ENS_18Kernel_traits_baseILj2560ES2_S2_fS2_fjLj1024EEEEELb1EEEvNS_9BwdParamsE,"",@"SHT_CUDA_INFO"
	.sectionflags	@""
	.align	4


	//----- nvinfo : EIATTR_CUDA_API_VERSION
	.align		4
        /*0000*/ 	.byte	0x04, 0x37
        /*0002*/ 	.short	(.L_1697 - .L_1696)
.L_1696:
        /*0004*/ 	.word	0x00000082


	//----- nvinfo : EIATTR_SW2861232_WAR
	.align		4
.L_1697:
        /*0008*/ 	.byte	0x01, 0x35
	.zero		2


	//----- nvinfo : EIATTR_PARAM_CBANK
	.align		4
        /*000c*/ 	.byte	0x04, 0x0a
        /*000e*/ 	.short	(.L_1699 - .L_1698)
	.align		4
.L_1698:
        /*0010*/ 	.word	index@(.nv.constant0._ZN10layer_norm40ln_parallel_residual_bwd_finalize_kernelINS_22Kernel_traits_finalizeILj2560E13__nv_bfloat16S2_fS2_fjLb0ELj1024ELj4ENS_18Kernel_traits_baseILj2560ES2_S2_fS2_fjLj1024EEEEELb1EEEvNS_9BwdParamsE)
        /*0014*/ 	.short	0x0160
        /*0016*/ 	.short	0x0128


	//----- nvinfo : EIATTR_CBANK_PARAM_SIZE
	.align		4
.L_1699:
        /*0018*/ 	.byte	0x03, 0x19
        /*001a*/ 	.short	0x0128


	//----- nvinfo : EIATTR_KPARAM_INFO
	.align		4
        /*001c*/ 	.byte	0x04, 0x17
        /*001e*/ 	.short	(.L_1701 - .L_1700)
.L_1700:
        /*0020*/ 	.word	0x00000000
        /*0024*/ 	.short	0x0000
        /*0026*/ 	.short	0x0000
        /*0028*/ 	.byte	0x00, 0xf0, 0xa1, 0x04


	//----- nvinfo : EIATTR_MAXREG_COUNT
	.align		4
.L_1701:
        /*002c*/ 	.byte	0x03, 0x1b
        /*002e*/ 	.short	0x0040


	//----- nvinfo : EIATTR_NUM_BARRIERS
	.align		4
        /*0030*/ 	.byte	0x02, 0x4c
        /*0032*/ 	.byte	0x01
	.zero		1


	//----- nvinfo : EIATTR_MERCURY_ISA_VERSION
	.align		4
        /*0034*/ 	.byte	0x03, 0x5f
        /*0036*/ 	.short	0x0000


	//----- nvinfo : EIATTR_COOP_GROUP_MASK_REGIDS
	.align		4
        /*0038*/ 	.byte	0x04, 0x29
        /*003a*/ 	.short	(.L_1703 - .L_1702)


	//   ....[0]....
.L_1702:
        /*003c*/ 	.word	0xffffffff


	//   ....[1]....
        /*0040*/ 	.word	0xffffffff


	//   ....[2]....
        /*0044*/ 	.word	0xffffffff


	//   ....[3]....
        /*0048*/ 	.word	0xffffffff


	//   ....[4]....
        /*004c*/ 	.word	0xffffffff


	//   ....[5]....
        /*0050*/ 	.word	0xffffffff


	//   ....[6]....
        /*0054*/ 	.word	0xffffffff


	//   ....[7]....
        /*0058*/ 	.word	0xffffffff


	//   ....[8]....
        /*005c*/ 	.word	0xffffffff


	//   ....[9]....
        /*0060*/ 	.word	0xffffffff


	//   ....[10]....
        /*0064*/ 	.word	0xffffffff


	//   ....[11]....
        /*0068*/ 	.word	0xffffffff


	//   ....[12]....
        /*006c*/ 	.word	0xffffffff


	//   ....[13]....
        /*0070*/ 	.word	0xffffffff


	//   ....[14]....
        /*0074*/ 	.word	0xffffffff


	//   ....[15]....
        /*0078*/ 	.word	0xffffffff


	//   ....[16]....
        /*007c*/ 	.word	0xffffffff


	//   ....[17]....
        /*0080*/ 	.word	0xffffffff


	//   ....[18]....
        /*0084*/ 	.word	0xffffffff


	//   ....[19]....
        /*0088*/ 	.word	0xffffffff


	//   ....[20]....
        /*008c*/ 	.word	0xffffffff


	//   ....[21]....
        /*0090*/ 	.word	0xffffffff


	//   ....[22]....
        /*0094*/ 	.word	0xffffffff


	//   ....[23]....
        /*0098*/ 	.word	0xffffffff


	//   ....[24]....
        /*009c*/ 	.word	0xffffffff


	//   ....[25]....
        /*00a0*/ 	.word	0xffffffff


	//   ....[26]....
        /*00a4*/ 	.word	0xffffffff


	//   ....[27]....
        /*00a8*/ 	.word	0xffffffff


	//   ....[28]....
        /*00ac*/ 	.word	0xffffffff


	//   ....[29]....
        /*00b0*/ 	.word	0xffffffff


	//   ....[30]....
        /*00b4*/ 	.word	0xffffffff


	//   ....[31]....
        /*00b8*/ 	.word	0xffffffff


	//   ....[32]....
        /*00bc*/ 	.word	0xffffffff


	//   ....[33]....
        /*00c0*/ 	.word	0xffffffff


	//   ....[34]....
        /*00c4*/ 	.word	0xffffffff


	//   ....[35]....
        /*00c8*/ 	.word	0xffffffff


	//   ....[36]....
        /*00cc*/ 	.word	0xffffffff


	//   ....[37]....
        /*00d0*/ 	.word	0xffffffff


	//   ....[38]....
        /*00d4*/ 	.word	0xffffffff


	//   ....[39]....
        /*00d8*/ 	.word	0xffffffff


	//----- nvinfo : EIATTR_COOP_GROUP_INSTR_OFFSETS
	.align		4
.L_1703:
        /*00dc*/ 	.byte	0x04, 0x28
        /*00de*/ 	.short	(.L_1705 - .L_1704)


	//   ....[0]....
.L_1704:
        /*00e0*/ 	.word	0x00000b60


	//   ....[1]....
        /*00e4*/ 	.word	0x00000b90


	//   ....[2]....
        /*00e8*/ 	.word	0x00000ba0


	//   ....[3]....
        /*00ec*/ 	.word	0x00000bb0


	//   ....[4]....
        /*00f0*/ 	.word	0x00000be0


	//   ....[5]....
        /*00f4*/ 	.word	0x00000c00


	//   ....[6]....
        /*00f8*/ 	.word	0x00000c10


	//   ....[7]....
        /*00fc*/ 	.word	0x00000c20


	//   ....[8]....
        /*0100*/ 	.word	0x00000c50


	//   ....[9]....
        /*0104*/ 	.word	0x00000c70


	//   ....[10]....
        /*0108*/ 	.word	0x00000c90


	//   ....[11]....
        /*010c*/ 	.word	0x00000ca0


	//   ....[12]....
        /*0110*/ 	.word	0x00000cd0


	//   ....[13]....
        /*0114*/ 	.word	0x00000cf0


	//   ....[14]....
        /*0118*/ 	.word	0x00000d10


	//   ....[15]....
        /*011c*/ 	.word	0x00000d20


	//   ....[16]....
        /*0120*/ 	.word	0x00000d50


	//   ....[17]....
        /*0124*/ 	.word	0x00000d80


	//   ....[18]....
        /*0128*/ 	.word	0x00000d90


	//   ....[19]....
        /*012c*/ 	.word	0x00000da0


	//   ....[20]....
        /*0130*/ 	.word	0x00001090


	//   ....[21]....
        /*0134*/ 	.word	0x00001100


	//   ....[22]....
        /*0138*/ 	.word	0x00001160


	//   ....[23]....
        /*013c*/ 	.word	0x000011c0


	//   ....[24]....
        /*0140*/ 	.word	0x00001230


	//   ....[25]....
        /*0144*/ 	.word	0x000012a0


	//   ....[26]....
        /*0148*/ 	.word	0x00001300


	//   ....[27]....
        /*014c*/ 	.word	0x00001360


	//   ....[28]....
        /*0150*/ 	.word	0x000013c0


	//   ....[29]....
        /*0154*/ 	.word	0x00001430


	//   ....[30]....
        /*0158*/ 	.word	0x000014a0


	//   ....[31]....
        /*015c*/ 	.word	0x00001500


	//   ....[32]....
        /*0160*/ 	.word	0x00001560


	//   ....[33]....
        /*0164*/ 	.word	0x000015c0


	//   ....[34]....
        /*0168*/ 	.word	0x00001630


	//   ....[35]....
        /*016c*/ 	.word	0x000016a0


	//   ....[36]....
        /*0170*/ 	.word	0x00001700


	//   ....[37]....
        /*0174*/ 	.word	0x00001760


	//   ....[38]....
        /*0178*/ 	.word	0x000017c0


	//   ....[39]....
        /*017c*/ 	.word	0x00001820


	//----- nvinfo : EIATTR_EXIT_INSTR_OFFSETS
	.align		4
.L_1705:
        /*0180*/ 	.byte	0x04, 0x1c
        /*0182*/ 	.short	(.L_1707 - .L_1706)


	//   ....[0]....
.L_1706:
        /*0184*/ 	.word	0x00000070


	//   ....[1]....
        /*0188*/ 	.word	0x00001030


	//----- nvinfo : EIATTR_MAX_THREADS
	.align		4
.L_1707:
        /*018c*/ 	.byte	0x04, 0x05
        /*018e*/ 	.short	(.L_1709 - .L_1708)
.L_1708:
        /*0190*/ 	.word	0x00000400
        /*0194*/ 	.word	0x00000001
        /*0198*/ 	.word	0x00000001


	//----- nvinfo : EIATTR_CRS_STACK_SIZE
	.align		4
.L_1709:
        /*019c*/ 	.byte	0x04, 0x1e
        /*019e*/ 	.short	(.L_1711 - .L_1710)
.L_1710:
        /*01a0*/ 	.word	0x00000000
.L_1711:


//--------------------- .nv.info._ZN10layer_norm31ln_parallel_residual_bwd_kernelINS_13Kernel_traitsI13__nv_bfloat16S2_fS2_fjLj2560ELj1ELj1ELj4ELj8ENS_18Kernel_traits_baseILj2560ES2_S2_fS2_fjLj128EEEEELb1ELb1ELb1EEEvNS_9BwdParamsE --------------------------
	.section	.nv.info._ZN10layer_norm31ln_parallel_residual_bwd_kernelINS_13Kernel_traitsI13__nv_bfloat16S2_fS2_fjLj2560ELj1ELj1ELj4ELj8ENS_18Kernel_traits_baseILj2560ES2_S2_fS2_fjLj128EEEEELb1ELb1ELb1EEEvNS_9BwdParamsE,"",@"SHT_CUDA_INFO"
	.sectionflags	@""
	.align	4


	//----- nvinfo : EIATTR_CUDA_API_VERSION
	.align		4
        /*0000*/ 	.byte	0x04, 0x37
        /*0002*/ 	.short	(.L_1713 - .L_1712)
.L_1712:
        /*0004*/ 	.word	0x00000082


	//----- nvinfo : EIATTR_SW2861232_WAR
	.align		4
.L_1713:
        /*0008*/ 	.byte	0x01, 0x35
	.zero		2


	//----- nvinfo : EIATTR_PARAM_CBANK
	.align		4
        /*000c*/ 	.byte	0x04, 0x0a
        /*000e*/ 	.short	(.L_1715 - .L_1714)
	.align		4
.L_1714:
        /*0010*/ 	.word	index@(.nv.constant0._ZN10layer_norm31ln_parallel_residual_bwd_kernelINS_13Kernel_traitsI13__nv_bfloat16S2_fS2_fjLj2560ELj1ELj1ELj4ELj8ENS_18Kernel_traits_baseILj2560ES2_S2_fS2_fjLj128EEEEELb1ELb1ELb1EEEvNS_9BwdParamsE)
        /*0014*/ 	.short	0x0160
        /*0016*/ 	.short	0x0128


	//----- nvinfo : EIATTR_CBANK_PARAM_SIZE
	.align		4
.L_1715:
        /*0018*/ 	.byte	0x03, 0x19
        /*001a*/ 	.short	0x0128


	//----- nvinfo : EIATTR_KPARAM_INFO
	.align		4
        /*001c*/ 	.byte	0x04, 0x17
        /*001e*/ 	.short	(.L_1717 - .L_1716)
.L_1716:
        /*0020*/ 	.word	0x00000000
        /*0024*/ 	.short	0x0000
        /*0026*/ 	.short	0x0000
        /*0028*/ 	.byte	0x00, 0xf0, 0xa1, 0x04


	//----- nvinfo : EIATTR_MAXREG_COUNT
	.align		4
.L_1717:
        /*002c*/ 	.byte	0x03, 0x1b
        /*002e*/ 	.short	0x00ff


	//----- nvinfo : EIATTR_NUM_BARRIERS
	.align		4
        /*0030*/ 	.byte	0x02, 0x4c
        /*0032*/ 	.byte	0x01
	.zero		1


	//----- nvinfo : EIATTR_MERCURY_ISA_VERSION
	.align		4
        /*0034*/ 	.byte	0x03, 0x5f
        /*0036*/ 	.short	0x0000


	//----- nvinfo : EIATTR_COOP_GROUP_MASK_REGIDS
	.align		4
        /*0038*/ 	.byte	0x04, 0x29
        /*003a*/ 	.short	(.L_1719 - .L_1718)


	//   ....[0]....
.L_1718:
        /*003c*/ 	.word	0xffffffff


	//   ....[1]....
        /*0040*/ 	.word	0xffffffff


	//   ....[2]....
        /*0044*/ 	.word	0xffffffff


	//   ....[3]....
        /*0048*/ 	.word	0xffffffff


	//   ....[4]....
        /*004c*/ 	.word	0xffffffff


	//   ....[5]....
        /*0050*/ 	.word	0xffffffff


	//   ....[6]....
        /*0054*/ 	.word	0xffffffff


	//   ....[7]....
        /*0058*/ 	.word	0xffffffff


	//   ....[8]....
        /*005c*/ 	.word	0xffffffff


	//   ....[9]....
        /*0060*/ 	.word	0xffffffff


	//   ....[10]....
        /*0064*/ 	.word	0xffffffff


	//   ....[11]....
        /*0068*/ 	.word	0xffffffff


	//   ....[12]....
        /*006c*/ 	.word	0xffffffff


	//   ....[13]....
        /*0070*/ 	.word	0xffffffff


	//   ....[14]....
        /*0074*/ 	.word	0xffffffff


	//   ....[15]....
        /*0078*/ 	.word	0xffffffff


	//   ....[16]....
        /*007c*/ 	.word	0xffffffff


	//   ....[17]....
        /*0080*/ 	.word	0xffffffff


	//   ....[18]....
        /*0084*/ 	.word	0xffffffff


	//   ....[19]....
        /*0088*/ 	.word	0xffffffff


	//----- nvinfo : EIATTR_COOP_GROUP_INSTR_OFFSETS
	.align		4
.L_1719:
        /*008c*/ 	.byte	0x04, 0x28
        /*008e*/ 	.short	(.L_1721 - .L_1720)


	//   ....[0]....
.L_1720:
        /*0090*/ 	.word	0x00001780


	//   ....[1]....
        /*0094*/ 	.word	0x000017a0


	//   ....[2]....
        /*0098*/ 	.word	0x000017c0


	//   ....[3]....
        /*009c*/ 	.word	0x000017e0


	//   ....[4]....
        /*00a0*/ 	.word	0x00001800


	//   ....[5]....
        /*00a4*/ 	.word	0x00001820


	//   ....[6]....
        /*00a8*/ 	.word	0x00001840


	//   ....[7]....
        /*00ac*/ 	.word	0x00001860


	//   ....[8]....
        /*00b0*/ 	.word	0x00001880


	//   ....[9]....
        /*00b4*/ 	.word	0x000018a0


	//   ....[10]....
        /*00b8*/ 	.word	0x000035e0


	//   ....[11]....
        /*00bc*/ 	.word	0x00003660


	//   ....[12]....
        /*00c0*/ 	.word	0x000036e0


	//   ....[13]....
        /*00c4*/ 	.word	0x00003750


	//   ....[14]....
        /*00c8*/ 	.word	0x000037d0


	//   ....[15]....
        /*00cc*/ 	.word	0x00003840


	//   ....[16]....
        /*00d0*/ 	.word	0x000038c0


	//   ....[17]....
        /*00d4*/ 	.word	0x00003930


	//   ....[18]....
        /*00d8*/ 	.word	0x000039b0


	//   ....[19]....
        /*00dc*/ 	.word	0x00003a20


	//----- nvinfo : EIATTR_EXIT_INSTR_OFFSETS
	.align		4
.L_1721:
        /*00e0*/ 	.byte	0x04, 0x1c
        /*00e2*/ 	.short	(.L_1723 - .L_1722)


	//   ....[0]....
.L_1722:
        /*00e4*/ 	.word	0x00003580


	//----- nvinfo : EIATTR_MAX_THREADS
	.align		4
.L_1723:
        /*00e8*/ 	.byte	0x04, 0x05
        /*00ea*/ 	.short	(.L_1725 - .L_1724)
.L_1724:
        /*00ec*/ 	.word	0x00000080
        /*00f0*/ 	.word	0x00000001
        /*00f4*/ 	.word	0x00000001


	//----- nvinfo : EIATTR_CRS_STACK_SIZE
	.align		4
.L_1725:
        /*00f8*/ 	.byte	0x04, 0x1e
        /*00fa*/ 	.short	(.L_1727 - .L_1726)
.L_1726:
        /*00fc*/ 	.word	0x00000000
.L_1727:


//--------------------- .nv.info._ZN10layer_norm31ln_parallel_residual_bwd_kernelINS_13Kernel_traitsIf13__nv_bfloat16fS2_fjLj2560ELj1ELj1ELj4ELj8ENS_18Kernel_traits_baseILj2560EfS2_fS2_fjLj128EEEEELb0ELb0ELb0EEEvNS_9BwdParamsE --------------------------
	.section	.nv.info._ZN10layer_norm31ln_parallel_residual_bwd_kernelINS_13Kernel_traitsIf13__nv_bfloat16fS2_fjLj2560ELj1ELj1ELj4ELj8ENS_18Kernel_traits_baseILj2560EfS2_fS2_fjLj128EEEEELb0ELb0ELb0EEEvNS_9BwdParamsE,"",@"SHT_CUDA_INFO"
	.sectionflags	@""
	.align	4


	//----- nvinfo : EIATTR_CUDA_API_VERSION
	.align		4
        /*0000*/ 	.byte	0x04, 0x37
        /*0002*/ 	.short	(.L_1729 - .L_1728)
.L_1728:
        /*0004*/ 	.word	0x00000082


	//----- nvinfo : EIATTR_SW2861232_WAR
	.align		4
.L_1729:
        /*0008*/ 	.byte	0x01, 0x35
	.zero		2


	//----- nvinfo : EIATTR_PARAM_CBANK
	.align		4
        /*000c*/ 	.byte	0x04, 0x0a
        /*000e*/ 	.short	(.L_1731 - .L_1730)
	.align		4
.L_1730:
        /*0010*/ 	.word	index@(.nv.constant0._ZN10layer_norm31ln_parallel_residual_bwd_kernelINS_13Kernel_traitsIf13__nv_bfloat16fS2_fjLj2560ELj1ELj1ELj4ELj8ENS_18Kernel_traits_baseILj2560EfS2_fS2_fjLj128EEEEELb0ELb0ELb0EEEvNS_9BwdParamsE)
        /*0014*/ 	.short	0x0160
        /*0016*/ 	.short	0x0128


	//----- nvinfo : EIATTR_CBANK_PARAM_SIZE
	.align		4
.L_1731:
        /*0018*/ 	.byte	0x03, 0x19
        /*001a*/ 	.short	0x0128


	//----- nvinfo : EIATTR_KPARAM_INFO
	.align		4
        /*001c*/ 	.byte	0x04, 0x17
        /*001e*/ 	.short	(.L_1733 - .L_1732)
.L_1732:
        /*0020*/ 	.word	0x00000000
        /*0024*/ 	.short	0x0000
        /*0026*/ 	.short	0x0000
        /*0028*/ 	.byte	0x00, 0xf0, 0xa1, 0x04


	//----- nvinfo : EIATTR_MAXREG_COUNT
	.align		4
.L_1733:
        /*002c*/ 	.byte	0x03, 0x1b
        /*002e*/ 	.short	0x00ff


	//----- nvinfo : EIATTR_NUM_BARRIERS
	.align		4
        /*0030*/ 	.byte	0x02, 0x4c
        /*0032*/ 	.byte	0x01
	.zero		1


	//----- nvinfo : EIATTR_MERCURY_ISA_VERSION
	.align		4
        /*0034*/ 	.byte	0x03, 0x5f
        /*0036*/ 	.short	0x0000


	//----- nvinfo : EIATTR_COOP_GROUP_MASK_REGIDS
	.align		4
        /*0038*/ 	.byte	0x04, 0x29
        /*003a*/ 	.short	(.L_1735 - .L_1734)


	//   ....[0]....
.L_1734:
        /*003c*/ 	.word	0xffffffff


	//   ....[1]....
        /*0040*/ 	.word	0xffffffff


	//   ....[2]....
        /*0044*/ 	.word	0xffffffff


	//   ....[3]....
        /*0048*/ 	.word	0xffffffff


	//   ....[4]....
        /*004c*/ 	.word	0xffffffff


	//   ....[5]....
        /*0050*/ 	.word	0xffffffff


	//   ....[6]....
        /*0054*/ 	.word	0xffffffff


	//   ....[7]....
        /*0058*/ 	.word	0xffffffff


	//   ....[8]....
        /*005c*/ 	.word	0xffffffff


	//   ....[9]....
        /*0060*/ 	.word	0xffffffff


	//   ....[10]....
        /*0064*/ 	.word	0xffffffff


	//   ....[11]....
        /*0068*/ 	.word	0xffffffff


	//   ....[12]....
        /*006c*/ 	.word	0xffffffff


	//   ....[13]....
        /*0070*/ 	.word	0xffffffff


	//   ....[14]....
        /*0074*/ 	.word	0xffffffff


	//   ....[15]....
        /*0078*/ 	.word	0xffffffff


	//   ....[16]....
        /*007c*/ 	.word	0xffffffff


	//   ....[17]....
        /*0080*/ 	.word	0xffffffff


	//   ....[18]....
        /*0084*/ 	.word	0xffffffff


	//   ....[19]....
        /*0088*/ 	.word	0xffffffff


	//----- nvinfo : EIATTR_COOP_GROUP_INSTR_OFFSETS
	.align		4
.L_1735:
        /*008c*/ 	.byte	0x04, 0x28
        /*008e*/ 	.short	(.L_1737 - .L_1736)


	//   ....[0]....
.L_1736:
        /*0090*/ 	.word	0x00001e30


	//   ....[1]....
        /*0094*/ 	.word	0x00001e50


	//   ....[2]....
        /*0098*/ 	.word	0x00001e70


	//   ....[3]....
        /*009c*/ 	.word	0x00001e90


	//   ....[4]....
        /*00a0*/ 	.word	0x00001eb0


	//   ....[5]....
        /*00a4*/ 	.word	0x00001ed0


	//   ....[6]....
        /*00a8*/ 	.word	0x00001ef0


	//   ....[7]....
        /*00ac*/ 	.word	0x00001f10


	//   ....[8]....
        /*00b0*/ 	.word	0x00001f30


	//   ....[9]....
        /*00b4*/ 	.word	0x00001f50


	//   ....[10]....
        /*00b8*/ 	.word	0x00003770


	//   ....[11]....
        /*00bc*/ 	.word	0x000037f0


	//   ....[12]....
        /*00c0*/ 	.word	0x00003870


	//   ....[13]....
        /*00c4*/ 	.word	0x000038e0


	//   ....[14]....
        /*00c8*/ 	.word	0x00003960


	//   ....[15]....
        /*00cc*/ 	.word	0x000039d0


	//   ....[16]....
        /*00d0*/ 	.word	0x00003a50


	//   ....[17]....
        /*00d4*/ 	.word	0x00003ac0


	//   ....[18]....
        /*00d8*/ 	.word	0x00003b40


	//   ....[19]....
        /*00dc*/ 	.word	0x00003bb0


	//----- nvinfo : EIATTR_EXIT_INSTR_OFFSETS
	.align		4
.L_1737:
        /*00e0*/ 	.byte	0x04, 0x1c
        /*00e2*/ 	.short	(.L_1739 - .L_1738)


	//   ....[0]....
.L_1738:
        /*00e4*/ 	.word	0x00003670


	//   ....[1]....
        /*00e8*/ 	.word	0x00003710


	//----- nvinfo : EIATTR_MAX_THREADS
	.align		4
.L_1739:
        /*00ec*/ 	.byte	0x04, 0x05
        /*00ee*/ 	.short	(.L_1741 - .L_1740)
.L_1740:
        /*00f0*/ 	.word	0x00000080
        /*00f4*/ 	.word	0x00000001
        /*00f8*/ 	.word	0x00000001


	//----- nvinfo : EIATTR_CRS_STACK_SIZE
	.align		4
.L_1741:
        /*00fc*/ 	.byte	0x04, 0x1e
        /*00fe*/ 	.short	(.L_1743 - .L_1742)
.L_1742:
        /*0100*/ 	.word	0x00000000
.L_1743:


//--------------------- .nv.info._ZN10layer_norm31ln_parallel_residual_bwd_kernelINS_13Kernel_traitsIf13__nv_bfloat16fS2_fjLj2560ELj1ELj1ELj4ELj8ENS_18Kernel_traits_baseILj2560EfS2_fS2_fjLj128EEEEELb0ELb0ELb1EEEvNS_9BwdParamsE --------------------------
	.section	.nv.info._ZN10layer_norm31ln_parallel_residual_bwd_kernelINS_13Kernel_traitsIf13__nv_bfloat16fS2_fjLj2560ELj1ELj1ELj4ELj8ENS_18Kernel_traits_baseILj2560EfS2_fS2_fjLj128EEEEELb0ELb0ELb1EEEvNS_9BwdParamsE,"",@"SHT_CUDA_INFO"
	.sectionflags	@""
	.align	4


	//----- nvinfo : EIATTR_CUDA_API_VERSION
	.align		4
        /*0000*/ 	.byte	0x04, 0x37
        /*0002*/ 	.short	(.L_1745 - .L_1744)
.L_1744:
        /*0004*/ 	.word	0x00000082


	//----- nvinfo : EIATTR_SW2861232_WAR
	.align		4
.L_1745:
        /*0008*/ 	.byte	0x01, 0x35
	.zero		2


	//----- nvinfo : EIATTR_PARAM_CBANK
	.align		4
        /*000c*/ 	.byte	0x04, 0x0a
        /*000e*/ 	.short	(.L_1747 - .L_1746)
	.align		4
.L_1746:
        /*0010*/ 	.word	index@(.nv.constant0._ZN10layer_norm31ln_parallel_residual_bwd_kernelINS_13Kernel_traitsIf13__nv_bfloat16fS2_fjLj2560ELj1ELj1ELj4ELj8ENS_18Kernel_traits_baseILj2560EfS2_fS2_fjLj128EEEEELb0ELb0ELb1EEEvNS_9BwdParamsE)
        /*0014*/ 	.short	0x0160
        /*0016*/ 	.short	0x0128


	//----- nvinfo : EIATTR_CBANK_PARAM_SIZE
	.align		4
.L_1747:
        /*0018*/ 	.byte	0x03, 0x19
        /*001a*/ 	.short	0x0128


	//----- nvinfo : EIATTR_KPARAM_INFO
	.align		4
        /*001c*/ 	.byte	0x04, 0x17
        /*001e*/ 	.short	(.L_1749 - .L_1748)
.L_1748:
        /*0020*/ 	.word	0x00000000
        /*0024*/ 	.short	0x0000
        /*0026*/ 	.short	0x0000
        /*0028*/ 	.byte	0x00, 0xf0, 0xa1, 0x04


	//----- nvinfo : EIATTR_MAXREG_COUNT
	.align		4
.L_1749:
        /*002c*/ 	.byte	0x03, 0x1b
        /*002e*/ 	.short	0x00ff


	//----- nvinfo : EIATTR_NUM_BARRIERS
	.align		4
        /*0030*/ 	.byte	0x02, 0x4c
        /*0032*/ 	.byte	0x01
	.zero		1


	//----- nvinfo : EIATTR_MERCURY_ISA_VERSION
	.align		4
        /*0034*/ 	.byte	0x03, 0x5f
        /*0036*/ 	.short	0x0000


	//----- nvinfo : EIATTR_COOP_GROUP_MASK_REGIDS
	.align		4
        /*0038*/ 	.byte	0x04, 0x29
        /*003a*/ 	.short	(.L_1751 - .L_1750)


	//   ....[0]....
.L_1750:
        /*003c*/ 	.word	0xffffffff


	//   ....[1]....
        /*0040*/ 	.word	0xffffffff


	//   ....[2]....
        /*0044*/ 	.word	0xffffffff


	//   ....[3]....
        /*0048*/ 	.word	0xffffffff


	//   ....[4]....
        /*004c*/ 	.word	0xffffffff


	//   ....[5]....
        /*0050*/ 	.word	0xffffffff


	//   ....[6]....
        /*0054*/ 	.word	0xffffffff


	//   ....[7]....
        /*0058*/ 	.word	0xffffffff


	//   ....[8]....
        /*005c*/ 	.word	0xffffffff


	//   ....[9]....
        /*0060*/ 	.word	0xffffffff


	//   ....[10]....
        /*0064*/ 	.word	0xffffffff


	//   ....[11]....
        /*0068*/ 	.word	0xffffffff


	//   ....[12]....
        /*006c*/ 	.word	0xffffffff


	//   ....[13]....
        /*0070*/ 	.word	0xffffffff


	//   ....[14]....
        /*0074*/ 	.word	0xffffffff


	//   ....[15]....
        /*0078*/ 	.word	0xffffffff


	//   ....[16]....
        /*007c*/ 	.word	0xffffffff


	//   ....[17]....
        /*0080*/ 	.word	0xffffffff


	//   ....[18]....
        /*0084*/ 	.word	0xffffffff


	//   ....[19]....
        /*0088*/ 	.word	0xffffffff


	//----- nvinfo : EIATTR_COOP_GROUP_INSTR_OFFSETS
	.align		4
.L_1751:
        /*008c*/ 	.byte	0x04, 0x28
        /*008e*/ 	.short	(.L_1753 - .L_1752)


	//   ....[0]....
.L_1752:
        /*0090*/ 	.word	0x00001c50


	//   ....[1]....
        /*0094*/ 	.word	0x00001c70


	//   ....[2]....
        /*0098*/ 	.word	0x00001c90


	//   ....[3]....
        /*009c*/ 	.word	0x00001cb0


	//   ....[4]....
        /*00a0*/ 	.word	0x00001cd0


	//   ....[5]....
        /*00a4*/ 	.word	0x00001cf0


	//   ....[6]....
        /*00a8*/ 	.word	0x00001d10


	//   ....[7]....
        /*00ac*/ 	.word	0x00001d30


	//   ....[8]....
        /*00b0*/ 	.word	0x00001d50


	//   ....[9]....
        /*00b4*/ 	.word	0x00001d70


	//   ....[10]....
        /*00b8*/ 	.word	0x00003500


	//   ....[11]....
        /*00bc*/ 	.word	0x00003580


	//   ....[12]....
        /*00c0*/ 	.word	0x00003600


	//   ....[13]....
        /*00c4*/ 	.word	0x00003670


	//   ....[14]....
        /*00c8*/ 	.word	0x000036f0


	//   ....[15]....
        /*00cc*/ 	.word	0x00003760


	//   ....[16]....
        /*00d0*/ 	.word	0x000037e0


	//   ....[17]....
        /*00d4*/ 	.word	0x00003850


	//   ....[18]....
        /*00d8*/ 	.word	0x000038d0


	//   ....[19]....
        /*00dc*/ 	.word	0x00003940


	//----- nvinfo : EIATTR_EXIT_INSTR_OFFSETS
	.align		4
.L_1753:
        /*00e0*/ 	.byte	0x04, 0x1c
        /*00e2*/ 	.short	(.L_1755 - .L_1754)


	//   ....[0]....
.L_1754:
        /*00e4*/ 	.word	0x000034a0


	//----- nvinfo : EIATTR_MAX_THREADS
	.align		4
.L_1755:
        /*00e8*/ 	.byte	0x04, 0x05
        /*00ea*/ 	.short	(.L_1757 - .L_1756)
.L_1756:
        /*00ec*/ 	.word	0x00000080
        /*00f0*/ 	.word	0x00000001
        /*00f4*/ 	.word	0x00000001


	//----- nvinfo : EIATTR_CRS_STACK_SIZE
	.align		4
.L_1757:
        /*00f8*/ 	.byte	0x04, 0x1e
        /*00fa*/ 	.short	(.L_1759 - .L_1758)
.L_1758:
        /*00fc*/ 	.word	0x00000000
.L_1759:


//--------------------- .nv.info._ZN10layer_norm31ln_parallel_residual_bwd_kernelINS_13Kernel_traitsIf13__nv_bfloat16fS2_fjLj2560ELj1ELj1ELj4ELj8ENS_18Kernel_traits_baseILj2560EfS2_fS2_fjLj128EEEEELb0ELb1ELb0EEEvNS_9BwdParamsE --------------------------
	.section	.nv.info._ZN10layer_norm31ln_parallel_residual_bwd_kernelINS_13Kernel_traitsIf13__nv_bfloat16fS2_fjLj2560ELj1ELj1ELj4ELj8ENS_18Kernel_traits_baseILj2560EfS2_fS2_fjLj128EEEEELb0ELb1ELb0EEEvNS_9BwdParamsE,"",@"SHT_CUDA_INFO"
	.sectionflags	@""
	.align	4


	//----- nvinfo : EIATTR_CUDA_API_VERSION
	.align		4
        /*0000*/ 	.byte	0x04, 0x37
        /*0002*/ 	.short	(.L_1761 - .L_1760)
.L_1760:
        /*0004*/ 	.word	0x00000082


	//----- nvinfo : EIATTR_SW2861232_WAR
	.align		4
.L_1761:
        /*0008*/ 	.byte	0x01, 0x35
	.zero		2


	//----- nvinfo : EIATTR_PARAM_CBANK
	.align		4
        /*000c*/ 	.byte	0x04, 0x0a
        /*000e*/ 	.short	(.L_1763 - .L_1762)
	.align		4
.L_1762:
        /*0010*/ 	.word	index@(.nv.constant0._ZN10layer_norm31ln_parallel_residual_bwd_kernelINS_13Kernel_traitsIf13__nv_bfloat16fS2_fjLj2560ELj1ELj1ELj4ELj8ENS_18Kernel_traits_baseILj2560EfS2_fS2_fjLj128EEEEELb0ELb1ELb0EEEvNS_9BwdParamsE)
        /*0014*/ 	.short	0x0160
        /*0016*/ 	.short	0x0128


	//----- nvinfo : EIATTR_CBANK_PARAM_SIZE
	.align		4
.L_1763:
        /*0018*/ 	.byte	0x03, 0x19
        /*001a*/ 	.short	0x0128


	//----- nvinfo : EIATTR_KPARAM_INFO
	.align		4
        /*001c*/ 	.byte	0x04, 0x17
        /*001e*/ 	.short	(.L_1765 - .L_1764)
.L_1764:
        /*0020*/ 	.word	0x00000000
        /*0024*/ 	.short	0x0000
        /*0026*/ 	.short	0x0000
        /*0028*/ 	.byte	0x00, 0xf0, 0xa1, 0x04


	//----- nvinfo : EIATTR_MAXREG_COUNT
	.align		4
.L_1765:
        /*002c*/ 	.byte	0x03, 0x1b
        /*002e*/ 	.short	0x00ff


	//----- nvinfo : EIATTR_NUM_BARRIERS
	.align		4
        /*0030*/ 	.byte	0x02, 0x4c
        /*0032*/ 	.byte	0x01
	.zero		1


	//----- nvinfo : EIATTR_MERCURY_ISA_VERSION
	.align		4
        /*0034*/ 	.byte	0x03, 0x5f
        /*0036*/ 	.short	0x0000


	//----- nvinfo : EIATTR_COOP_GROUP_MASK_REGIDS
	.align		4
        /*0038*/ 	.byte	0x04, 0x29
        /*003a*/ 	.short	(.L_1767 - .L_1766)


	//   ....[0]....
.L_1766:
        /*003c*/ 	.word	0xffffffff


	//   ....[1]....
        /*0040*/ 	.word	0xffffffff


	//   ....[2]....
        /*0044*/ 	.word	0xffffffff


	//   ....[3]....
        /*0048*/ 	.word	0xffffffff


	//   ....[4]....
        /*004c*/ 	.word	0xffffffff


	//   ....[5]....
        /*0050*/ 	.word	0xffffffff


	//   ....[6]....
        /*0054*/ 	.word	0xffffffff


	//   ....[7]....
        /*0058*/ 	.word	0xffffffff


	//   ....[8]....
        /*005c*/ 	.word	0xffffffff


	//   ....[9]....
        /*0060*/ 	.word	0xffffffff


	//   ....[10]....
        /*0064*/ 	.word	0xffffffff


	//   ....[11]....
        /*0068*/ 	.word	0xffffffff


	//   ....[12]....
        /*006c*/ 	.word	0xffffffff


	//   ....[13]....
        /*0070*/ 	.word	0xffffffff


	//   ....[14]....
        /*0074*/ 	.word	0xffffffff


	//   ....[15]....
        /*0078*/ 	.word	0xffffffff


	//   ....[16]....
        /*007c*/ 	.word	0xffffffff


	//   ....[17]....
        /*0080*/ 	.word	0xffffffff


	//   ....[18]....
        /*0084*/ 	.word	0xffffffff


	//   ....[19]....
        /*0088*/ 	.word	0xffffffff


	//----- nvinfo : EIATTR_COOP_GROUP_INSTR_OFFSETS
	.align		4
.L_1767:
        /*008c*/ 	.byte	0x04, 0x28
        /*008e*/ 	.short	(.L_1769 - .L_1768)


	//   ....[0]....
.L_1768:
        /*0090*/ 	.word	0x000014f0


	//   ....[1]....
        /*0094*/ 	.word	0x00001510


	//   ....[2]....
        /*0098*/ 	.word	0x00001530


	//   ....[3]....
        /*009c*/ 	.word	0x00001550


	//   ....[4]....
        /*00a0*/ 	.word	0x00001570


	//   ....[5]....
        /*00a4*/ 	.word	0x00001590


	//   ....[6]....
        /*00a8*/ 	.word	0x000015b0


	//   ....[7]....
        /*00ac*/ 	.word	0x000015d0


	//   ....[8]....
        /*00b0*/ 	.word	0x000015f0


	//   ....[9]....
        /*00b4*/ 	.word	0x00001610


	//   ....[10]....
        /*00b8*/ 	.word	0x00002c40


	//   ....[11]....
        /*00bc*/ 	.word	0x00002cc0


	//   ....[12]....
        /*00c0*/ 	.word	0x00002d40


	//   ....[13]....
        /*00c4*/ 	.word	0x00002db0


	//   ....[14]....
        /*00c8*/ 	.word	0x00002e30


	//   ....[15]....
        /*00cc*/ 	.word	0x00002ea0


	//   ....[16]....
        /*00d0*/ 	.word	0x00002f20


	//   ....[17]....
        /*00d4*/ 	.word	0x00002f90


	//   ....[18]....
        /*00d8*/ 	.word	0x00003010


	//   ....[19]....
        /*00dc*/ 	.word	0x00003080


	//----- nvinfo : EIATTR_EXIT_INSTR_OFFSETS
	.align		4
.L_1769:
        /*00e0*/ 	.byte	0x04, 0x1c
        /*00e2*/ 	.short	(.L_1771 - .L_1770)


	//   ....[0]....
.L_1770:
        /*00e4*/ 	.word	0x00002b80


	//   ....[1]....
        /*00e8*/ 	.word	0x00002be0


	//----- nvinfo : EIATTR_MAX_THREADS
	.align		4
.L_1771:
        /*00ec*/ 	.byte	0x04, 0x05
        /*00ee*/ 	.short	(.L_1773 - .L_1772)
.L_1772:
        /*00f0*/ 	.word	0x00000080
        /*00f4*/ 	.word	0x00000001
        /*00f8*/ 	.word	0x00000001


	//----- nvinfo : EIATTR_CRS_STACK_SIZE
	.align		4
.L_1773:
        /*00fc*/ 	.byte	0x04, 0x1e
        /*00fe*/ 	.short	(.L_1775 - .L_1774)
.L_1774:
        /*0100*/ 	.word	0x00000000
.L_1775:


//--------------------- .nv.info._ZN10layer_norm31ln_parallel_residual_bwd_kernelINS_13Kernel_traitsIf13__nv_bfloat16fS2_fjLj2560ELj1ELj1ELj4ELj8ENS_18Kernel_traits_baseILj2560EfS2_fS2_fjLj128EEEEELb0ELb1ELb1EEEvNS_9BwdParamsE --------------------------
	.section	.nv.info._ZN10layer_norm31ln_parallel_residual_bwd_kernelINS_13Kernel_traitsIf13__nv_bfloat16fS2_fjLj2560ELj1ELj1ELj4ELj8ENS_18Kernel_traits_baseILj2560EfS2_fS2_fjLj128EEEEELb0ELb1ELb1EEEvNS_9BwdParamsE,"",@"SHT_CUDA_INFO"
	.sectionflags	@""
	.align	4


	//----- nvinfo : EIATTR_CUDA_API_VERSION
	.align		4
        /*0000*/ 	.byte	0x04, 0x37
        /*0002*/ 	.short	(.L_1777 - .L_1776)
.L_1776:
        /*0004*/ 	.word	0x00000082


	//----- nvinfo : EIATTR_SW2861232_WAR
	.align		4
.L_1777:
        /*0008*/ 	.byte	0x01, 0x35
	.zero		2


	//----- nvinfo : EIATTR_PARAM_CBANK
	.align		4
        /*000c*/ 	.byte	0x04, 0x0a
        /*000e*/ 	.short	(.L_1779 - .L_1778)
	.align		4
.L_1778:
        /*0010*/ 	.word	index@(.nv.constant0._ZN10layer_norm31ln_parallel_residual_bwd_kernelINS_13Kernel_traitsIf13__nv_bfloat16fS2_fjLj2560ELj1ELj1ELj4ELj8ENS_18Kernel_traits_baseILj2560EfS2_fS2_fjLj128EEEEELb0ELb1ELb1EEEvNS_9BwdParamsE)
        /*0014*/ 	.short	0x0160
        /*0016*/ 	.short	0x0128


	//----- nvinfo : EIATTR_CBANK_PARAM_SIZE
	.align		4
.L_1779:
        /*0018*/ 	.byte	0x03, 0x19
        /*001a*/ 	.short	0x0128


	//----- nvinfo : EIATTR_KPARAM_INFO
	.align		4
        /*001c*/ 	.byte	0x04, 0x17
        /*001e*/ 	.short	(.L_1781 - .L_1780)
.L_1780:
        /*0020*/ 	.word	0x00000000
        /*0024*/ 	.short	0x0000
        /*0026*/ 	.short	0x0000
        /*0028*/ 	.byte	0x00, 0xf0, 0xa1, 0x04


	//----- nvinfo : EIATTR_MAXREG_COUNT
	.align		4
.L_1781:
        /*002c*/ 	.byte	0x03, 0x1b
        /*002e*/ 	.short	0x00ff


	//----- nvinfo : EIATTR_NUM_BARRIERS
	.align		4
        /*0030*/ 	.byte	0x02, 0x4c
        /*0032*/ 	.byte	0x01
	.zero		1


	//----- nvinfo : EIATTR_MERCURY_ISA_VERSION
	.align		4
        /*0034*/ 	.byte	0x03, 0x5f
        /*0036*/ 	.short	0x0000


	//----- nvinfo : EIATTR_COOP_GROUP_MASK_REGIDS
	.align		4
        /*0038*/ 	.byte	0x04, 0x29
        /*003a*/ 	.short	(.L_1783 - .L_1782)


	//   ....[0]....
.L_1782:
        /*003c*/ 	.word	0xffffffff


	//   ....[1]....
        /*0040*/ 	.word	0xffffffff


	//   ....[2]....
        /*0044*/ 	.word	0xffffffff


	//   ....[3]....
        /*0048*/ 	.word	0xffffffff


	//   ....[4]....
        /*004c*/ 	.word	0xffffffff


	//   ....[5]....
        /*0050*/ 	.word	0xffffffff


	//   ....[6]....
        /*0054*/ 	.word	0xffffffff


	//   ....[7]....
        /*0058*/ 	.word	0xffffffff


	//   ....[8]....
        /*005c*/ 	.word	0xffffffff


	//   ....[9]....
        /*0060*/ 	.word	0xffffffff


	//   ....[10]....
        /*0064*/ 	.word	0xffffffff


	//   ....[11]....
        /*0068*/ 	.word	0xffffffff


	//   ....[12]....
        /*006c*/ 	.word	0xffffffff


	//   ....[13]....
        /*0070*/ 	.word	0xffffffff


	//   ....[14]....
        /*0074*/ 	.word	0xffffffff


	//   ....[15]....
        /*0078*/ 	.word	0xffffffff


	//   ....[16]....
        /*007c*/ 	.word	0xffffffff


	//   ....[17]....
        /*0080*/ 	.word	0xffffffff


	//   ....[18]....
        /*0084*/ 	.word	0xffffffff


	//   ....[19]....
        /*0088*/ 	.word	0xffffffff


	//----- nvinfo : EIATTR_COOP_GROUP_INSTR_OFFSETS
	.align		4
.L_1783:
        /*008c*/ 	.byte	0x04, 0x28
        /*008e*/ 	.short	(.L_1785 - .L_1784)


	//   ....[0]....
.L_1784:
        /*0090*/ 	.word	0x00001360


	//   ....[1]....
        /*0094*/ 	.word	0x00001380


	//   ....[2]....
        /*0098*/ 	.word	0x000013a0


	//   ....[3]....
        /*009c*/ 	.word	0x000013c0


	//   ....[4]....
        /*00a0*/ 	.word	0x000013e0


	//   ....[5]....
        /*00a4*/ 	.word	0x00001400


	//   ....[6]....
        /*00a8*/ 	.word	0x00001420


	//   ....[7]....
        /*00ac*/ 	.word	0x00001440


	//   ....[8]....
        /*00b0*/ 	.word	0x00001460


	//   ....[9]....
        /*00b4*/ 	.word	0x00001480


	//   ....[10]....
        /*00b8*/ 	.word	0x000029c0


	//   ....[11]....
        /*00bc*/ 	.word	0x00002a40


	//   ....[12]....
        /*00c0*/ 	.word	0x00002ac0


	//   ....[13]....
        /*00c4*/ 	.word	0x00002b30


	//   ....[14]....
        /*00c8*/ 	.word	0x00002bb0


	//   ....[15]....
        /*00cc*/ 	.word	0x00002c20


	//   ....[16]....
        /*00d0*/ 	.word	0x00002ca0


	//   ....[17]....
        /*00d4*/ 	.word	0x00002d10


	//   ....[18]....
        /*00d8*/ 	.word	0x00002d90


	//   ....[19]....
        /*00dc*/ 	.word	0x00002e00


	//----- nvinfo : EIATTR_EXIT_INSTR_OFFSETS
	.align		4
.L_1785:
        /*00e0*/ 	.byte	0x04, 0x1c
        /*00e2*/ 	.short	(.L_1787 - .L_1786)


	//   ....[0]....
.L_1786:
        /*00e4*/ 	.word	0x00002960


	//----- nvinfo : EIATTR_MAX_THREADS
	.align		4
.L_1787:
        /*00e8*/ 	.byte	0x04, 0x05
        /*00ea*/ 	.short	(.L_1789 - .L_1788)
.L_1788:
        /*00ec*/ 	.word	0x00000080
        /*00f0*/ 	.word	0x00000001
        /*00f4*/ 	.word	0x00000001


	//----- nvinfo : EIATTR_CRS_STACK_SIZE
	.align		4
.L_1789:
        /*00f8*/ 	.byte	0x04, 0x1e
        /*00fa*/ 	.short	(.L_1791 - .L_1790)
.L_1790:
        /*00fc*/ 	.word	0x00000000
.L_1791:


//--------------------- .nv.info._ZN10layer_norm31ln_parallel_residual_bwd_kernelINS_13Kernel_traitsIf13__nv_bfloat16fS2_fjLj2560ELj1ELj1ELj4ELj8ENS_18Kernel_traits_baseILj2560EfS2_fS2_fjLj128EEEEELb1ELb0ELb0EEEvNS_9BwdParamsE --------------------------
	.section	.nv.info._ZN10layer_norm31ln_parallel_residual_bwd_kernelINS_13Kernel_traitsIf13__nv_bfloat16fS2_fjLj2560ELj1ELj1ELj4ELj8ENS_18Kernel_traits_baseILj2560EfS2_fS2_fjLj128EEEEELb1ELb0ELb0EEEvNS_9BwdParamsE,"",@"SHT_CUDA_INFO"
	.sectionflags	@""
	.align	4


	//----- nvinfo : EIATTR_CUDA_API_VERSION
	.align		4
        /*0000*/ 	.byte	0x04, 0x37
        /*0002*/ 	.short	(.L_1793 - .L_1792)
.L_1792:
        /*0004*/ 	.word	0x00000082


	//----- nvinfo : EIATTR_SW2861232_WAR
	.align		4
.L_1793:
        /*0008*/ 	.byte	0x01, 0x35
	.zero		2


	//----- nvinfo : EIATTR_PARAM_CBANK
	.align		4
        /*000c*/ 	.byte	0x04, 0x0a
        /*000e*/ 	.short	(.L_1795 - .L_1794)
	.align		4
.L_1794:
        /*0010*/ 	.word	index@(.nv.constant0._ZN10layer_norm31ln_parallel_residual_bwd_kernelINS_13Kernel_traitsIf13__nv_bfloat16fS2_fjLj2560ELj1ELj1ELj4ELj8ENS_18Kernel_traits_baseILj2560EfS2_fS2_fjLj128EEEEELb1ELb0ELb0EEEvNS_9BwdParamsE)
        /*0014*/ 	.short	0x0160
        /*0016*/ 	.short	0x0128


	//----- nvinfo : EIATTR_CBANK_PARAM_SIZE
	.align		4
.L_1795:
        /*0018*/ 	.byte	0x03, 0x19
        /*001a*/ 	.short	0x0128


	//----- nvinfo : EIATTR_KPARAM_INFO
	.align		4
        /*001c*/ 	.byte	0x04, 0x17
        /*001e*/ 	.short	(.L_1797 - .L_1796)
.L_1796:
        /*0020*/ 	.word	0x00000000
        /*0024*/ 	.short	0x0000
        /*0026*/ 	.short	0x0000
        /*0028*/ 	.byte	0x00, 0xf0, 0xa1, 0x04


	//----- nvinfo : EIATTR_MAXREG_COUNT
	.align		4
.L_1797:
        /*002c*/ 	.byte	0x03, 0x1b
        /*002e*/ 	.short	0x00ff


	//----- nvinfo : EIATTR_NUM_BARRIERS
	.align		4
        /*0030*/ 	.byte	0x02, 0x4c
        /*0032*/ 	.byte	0x01
	.zero		1


	//----- nvinfo : EIATTR_MERCURY_ISA_VERSION
	.align		4
        /*0034*/ 	.byte	0x03, 0x5f
        /*0036*/ 	.short	0x0000


	//----- nvinfo : EIATTR_COOP_GROUP_MASK_REGIDS
	.align		4
        /*0038*/ 	.byte	0x04, 0x29
        /*003a*/ 	.short	(.L_1799 - .L_1798)


	//   ....[0]....
.L_1798:
        /*003c*/ 	.word	0xffffffff


	//   ....[1]....
        /*0040*/ 	.word	0xffffffff


	//   ....[2]....
        /*0044*/ 	.word	0xffffffff


	//   ....[3]....
        /*0048*/ 	.word	0xffffffff


	//   ....[4]....
        /*004c*/ 	.word	0xffffffff


	//   ....[5]....
        /*0050*/ 	.word	0xffffffff


	//   ....[6]....
        /*0054*/ 	.word	0xffffffff


	//   ....[7]....
        /*0058*/ 	.word	0xffffffff


	//   ....[8]....
        /*005c*/ 	.word	0xffffffff


	//   ....[9]....
        /*0060*/ 	.word	0xffffffff


	//   ....[10]....
        /*0064*/ 	.word	0xffffffff


	//   ....[11]....
        /*0068*/ 	.word	0xffffffff


	//   ....[12]....
        /*006c*/ 	.word	0xffffffff


	//   ....[13]....
        /*0070*/ 	.word	0xffffffff


	//   ....[14]....
        /*0074*/ 	.word	0xffffffff


	//   ....[15]....
        /*0078*/ 	.word	0xffffffff


	//   ....[16]....
        /*007c*/ 	.word	0xffffffff


	//   ....[17]....
        /*0080*/ 	.word	0xffffffff


	//   ....[18]....
        /*0084*/ 	.word	0xffffffff


	//   ....[19]....
        /*0088*/ 	.word	0xffffffff


	//----- nvinfo : EIATTR_COOP_GROUP_INSTR_OFFSETS
	.align		4
.L_1799:
        /*008c*/ 	.byte	0x04, 0x28
        /*008e*/ 	.short	(.L_1801 - .L_1800)


	//   ....[0]....
.L_1800:
        /*0090*/ 	.word	0x00002160


	//   ....[1]....
        /*0094*/ 	.word	0x00002180


	//   ....[2]....
        /*0098*/ 	.word	0x000021a0


	//   ....[3]....
        /*009c*/ 	.word	0x000021c0


	//   ....[4]....
        /*00a0*/ 	.word	0x000021e0


	//   ....[5]....
        /*00a4*/ 	.word	0x00002200


	//   ....[6]....
        /*00a8*/ 	.word	0x00002220


	//   ....[7]....
        /*00ac*/ 	.word	0x00002240


	//   ....[8]....
        /*00b0*/ 	.word	0x00002260


	//   ....[9]....
        /*00b4*/ 	.word	0x00002280


	//   ....[10]....
        /*00b8*/ 	.word	0x00004240


	//   ....[11]....
        /*00bc*/ 	.word	0x000042c0


	//   ....[12]....
        /*00c0*/ 	.word	0x00004340


	//   ....[13]....
        /*00c4*/ 	.word	0x000043b0


	//   ....[14]....
        /*00c8*/ 	.word	0x00004430


	//   ....[15]....
        /*00cc*/ 	.word	0x000044a0


	//   ....[16]....
        /*00d0*/ 	.word	0x00004520


	//   ....[17]....
        /*00d4*/ 	.word	0x00004590


	//   ....[18]....
        /*00d8*/ 	.word	0x00004610


	//   ....[19]....
        /*00dc*/ 	.word	0x00004680


	//----- nvinfo : EIATTR_EXIT_INSTR_OFFSETS
	.align		4
.L_1801:
        /*00e0*/ 	.byte	0x04, 0x1c
        /*00e2*/ 	.short	(.L_1803 - .L_1802)


	//   ....[0]....
.L_1802:
        /*00e4*/ 	.word	0x00004140


	//   ....[1]....
        /*00e8*/ 	.word	0x000041e0


	//----- nvinfo : EIATTR_MAX_THREADS
	.align		4
.L_1803:
        /*00ec*/ 	.byte	0x04, 0x05
        /*00ee*/ 	.short	(.L_1805 - .L_1804)
.L_1804:
        /*00f0*/ 	.word	0x00000080
        /*00f4*/ 	.word	0x00000001
        /*00f8*/ 	.word	0x00000001


	//----- nvinfo : EIATTR_CRS_STACK_SIZE
	.align		4
.L_1805:
        /*00fc*/ 	.byte	0x04, 0x1e
        /*00fe*/ 	.short	(.L_1807 - .L_1806)
.L_1806:
        /*0100*/ 	.word	0x00000000
.L_1807:


//--------------------- .nv.info._ZN10layer_norm31ln_parallel_residual_bwd_kernelINS_13Kernel_traitsIf13__nv_bfloat16fS2_fjLj2560ELj1ELj1ELj4ELj8ENS_18Kernel_traits_baseILj2560EfS2_fS2_fjLj128EEEEELb1ELb0ELb1EEEvNS_9BwdParamsE --------------------------
	.section	.nv.info._ZN10layer_norm31ln_parallel_residual_bwd_kernelINS_13Kernel_traitsIf13__nv_bfloat16fS2_fjLj2560ELj1ELj1ELj4ELj8ENS_18Kernel_traits_baseILj2560EfS2_fS2_fjLj128EEEEELb1ELb0ELb1EEEvNS_9BwdParamsE,"",@"SHT_CUDA_INFO"
	.sectionflags	@""
	.align	4


	//----- nvinfo : EIATTR_CUDA_API_VERSION
	.align		4
        /*0000*/ 	.byte	0x04, 0x37
        /*0002*/ 	.short	(.L_1809 - .L_1808)
.L_1808:
        /*0004*/ 	.word	0x00000082


	//----- nvinfo : EIATTR_SW2861232_WAR
	.align		4
.L_1809:
        /*0008*/ 	.byte	0x01, 0x35
	.zero		2


	//----- nvinfo : EIATTR_PARAM_CBANK
	.align		4
        /*000c*/ 	.byte	0x04, 0x0a
        /*000e*/ 	.short	(.L_1811 - .L_1810)
	.align		4
.L_1810:
        /*0010*/ 	.word	index@(.nv.constant0._ZN10layer_norm31ln_parallel_residual_bwd_kernelINS_13Kernel_traitsIf13__nv_bfloat16fS2_fjLj2560ELj1ELj1ELj4ELj8ENS_18Kernel_traits_baseILj2560EfS2_fS2_fjLj128EEEEELb1ELb0ELb1EEEvNS_9BwdParamsE)
        /*0014*/ 	.short	0x0160
        /*0016*/ 	.short	0x0128


	//----- nvinfo : EIATTR_CBANK_PARAM_SIZE
	.align		4
.L_1811:
        /*0018*/ 	.byte	0x03, 0x19
        /*001a*/ 	.short	0x0128


	//----- nvinfo : EIATTR_KPARAM_INFO
	.align		4
        /*001c*/ 	.byte	0x04, 0x17
        /*001e*/ 	.short	(.L_1813 - .L_1812)
.L_1812:
        /*0020*/ 	.word	0x00000000
        /*0024*/ 	.short	0x0000
        /*0026*/ 	.short	0x0000
        /*0028*/ 	.byte	0x00, 0xf0, 0xa1, 0x04


	//----- nvinfo : EIATTR_MAXREG_COUNT
	.align		4
.L_1813:
        /*002c*/ 	.byte	0x03, 0x1b
        /*002e*/ 	.short	0x00ff


	//----- nvinfo : EIATTR_NUM_BARRIERS
	.align		4
        /*0030*/ 	.byte	0x02, 0x4c
        /*0032*/ 	.byte	0x01
	.zero		1


	//----- nvinfo : EIATTR_MERCURY_ISA_VERSION
	.align		4
        /*0034*/ 	.byte	0x03, 0x5f
        /*0036*/ 	.short	0x0000


	//----- nvinfo : EIATTR_COOP_GROUP_MASK_REGIDS
	.align		4
        /*0038*/ 	.byte	0x04, 0x29
        /*003a*/ 	.short	(.L_1815 - .L_1814)


	//   ....[0]....
.L_1814:
        /*003c*/ 	.word	0xffffffff


	//   ....[1]....
        /*0040*/ 	.word	0xffffffff


	//   ....[2]....
        /*0044*/ 	.word	0xffffffff


	//   ....[3]....
        /*0048*/ 	.word	0xffffffff


	//   ....[4]....
        /*004c*/ 	.word	0xffffffff


	//   ....[5]....
        /*0050*/ 	.word	0xffffffff


	//   ....[6]....
        /*0054*/ 	.word	0xffffffff


	//   ....[7]....
        /*0058*/ 	.word	0xffffffff


	//   ....[8]....
        /*005c*/ 	.word	0xffffffff


	//   ....[9]....
        /*0060*/ 	.word	0xffffffff


	//   ....[10]....
        /*0064*/ 	.word	0xffffffff


	//   ....[11]....
        /*0068*/ 	.word	0xffffffff


	//   ....[12]....
        /*006c*/ 	.word	0xffffffff


	//   ....[13]....
        /*0070*/ 	.word	0xffffffff


	//   ....[14]....
        /*0074*/ 	.word	0xffffffff


	//   ....[15]....
        /*0078*/ 	.word	0xffffffff


	//   ....[16]....
        /*007c*/ 	.word	0xffffffff


	//   ....[17]....
        /*0080*/ 	.word	0xffffffff


	//   ....[18]....
        /*0084*/ 	.word	0xffffffff


	//   ....[19]....
        /*0088*/ 	.word	0xffffffff


	//----- nvinfo : EIATTR_COOP_GROUP_INSTR_OFFSETS
	.align		4
.L_1815:
        /*008c*/ 	.byte	0x04, 0x28
        /*008e*/ 	.short	(.L_1817 - .L_1816)


	//   ....[0]....
.L_1816:
        /*0090*/ 	.word	0x00001fa0


	//   ....[1]....
        /*0094*/ 	.word	0x00001fc0


	//   ....[2]....
        /*0098*/ 	.word	0x00001fe0


	//   ....[3]....
        /*009c*/ 	.word	0x00002000


	//   ....[4]....
        /*00a0*/ 	.word	0x00002020


	//   ....[5]....
        /*00a4*/ 	.word	0x00002040


	//   ....[6]....
        /*00a8*/ 	.word	0x00002060


	//   ....[7]....
        /*00ac*/ 	.word	0x00002080


	//   ....[8]....
        /*00b0*/ 	.word	0x000020a0


	//   ....[9]....
        /*00b4*/ 	.word	0x000020c0


	//   ....[10]....
        /*00b8*/ 	.word	0x00004090


	//   ....[11]....
        /*00bc*/ 	.word	0x00004110


	//   ....[12]....
        /*00c0*/ 	.word	0x00004190


	//   ....[13]....
        /*00c4*/ 	.word	0x00004200


	//   ....[14]....
        /*00c8*/ 	.word	0x00004280


	//   ....[15]....
        /*00cc*/ 	.word	0x000042f0


	//   ....[16]....
        /*00d0*/ 	.word	0x00004370


	//   ....[17]....
        /*00d4*/ 	.word	0x000043e0


	//   ....[18]....
        /*00d8*/ 	.word	0x00004460


	//   ....[19]....
        /*00dc*/ 	.word	0x000044d0


	//----- nvinfo : EIATTR_EXIT_INSTR_OFFSETS
	.align		4
.L_1817:
        /*00e0*/ 	.byte	0x04, 0x1c
        /*00e2*/ 	.short	(.L_1819 - .L_1818)


	//   ....[0]....
.L_1818:
        /*00e4*/ 	.word	0x00004030


	//----- nvinfo : EIATTR_MAX_THREADS
	.align		4
.L_1819:
        /*00e8*/ 	.byte	0x04, 0x05
        /*00ea*/ 	.short	(.L_1821 - .L_1820)
.L_1820:
        /*00ec*/ 	.word	0x00000080
        /*00f0*/ 	.word	0x00000001
        /*00f4*/ 	.word	0x00000001


	//----- nvinfo : EIATTR_CRS_STACK_SIZE
	.align		4
.L_1821:
        /*00f8*/ 	.byte	0x04, 0x1e
        /*00fa*/ 	.short	(.L_1823 - .L_1822)
.L_1822:
        /*00fc*/ 	.word	0x00000000
.L_1823:


//--------------------- .nv.info._ZN10layer_norm22ln_bwd_finalize_kernelINS_22Kernel_traits_finalizeILj2560Ef13__nv_bfloat16fS2_fjLb0ELj1024ELj4ENS_18Kernel_traits_baseILj2560EfS2_fS2_fjLj1024EEEEELb0ELb0EEEvNS_9BwdParamsE --------------------------
	.section	.nv.info._ZN10layer_norm22ln_bwd_finalize_kernelINS_22Kernel_traits_finalizeILj2560Ef13__nv_bfloat16fS2_fjLb0ELj1024ELj4ENS_18Kernel_traits_baseILj2560EfS2_fS2_fjLj1024EEEEELb0ELb0EEEvNS_9BwdParamsE,"",@"SHT_CUDA_INFO"
	.sectionflags	@""
	.align	4


	//----- nvinfo : EIATTR_CUDA_API_VERSION
	.align		4
        /*0000*/ 	.byte	0x04, 0x37
        /*0002*/ 	.short	(.L_1825 - .L_1824)
.L_1824:
        /*0004*/ 	.word	0x00000082


	//----- nvinfo : EIATTR_SW2861232_WAR
	.align		4
.L_1825:
        /*0008*/ 	.byte	0x01, 0x35
	.zero		2


	//----- nvinfo : EIATTR_PARAM_CBANK
	.align		4
        /*000c*/ 	.byte	0x04, 0x0a
        /*000e*/ 	.short	(.L_1827 - .L_1826)
	.align		4
.L_1826:
        /*0010*/ 	.word	index@(.nv.constant0._ZN10layer_norm22ln_bwd_finalize_kernelINS_22Kernel_traits_finalizeILj2560Ef13__nv_bfloat16fS2_fjLb0ELj1024ELj4ENS_18Kernel_traits_baseILj2560EfS2_fS2_fjLj1024EEEEELb0ELb0EEEvNS_9BwdParamsE)
        /*0014*/ 	.short	0x0160
        /*0016*/ 	.short	0x0128


	//----- nvinfo : EIATTR_CBANK_PARAM_SIZE
	.align		4
.L_1827:
        /*0018*/ 	.byte	0x03, 0x19
        /*001a*/ 	.short	0x0128


	//----- nvinfo : EIATTR_KPARAM_INFO
	.align		4
        /*001c*/ 	.byte	0x04, 0x17
        /*001e*/ 	.short	(.L_1829 - .L_1828)
.L_1828:
        /*0020*/ 	.word	0x00000000
        /*0024*/ 	.short	0x0000
        /*0026*/ 	.short	0x0000
        /*0028*/ 	.byte	0x00, 0xf0, 0xa1, 0x04


	//----- nvinfo : EIATTR_MAXREG_COUNT
	.align		4
.L_1829:
        /*002c*/ 	.byte	0x03, 0x1b
        /*002e*/ 	.short	0x0040


	//----- nvinfo : EIATTR_NUM_BARRIERS
	.align		4
        /*0030*/ 	.byte	0x02, 0x4c
        /*0032*/ 	.byte	0x01
	.zero		1


	//----- nvinfo : EIATTR_MERCURY_ISA_VERSION
	.align		4
        /*0034*/ 	.byte	0x03, 0x5f
        /*0036*/ 	.short	0x0000


	//----- nvinfo : EIATTR_COOP_GROUP_MASK_REGIDS
	.align		4
        /*0038*/ 	.byte	0x04, 0x29
        /*003a*/ 	.short	(.L_1831 - .L_1830)


	//   ....[0]....
.L_1830:
        /*003c*/ 	.word	0xffffffff


	//   ....[1]....
        /*0040*/ 	.word	0xffffffff


	//   ....[2]....
        /*0044*/ 	.word	0xffffffff


	//   ....[3]....
        /*0048*/ 	.word	0xffffffff


	//   ....[4]....
        /*004c*/ 	.word	0xffffffff


	//   ....[5]....
        /*0050*/ 	.word	0xffffffff


	//   ....[6]....
        /*0054*/ 	.word	0xffffffff


	//   ....[7]....
        /*0058*/ 	.word	0xffffffff


	//   ....[8]....
        /*005c*/ 	.word	0xffffffff


	//   ....[9]....
        /*0060*/ 	.word	0xffffffff


	//   ....[10]....
        /*0064*/ 	.word	0xffffffff


	//   ....[11]....
        /*0068*/ 	.word	0xffffffff


	//   ....[12]....
        /*006c*/ 	.word	0xffffffff


	//   ....[13]....
        /*0070*/ 	.word	0xffffffff


	//   ....[14]....
        /*0074*/ 	.word	0xffffffff


	//   ....[15]....
        /*0078*/ 	.word	0xffffffff


	//   ....[16]....
        /*007c*/ 	.word	0xffffffff


	//   ....[17]....
        /*0080*/ 	.word	0xffffffff


	//   ....[18]....
        /*0084*/ 	.word	0xffffffff


	//   ....[19]....
        /*0088*/ 	.word	0xffffffff


	//----- nvinfo : EIATTR_COOP_GROUP_INSTR_OFFSETS
	.align		4
.L_1831:
        /*008c*/ 	.byte	0x04, 0x28
        /*008e*/ 	.short	(.L_1833 - .L_1832)


	//   ....[0]....
.L_1832:
        /*0090*/ 	.word	0x00000820


	//   ....[1]....
        /*0094*/ 	.word	0x00000850


	//   ....[2]....
        /*0098*/ 	.word	0x00000860


	//   ....[3]....
        /*009c*/ 	.word	0x00000890


	//   ....[4]....
        /*00a0*/ 	.word	0x000008a0


	//   ....[5]....
        /*00a4*/ 	.word	0x000008d0


	//   ....[6]....
        /*00a8*/ 	.word	0x000008f0


	//   ....[7]....
        /*00ac*/ 	.word	0x00000900


	//   ....[8]....
        /*00b0*/ 	.word	0x00000930


	//   ....[9]....
        /*00b4*/ 	.word	0x00000940


	//   ....[10]....
        /*00b8*/ 	.word	0x00000b30


	//   ....[11]....
        /*00bc*/ 	.word	0x00000ba0


	//   ....[12]....
        /*00c0*/ 	.word	0x00000c00


	//   ....[13]....
        /*00c4*/ 	.word	0x00000c60


	//   ....[14]....
        /*00c8*/ 	.word	0x00000cd0


	//   ....[15]....
        /*00cc*/ 	.word	0x00000d40


	//   ....[16]....
        /*00d0*/ 	.word	0x00000da0


	//   ....[17]....
        /*00d4*/ 	.word	0x00000e00


	//   ....[18]....
        /*00d8*/ 	.word	0x00000e60


	//   ....[19]....
        /*00dc*/ 	.word	0x00000ec0


	//----- nvinfo : EIATTR_EXIT_INSTR_OFFSETS
	.align		4
.L_1833:
        /*00e0*/ 	.byte	0x04, 0x1c
        /*00e2*/ 	.short	(.L_1835 - .L_1834)


	//   ....[0]....
.L_1834:
        /*00e4*/ 	.word	0x00000070


	//   ....[1]....
        /*00e8*/ 	.word	0x00000ad0


	//----- nvinfo : EIATTR_MAX_THREADS
	.align		4
.L_1835:
        /*00ec*/ 	.byte	0x04, 0x05
        /*00ee*/ 	.short	(.L_1837 - .L_1836)
.L_1836:
        /*00f0*/ 	.word	0x00000400
        /*00f4*/ 	.word	0x00000001
        /*00f8*/ 	.word	0x00000001


	//----- nvinfo : EIATTR_CRS_STACK_SIZE
	.align		4
.L_1837:
        /*00fc*/ 	.byte	0x04, 0x1e
        /*00fe*/ 	.short	(.L_1839 - .L_1838)
.L_1838:
        /*0100*/ 	.word	0x00000000
.L_1839:


//--------------------- .nv.info._ZN10layer_norm40ln_parallel_residual_bwd_finalize_kernelINS_22Kernel_traits_finalizeILj2560Ef13__nv_bfloat16fS2_fjLb0ELj1024ELj4ENS_18Kernel_traits_baseILj2560EfS2_fS2_fjLj1024EEEEELb0EEEvNS_9BwdParamsE --------------------------
	.section	.nv.info._ZN10layer_norm40ln_parallel_residual_bwd_finalize_kernelINS_22Kernel_traits_finalizeILj2560Ef13__nv_bfloat16fS2_fjLb0ELj1024ELj4ENS_18Kernel_traits_baseILj2560EfS2_fS2_fjLj1024EEEEELb0EEEvNS_9BwdParamsE,"",@"SHT_CUDA_INFO"
	.sectionflags	@""
	.align	4


	//----- nvinfo : EIATTR_CUDA_API_VERSION
	.align		4
        /*0000*/ 	.byte	0x04, 0x37
        /*0002*/ 	.short	(.L_1841 - .L_1840)
.L_1840:
        /*0004*/ 	.word	0x00000082


	//----- nvinfo : EIATTR_SW2861232_WAR
	.align		4
.L_1841:
        /*0008*/ 	.byte	0x01, 0x35
	.zero		2


	//----- nvinfo : EIATTR_PARAM_CBANK
	.align		4
        /*000c*/ 	.byte	0x04, 0x0a
        /*000e*/ 	.short	(.L_1843 - .L_1842)
	.align		4
.L_1842:
        /*0010*/ 	.word	index@(.nv.constant0._ZN10layer_norm40ln_parallel_residual_bwd_finalize_kernelINS_22Kernel_traits_finalizeILj2560Ef13__nv_bfloat16fS2_fjLb0ELj1024ELj4ENS_18Kernel_traits_baseILj2560EfS2_fS2_fjLj1024EEEEELb0EEEvNS_9BwdParamsE)
        /*0014*/ 	.short	0x0160
        /*0016*/ 	.short	0x0128


	//----- nvinfo : EIATTR_CBANK_PARAM_SIZE
	.align		4
.L_1843:
        /*0018*/ 	.byte	0x03, 0x19
        /*001a*/ 	.short	0x0128


	//----- nvinfo : EIATTR_KPARAM_INFO
	.align		4
        /*001c*/ 	.byte	0x04, 0x17
        /*001e*/ 	.short	(.L_1845 - .L_1844)
.L_1844:
        /*0020*/ 	.word	0x00000000
        /*0024*/ 	.short	0x0000
        /*0026*/ 	.short	0x0000
        /*0028*/ 	.byte	0x00, 0xf0, 0xa1, 0x04


	//----- nvinfo : EIATTR_MAXREG_COUNT
	.align		4
.L_1845:
        /*002c*/ 	.byte	0x03, 0x1b
        /*002e*/ 	.short	0x0040


	//----- nvinfo : EIATTR_NUM_BARRIERS
	.align		4
        /*0030*/ 	.byte	0x02, 0x4c
        /*0032*/ 	.byte	0x01
	.zero		1


	//----- nvinfo : EIATTR_MERCURY_ISA_VERSION
	.align		4
        /*0034*/ 	.byte	0x03, 0x5f
        /*0036*/ 	.short	0x0000


	//----- nvinfo : EIATTR_COOP_GROUP_MASK_REGIDS
	.align		4
        /*0038*/ 	.byte	0x04, 0x29
        /*003a*/ 	.short	(.L_1847 - .L_1846)


	//   ....[0]....
.L_1846:
        /*003c*/ 	.word	0xffffffff


	//   ....[1]....
        /*0040*/ 	.word	0xffffffff


	//   ....[2]....
        /*0044*/ 	.word	0xffffffff


	//   ....[3]....
        /*0048*/ 	.word	0xffffffff


	//   ....[4]....
        /*004c*/ 	.word	0xffffffff


	//   ....[5]....
        /*0050*/ 	.word	0xffffffff


	//   ....[6]....
        /*0054*/ 	.word	0xffffffff


	//   ....[7]....
        /*0058*/ 	.word	0xffffffff


	//   ....[8]....
        /*005c*/ 	.word	0xffffffff


	//   ....[9]....
        /*0060*/ 	.word	0xffffffff


	//   ....[10]....
        /*0064*/ 	.word	0xffffffff


	//   ....[11]....
        /*0068*/ 	.word	0xffffffff


	//   ....[12]....
        /*006c*/ 	.word	0xffffffff


	//   ....[13]....
        /*0070*/ 	.word	0xffffffff


	//   ....[14]....
        /*0074*/ 	.word	0xffffffff


	//   ....[15]....
        /*0078*/ 	.word	0xffffffff


	//   ....[16]....
        /*007c*/ 	.word	0xffffffff


	//   ....[17]....
        /*0080*/ 	.word	0xffffffff


	//   ....[18]....
        /*0084*/ 	.word	0xffffffff


	//   ....[19]....
        /*0088*/ 	.word	0xffffffff


	//   ....[20]....
        /*008c*/ 	.word	0xffffffff


	//   ....[21]....
        /*0090*/ 	.word	0xffffffff


	//   ....[22]....
        /*0094*/ 	.word	0xffffffff


	//   ....[23]....
        /*0098*/ 	.word	0xffffffff


	//   ....[24]....
        /*009c*/ 	.word	0xffffffff


	//   ....[25]....
        /*00a0*/ 	.word	0xffffffff


	//   ....[26]....
        /*00a4*/ 	.word	0xffffffff


	//   ....[27]....
        /*00a8*/ 	.word	0xffffffff


	//   ....[28]....
        /*00ac*/ 	.word	0xffffffff


	//   ....[29]....
        /*00b0*/ 	.word	0xffffffff


	//   ....[30]....
        /*00b4*/ 	.word	0xffffffff


	//   ....[31]....
        /*00b8*/ 	.word	0xffffffff


	//   ....[32]....
        /*00bc*/ 	.word	0xffffffff


	//   ....[33]....
        /*00c0*/ 	.word	0xffffffff


	//   ....[34]....
        /*00c4*/ 	.word	0xffffffff


	//   ....[35]....
        /*00c8*/ 	.word	0xffffffff


	//   ....[36]....
        /*00cc*/ 	.word	0xffffffff


	//   ....[37]....
        /*00d0*/ 	.word	0xffffffff


	//   ....[38]....
        /*00d4*/ 	.word	0xffffffff


	//   ....[39]....
        /*00d8*/ 	.word	0xffffffff


	//----- nvinfo : EIATTR_COOP_GROUP_INSTR_OFFSETS
	.align		4
.L_1847:
        /*00dc*/ 	.byte	0x04, 0x28
        /*00de*/ 	.short	(.L_1849 - .L_1848)


	//   ....[0]....
.L_1848:
        /*00e0*/ 	.word	0x00000b70


	//   ....[1]....
        /*00e4*/ 	.word	0x00000ba0


	//   ....[2]....
        /*00e8*/ 	.word	0x00000bb0


	//   ....[3]....
        /*00ec*/ 	.word	0x00000bc0


	//   ....[4]....
        /*00f0*/ 	.word	0x00000bf0


	//   ....[5]....
        /*00f4*/ 	.word	0x00000c10


	//   ....[6]....
        /*00f8*/ 	.word	0x00000c20


	//   ....[7]....
        /*00fc*/ 	.word	0x00000c30


	//   ....[8]....
        /*0100*/ 	.word	0x00000c60


	//   ....[9]....
        /*0104*/ 	.word	0x00000c80


	//   ....[10]....
        /*0108*/ 	.word	0x00000ca0


	//   ....[11]....
        /*010c*/ 	.word	0x00000cb0


	//   ....[12]....
        /*0110*/ 	.word	0x00000ce0


	//   ....[13]....
        /*0114*/ 	.word	0x00000d00


	//   ....[14]....
        /*0118*/ 	.word	0x00000d20


	//   ....[15]....
        /*011c*/ 	.word	0x00000d30


	//   ....[16]....
        /*0120*/ 	.word	0x00000d60


	//   ....[17]....
        /*0124*/ 	.word	0x00000d90


	//   ....[18]....
        /*0128*/ 	.word	0x00000da0


	//   ....[19]....
        /*012c*/ 	.word	0x00000db0


	//   ....[20]....
        /*0130*/ 	.word	0x00001080


	//   ....[21]....
        /*0134*/ 	.word	0x000010f0


	//   ....[22]....
        /*0138*/ 	.word	0x00001150


	//   ....[23]....
        /*013c*/ 	.word	0x000011b0


	//   ....[24]....
        /*0140*/ 	.word	0x00001220


	//   ....[25]....
        /*0144*/ 	.word	0x00001290


	//   ....[26]....
        /*0148*/ 	.word	0x000012f0


	//   ....[27]....
        /*014c*/ 	.word	0x00001350


	//   ....[28]....
        /*0150*/ 	.word	0x000013b0


	//   ....[29]....
        /*0154*/ 	.word	0x00001420


	//   ....[30]....
        /*0158*/ 	.word	0x00001490


	//   ....[31]....
        /*015c*/ 	.word	0x000014f0


	//   ....[32]....
        /*0160*/ 	.word	0x00001550


	//   ....[33]....
        /*0164*/ 	.word	0x000015b0


	//   ....[34]....
        /*0168*/ 	.word	0x00001620


	//   ....[35]....
        /*016c*/ 	.word	0x00001690


	//   ....[36]....
        /*0170*/ 	.word	0x000016f0


	//   ....[37]....
        /*0174*/ 	.word	0x00001750


	//   ....[38]....
        /*0178*/ 	.word	0x000017b0


	//   ....[39]....
        /*017c*/ 	.word	0x00001810


	//----- nvinfo : EIATTR_EXIT_INSTR_OFFSETS
	.align		4
.L_1849:
        /*0180*/ 	.byte	0x04, 0x1c
        /*0182*/ 	.short	(.L_1851 - .L_1850)


	//   ....[0]....
.L_1850:
        /*0184*/ 	.word	0x00000070


	//   ....[1]....
        /*0188*/ 	.word	0x00001020


	//----- nvinfo : EIATTR_MAX_THREADS
	.align		4
.L_1851:
        /*018c*/ 	.byte	0x04, 0x05
        /*018e*/ 	.short	(.L_1853 - .L_1852)
.L_1852:
        /*0190*/ 	.word	0x00000400
        /*0194*/ 	.word	0x00000001
        /*0198*/ 	.word	0x00000001


	//----- nvinfo : EIATTR_CRS_STACK_SIZE
	.align		4
.L_1853:
        /*019c*/ 	.byte	0x04, 0x1e
        /*019e*/ 	.short	(.L_1855 - .L_1854)
.L_1854:
        /*01a0*/ 	.word	0x00000000
.L_1855:


//--------------------- .nv.info._ZN10layer_norm31ln_parallel_residual_bwd_kernelINS_13Kernel_traitsIf13__nv_bfloat16fS2_fjLj2560ELj1ELj1ELj4ELj8ENS_18Kernel_traits_baseILj2560EfS2_fS2_fjLj128EEEEELb1ELb1ELb0EEEvNS_9BwdParamsE --------------------------
	.section	.nv.info._ZN10layer_norm31ln_parallel_residual_bwd_kernelINS_13Kernel_traitsIf13__nv_bfloat16fS2_fjLj2560ELj1ELj1ELj4ELj8ENS_18Kernel_traits_baseILj2560EfS2_fS2_fjLj128EEEEELb1ELb1ELb0EEEvNS_9BwdParamsE,"",@"SHT_CUDA_INFO"
	.sectionflags	@""
	.align	4


	//----- nvinfo : EIATTR_CUDA_API_VERSION
	.align		4
        /*0000*/ 	.byte	0x04, 0x37
        /*0002*/ 	.short	(.L_1857 - .L_1856)
.L_1856:
        /*0004*/ 	.word	0x00000082


	//----- nvinfo : EIATTR_SW2861232_WAR
	.align		4
.L_1857:
        /*0008*/ 	.byte	0x01, 0x35
	.zero		2


	//----- nvinfo : EIATTR_PARAM_CBANK
	.align		4
        /*000c*/ 	.byte	0x04, 0x0a
        /*000e*/ 	.short	(.L_1859 - .L_1858)
	.align		4
.L_1858:
        /*0010*/ 	.word	index@(.nv.constant0._ZN10layer_norm31ln_parallel_residual_bwd_kernelINS_13Kernel_traitsIf13__nv_bfloat16fS2_fjLj2560ELj1ELj1ELj4ELj8ENS_18Kernel_traits_baseILj2560EfS2_fS2_fjLj128EEEEELb1ELb1ELb0EEEvNS_9BwdParamsE)
        /*0014*/ 	.short	0x0160
        /*0016*/ 	.short	0x0128


	//----- nvinfo : EIATTR_CBANK_PARAM_SIZE
	.align		4
.L_1859:
        /*0018*/ 	.byte	0x03, 0x19
        /*001a*/ 	.short	0x0128


	//----- nvinfo : EIATTR_KPARAM_INFO
	.align		4
        /*001c*/ 	.byte	0x04, 0x17
        /*001e*/ 	.short	(.L_1861 - .L_1860)
.L_1860:
        /*0020*/ 	.word	0x00000000
        /*0024*/ 	.short	0x0000
        /*0026*/ 	.short	0x0000
        /*0028*/ 	.byte	0x00, 0xf0, 0xa1, 0x04


	//----- nvinfo : EIATTR_MAXREG_COUNT
	.align		4
.L_1861:
        /*002c*/ 	.byte	0x03, 0x1b
        /*002e*/ 	.short	0x00ff


	//----- nvinfo : EIATTR_NUM_BARRIERS
	.align		4
        /*0030*/ 	.byte	0x02, 0x4c
        /*0032*/ 	.byte	0x01
	.zero		1


	//----- nvinfo : EIATTR_MERCURY_ISA_VERSION
	.align		4
        /*0034*/ 	.byte	0x03, 0x5f
        /*0036*/ 	.short	0x0000


	//----- nvinfo : EIATTR_COOP_GROUP_MASK_REGIDS
	.align		4
        /*0038*/ 	.byte	0x04, 0x29
        /*003a*/ 	.short	(.L_1863 - .L_1862)


	//   ....[0]....
.L_1862:
        /*003c*/ 	.word	0xffffffff


	//   ....[1]....
        /*0040*/ 	.word	0xffffffff


	//   ....[2]....
        /*0044*/ 	.word	0xffffffff


	//   ....[3]....
        /*0048*/ 	.word	0xffffffff


	//   ....[4]....
        /*004c*/ 	.word	0xffffffff


	//   ....[5]....
        /*0050*/ 	.word	0xffffffff


	//   ....[6]....
        /*0054*/ 	.word	0xffffffff


	//   ....[7]....
        /*0058*/ 	.word	0xffffffff


	//   ....[8]....
        /*005c*/ 	.word	0xffffffff


	//   ....[9]....
        /*0060*/ 	.word	0xffffffff


	//   ....[10]....
        /*0064*/ 	.word	0xffffffff


	//   ....[11]....
        /*0068*/ 	.word	0xffffffff


	//   ....[12]....
        /*006c*/ 	.word	0xffffffff


	//   ....[13]....
        /*0070*/ 	.word	0xffffffff


	//   ....[14]....
        /*0074*/ 	.word	0xffffffff


	//   ....[15]....
        /*0078*/ 	.word	0xffffffff


	//   ....[16]....
        /*007c*/ 	.word	0xffffffff


	//   ....[17]....
        /*0080*/ 	.word	0xffffffff


	//   ....[18]....
        /*0084*/ 	.word	0xffffffff


	//   ....[19]....
        /*0088*/ 	.word	0xffffffff


	//----- nvinfo : EIATTR_COOP_GROUP_INSTR_OFFSETS
	.align		4
.L_1863:
        /*008c*/ 	.byte	0x04, 0x28
        /*008e*/ 	.short	(.L_1865 - .L_1864)


	//   ....[0]....
.L_1864:
        /*0090*/ 	.word	0x000018b0


	//   ....[1]....
        /*0094*/ 	.word	0x000018d0


	//   ....[2]....
        /*0098*/ 	.word	0x000018f0


	//   ....[3]....
        /*009c*/ 	.word	0x00001910


	//   ....[4]....
        /*00a0*/ 	.word	0x00001930


	//   ....[5]....
        /*00a4*/ 	.word	0x00001950


	//   ....[6]....
        /*00a8*/ 	.word	0x00001970


	//   ....[7]....
        /*00ac*/ 	.word	0x00001990


	//   ....[8]....
        /*00b0*/ 	.word	0x000019b0


	//   ....[9]....
        /*00b4*/ 	.word	0x000019d0


	//   ....[10]....
        /*00b8*/ 	.word	0x00003770


	//   ....[11]....
        /*00bc*/ 	.word	0x000037f0


	//   ....[12]....
        /*00c0*/ 	.word	0x00003870


	//   ....[13]....
        /*00c4*/ 	.word	0x000038e0


	//   ....[14]....
        /*00c8*/ 	.word	0x00003960


	//   ....[15]....
        /*00cc*/ 	.word	0x000039d0


	//   ....[16]....
        /*00d0*/ 	.word	0x00003a50


	//   ....[17]....
        /*00d4*/ 	.word	0x00003ac0


	//   ....[18]....
        /*00d8*/ 	.word	0x00003b40


	//   ....[19]....
        /*00dc*/ 	.word	0x00003bb0


	//----- nvinfo : EIATTR_EXIT_INSTR_OFFSETS
	.align		4
.L_1865:
        /*00e0*/ 	.byte	0x04, 0x1c
        /*00e2*/ 	.short	(.L_1867 - .L_1866)


	//   ....[0]....
.L_1866:
        /*00e4*/ 	.word	0x000036b0


	//   ....[1]....
        /*00e8*/ 	.word	0x00003710


	//----- nvinfo : EIATTR_MAX_THREADS
	.align		4
.L_1867:
        /*00ec*/ 	.byte	0x04, 0x05
        /*00ee*/ 	.short	(.L_1869 - .L_1868)
.L_1868:
        /*00f0*/ 	.word	0x00000080
        /*00f4*/ 	.word	0x00000001
        /*00f8*/ 	.word	0x00000001


	//----- nvinfo : EIATTR_CRS_STACK_SIZE
	.align		4
.L_1869:
        /*00fc*/ 	.byte	0x04, 0x1e
        /*00fe*/ 	.short	(.L_1871 - .L_1870)
.L_1870:
        /*0100*/ 	.word	0x00000000
.L_1871:


//--------------------- .nv.info._ZN10layer_norm22ln_bwd_finalize_kernelINS_22Kernel_traits_finalizeILj2560Ef13__nv_bfloat16fS2_fjLb0ELj1024ELj4ENS_18Kernel_traits_baseILj2560EfS2_fS2_fjLj1024EEEEELb0ELb1EEEvNS_9BwdParamsE --------------------------
	.section	.nv.info._ZN10layer_norm22ln_bwd_finalize_kernelINS_22Kernel_traits_finalizeILj2560Ef13__nv_bfloat16fS2_fjLb0ELj1024ELj4ENS_18Kernel_traits_baseILj2560EfS2_fS2_fjLj1024EEEEELb0ELb1EEEvNS_9BwdParamsE,"",@"SHT_CUDA_INFO"
	.sectionflags	@""
	.align	4


	//----- nvinfo : EIATTR_CUDA_API_VERSION
	.align		4
        /*0000*/ 	.byte	0x04, 0x37
        /*0002*/ 	.short	(.L_1873 - .L_1872)
.L_1872:
        /*0004*/ 	.word	0x00000082


	//----- nvinfo : EIATTR_SW2861232_WAR
	.align		4
.L_1873:
        /*0008*/ 	.byte	0x01, 0x35
	.zero		2


	//----- nvinfo : EIATTR_PARAM_CBANK
	.align		4
        /*000c*/ 	.byte	0x04, 0x0a
        /*000e*/ 	.short	(.L_1875 - .L_1874)
	.align		4
.L_1874:
        /*0010*/ 	.word	index@(.nv.constant0._ZN10layer_norm22ln_bwd_finalize_kernelINS_22Kernel_traits_finalizeILj2560Ef13__nv_bfloat16fS2_fjLb0ELj1024ELj4ENS_18Kernel_traits_baseILj2560EfS2_fS2_fjLj1024EEEEELb0ELb1EEEvNS_9BwdParamsE)
        /*0014*/ 	.short	0x0160
        /*0016*/ 	.short	0x0128


	//----- nvinfo : EIATTR_CBANK_PARAM_SIZE
	.align		4
.L_1875:
        /*0018*/ 	.byte	0x03, 0x19
        /*001a*/ 	.short	0x0128


	//----- nvinfo : EIATTR_KPARAM_INFO
	.align		4
        /*001c*/ 	.byte	0x04, 0x17
        /*001e*/ 	.short	(.L_1877 - .L_1876)
.L_1876:
        /*0020*/ 	.word	0x00000000
        /*0024*/ 	.short	0x0000
        /*0026*/ 	.short	0x0000
        /*0028*/ 	.byte	0x00, 0xf0, 0xa1, 0x04


	//----- nvinfo : EIATTR_MAXREG_COUNT
	.align		4
.L_1877:
        /*002c*/ 	.byte	0x03, 0x1b
        /*002e*/ 	.short	0x0040


	//----- nvinfo : EIATTR_NUM_BARRIERS
	.align		4
        /*0030*/ 	.byte	0x02, 0x4c
        /*0032*/ 	.byte	0x01
	.zero		1


	//----- nvinfo : EIATTR_MERCURY_ISA_VERSION
	.align		4
        /*0034*/ 	.byte	0x03, 0x5f
        /*0036*/ 	.short	0x0000


	//----- nvinfo : EIATTR_COOP_GROUP_MASK_REGIDS
	.align		4
        /*0038*/ 	.byte	0x04, 0x29
        /*003a*/ 	.short	(.L_1879 - .L_1878)


	//   ....[0]....
.L_1878:
        /*003c*/ 	.word	0xffffffff


	//   ....[1]....
        /*0040*/ 	.word	0xffffffff


	//   ....[2]....
        /*0044*/ 	.word	0xffffffff


	//   ....[3]....
        /*0048*/ 	.word	0xffffffff


	//   ....[4]....
        /*004c*/ 	.word	0xffffffff


	//   ....[5]....
        /*0050*/ 	.word	0xffffffff


	//   ....[6]....
        /*0054*/ 	.word	0xffffffff


	//   ....[7]....
        /*0058*/ 	.word	0xffffffff


	//   ....[8]....
        /*005c*/ 	.word	0xffffffff


	//   ....[9]....
        /*0060*/ 	.word	0xffffffff


	//   ....[10]....
        /*0064*/ 	.word	0xffffffff


	//   ....[11]....
        /*0068*/ 	.word	0xffffffff


	//   ....[12]....
        /*006c*/ 	.word	0xffffffff


	//   ....[13]....
        /*0070*/ 	.word	0xffffffff


	//   ....[14]....
        /*0074*/ 	.word	0xffffffff


	//   ....[15]....
        /*0078*/ 	.word	0xffffffff


	//   ....[16]....
        /*007c*/ 	.word	0xffffffff


	//   ....[17]....
        /*0080*/ 	.word	0xffffffff


	//   ....[18]....
        /*0084*/ 	.word	0xffffffff


	//   ....[19]....
        /*0088*/ 	.word	0xffffffff


	//----- nvinfo : EIATTR_COOP_GROUP_INSTR_OFFSETS
	.align		4
.L_1879:
        /*008c*/ 	.byte	0x04, 0x28
        /*008e*/ 	.short	(.L_1881 - .L_1880)


	//   ....[0]....
.L_1880:
        /*0090*/ 	.word	0x000007f0


	//   ....[1]....
        /*0094*/ 	.word	0x00000820


	//   ....[2]....
        /*0098*/ 	.word	0x00000840


	//   ....[3]....
        /*009c*/ 	.word	0x00000850


	//   ....[4]....
        /*00a0*/ 	.word	0x00000880


	//   ....[5]....
        /*00a4*/ 	.word	0x00000890


	//   ....[6]....
        /*00a8*/ 	.word	0x000008c0


	//   ....[7]....
        /*00ac*/ 	.word	0x000008d0


	//   ....[8]....
        /*00b0*/ 	.word	0x00000900


	//   ....[9]....
        /*00b4*/ 	.word	0x00000910


	//   ....[10]....
        /*00b8*/ 	.word	0x00000ab0


	//   ....[11]....
        /*00bc*/ 	.word	0x00000b30


	//   ....[12]....
        /*00c0*/ 	.word	0x00000b90


	//   ....[13]....
        /*00c4*/ 	.word	0x00000bf0


	//   ....[14]....
        /*00c8*/ 	.word	0x00000c60


	//   ....[15]....
        /*00cc*/ 	.word	0x00000cd0


	//   ....[16]....
        /*00d0*/ 	.word	0x00000d30


	//   ....[17]....
        /*00d4*/ 	.word	0x00000d90


	//   ....[18]....
        /*00d8*/ 	.word	0x00000df0


	//   ....[19]....
        /*00dc*/ 	.word	0x00000e50


	//----- nvinfo : EIATTR_EXIT_INSTR_OFFSETS
	.align		4
.L_1881:
        /*00e0*/ 	.byte	0x04, 0x1c
        /*00e2*/ 	.short	(.L_1883 - .L_1882)


	//   ....[0]....
.L_1882:
        /*00e4*/ 	.word	0x00000070


	//   ....[1]....
        /*00e8*/ 	.word	0x00000a50


	//----- nvinfo : EIATTR_MAX_THREADS
	.align		4
.L_1883:
        /*00ec*/ 	.byte	0x04, 0x05
        /*00ee*/ 	.short	(.L_1885 - .L_1884)
.L_1884:
        /*00f0*/ 	.word	0x00000400
        /*00f4*/ 	.word	0x00000001
        /*00f8*/ 	.word	0x00000001


	//----- nvinfo : EIATTR_CRS_STACK_SIZE
	.align		4
.L_1885:
        /*00fc*/ 	.byte	0x04, 0x1e
        /*00fe*/ 	.short	(.L_1887 - .L_1886)
.L_1886:
        /*0100*/ 	.word	0x00000000
.L_1887:


//--------------------- .nv.info._ZN10layer_norm40ln_parallel_residual_bwd_finalize_kernelINS_22Kernel_traits_finalizeILj2560Ef13__nv_bfloat16fS2_fjLb0ELj1024ELj4ENS_18Kernel_traits_baseILj2560EfS2_fS2_fjLj1024EEEEELb1EEEvNS_9BwdParamsE --------------------------
	.section	.nv.info._ZN10layer_norm40ln_parallel_residual_bwd_finalize_kernelINS_22Kernel_traits_finalizeILj2560Ef13__nv_bfloat16fS2_fjLb0ELj1024ELj4ENS_18Kernel_traits_baseILj2560EfS2_fS2_fjLj1024EEEEELb1EEEvNS_9BwdParamsE,"",@"SHT_CUDA_INFO"
	.sectionflags	@""
	.align	4


	//----- nvinfo : EIATTR_CUDA_API_VERSION
	.align		4
        /*0000*/ 	.byte	0x04, 0x37
        /*0002*/ 	.short	(.L_1889 - .L_1888)
.L_1888:
        /*0004*/ 	.word	0x00000082


	//----- nvinfo : EIATTR_SW2861232_WAR
	.align		4
.L_1889:
        /*0008*/ 	.byte	0x01, 0x35
	.zero		2


	//----- nvinfo : EIATTR_PARAM_CBANK
	.align		4
        /*000c*/ 	.byte	0x04, 0x0a
        /*000e*/ 	.short	(.L_1891 - .L_1890)
	.align		4
.L_1890:
        /*0010*/ 	.word	index@(.nv.constant0._ZN10layer_norm40ln_parallel_residual_bwd_finalize_kernelINS_22Kernel_traits_finalizeILj2560Ef13__nv_bfloat16fS2_fjLb0ELj1024ELj4ENS_18Kernel_traits_baseILj2560EfS2_fS2_fjLj1024EEEEELb1EEEvNS_9BwdParamsE)
        /*0014*/ 	.short	0x0160
        /*0016*/ 	.short	0x0128


	//----- nvinfo : EIATTR_CBANK_PARAM_SIZE
	.align		4
.L_1891:
        /*0018*/ 	.byte	0x03, 0x19
        /*001a*/ 	.short	0x0128


	//----- nvinfo : EIATTR_KPARAM_INFO
	.align		4
        /*001c*/ 	.byte	0x04, 0x17
        /*001e*/ 	.short	(.L_1893 - .L_1892)
.L_1892:
        /*0020*/ 	.word	0x00000000
        /*0024*/ 	.short	0x0000
        /*0026*/ 	.short	0x0000
        /*0028*/ 	.byte	0x00, 0xf0, 0xa1, 0x04


	//----- nvinfo : EIATTR_MAXREG_COUNT
	.align		4
.L_1893:
        /*002c*/ 	.byte	0x03, 0x1b
        /*002e*/ 	.short	0x0040


	//----- nvinfo : EIATTR_NUM_BARRIERS
	.align		4
        /*0030*/ 	.byte	0x02, 0x4c
        /*0032*/ 	.byte	0x01
	.zero		1


	//----- nvinfo : EIATTR_MERCURY_ISA_VERSION
	.align		4
        /*0034*/ 	.byte	0x03, 0x5f
        /*0036*/ 	.short	0x0000


	//----- nvinfo : EIATTR_COOP_GROUP_MASK_REGIDS
	.align		4
        /*0038*/ 	.byte	0x04, 0x29
        /*003a*/ 	.short	(.L_1895 - .L_1894)


	//   ....[0]....
.L_1894:
        /*003c*/ 	.word	0xffffffff


	//   ....[1]....
        /*0040*/ 	.word	0xffffffff


	//   ....[2]....
        /*0044*/ 	.word	0xffffffff


	//   ....[3]....
        /*0048*/ 	.word	0xffffffff


	//   ....[4]....
        /*004c*/ 	.word	0xffffffff


	//   ....[5]....
        /*0050*/ 	.word	0xffffffff


	//   ....[6]....
        /*0054*/ 	.word	0xffffffff


	//   ....[7]....
        /*0058*/ 	.word	0xffffffff


	//   ....[8]....
        /*005c*/ 	.word	0xffffffff


	//   ....[9]....
        /*0060*/ 	.word	0xffffffff


	//   ....[10]....
        /*0064*/ 	.word	0xffffffff


	//   ....[11]....
        /*0068*/ 	.word	0xffffffff


	//   ....[12]....
        /*006c*/ 	.word	0xffffffff


	//   ....[13]....
        /*0070*/ 	.word	0xffffffff


	//   ....[14]....
        /*0074*/ 	.word	0xffffffff


	//   ....[15]....
        /*0078*/ 	.word	0xffffffff


	//   ....[16]....
        /*007c*/ 	.word	0xffffffff


	//   ....[17]....
        /*0080*/ 	.word	0xffffffff


	//   ....[18]....
        /*0084*/ 	.word	0xffffffff


	//   ....[19]....
        /*0088*/ 	.word	0xffffffff


	//   ....[20]....
        /*008c*/ 	.word	0xffffffff


	//   ....[21]....
        /*0090*/ 	.word	0xffffffff


	//   ....[22]....
        /*0094*/ 	.word	0xffffffff


	//   ....[23]....
        /*0098*/ 	.word	0xffffffff


	//   ....[24]....
        /*009c*/ 	.word	0xffffffff


	//   ....[25]....
        /*00a0*/ 	.word	0xffffffff


	//   ....[26]....
        /*00a4*/ 	.word	0xffffffff


	//   ....[27]....
        /*00a8*/ 	.word	0xffffffff


	//   ....[28]....
        /*00ac*/ 	.word	0xffffffff


	//   ....[29]....
        /*00b0*/ 	.word	0xffffffff


	//   ....[30]....
        /*00b4*/ 	.word	0xffffffff


	//   ....[31]....
        /*00b8*/ 	.word	0xffffffff


	//   ....[32]....
        /*00bc*/ 	.word	0xffffffff


	//   ....[33]....
        /*00c0*/ 	.word	0xffffffff


	//   ....[34]....
        /*00c4*/ 	.word	0xffffffff


	//   ....[35]....
        /*00c8*/ 	.word	0xffffffff


	//   ....[36]....
        /*00cc*/ 	.word	0xffffffff


	//   ....[37]....
        /*00d0*/ 	.word	0xffffffff


	//   ....[38]....
        /*00d4*/ 	.word	0xffffffff


	//   ....[39]....
        /*00d8*/ 	.word	0xffffffff


	//----- nvinfo : EIATTR_COOP_GROUP_INSTR_OFFSETS
	.align		4
.L_1895:
        /*00dc*/ 	.byte	0x04, 0x28
        /*00de*/ 	.short	(.L_1897 - .L_1896)


	//   ....[0]....
.L_1896:
        /*00e0*/ 	.word	0x00000b60


	//   ....[1]....
        /*00e4*/ 	.word	0x00000b90


	//   ....[2]....
        /*00e8*/ 	.word	0x00000ba0


	//   ....[3]....
        /*00ec*/ 	.word	0x00000bb0


	//   ....[4]....
        /*00f0*/ 	.word	0x00000be0


	//   ....[5]....
        /*00f4*/ 	.word	0x00000c00


	//   ....[6]....
        /*00f8*/ 	.word	0x00000c10


	//   ....[7]....
        /*00fc*/ 	.word	0x00000c20


	//   ....[8]....
        /*0100*/ 	.word	0x00000c50


	//   ....[9]....
        /*0104*/ 	.word	0x00000c70


	//   ....[10]....
        /*0108*/ 	.word	0x00000c90


	//   ....[11]....
        /*010c*/ 	.word	0x00000ca0


	//   ....[12]....
        /*0110*/ 	.word	0x00000cd0


	//   ....[13]....
        /*0114*/ 	.word	0x00000cf0


	//   ....[14]....
        /*0118*/ 	.word	0x00000d10


	//   ....[15]....
        /*011c*/ 	.word	0x00000d20


	//   ....[16]....
        /*0120*/ 	.word	0x00000d50


	//   ....[17]....
        /*0124*/ 	.word	0x00000d80


	//   ....[18]....
        /*0128*/ 	.word	0x00000d90


	//   ....[19]....
        /*012c*/ 	.word	0x00000da0


	//   ....[20]....
        /*0130*/ 	.word	0x00001050


	//   ....[21]....
        /*0134*/ 	.word	0x000010c0


	//   ....[22]....
        /*0138*/ 	.word	0x00001120


	//   ....[23]....
        /*013c*/ 	.word	0x00001180


	//   ....[24]....
        /*0140*/ 	.word	0x000011f0


	//   ....[25]....
        /*0144*/ 	.word	0x00001260


	//   ....[26]....
        /*0148*/ 	.word	0x000012c0


	//   ....[27]....
        /*014c*/ 	.word	0x00001320


	//   ....[28]....
        /*0150*/ 	.word	0x00001380


	//   ....[29]....
        /*0154*/ 	.word	0x000013f0


	//   ....[30]....
        /*0158*/ 	.word	0x00001460


	//   ....[31]....
        /*015c*/ 	.word	0x000014c0


	//   ....[32]....
        /*0160*/ 	.word	0x00001520


	//   ....[33]....
        /*0164*/ 	.word	0x00001580


	//   ....[34]....
        /*0168*/ 	.word	0x000015f0


	//   ....[35]....
        /*016c*/ 	.word	0x00001660


	//   ....[36]....
        /*0170*/ 	.word	0x000016c0


	//   ....[37]....
        /*0174*/ 	.word	0x00001720


	//   ....[38]....
        /*0178*/ 	.word	0x00001780


	//   ....[39]....
        /*017c*/ 	.word	0x000017e0


	//----- nvinfo : EIATTR_EXIT_INSTR_OFFSETS
	.align		4
.L_1897:
        /*0180*/ 	.byte	0x04, 0x1c
        /*0182*/ 	.short	(.L_1899 - .L_1898)


	//   ....[0]....
.L_1898:
        /*0184*/ 	.word	0x00000070


	//   ....[1]....
        /*0188*/ 	.word	0x00000ff0


	//----- nvinfo : EIATTR_MAX_THREADS
	.align		4
.L_1899:
        /*018c*/ 	.byte	0x04, 0x05
        /*018e*/ 	.short	(.L_1901 - .L_1900)
.L_1900:
        /*0190*/ 	.word	0x00000400
        /*0194*/ 	.word	0x00000001
        /*0198*/ 	.word	0x00000001


	//----- nvinfo : EIATTR_CRS_STACK_SIZE
	.align		4
.L_1901:
        /*019c*/ 	.byte	0x04, 0x1e
        /*019e*/ 	.short	(.L_1903 - .L_1902)
.L_1902:
        /*01a0*/ 	.word	0x00000000
.L_1903:


//--------------------- .nv.info._ZN10layer_norm31ln_parallel_residual_bwd_kernelINS_13Kernel_traitsIf13__nv_bfloat16fS2_fjLj2560ELj1ELj1ELj4ELj8ENS_18Kernel_traits_baseILj2560EfS2_fS2_fjLj128EEEEELb1ELb1ELb1EEEvNS_9BwdParamsE --------------------------
	.section	.nv.info._ZN10layer_norm31ln_parallel_residual_bwd_kernelINS_13Kernel_traitsIf13__nv_bfloat16fS2_fjLj2560ELj1ELj1ELj4ELj8ENS_18Kernel_traits_baseILj2560EfS2_fS2_fjLj128EEEEELb1ELb1ELb1EEEvNS_9BwdParamsE,"",@"SHT_CUDA_INFO"
	.sectionflags	@""
	.align	4


	//----- nvinfo : EIATTR_CUDA_API_VERSION
	.align		4
        /*0000*/ 	.byte	0x04, 0x37
        /*0002*/ 	.short	(.L_1905 - .L_1904)
.L_1904:
        /*0004*/ 	.word	0x00000082


	//----- nvinfo : EIATTR_SW2861232_WAR
	.align		4
.L_1905:
        /*0008*/ 	.byte	0x01, 0x35
	.zero		2


	//----- nvinfo : EIATTR_PARAM_CBANK
	.align		4
        /*000c*/ 	.byte	0x04, 0x0a
        /*000e*/ 	.short	(.L_1907 - .L_1906)
	.align		4
.L_1906:
        /*0010*/ 	.word	index@(.nv.constant0._ZN10layer_norm31ln_parallel_residual_bwd_kernelINS_13Kernel_traitsIf13__nv_bfloat16fS2_fjLj2560ELj1ELj1ELj4ELj8ENS_18Kernel_traits_baseILj2560EfS2_fS2_fjLj128EEEEELb1ELb1ELb1EEEvNS_9BwdParamsE)
        /*0014*/ 	.short	0x0160
        /*0016*/ 	.short	0x0128


	//----- nvinfo : EIATTR_CBANK_PARAM_SIZE
	.align		4
.L_1907:
        /*0018*/ 	.byte	0x03, 0x19
        /*001a*/ 	.short	0x0128


	//----- nvinfo : EIATTR_KPARAM_INFO
	.align		4
        /*001c*/ 	.byte	0x04, 0x17
        /*001e*/ 	.short	(.L_1909 - .L_1908)
.L_1908:
        /*0020*/ 	.word	0x00000000
        /*0024*/ 	.short	0x0000
        /*0026*/ 	.short	0x0000
        /*0028*/ 	.byte	0x00, 0xf0, 0xa1, 0x04


	//----- nvinfo : EIATTR_MAXREG_COUNT
	.align		4
.L_1909:
        /*002c*/ 	.byte	0x03, 0x1b
        /*002e*/ 	.short	0x00ff


	//----- nvinfo : EIATTR_NUM_BARRIERS
	.align		4
        /*0030*/ 	.byte	0x02, 0x4c
        /*0032*/ 	.byte	0x01
	.zero		1


	//----- nvinfo : EIATTR_MERCURY_ISA_VERSION
	.align		4
        /*0034*/ 	.byte	0x03, 0x5f
        /*0036*/ 	.short	0x0000


	//----- nvinfo : EIATTR_COOP_GROUP_MASK_REGIDS
	.align		4
        /*0038*/ 	.byte	0x04, 0x29
        /*003a*/ 	.short	(.L_1911 - .L_1910)


	//   ....[0]....
.L_1910:
        /*003c*/ 	.word	0xffffffff


	//   ....[1]....
        /*0040*/ 	.word	0xffffffff


	//   ....[2]....
        /*0044*/ 	.word	0xffffffff


	//   ....[3]....
        /*0048*/ 	.word	0xffffffff


	//   ....[4]....
        /*004c*/ 	.word	0xffffffff


	//   ....[5]....
        /*0050*/ 	.word	0xffffffff


	//   ....[6]....
        /*0054*/ 	.word	0xffffffff


	//   ....[7]....
        /*0058*/ 	.word	0xffffffff


	//   ....[8]....
        /*005c*/ 	.word	0xffffffff


	//   ....[9]....
        /*0060*/ 	.word	0xffffffff


	//   ....[10]....
        /*0064*/ 	.word	0xffffffff


	//   ....[11]....
        /*0068*/ 	.word	0xffffffff


	//   ....[12]....
        /*006c*/ 	.word	0xffffffff


	//   ....[13]....
        /*0070*/ 	.word	0xffffffff


	//   ....[14]....
        /*0074*/ 	.word	0xffffffff


	//   ....[15]....
        /*0078*/ 	.word	0xffffffff


	//   ....[16]....
        /*007c*/ 	.word	0xffffffff


	//   ....[17]....
        /*0080*/ 	.word	0xffffffff


	//   ....[18]....
        /*0084*/ 	.word	0xffffffff


	//   ....[19]....
        /*0088*/ 	.word	0xffffffff


	//----- nvinfo : EIATTR_COOP_GROUP_INSTR_OFFSETS
	.align		4
.L_1911:
        /*008c*/ 	.byte	0x04, 0x28
        /*008e*/ 	.short	(.L_1913 - .L_1912)


	//   ....[0]....
.L_1912:
        /*0090*/ 	.word	0x000015f0


	//   ....[1]....
        /*0094*/ 	.word	0x00001610


	//   ....[2]....
        /*0098*/ 	.word	0x00001630


	//   ....[3]....
        /*009c*/ 	.word	0x00001650


	//   ....[4]....
        /*00a0*/ 	.word	0x00001670


	//   ....[5]....
        /*00a4*/ 	.word	0x00001690


	//   ....[6]....
        /*00a8*/ 	.word	0x000016b0


	//   ....[7]....
        /*00ac*/ 	.word	0x000016d0


	//   ....[8]....
        /*00b0*/ 	.word	0x000016f0


	//   ....[9]....
        /*00b4*/ 	.word	0x00001710


	//   ....[10]....
        /*00b8*/ 	.word	0x00003390


	//   ....[11]....
        /*00bc*/ 	.word	0x00003410


	//   ....[12]....
        /*00c0*/ 	.word	0x00003490


	//   ....[13]....
        /*00c4*/ 	.word	0x00003500


	//   ....[14]....
        /*00c8*/ 	.word	0x00003580


	//   ....[15]....
        /*00cc*/ 	.word	0x000035f0


	//   ....[16]....
        /*00d0*/ 	.word	0x00003670


	//   ....[17]....
        /*00d4*/ 	.word	0x000036e0


	//   ....[18]....
        /*00d8*/ 	.word	0x00003760


	//   ....[19]....
        /*00dc*/ 	.word	0x000037d0


	//----- nvinfo : EIATTR_EXIT_INSTR_OFFSETS
	.align		4
.L_1913:
        /*00e0*/ 	.byte	0x04, 0x1c
        /*00e2*/ 	.short	(.L_1915 - .L_1914)


	//   ....[0]....
.L_1914:
        /*00e4*/ 	.word	0x00003330


	//----- nvinfo : EIATTR_MAX_THREADS
	.align		4
.L_1915:
        /*00e8*/ 	.byte	0x04, 0x05
        /*00ea*/ 	.short	(.L_1917 - .L_1916)
.L_1916:
        /*00ec*/ 	.word	0x00000080
        /*00f0*/ 	.word	0x00000001
        /*00f4*/ 	.word	0x00000001


	//----- nvinfo : EIATTR_CRS_STACK_SIZE
	.align		4
.L_1917:
        /*00f8*/ 	.byte	0x04, 0x1e
        /*00fa*/ 	.short	(.L_1919 - .L_1918)
.L_1918:
        /*00fc*/ 	.word	0x00000000
.L_1919:


//--------------------- .nv.info._ZN10layer_norm31ln_parallel_residual_bwd_kernelINS_13Kernel_traitsIf6__halfS2_S2_fjLj2560ELj1ELj1ELj4ELj8ENS_18Kernel_traits_baseILj2560EfS2_S2_S2_fjLj128EEEEELb0ELb0ELb0EEEvNS_9BwdParamsE --------------------------
	.section	.nv.info._ZN10layer_norm31ln_parallel_residual_bwd_kernelINS_13Kernel_traitsIf6__halfS2_S2_fjLj2560ELj1ELj1ELj4ELj8ENS_18Kernel_traits_baseILj2560EfS2_S2_S2_fjLj128EEEEELb0ELb0ELb0EEEvNS_9BwdParamsE,"",@"SHT_CUDA_INFO"
	.sectionflags	@""
	.align	4


	//----- nvinfo : EIATTR_CUDA_API_VERSION
	.align		4
        /*0000*/ 	.byte	0x04, 0x37
        /*0002*/ 	.short	(.L_1921 - .L_1920)
.L_1920:
        /*0004*/ 	.word	0x00000082


	//----- nvinfo : EIATTR_SW2861232_WAR
	.align		4
.L_1921:
        /*0008*/ 	.byte	0x01, 0x35
	.zero		2


	//----- nvinfo : EIATTR_PARAM_CBANK
	.align		4
        /*000c*/ 	.byte	0x04, 0x0a
        /*000e*/ 	.short	(.L_1923 - .L_1922)
	.align		4
.L_1922:
        /*0010*/ 	.word	index@(.nv.constant0._ZN10layer_norm31ln_parallel_residual_bwd_kernelINS_13Kernel_traitsIf6__halfS2_S2_fjLj2560ELj1ELj1ELj4ELj8ENS_18Kernel_traits_baseILj2560EfS2_S2_S2_fjLj128EEEEELb0ELb0ELb0EEEvNS_9BwdParamsE)
        /*0014*/ 	.short	0x0160
        /*0016*/ 	.short	0x0128


	//----- nvinfo : EIATTR_CBANK_PARAM_SIZE
	.align		4
.L_1923:
        /*0018*/ 	.byte	0x03, 0x19
        /*001a*/ 	.short	0x0128


	//----- nvinfo : EIATTR_KPARAM_INFO
	.align		4
        /*001c*/ 	.byte	0x04, 0x17
        /*001e*/ 	.short	(.L_1925 - .L_1924)
.L_1924:
        /*0020*/ 	.word	0x00000000
        /*0024*/ 	.short	0x0000
        /*0026*/ 	.short	0x0000
        /*0028*/ 	.byte	0x00, 0xf0, 0xa1, 0x04


	//----- nvinfo : EIATTR_MAXREG_COUNT
	.align		4
.L_1925:
        /*002c*/ 	.byte	0x03, 0x1b
        /*002e*/ 	.short	0x00ff


	//----- nvinfo : EIATTR_NUM_BARRIERS
	.align		4
        /*0030*/ 	.byte	0x02, 0x4c
        /*0032*/ 	.byte	0x01
	.zero		1


	//----- nvinfo : EIATTR_MERCURY_ISA_VERSION
	.align		4
        /*0034*/ 	.byte	0x03, 0x5f
        /*0036*/ 	.short	0x0000


	//----- nvinfo : EIATTR_COOP_GROUP_MASK_REGIDS
	.align		4
        /*0038*/ 	.byte	0x04, 0x29
        /*003a*/ 	.short	(.L_1927 - .L_1926)


	//   ....[0]....
.L_1926:
        /*003c*/ 	.word	0xffffffff


	//   ....[1]....
        /*0040*/ 	.word	0xffffffff


	//   ....[2]....
        /*0044*/ 	.word	0xffffffff


	//   ....[3]....
        /*0048*/ 	.word	0xffffffff


	//   ....[4]....
        /*004c*/ 	.word	0xffffffff


	//   ....[5]....
        /*0050*/ 	.word	0xffffffff


	//   ....[6]....
        /*0054*/ 	.word	0xffffffff


	//   ....[7]....
        /*0058*/ 	.word	0xffffffff


	//   ....[8]....
        /*005c*/ 	.word	0xffffffff


	//   ....[9]....
        /*0060*/ 	.word	0xffffffff


	//   ....[10]....
        /*0064*/ 	.word	0xffffffff


	//   ....[11]....
        /*0068*/ 	.word	0xffffffff


	//   ....[12]....
        /*006c*/ 	.word	0xffffffff


	//   ....[13]....
        /*0070*/ 	.word	0xffffffff


	//   ....[14]....
        /*0074*/ 	.word	0xffffffff


	//   ....[15]....
        /*0078*/ 	.word	0xffffffff


	//   ....[16]....
        /*007c*/ 	.word	0xffffffff


	//   ....[17]....
        /*0080*/ 	.word	0xffffffff


	//   ....[18]....
        /*0084*/ 	.word	0xffffffff


	//   ....[19]....
        /*0088*/ 	.word	0xffffffff


	//----- nvinfo : EIATTR_COOP_GROUP_INSTR_OFFSETS
	.align		4
.L_1927:
        /*008c*/ 	.byte	0x04, 0x28
        /*008e*/ 	.short	(.L_1929 - .L_1928)


	//   ....[0]....
.L_1928:
        /*0090*/ 	.word	0x00002010


	//   ....[1]....
        /*0094*/ 	.word	0x00002030


	//   ....[2]....
        /*0098*/ 	.word	0x00002050


	//   ....[3]....
        /*009c*/ 	.word	0x00002070


	//   ....[4]....
        /*00a0*/ 	.word	0x00002090


	//   ....[5]....
        /*00a4*/ 	.word	0x000020b0


	//   ....[6]....
        /*00a8*/ 	.word	0x000020d0


	//   ....[7]....
        /*00ac*/ 	.word	0x000020f0


	//   ....[8]....
        /*00b0*/ 	.word	0x00002110


	//   ....[9]....
        /*00b4*/ 	.word	0x00002130


	//   ....[10]....
        /*00b8*/ 	.word	0x00003f90


	//   ....[11]....
        /*00bc*/ 	.word	0x00004010


	//   ....[12]....
        /*00c0*/ 	.word	0x00004090


	//   ....[13]....
        /*00c4*/ 	.word	0x00004100


	//   ....[14]....
        /*00c8*/ 	.word	0x00004180


	//   ....[15]....
        /*00cc*/ 	.word	0x000041f0


	//   ....[16]....
        /*00d0*/ 	.word	0x00004270


	//   ....[17]....
        /*00d4*/ 	.word	0x000042e0


	//   ....[18]....
        /*00d8*/ 	.word	0x00004360


	//   ....[19]....
        /*00dc*/ 	.word	0x000043d0


	//----- nvinfo : EIATTR_EXIT_INSTR_OFFSETS
	.align		4
.L_1929:
        /*00e0*/ 	.byte	0x04, 0x1c
        /*00e2*/ 	.short	(.L_1931 - .L_1930)


	//   ....[0]....
.L_1930:
        /*00e4*/ 	.word	0x00003e90


	//   ....[1]....
        /*00e8*/ 	.word	0x00003f30


	//----- nvinfo : EIATTR_MAX_THREADS
	.align		4
.L_1931:
        /*00ec*/ 	.byte	0x04, 0x05
        /*00ee*/ 	.short	(.L_1933 - .L_1932)
.L_1932:
        /*00f0*/ 	.word	0x00000080
        /*00f4*/ 	.word	0x00000001
        /*00f8*/ 	.word	0x00000001


	//----- nvinfo : EIATTR_CRS_STACK_SIZE
	.align		4
.L_1933:
        /*00fc*/ 	.byte	0x04, 0x1e
        /*00fe*/ 	.short	(.L_1935 - .L_1934)
.L_1934:
        /*0100*/ 	.word	0x00000000
.L_1935:


//--------------------- .nv.info._ZN10layer_norm31ln_parallel_residual_bwd_kernelINS_13Kernel_traitsIf6__halfS2_S2_fjLj2560ELj1ELj1ELj4ELj8ENS_18Kernel_traits_baseILj2560EfS2_S2_S2_fjLj128EEEEELb0ELb0ELb1EEEvNS_9BwdParamsE --------------------------
	.section	.nv.info._ZN10layer_norm31ln_parallel_residual_bwd_kernelINS_13Kernel_traitsIf6__halfS2_S2_fjLj2560ELj1ELj1ELj4ELj8ENS_18Kernel_traits_baseILj2560EfS2_S2_S2_fjLj128EEEEELb0ELb0ELb1EEEvNS_9BwdParamsE,"",@"SHT_CUDA_INFO"
	.sectionflags	@""
	.align	4


	//----- nvinfo : EIATTR_CUDA_API_VERSION
	.align		4
        /*0000*/ 	.byte	0x04, 0x37
        /*0002*/ 	.short	(.L_1937 - .L_1936)
.L_1936:
        /*0004*/ 	.word	0x00000082


	//----- nvinfo : EIATTR_SW2861232_WAR
	.align		4
.L_1937:
        /*0008*/ 	.byte	0x01, 0x35
	.zero		2


	//----- nvinfo : EIATTR_PARAM_CBANK
	.align		4
        /*000c*/ 	.byte	0x04, 0x0a
        /*000e*/ 	.short	(.L_1939 - .L_1938)
	.align		4
.L_1938:
        /*0010*/ 	.word	index@(.nv.constant0._ZN10layer_norm31ln_parallel_residual_bwd_kernelINS_13Kernel_traitsIf6__halfS2_S2_fjLj2560ELj1ELj1ELj4ELj8ENS_18Kernel_traits_baseILj2560EfS2_S2_S2_fjLj128EEEEELb0ELb0ELb1EEEvNS_9BwdParamsE)
        /*0014*/ 	.short	0x0160
        /*0016*/ 	.short	0x0128


	//----- nvinfo : EIATTR_CBANK_PARAM_SIZE
	.align		4
.L_1939:
        /*0018*/ 	.byte	0x03, 0x19
        /*001a*/ 	.short	0x0128


	//----- nvinfo : EIATTR_KPARAM_INFO
	.align		4
        /*001c*/ 	.byte	0x04, 0x17
        /*001e*/ 	.short	(.L_1941 - .L_1940)
.L_1940:
        /*0020*/ 	.word	0x00000000
        /*0024*/ 	.short	0x0000
        /*0026*/ 	.short	0x0000
        /*0028*/ 	.byte	0x00, 0xf0, 0xa1, 0x04


	//----- nvinfo : EIATTR_MAXREG_COUNT
	.align		4
.L_1941:
        /*002c*/ 	.byte	0x03, 0x1b
        /*002e*/ 	.short	0x00ff


	//----- nvinfo : EIATTR_NUM_BARRIERS
	.align		4
        /*0030*/ 	.byte	0x02, 0x4c
        /*0032*/ 	.byte	0x01
	.zero		1


	//----- nvinfo : EIATTR_MERCURY_ISA_VERSION
	.align		4
        /*0034*/ 	.byte	0x03, 0x5f
        /*0036*/ 	.short	0x0000


	//----- nvinfo : EIATTR_COOP_GROUP_MASK_REGIDS
	.align		4
        /*0038*/ 	.byte	0x04, 0x29
        /*003a*/ 	.short	(.L_1943 - .L_1942)


	//   ....[0]....
.L_1942:
        /*003c*/ 	.word	0xffffffff


	//   ....[1]....
        /*0040*/ 	.word	0xffffffff


	//   ....[2]....
        /*0044*/ 	.word	0xffffffff


	//   ....[3]....
        /*0048*/ 	.word	0xffffffff


	//   ....[4]....
        /*004c*/ 	.word	0xffffffff


	//   ....[5]....
        /*0050*/ 	.word	0xffffffff


	//   ....[6]....
        /*0054*/ 	.word	0xffffffff


	//   ....[7]....
        /*0058*/ 	.word	0xffffffff


	//   ....[8]....
        /*005c*/ 	.word	0xffffffff


	//   ....[9]....
        /*0060*/ 	.word	0xffffffff


	//   ....[10]....
        /*0064*/ 	.word	0xffffffff


	//   ....[11]....
        /*0068*/ 	.word	0xffffffff


	//   ....[12]....
        /*006c*/ 	.word	0xffffffff


	//   ....[13]....
        /*0070*/ 	.word	0xffffffff


	//   ....[14]....
        /*0074*/ 	.word	0xffffffff


	//   ....[15]....
        /*0078*/ 	.word	0xffffffff


	//   ....[16]....
        /*007c*/ 	.word	0xffffffff


	//   ....[17]....
        /*0080*/ 	.word	0xffffffff


	//   ....[18]....
        /*0084*/ 	.word	0xffffffff


	//   ....[19]....
        /*0088*/ 	.word	0xffffffff


	//----- nvinfo : EIATTR_COOP_GROUP_INSTR_OFFSETS
	.align		4
.L_1943:
        /*008c*/ 	.byte	0x04, 0x28
        /*008e*/ 	.short	(.L_1945 - .L_1944)


	//   ....[0]....
.L_1944:
        /*0090*/ 	.word	0x00001f10


	//   ....[1]....
        /*0094*/ 	.word	0x00001f30


	//   ....[2]....
        /*0098*/ 	.word	0x00001f50


	//   ....[3]....
        /*009c*/ 	.word	0x00001f70


	//   ....[4]....
        /*00a0*/ 	.word	0x00001f90


	//   ....[5]....
        /*00a4*/ 	.word	0x00001fb0


	//   ....[6]....
        /*00a8*/ 	.word	0x00001fd0


	//   ....[7]....
        /*00ac*/ 	.word	0x00001ff0


	//   ....[8]....
        /*00b0*/ 	.word	0x00002010


	//   ....[9]....
        /*00b4*/ 	.word	0x00002030


	//   ....[10]....
        /*00b8*/ 	.word	0x00003ce0


	//   ....[11]....
        /*00bc*/ 	.word	0x00003d60


	//   ....[12]....
        /*00c0*/ 	.word	0x00003de0


	//   ....[13]....
        /*00c4*/ 	.word	0x00003e50


	//   ....[14]....
        /*00c8*/ 	.word	0x00003ed0


	//   ....[15]....
        /*00cc*/ 	.word	0x00003f40


	//   ....[16]....
        /*00d0*/ 	.word	0x00003fc0


	//   ....[17]....
        /*00d4*/ 	.word	0x00004030


	//   ....[18]....
        /*00d8*/ 	.word	0x000040b0


	//   ....[19]....
        /*00dc*/ 	.word	0x00004120


	//----- nvinfo : EIATTR_EXIT_INSTR_OFFSETS
	.align		4
.L_1945:
        /*00e0*/ 	.byte	0x04, 0x1c
        /*00e2*/ 	.short	(.L_1947 - .L_1946)


	//   ....[0]....
.L_1946:
        /*00e4*/ 	.word	0x00003c80


	//----- nvinfo : EIATTR_MAX_THREADS
	.align		4
.L_1947:
        /*00e8*/ 	.byte	0x04, 0x05
        /*00ea*/ 	.short	(.L_1949 - .L_1948)
.L_1948:
        /*00ec*/ 	.word	0x00000080
        /*00f0*/ 	.word	0x00000001
        /*00f4*/ 	.word	0x00000001


	//----- nvinfo : EIATTR_CRS_STACK_SIZE
	.align		4
.L_1949:
        /*00f8*/ 	.byte	0x04, 0x1e
        /*00fa*/ 	.short	(.L_1951 - .L_1950)
.L_1950:
        /*00fc*/ 	.word	0x00000000
.L_1951:


//--------------------- .nv.info._ZN10layer_norm31ln_parallel_residual_bwd_kernelINS_13Kernel_traitsIf6__halfS2_S2_fjLj2560ELj1ELj1ELj4ELj8ENS_18Kernel_traits_baseILj2560EfS2_S2_S2_fjLj128EEEEELb0ELb1ELb0EEEvNS_9BwdParamsE --------------------------
	.section	.nv.info._ZN10layer_norm31ln_parallel_residual_bwd_kernelINS_13Kernel_traitsIf6__halfS2_S2_fjLj2560ELj1ELj1ELj4ELj8ENS_18Kernel_traits_baseILj2560EfS2_S2_S2_fjLj128EEEEELb0ELb1ELb0EEEvNS_9BwdParamsE,"",@"SHT_CUDA_INFO"
	.sectionflags	@""
	.align	4


	//----- nvinfo : EIATTR_CUDA_API_VERSION
	.align		4
        /*0000*/ 	.byte	0x04, 0x37
        /*0002*/ 	.short	(.L_1953 - .L_1952)
.L_1952:
        /*0004*/ 	.word	0x00000082


	//----- nvinfo : EIATTR_SW2861232_WAR
	.align		4
.L_1953:
        /*0008*/ 	.byte	0x01, 0x35
	.zero		2


	//----- nvinfo : EIATTR_PARAM_CBANK
	.align		4
        /*000c*/ 	.byte	0x04, 0x0a
        /*000e*/ 	.short	(.L_1955 - .L_1954)
	.align		4
.L_1954:
        /*0010*/ 	.word	index@(.nv.constant0._ZN10layer_norm31ln_parallel_residual_bwd_kernelINS_13Kernel_traitsIf6__halfS2_S2_fjLj2560ELj1ELj1ELj4ELj8ENS_18Kernel_traits_baseILj2560EfS2_S2_S2_fjLj128EEEEELb0ELb1ELb0EEEvNS_9BwdParamsE)
        /*0014*/ 	.short	0x0160
        /*0016*/ 	.short	0x0128


	//----- nvinfo : EIATTR_CBANK_PARAM_SIZE
	.align		4
.L_1955:
        /*0018*/ 	.byte	0x03, 0x19
        /*001a*/ 	.short	0x0128


	//----- nvinfo : EIATTR_KPARAM_INFO
	.align		4
        /*001c*/ 	.byte	0x04, 0x17
        /*001e*/ 	.short	(.L_1957 - .L_1956)
.L_1956:
        /*0020*/ 	.word	0x00000000
        /*0024*/ 	.short	0x0000
        /*0026*/ 	.short	0x0000
        /*0028*/ 	.byte	0x00, 0xf0, 0xa1, 0x04


	//----- nvinfo : EIATTR_MAXREG_COUNT
	.align		4
.L_1957:
        /*002c*/ 	.byte	0x03, 0x1b
        /*002e*/ 	.short	0x00ff


	//----- nvinfo : EIATTR_NUM_BARRIERS
	.align		4
        /*0030*/ 	.byte	0x02, 0x4c
        /*0032*/ 	.byte	0x01
	.zero		1


	//----- nvinfo : EIATTR_MERCURY_ISA_VERSION
	.align		4
        /*0034*/ 	.byte	0x03, 0x5f
        /*0036*/ 	.short	0x0000


	//----- nvinfo : EIATTR_COOP_GROUP_MASK_REGIDS
	.align		4
        /*0038*/ 	.byte	0x04, 0x29
        /*003a*/ 	.short	(.L_1959 - .L_1958)


	//   ....[0]....
.L_1958:
        /*003c*/ 	.word	0xffffffff


	//   ....[1]....
        /*0040*/ 	.word	0xffffffff


	//   ....[2]....
        /*0044*/ 	.word	0xffffffff


	//   ....[3]....
        /*0048*/ 	.word	0xffffffff


	//   ....[4]....
        /*004c*/ 	.word	0xffffffff


	//   ....[5]....
        /*0050*/ 	.word	0xffffffff


	//   ....[6]....
        /*0054*/ 	.word	0xffffffff


	//   ....[7]....
        /*0058*/ 	.word	0xffffffff


	//   ....[8]....
        /*005c*/ 	.word	0xffffffff


	//   ....[9]....
        /*0060*/ 	.word	0xffffffff


	//   ....[10]....
        /*0064*/ 	.word	0xffffffff


	//   ....[11]....
        /*0068*/ 	.word	0xffffffff


	//   ....[12]....
        /*006c*/ 	.word	0xffffffff


	//   ....[13]....
        /*0070*/ 	.word	0xffffffff


	//   ....[14]....
        /*0074*/ 	.word	0xffffffff


	//   ....[15]....
        /*0078*/ 	.word	0xffffffff


	//   ....[16]....
        /*007c*/ 	.word	0xffffffff


	//   ....[17]....
        /*0080*/ 	.word	0xffffffff


	//   ....[18]....
        /*0084*/ 	.word	0xffffffff


	//   ....[19]....
        /*0088*/ 	.word	0xffffffff


	//----- nvinfo : EIATTR_COOP_GROUP_INSTR_OFFSETS
	.align		4
.L_1959:
        /*008c*/ 	.byte	0x04, 0x28
        /*008e*/ 	.short	(.L_1961 - .L_1960)


	//   ....[0]....
.L_1960:
        /*0090*/ 	.word	0x000016c0


	//   ....[1]....
        /*0094*/ 	.word	0x000016e0


	//   ....[2]....
        /*0098*/ 	.word	0x00001700


	//   ....[3]....
        /*009c*/ 	.word	0x00001720


	//   ....[4]....
        /*00a0*/ 	.word	0x00001740


	//   ....[5]....
        /*00a4*/ 	.word	0x00001760


	//   ....[6]....
        /*00a8*/ 	.word	0x00001780


	//   ....[7]....
        /*00ac*/ 	.word	0x000017a0


	//   ....[8]....
        /*00b0*/ 	.word	0x000017c0


	//   ....[9]....
        /*00b4*/ 	.word	0x000017e0


	//   ....[10]....
        /*00b8*/ 	.word	0x00003450


	//   ....[11]....
        /*00bc*/ 	.word	0x000034d0


	//   ....[12]....
        /*00c0*/ 	.word	0x00003550


	//   ....[13]....
        /*00c4*/ 	.word	0x000035c0


	//   ....[14]....
        /*00c8*/ 	.word	0x00003640


	//   ....[15]....
        /*00cc*/ 	.word	0x000036b0


	//   ....[16]....
        /*00d0*/ 	.word	0x00003730


	//   ....[17]....
        /*00d4*/ 	.word	0x000037a0


	//   ....[18]....
        /*00d8*/ 	.word	0x00003820


	//   ....[19]....
        /*00dc*/ 	.word	0x00003890


	//----- nvinfo : EIATTR_EXIT_INSTR_OFFSETS
	.align		4
.L_1961:
        /*00e0*/ 	.byte	0x04, 0x1c
        /*00e2*/ 	.short	(.L_1963 - .L_1962)


	//   ....[0]....
.L_1962:
        /*00e4*/ 	.word	0x00003390


	//   ....[1]....
        /*00e8*/ 	.word	0x000033f0


	//----- nvinfo : EIATTR_MAX_THREADS
	.align		4
.L_1963:
        /*00ec*/ 	.byte	0x04, 0x05
        /*00ee*/ 	.short	(.L_1965 - .L_1964)
.L_1964:
        /*00f0*/ 	.word	0x00000080
        /*00f4*/ 	.word	0x00000001
        /*00f8*/ 	.word	0x00000001


	//----- nvinfo : EIATTR_CRS_STACK_SIZE
	.align		4
.L_1965:
        /*00fc*/ 	.byte	0x04, 0x1e
        /*00fe*/ 	.short	(.L_1967 - .L_1966)
.L_1966:
        /*0100*/ 	.word	0x00000000
.L_1967:


//--------------------- .nv.info._ZN10layer_norm31ln_parallel_residual_bwd_kernelINS_13Kernel_traitsIf6__halfS2_S2_fjLj2560ELj1ELj1ELj4ELj8ENS_18Kernel_traits_baseILj2560EfS2_S2_S2_fjLj128EEEEELb0ELb1ELb1EEEvNS_9BwdParamsE --------------------------
	.section	.nv.info._ZN10layer_norm31ln_parallel_residual_bwd_kernelINS_13Kernel_traitsIf6__halfS2_S2_fjLj2560ELj1ELj1ELj4ELj8ENS_18Kernel_traits_baseILj2560EfS2_S2_S2_fjLj128EEEEELb0ELb1ELb1EEEvNS_9BwdParamsE,"",@"SHT_CUDA_INFO"
	.sectionflags	@""
	.align	4


	//----- nvinfo : EIATTR_CUDA_API_VERSION
	.align		4
        /*0000*/ 	.byte	0x04, 0x37
        /*0002*/ 	.short	(.L_1969 - .L_1968)
.L_1968:
        /*0004*/ 	.word	0x00000082


	//----- nvinfo : EIATTR_SW2861232_WAR
	.align		4
.L_1969:
        /*0008*/ 	.byte	0x01, 0x35
	.zero		2


	//----- nvinfo : EIATTR_PARAM_CBANK
	.align		4
        /*000c*/ 	.byte	0x04, 0x0a
        /*000e*/ 	.short	(.L_1971 - .L_1970)
	.align		4
.L_1970:
        /*0010*/ 	.word	index@(.nv.constant0._ZN10layer_norm31ln_parallel_residual_bwd_kernelINS_13Kernel_traitsIf6__halfS2_S2_fjLj2560ELj1ELj1ELj4ELj8ENS_18Kernel_traits_baseILj2560EfS2_S2_S2_fjLj128EEEEELb0ELb1ELb1EEEvNS_9BwdParamsE)
        /*0014*/ 	.short	0x0160
        /*0016*/ 	.short	0x0128


	//----- nvinfo : EIATTR_CBANK_PARAM_SIZE
	.align		4
.L_1971:
        /*0018*/ 	.byte	0x03, 0x19
        /*001a*/ 	.short	0x0128


	//----- nvinfo : EIATTR_KPARAM_INFO
	.align		4
        /*001c*/ 	.byte	0x04, 0x17
        /*001e*/ 	.short	(.L_1973 - .L_1972)
.L_1972:
        /*0020*/ 	.word	0x00000000
        /*0024*/ 	.short	0x0000
        /*0026*/ 	.short	0x0000
        /*0028*/ 	.byte	0x00, 0xf0, 0xa1, 0x04


	//----- nvinfo : EIATTR_MAXREG_COUNT
	.align		4
.L_1973:
        /*002c*/ 	.byte	0x03, 0x1b
        /*002e*/ 	.short	0x00ff


	//----- nvinfo : EIATTR_NUM_BARRIERS
	.align		4
        /*0030*/ 	.byte	0x02, 0x4c
        /*0032*/ 	.byte	0x01
	.zero		1


	//----- nvinfo : EIATTR_MERCURY_ISA_VERSION
	.align		4
        /*0034*/ 	.byte	0x03, 0x5f
        /*0036*/ 	.short	0x0000


	//----- nvinfo : EIATTR_COOP_GROUP_MASK_REGIDS
	.align		4
        /*0038*/ 	.byte	0x04, 0x29
        /*003a*/ 	.short	(.L_1975 - .L_1974)


	//   ....[0]....
.L_1974:
        /*003c*/ 	.word	0xffffffff


	//   ....[1]....
        /*0040*/ 	.word	0xffffffff


	//   ....[2]....
        /*0044*/ 	.word	0xffffffff


	//   ....[3]....
        /*0048*/ 	.word	0xffffffff


	//   ....[4]....
        /*004c*/ 	.word	0xffffffff


	//   ....[5]....
        /*0050*/ 	.word	0xffffffff


	//   ....[6]....
        /*0054*/ 	.word	0xffffffff


	//   ....[7]....
        /*0058*/ 	.word	0xffffffff


	//   ....[8]....
        /*005c*/ 	.word	0xffffffff


	//   ....[9]....
        /*0060*/ 	.word	0xffffffff


	//   ....[10]....
        /*0064*/ 	.word	0xffffffff


	//   ....[11]....
        /*0068*/ 	.word	0xffffffff


	//   ....[12]....
        /*006c*/ 	.word	0xffffffff


	//   ....[13]....
        /*0070*/ 	.word	0xffffffff


	//   ....[14]....
        /*0074*/ 	.word	0xffffffff


	//   ....[15]....
        /*0078*/ 	.word	0xffffffff


	//   ....[16]....
        /*007c*/ 	.word	0xffffffff


	//   ....[17]....
        /*0080*/ 	.word	0xffffffff


	//   ....[18]....
        /*0084*/ 	.word	0xffffffff


	//   ....[19]....
        /*0088*/ 	.word	0xffffffff


	//----- nvinfo : EIATTR_COOP_GROUP_INSTR_OFFSETS
	.align		4
.L_1975:
        /*008c*/ 	.byte	0x04, 0x28
        /*008e*/ 	.short	(.L_1977 - .L_1976)


	//   ....[0]....
.L_1976:
        /*0090*/ 	.word	0x00001430


	//   ....[1]....
        /*0094*/ 	.word	0x00001450


	//   ....[2]....
        /*0098*/ 	.word	0x00001470


	//   ....[3]....
        /*009c*/ 	.word	0x00001490


	//   ....[4]....
        /*00a0*/ 	.word	0x000014b0


	//   ....[5]....
        /*00a4*/ 	.word	0x000014d0


	//   ....[6]....
        /*00a8*/ 	.word	0x000014f0


	//   ....[7]....
        /*00ac*/ 	.word	0x00001510


	//   ....[8]....
        /*00b0*/ 	.word	0x00001530


	//   ....[9]....
        /*00b4*/ 	.word	0x00001550


	//   ....[10]....
        /*00b8*/ 	.word	0x00002f10


	//   ....[11]....
        /*00bc*/ 	.word	0x00002f90


	//   ....[12]....
        /*00c0*/ 	.word	0x00003010


	//   ....[13]....
        /*00c4*/ 	.word	0x00003080


	//   ....[14]....
        /*00c8*/ 	.word	0x00003100


	//   ....[15]....
        /*00cc*/ 	.word	0x00003170


	//   ....[16]....
        /*00d0*/ 	.word	0x000031f0


	//   ....[17]....
        /*00d4*/ 	.word	0x00003260


	//   ....[18]....
        /*00d8*/ 	.word	0x000032e0


	//   ....[19]....
        /*00dc*/ 	.word	0x00003350


	//----- nvinfo : EIATTR_EXIT_INSTR_OFFSETS
	.align		4
.L_1977:
        /*00e0*/ 	.byte	0x04, 0x1c
        /*00e2*/ 	.short	(.L_1979 - .L_1978)


	//   ....[0]....
.L_1978:
        /*00e4*/ 	.word	0x00002eb0


	//----- nvinfo : EIATTR_MAX_THREADS
	.align		4
.L_1979:
        /*00e8*/ 	.byte	0x04, 0x05
        /*00ea*/ 	.short	(.L_1981 - .L_1980)
.L_1980:
        /*00ec*/ 	.word	0x00000080
        /*00f0*/ 	.word	0x00000001
        /*00f4*/ 	.word	0x00000001


	//----- nvinfo : EIATTR_CRS_STACK_SIZE
	.align		4
.L_1981:
        /*00f8*/ 	.byte	0x04, 0x1e
        /*00fa*/ 	.short	(.L_1983 - .L_1982)
.L_1982:
        /*00fc*/ 	.word	0x00000000
.L_1983:


//--------------------- .nv.info._ZN10layer_norm31ln_parallel_residual_bwd_kernelINS_13Kernel_traitsIf6__halfS2_S2_fjLj2560ELj1ELj1ELj4ELj8ENS_18Kernel_traits_baseILj2560EfS2_S2_S2_fjLj128EEEEELb1ELb0ELb0EEEvNS_9BwdParamsE --------------------------
	.section	.nv.info._ZN10layer_norm31ln_parallel_residual_bwd_kernelINS_13Kernel_traitsIf6__halfS2_S2_fjLj2560ELj1ELj1ELj4ELj8ENS_18Kernel_traits_baseILj2560EfS2_S2_S2_fjLj128EEEEELb1ELb0ELb0EEEvNS_9BwdParamsE,"",@"SHT_CUDA_INFO"
	.sectionflags	@""
	.align	4


	//----- nvinfo : EIATTR_CUDA_API_VERSION
	.align		4
        /*0000*/ 	.byte	0x04, 0x37
        /*0002*/ 	.short	(.L_1985 - .L_1984)
.L_1984:
        /*0004*/ 	.word	0x00000082


	//----- nvinfo : EIATTR_SW2861232_WAR
	.align		4
.L_1985:
        /*0008*/ 	.byte	0x01, 0x35
	.zero		2


	//----- nvinfo : EIATTR_PARAM_CBANK
	.align		4
        /*000c*/ 	.byte	0x04, 0x0a
        /*000e*/ 	.short	(.L_1987 - .L_1986)
	.align		4
.L_1986:
        /*0010*/ 	.word	index@(.nv.constant0._ZN10layer_norm31ln_parallel_residual_bwd_kernelINS_13Kernel_traitsIf6__halfS2_S2_fjLj2560ELj1ELj1ELj4ELj8ENS_18Kernel_traits_baseILj2560EfS2_S2_S2_fjLj128EEEEELb1ELb0ELb0EEEvNS_9BwdParamsE)
        /*0014*/ 	.short	0x0160
        /*0016*/ 	.short	0x0128


	//----- nvinfo : EIATTR_CBANK_PARAM_SIZE
	.align		4
.L_1987:
        /*0018*/ 	.byte	0x03, 0x19
        /*001a*/ 	.short	0x0128


	//----- nvinfo : EIATTR_KPARAM_INFO
	.align		4
        /*001c*/ 	.byte	0x04, 0x17
        /*001e*/ 	.short	(.L_1989 - .L_1988)
.L_1988:
        /*0020*/ 	.word	0x00000000
        /*0024*/ 	.short	0x0000
        /*0026*/ 	.short	0x0000
        /*0028*/ 	.byte	0x00, 0xf0, 0xa1, 0x04


	//----- nvinfo : EIATTR_MAXREG_COUNT
	.align		4
.L_1989:
        /*002c*/ 	.byte	0x03, 0x1b
        /*002e*/ 	.short	0x00ff


	//----- nvinfo : EIATTR_NUM_BARRIERS
	.align		4
        /*0030*/ 	.byte	0x02, 0x4c
        /*0032*/ 	.byte	0x01
	.zero		1


	//----- nvinfo : EIATTR_MERCURY_ISA_VERSION
	.align		4
        /*0034*/ 	.byte	0x03, 0x5f
        /*0036*/ 	.short	0x0000


	//----- nvinfo : EIATTR_COOP_GROUP_MASK_REGIDS
	.align		4
        /*0038*/ 	.byte	0x04, 0x29
        /*003a*/ 	.short	(.L_1991 - .L_1990)


	//   ....[0]....
.L_1990:
        /*003c*/ 	.word	0xffffffff


	//   ....[1]....
        /*0040*/ 	.word	0xffffffff


	//   ....[2]....
        /*0044*/ 	.word	0xffffffff


	//   ....[3]....
        /*0048*/ 	.word	0xffffffff


	//   ....[4]....
        /*004c*/ 	.word	0xffffffff


	//   ....[5]....
        /*0050*/ 	.word	0xffffffff


	//   ....[6]....
        /*0054*/ 	.word	0xffffffff


	//   ....[7]....
        /*0058*/ 	.word	0xffffffff


	//   ....[8]....
        /*005c*/ 	.word	0xffffffff


	//   ....[9]....
        /*0060*/ 	.word	0xffffffff


	//   ....[10]....
        /*0064*/ 	.word	0xffffffff


	//   ....[11]....
        /*0068*/ 	.word	0xffffffff


	//   ....[12]....
        /*006c*/ 	.word	0xffffffff


	//   ....[13]....
        /*0070*/ 	.word	0xffffffff


	//   ....[14]....
        /*0074*/ 	.word	0xffffffff


	//   ....[15]....
        /*0078*/ 	.word	0xffffffff


	//   ....[16]....
        /*007c*/ 	.word	0xffffffff


	//   ....[17]....
        /*0080*/ 	.word	0xffffffff


	//   ....[18]....
        /*0084*/ 	.word	0xffffffff


	//   ....[19]....
        /*0088*/ 	.word	0xffffffff


	//----- nvinfo : EIATTR_COOP_GROUP_INSTR_OFFSETS
	.align		4
.L_1991:
        /*008c*/ 	.byte	0x04, 0x28
        /*008e*/ 	.short	(.L_1993 - .L_1992)


	//   ....[0]....
.L_1992:
        /*0090*/ 	.word	0x000023e0


	//   ....[1]....
        /*0094*/ 	.word	0x00002400


	//   ....[2]....
        /*0098*/ 	.word	0x00002420


	//   ....[3]....
        /*009c*/ 	.word	0x00002440


	//   ....[4]....
        /*00a0*/ 	.word	0x00002460


	//   ....[5]....
        /*00a4*/ 	.word	0x00002480


	//   ....[6]....
        /*00a8*/ 	.word	0x000024a0


	//   ....[7]....
        /*00ac*/ 	.word	0x000024c0


	//   ....[8]....
        /*00b0*/ 	.word	0x000024e0


	//   ....[9]....
        /*00b4*/ 	.word	0x00002500


	//   ....[10]....
        /*00b8*/ 	.word	0x00004b80


	//   ....[11]....
        /*00bc*/ 	.word	0x00004c00


	//   ....[12]....
        /*00c0*/ 	.word	0x00004c80


	//   ....[13]....
        /*00c4*/ 	.word	0x00004cf0


	//   ....[14]....
        /*00c8*/ 	.word	0x00004d70


	//   ....[15]....
        /*00cc*/ 	.word	0x00004de0


	//   ....[16]....
        /*00d0*/ 	.word	0x00004e60


	//   ....[17]....
        /*00d4*/ 	.word	0x00004ed0


	//   ....[18]....
        /*00d8*/ 	.word	0x00004f50


	//   ....[19]....
        /*00dc*/ 	.word	0x00004fc0


	//----- nvinfo : EIATTR_EXIT_INSTR_OFFSETS
	.align		4
.L_1993:
        /*00e0*/ 	.byte	0x04, 0x1c
        /*00e2*/ 	.short	(.L_1995 - .L_1994)


	//   ....[0]....
.L_1994:
        /*00e4*/ 	.word	0x00004a80


	//   ....[1]....
        /*00e8*/ 	.word	0x00004b20


	//----- nvinfo : EIATTR_MAX_THREADS
	.align		4
.L_1995:
        /*00ec*/ 	.byte	0x04, 0x05
        /*00ee*/ 	.short	(.L_1997 - .L_1996)
.L_1996:
        /*00f0*/ 	.word	0x00000080
        /*00f4*/ 	.word	0x00000001
        /*00f8*/ 	.word	0x00000001


	//----- nvinfo : EIATTR_CRS_STACK_SIZE
	.align		4
.L_1997:
        /*00fc*/ 	.byte	0x04, 0x1e
        /*00fe*/ 	.short	(.L_1999 - .L_1998)
.L_1998:
        /*0100*/ 	.word	0x00000000
.L_1999:


//--------------------- .nv.info._ZN10layer_norm31ln_parallel_residual_bwd_kernelINS_13Kernel_traitsIf6__halfS2_S2_fjLj2560ELj1ELj1ELj4ELj8ENS_18Kernel_traits_baseILj2560EfS2_S2_S2_fjLj128EEEEELb1ELb0ELb1EEEvNS_9BwdParamsE --------------------------
	.section	.nv.info._ZN10layer_norm31ln_parallel_residual_bwd_kernelINS_13Kernel_traitsIf6__halfS2_S2_fjLj2560ELj1ELj1ELj4ELj8ENS_18Kernel_traits_baseILj2560EfS2_S2_S2_fjLj128EEEEELb1ELb0ELb1EEEvNS_9BwdParamsE,"",@"SHT_CUDA_INFO"
	.sectionflags	@""
	.align	4


	//----- nvinfo : EIATTR_CUDA_API_VERSION
	.align		4
        /*0000*/ 	.byte	0x04, 0x37
        /*0002*/ 	.short	(.L_2001 - .L_2000)
.L_2000:
        /*0004*/ 	.word	0x00000082


	//----- nvinfo : EIATTR_SW2861232_WAR
	.align		4
.L_2001:
        /*0008*/ 	.byte	0x01, 0x35
	.zero		2


	//----- nvinfo : EIATTR_PARAM_CBANK
	.align		4
        /*000c*/ 	.byte	0x04, 0x0a
        /*000e*/ 	.short	(.L_2003 - .L_2002)
	.align		4
.L_2002:
        /*0010*/ 	.word	index@(.nv.constant0._ZN10layer_norm31ln_parallel_residual_bwd_kernelINS_13Kernel_traitsIf6__halfS2_S2_fjLj2560ELj1ELj1ELj4ELj8ENS_18Kernel_traits_baseILj2560EfS2_S2_S2_fjLj128EEEEELb1ELb0ELb1EEEvNS_9BwdParamsE)
        /*0014*/ 	.short	0x0160
        /*0016*/ 	.short	0x0128


	//----- nvinfo : EIATTR_CBANK_PARAM_SIZE
	.align		4
.L_2003:
        /*0018*/ 	.byte	0x03, 0x19
        /*001a*/ 	.short	0x0128


	//----- nvinfo : EIATTR_KPARAM_INFO
	.align		4
        /*001c*/ 	.byte	0x04, 0x17
        /*001e*/ 	.short	(.L_2005 - .L_2004)
.L_2004:
        /*0020*/ 	.word	0x00000000
        /*0024*/ 	.short	0x0000
        /*0026*/ 	.short	0x0000
        /*0028*/ 	.byte	0x00, 0xf0, 0xa1, 0x04


	//----- nvinfo : EIATTR_MAXREG_COUNT
	.align		4
.L_2005:
        /*002c*/ 	.byte	0x03, 0x1b
        /*002e*/ 	.short	0x00ff


	//----- nvinfo : EIATTR_NUM_BARRIERS
	.align		4
        /*0030*/ 	.byte	0x02, 0x4c
        /*0032*/ 	.byte	0x01
	.zero		1


	//----- nvinfo : EIATTR_MERCURY_ISA_VERSION
	.align		4
        /*0034*/ 	.byte	0x03, 0x5f
        /*0036*/ 	.short	0x0000


	//----- nvinfo : EIATTR_COOP_GROUP_MASK_REGIDS
	.align		4
        /*0038*/ 	.byte	0x04, 0x29
        /*003a*/ 	.short	(.L_2007 - .L_2006)


	//   ....[0]....
.L_2006:
        /*003c*/ 	.word	0xffffffff


	//   ....[1]....
        /*0040*/ 	.word	0xffffffff


	//   ....[2]....
        /*0044*/ 	.word	0xffffffff


	//   ....[3]....
        /*0048*/ 	.word	0xffffffff


	//   ....[4]....
        /*004c*/ 	.word	0xffffffff


	//   ....[5]....
        /*0050*/ 	.word	0xffffffff


	//   ....[6]....
        /*0054*/ 	.word	0xffffffff


	//   ....[7]....
        /*0058*/ 	.word	0xffffffff


	//   ....[8]....
        /*005c*/ 	.word	0xffffffff


	//   ....[9]....
        /*0060*/ 	.word	0xffffffff


	//   ....[10]....
        /*0064*/ 	.word	0xffffffff


	//   ....[11]....
        /*0068*/ 	.word	0xffffffff


	//   ....[12]....
        /*006c*/ 	.word	0xffffffff


	//   ....[13]....
        /*0070*/ 	.word	0xffffffff


	//   ....[14]....
        /*0074*/ 	.word	0xffffffff


	//   ....[15]....
        /*0078*/ 	.word	0xffffffff


	//   ....[16]....
        /*007c*/ 	.word	0xffffffff


	//   ....[17]....
        /*0080*/ 	.word	0xffffffff


	//   ....[18]....
        /*0084*/ 	.word	0xffffffff


	//   ....[19]....
        /*0088*/ 	.word	0xffffffff


	//----- nvinfo : EIATTR_COOP_GROUP_INSTR_OFFSETS
	.align		4
.L_2007:
        /*008c*/ 	.byte	0x04, 0x28
        /*008e*/ 	.short	(.L_2009 - .L_2008)


	//   ....[0]....
.L_2008:
        /*0090*/ 	.word	0x00002280


	//   ....[1]....
        /*0094*/ 	.word	0x000022a0


	//   ....[2]....
        /*0098*/ 	.word	0x000022c0


	//   ....[3]....
        /*009c*/ 	.word	0x000022e0


	//   ....[4]....
        /*00a0*/ 	.word	0x00002300


	//   ....[5]....
        /*00a4*/ 	.word	0x00002320


	//   ....[6]....
        /*00a8*/ 	.word	0x00002340


	//   ....[7]....
        /*00ac*/ 	.word	0x00002360


	//   ....[8]....
        /*00b0*/ 	.word	0x00002380


	//   ....[9]....
        /*00b4*/ 	.word	0x000023a0


	//   ....[10]....
        /*00b8*/ 	.word	0x00004830


	//   ....[11]....
        /*00bc*/ 	.word	0x000048b0


	//   ....[12]....
        /*00c0*/ 	.word	0x00004930


	//   ....[13]....
        /*00c4*/ 	.word	0x000049a0


	//   ....[14]....
        /*00c8*/ 	.word	0x00004a20


	//   ....[15]....
        /*00cc*/ 	.word	0x00004a90


	//   ....[16]....
        /*00d0*/ 	.word	0x00004b10


	//   ....[17]....
        /*00d4*/ 	.word	0x00004b80


	//   ....[18]....
        /*00d8*/ 	.word	0x00004c00


	//   ....[19]....
        /*00dc*/ 	.word	0x00004c70


	//----- nvinfo : EIATTR_EXIT_INSTR_OFFSETS
	.align		4
.L_2009:
        /*00e0*/ 	.byte	0x04, 0x1c
        /*00e2*/ 	.short	(.L_2011 - .L_2010)


	//   ....[0]....
.L_2010:
        /*00e4*/ 	.word	0x000047d0


	//----- nvinfo : EIATTR_MAX_THREADS
	.align		4
.L_2011:
        /*00e8*/ 	.byte	0x04, 0x05
        /*00ea*/ 	.short	(.L_2013 - .L_2012)
.L_2012:
        /*00ec*/ 	.word	0x00000080
        /*00f0*/ 	.word	0x00000001
        /*00f4*/ 	.word	0x00000001


	//----- nvinfo : EIATTR_CRS_STACK_SIZE
	.align		4
.L_2013:
        /*00f8*/ 	.byte	0x04, 0x1e
        /*00fa*/ 	.short	(.L_2015 - .L_2014)
.L_2014:
        /*00fc*/ 	.word	0x00000000
.L_2015:


//--------------------- .nv.info._ZN10layer_norm22ln_bwd_finalize_kernelINS_22Kernel_traits_finalizeILj2560Ef6__halfS2_S2_fjLb0ELj1024ELj4ENS_18Kernel_traits_baseILj2560EfS2_S2_S2_fjLj1024EEEEELb0ELb0EEEvNS_9BwdParamsE --------------------------
	.section	.nv.info._ZN10layer_norm22ln_bwd_finalize_kernelINS_22Kernel_traits_finalizeILj2560Ef6__halfS2_S2_fjLb0ELj1024ELj4ENS_18Kernel_traits_baseILj2560EfS2_S2_S2_fjLj1024EEEEELb0ELb0EEEvNS_9BwdParamsE,"",@"SHT_CUDA_INFO"
	.sectionflags	@""
	.align	4


	//----- nvinfo : EIATTR_CUDA_API_VERSION
	.align		4
        /*0000*/ 	.byte	0x04, 0x37
        /*0002*/ 	.short	(.L_2017 - .L_2016)
.L_2016:
        /*0004*/ 	.word	0x00000082


	//----- nvinfo : EIATTR_SW2861232_WAR
	.align		4
.L_2017:
        /*0008*/ 	.byte	0x01, 0x35
	.zero		2


	//----- nvinfo : EIATTR_PARAM_CBANK
	.align		4
        /*000c*/ 	.byte	0x04, 0x0a
        /*000e*/ 	.short	(.L_2019 - .L_2018)
	.align		4
.L_2018:
        /*0010*/ 	.word	index@(.nv.constant0._ZN10layer_norm22ln_bwd_finalize_kernelINS_22Kernel_traits_finalizeILj2560Ef6__halfS2_S2_fjLb0ELj1024ELj4ENS_18Kernel_traits_baseILj2560EfS2_S2_S2_fjLj1024EEEEELb0ELb0EEEvNS_9BwdParamsE)
        /*0014*/ 	.short	0x0160
        /*0016*/ 	.short	0x0128


	//----- nvinfo : EIATTR_CBANK_PARAM_SIZE
	.align		4
.L_2019:
        /*0018*/ 	.byte	0x03, 0x19
        /*001a*/ 	.short	0x0128


	//----- nvinfo : EIATTR_KPARAM_INFO
	.align		4
        /*001c*/ 	.byte	0x04, 0x17
        /*001e*/ 	.short	(.L_2021 - .L_2020)
.L_2020:
        /*0020*/ 	.word	0x00000000
        /*0024*/ 	.short	0x0000
        /*0026*/ 	.short	0x0000
        /*0028*/ 	.byte	0x00, 0xf0, 0xa1, 0x04


	//----- nvinfo : EIATTR_MAXREG_COUNT
	.align		4
.L_2021:
        /*002c*/ 	.byte	0x03, 0x1b
        /*002e*/ 	.short	0x0040


	//----- nvinfo : EIATTR_NUM_BARRIERS
	.align		4
        /*0030*/ 	.byte	0x02, 0x4c
        /*0032*/ 	.byte	0x01
	.zero		1


	//----- nvinfo : EIATTR_MERCURY_ISA_VERSION
	.align		4
        /*0034*/ 	.byte	0x03, 0x5f
        /*0036*/ 	.short	0x0000


	//----- nvinfo : EIATTR_COOP_GROUP_MASK_REGIDS
	.align		4
        /*0038*/ 	.byte	0x04, 0x29
        /*003a*/ 	.short	(.L_2023 - .L_2022)


	//   ....[0]....
.L_2022:
        /*003c*/ 	.word	0xffffffff


	//   ....[1]....
        /*0040*/ 	.word	0xffffffff


	//   ....[2]....
        /*0044*/ 	.word	0xffffffff


	//   ....[3]....
        /*0048*/ 	.word	0xffffffff


	//   ....[4]....
        /*004c*/ 	.word	0xffffffff


	//   ....[5]....
        /*0050*/ 	.word	0xffffffff


	//   ....[6]....
        /*0054*/ 	.word	0xffffffff


	//   ....[7]....
        /*0058*/ 	.word	0xffffffff


	//   ....[8]....
        /*005c*/ 	.word	0xffffffff


	//   ....[9]....
        /*0060*/ 	.word	0xffffffff


	//   ....[10]....
        /*0064*/ 	.word	0xffffffff


	//   ....[11]....
        /*0068*/ 	.word	0xffffffff


	//   ....[12]....
        /*006c*/ 	.word	0xffffffff


	//   ....[13]....
        /*0070*/ 	.word	0xffffffff


	//   ....[14]....
        /*0074*/ 	.word	0xffffffff


	//   ....[15]....
        /*0078*/ 	.word	0xffffffff


	//   ....[16]....
        /*007c*/ 	.word	0xffffffff


	//   ....[17]....
        /*0080*/ 	.word	0xffffffff


	//   ....[18]....
        /*0084*/ 	.word	0xffffffff


	//   ....[19]....
        /*0088*/ 	.word	0xffffffff


	//----- nvinfo : EIATTR_COOP_GROUP_INSTR_OFFSETS
	.align		4
.L_2023:
        /*008c*/ 	.byte	0x04, 0x28
        /*008e*/ 	.short	(.L_2025 - .L_2024)


	//   ....[0]....
.L_2024:
        /*0090*/ 	.word	0x00000820


	//   ....[1]....
        /*0094*/ 	.word	0x00000850


	//   ....[2]....
        /*0098*/ 	.word	0x00000860


	//   ....[3]....
        /*009c*/ 	.word	0x00000890


	//   ....[4]....
        /*00a0*/ 	.word	0x000008a0


	//   ....[5]....
        /*00a4*/ 	.word	0x000008d0


	//   ....[6]....
        /*00a8*/ 	.word	0x000008f0


	//   ....[7]....
        /*00ac*/ 	.word	0x00000900


	//   ....[8]....
        /*00b0*/ 	.word	0x00000930


	//   ....[9]....
        /*00b4*/ 	.word	0x00000940


	//   ....[10]....
        /*00b8*/ 	.word	0x00000b30


	//   ....[11]....
        /*00bc*/ 	.word	0x00000ba0


	//   ....[12]....
        /*00c0*/ 	.word	0x00000c00


	//   ....[13]....
        /*00c4*/ 	.word	0x00000c60


	//   ....[14]....
        /*00c8*/ 	.word	0x00000cd0


	//   ....[15]....
        /*00cc*/ 	.word	0x00000d40


	//   ....[16]....
        /*00d0*/ 	.word	0x00000da0


	//   ....[17]....
        /*00d4*/ 	.word	0x00000e00


	//   ....[18]....
        /*00d8*/ 	.word	0x00000e60


	//   ....[19]....
        /*00dc*/ 	.word	0x00000ec0


	//----- nvinfo : EIATTR_EXIT_INSTR_OFFSETS
	.align		4
.L_2025:
        /*00e0*/ 	.byte	0x04, 0x1c
        /*00e2*/ 	.short	(.L_2027 - .L_2026)


	//   ....[0]....
.L_2026:
        /*00e4*/ 	.word	0x00000070


	//   ....[1]....
        /*00e8*/ 	.word	0x00000ad0


	//----- nvinfo : EIATTR_MAX_THREADS
	.align		4
.L_2027:
        /*00ec*/ 	.byte	0x04, 0x05
        /*00ee*/ 	.short	(.L_2029 - .L_2028)
.L_2028:
        /*00f0*/ 	.word	0x00000400
        /*00f4*/ 	.word	0x00000001
        /*00f8*/ 	.word	0x00000001


	//----- nvinfo : EIATTR_CRS_STACK_SIZE
	.align		4
.L_2029:
        /*00fc*/ 	.byte	0x04, 0x1e
        /*00fe*/ 	.short	(.L_2031 - .L_2030)
.L_2030:
        /*0100*/ 	.word	0x00000000
.L_2031:


//--------------------- .nv.info._ZN10layer_norm40ln_parallel_residual_bwd_finalize_kernelINS_22Kernel_traits_finalizeILj2560Ef6__halfS2_S2_fjLb0ELj1024ELj4ENS_18Kernel_traits_baseILj2560EfS2_S2_S2_fjLj1024EEEEELb0EEEvNS_9BwdParamsE --------------------------
	.section	.nv.info._ZN10layer_norm40ln_parallel_residual_bwd_finalize_kernelINS_22Kernel_traits_finalizeILj2560Ef6__halfS2_S2_fjLb0ELj1024ELj4ENS_18Kernel_traits_baseILj2560EfS2_S2_S2_fjLj1024EEEEELb0EEEvNS_9BwdParamsE,"",@"SHT_CUDA_INFO"
	.sectionflags	@""
	.align	4


	//----- nvinfo : EIATTR_CUDA_API_VERSION
	.align		4
        /*0000*/ 	.byte	0x04, 0x37
        /*0002*/ 	.short	(.L_2033 - .L_2032)
.L_2032:
        /*0004*/ 	.word	0x00000082


	//----- nvinfo : EIATTR_SW2861232_WAR
	.align		4
.L_2033:
        /*0008*/ 	.byte	0x01, 0x35
	.zero		2


	//----- nvinfo : EIATTR_PARAM_CBANK
	.align		4
        /*000c*/ 	.byte	0x04, 0x0a
        /*000e*/ 	.short	(.L_2035 - .L_2034)
	.align		4
.L_2034:
        /*0010*/ 	.word	index@(.nv.constant0._ZN10layer_norm40ln_parallel_residual_bwd_finalize_kernelINS_22Kernel_traits_finalizeILj2560Ef6__halfS2_S2_fjLb0ELj1024ELj4ENS_18Kernel_traits_baseILj2560EfS2_S2_S2_fjLj1024EEEEELb0EEEvNS_9BwdParamsE)
        /*0014*/ 	.short	0x0160
        /*0016*/ 	.short	0x0128


	//----- nvinfo : EIATTR_CBANK_PARAM_SIZE
	.align		4
.L_2035:
        /*0018*/ 	.byte	0x03, 0x19
        /*001a*/ 	.short	0x0128


	//----- nvinfo : EIATTR_KPARAM_INFO
	.align		4
        /*001c*/ 	.byte	0x04, 0x17
        /*001e*/ 	.short	(.L_2037 - .L_2036)
.L_2036:
        /*0020*/ 	.word	0x00000000
        /*0024*/ 	.short	0x0000
        /*0026*/ 	.short	0x0000
        /*0028*/ 	.byte	0x00, 0xf0, 0xa1, 0x04


	//----- nvinfo : EIATTR_MAXREG_COUNT
	.align		4
.L_2037:
        /*002c*/ 	.byte	0x03, 0x1b
        /*002e*/ 	.short	0x0040


	//----- nvinfo : EIATTR_NUM_BARRIERS
	.align		4
        /*0030*/ 	.byte	0x02, 0x4c
        /*0032*/ 	.byte	0x01
	.zero		1


	//----- nvinfo : EIATTR_MERCURY_ISA_VERSION
	.align		4
        /*0034*/ 	.byte	0x03, 0x5f
        /*0036*/ 	.short	0x0000


	//----- nvinfo : EIATTR_COOP_GROUP_MASK_REGIDS
	.align		4
        /*0038*/ 	.byte	0x04, 0x29
        /*003a*/ 	.short	(.L_2039 - .L_2038)


	//   ....[0]....
.L_2038:
        /*003c*/ 	.word	0xffffffff


	//   ....[1]....
        /*0040*/ 	.word	0xffffffff


	//   ....[2]....
        /*0044*/ 	.word	0xffffffff


	//   ....[3]....
        /*0048*/ 	.word	0xffffffff


	//   ....[4]....
        /*004c*/ 	.word	0xffffffff


	//   ....[5]....
        /*0050*/ 	.word	0xffffffff


	//   ....[6]....
        /*0054*/ 	.word	0xffffffff


	//   ....[7]....
        /*0058*/ 	.word	0xffffffff


	//   ....[8]....
        /*005c*/ 	.word	0xffffffff


	//   ....[9]....
        /*0060*/ 	.word	0xffffffff


	//   ....[10]....
        /*0064*/ 	.word	0xffffffff


	//   ....[11]....
        /*0068*/ 	.word	0xffffffff


	//   ....[12]....
        /*006c*/ 	.word	0xffffffff


	//   ....[13]....
        /*0070*/ 	.word	0xffffffff


	//   ....[14]....
        /*0074*/ 	.word	0xffffffff


	//   ....[15]....
        /*0078*/ 	.word	0xffffffff


	//   ....[16]....
        /*007c*/ 	.word	0xffffffff


	//   ....[17]....
        /*0080*/ 	.word	0xffffffff


	//   ....[18]....
        /*0084*/ 	.word	0xffffffff


	//   ....[19]....
        /*0088*/ 	.word	0xffffffff


	//   ....[20]....
        /*008c*/ 	.word	0xffffffff


	//   ....[21]....
        /*0090*/ 	.word	0xffffffff


	//   ....[22]....
        /*0094*/ 	.word	0xffffffff


	//   ....[23]....
        /*0098*/ 	.word	0xffffffff


	//   ....[24]....
        /*009c*/ 	.word	0xffffffff


	//   ....[25]....
        /*00a0*/ 	.word	0xffffffff


	//   ....[26]....
        /*00a4*/ 	.word	0xffffffff


	//   ....[27]....
        /*00a8*/ 	.word	0xffffffff


	//   ....[28]....
        /*00ac*/ 	.word	0xffffffff


	//   ....[29]....
        /*00b0*/ 	.word	0xffffffff


	//   ....[30]....
        /*00b4*/ 	.word	0xffffffff


	//   ....[31]....
        /*00b8*/ 	.word	0xffffffff


	//   ....[32]....
        /*00bc*/ 	.word	0xffffffff


	//   ....[33]....
        /*00c0*/ 	.word	0xffffffff


	//   ....[34]....
        /*00c4*/ 	.word	0xffffffff


	//   ....[35]....
        /*00c8*/ 	.word	0xffffffff


	//   ....[36]....
        /*00cc*/ 	.word	0xffffffff


	//   ....[37]....
        /*00d0*/ 	.word	0xffffffff


	//   ....[38]....
        /*00d4*/ 	.word	0xffffffff


	//   ....[39]....
        /*00d8*/ 	.word	0xffffffff


	//----- nvinfo : EIATTR_COOP_GROUP_INSTR_OFFSETS
	.align		4
.L_2039:
        /*00dc*/ 	.byte	0x04, 0x28
        /*00de*/ 	.short	(.L_2041 - .L_2040)


	//   ....[0]....
.L_2040:
        /*00e0*/ 	.word	0x00000b70


	//   ....[1]....
        /*00e4*/ 	.word	0x00000ba0


	//   ....[2]....
        /*00e8*/ 	.word	0x00000bb0


	//   ....[3]....
        /*00ec*/ 	.word	0x00000bc0


	//   ....[4]....
        /*00f0*/ 	.word	0x00000bf0


	//   ....[5]....
        /*00f4*/ 	.word	0x00000c10


	//   ....[6]....
        /*00f8*/ 	.word	0x00000c20


	//   ....[7]....
        /*00fc*/ 	.word	0x00000c30


	//   ....[8]....
        /*0100*/ 	.word	0x00000c60


	//   ....[9]....
        /*0104*/ 	.word	0x00000c80


	//   ....[10]....
        /*0108*/ 	.word	0x00000ca0


	//   ....[11]....
        /*010c*/ 	.word	0x00000cb0


	//   ....[12]....
        /*0110*/ 	.word	0x00000ce0


	//   ....[13]....
        /*0114*/ 	.word	0x00000d00


	//   ....[14]....
        /*0118*/ 	.word	0x00000d20


	//   ....[15]....
        /*011c*/ 	.word	0x00000d30


	//   ....[16]....
        /*0120*/ 	.word	0x00000d60


	//   ....[17]....
        /*0124*/ 	.word	0x00000d90


	//   ....[18]....
        /*0128*/ 	.word	0x00000da0


	//   ....[19]....
        /*012c*/ 	.word	0x00000db0


	//   ....[20]....
        /*0130*/ 	.word	0x00001080


	//   ....[21]....
        /*0134*/ 	.word	0x000010f0


	//   ....[22]....
        /*0138*/ 	.word	0x00001150


	//   ....[23]....
        /*013c*/ 	.word	0x000011b0


	//   ....[24]....
        /*0140*/ 	.word	0x00001220


	//   ....[25]....
        /*0144*/ 	.word	0x00001290


	//   ....[26]....
        /*0148*/ 	.word	0x000012f0


	//   ....[27]....
        /*014c*/ 	.word	0x00001350


	//   ....[28]....
        /*0150*/ 	.word	0x000013b0


	//   ....[29]....
        /*0154*/ 	.word	0x00001420


	//   ....[30]....
        /*0158*/ 	.word	0x00001490


	//   ....[31]....
        /*015c*/ 	.word	0x000014f0


	//   ....[32]....
        /*0160*/ 	.word	0x00001550


	//   ....[33]....
        /*0164*/ 	.word	0x000015b0


	//   ....[34]....
        /*0168*/ 	.word	0x00001620


	//   ....[35]....
        /*016c*/ 	.word	0x00001690


	//   ....[36]....
        /*0170*/ 	.word	0x000016f0


	//   ....[37]....
        /*0174*/ 	.word	0x00001750


	//   ....[38]....
        /*0178*/ 	.word	0x000017b0


	//   ....[39]....
        /*017c*/ 	.word	0x00001810


	//----- nvinfo : EIATTR_EXIT_INSTR_OFFSETS
	.align		4
.L_2041:
        /*0180*/ 	.byte	0x04, 0x1c
        /*0182*/ 	.short	(.L_2043 - .L_2042)


	//   ....[0]....
.L_2042:
        /*0184*/ 	.word	0x00000070


	//   ....[1]....
        /*0188*/ 	.word	0x00001020


	//----- nvinfo : EIATTR_MAX_THREADS
	.align		4
.L_2043:
        /*018c*/ 	.byte	0x04, 0x05
        /*018e*/ 	.short	(.L_2045 - .L_2044)
.L_2044:
        /*0190*/ 	.word	0x00000400
        /*0194*/ 	.word	0x00000001
        /*0198*/ 	.word	0x00000001


	//----- nvinfo : EIATTR_CRS_STACK_SIZE
	.align		4
.L_2045:
        /*019c*/ 	.byte	0x04, 0x1e
        /*019e*/ 	.short	(.L_2047 - .L_2046)
.L_2046:
        /*01a0*/ 	.word	0x00000000
.L_2047:


//--------------------- .nv.info._ZN10layer_norm31ln_parallel_residual_bwd_kernelINS_13Kernel_traitsIf6__halfS2_S2_fjLj2560ELj1ELj1ELj4ELj8ENS_18Kernel_traits_baseILj2560EfS2_S2_S2_fjLj128EEEEELb1ELb1ELb0EEEvNS_9BwdParamsE --------------------------
	.section	.nv.info._ZN10layer_norm31ln_parallel_residual_bwd_kernelINS_13Kernel_traitsIf6__halfS2_S2_fjLj2560ELj1ELj1ELj4ELj8ENS_18Kernel_traits_baseILj2560EfS2_S2_S2_fjLj128EEEEELb1ELb1ELb0EEEvNS_9BwdParamsE,"",@"SHT_CUDA_INFO"
	.sectionflags	@""
	.align	4


	//----- nvinfo : EIATTR_CUDA_API_VERSION
	.align		4
        /*0000*/ 	.byte	0x04, 0x37
        /*0002*/ 	.short	(.L_2049 - .L_2048)
.L_2048:
        /*0004*/ 	.word	0x00000082


	//----- nvinfo : EIATTR_SW2861232_WAR
	.align		4
.L_2049:
        /*0008*/ 	.byte	0x01, 0x35
	.zero		2


	//----- nvinfo : EIATTR_PARAM_CBANK
	.align		4
        /*000c*/ 	.byte	0x04, 0x0a
        /*000e*/ 	.short	(.L_2051 - .L_2050)
	.align		4
.L_2050:
        /*0010*/ 	.word	index@(.nv.constant0._ZN10layer_norm31ln_parallel_residual_bwd_kernelINS_13Kernel_traitsIf6__halfS2_S2_fjLj2560ELj1ELj1ELj4ELj8ENS_18Kernel_traits_baseILj2560EfS2_S2_S2_fjLj128EEEEELb1ELb1ELb0EEEvNS_9BwdParamsE)
        /*0014*/ 	.short	0x0160
        /*0016*/ 	.short	0x0128


	//----- nvinfo : EIATTR_CBANK_PARAM_SIZE
	.align		4
.L_2051:
        /*0018*/ 	.byte	0x03, 0x19
        /*001a*/ 	.short	0x0128


	//----- nvinfo : EIATTR_KPARAM_INFO
	.align		4
        /*001c*/ 	.byte	0x04, 0x17
        /*001e*/ 	.short	(.L_2053 - .L_2052)
.L_2052:
        /*0020*/ 	.word	0x00000000
        /*0024*/ 	.short	0x0000
        /*0026*/ 	.short	0x0000
        /*0028*/ 	.byte	0x00, 0xf0, 0xa1, 0x04


	//----- nvinfo : EIATTR_MAXREG_COUNT
	.align		4
.L_2053:
        /*002c*/ 	.byte	0x03, 0x1b
        /*002e*/ 	.short	0x00ff


	//----- nvinfo : EIATTR_NUM_BARRIERS
	.align		4
        /*0030*/ 	.byte	0x02, 0x4c
        /*0032*/ 	.byte	0x01
	.zero		1


	//----- nvinfo : EIATTR_MERCURY_ISA_VERSION
	.align		4
        /*0034*/ 	.byte	0x03, 0x5f
        /*0036*/ 	.short	0x0000


	//----- nvinfo : EIATTR_COOP_GROUP_MASK_REGIDS
	.align		4
        /*0038*/ 	.byte	0x04, 0x29
        /*003a*/ 	.short	(.L_2055 - .L_2054)


	//   ....[0]....
.L_2054:
        /*003c*/ 	.word	0xffffffff


	//   ....[1]....
        /*0040*/ 	.word	0xffffffff


	//   ....[2]....
        /*0044*/ 	.word	0xffffffff


	//   ....[3]....
        /*0048*/ 	.word	0xffffffff


	//   ....[4]....
        /*004c*/ 	.word	0xffffffff


	//   ....[5]....
        /*0050*/ 	.word	0xffffffff


	//   ....[6]....
        /*0054*/ 	.word	0xffffffff


	//   ....[7]....
        /*0058*/ 	.word	0xffffffff


	//   ....[8]....
        /*005c*/ 	.word	0xffffffff


	//   ....[9]....
        /*0060*/ 	.word	0xffffffff


	//   ....[10]....
        /*0064*/ 	.word	0xffffffff


	//   ....[11]....
        /*0068*/ 	.word	0xffffffff


	//   ....[12]....
        /*006c*/ 	.word	0xffffffff


	//   ....[13]....
        /*0070*/ 	.word	0xffffffff


	//   ....[14]....
        /*0074*/ 	.word	0xffffffff


	//   ....[15]....
        /*0078*/ 	.word	0xffffffff


	//   ....[16]....
        /*007c*/ 	.word	0xffffffff


	//   ....[17]....
        /*0080*/ 	.word	0xffffffff


	//   ....[18]....
        /*0084*/ 	.word	0xffffffff


	//   ....[19]....
        /*0088*/ 	.word	0xffffffff


	//----- nvinfo : EIATTR_COOP_GROUP_INSTR_OFFSETS
	.align		4
.L_2055:
        /*008c*/ 	.byte	0x04, 0x28
        /*008e*/ 	.short	(.L_2057 - .L_2056)


	//   ....[0]....
.L_2056:
        /*0090*/ 	.word	0x00001b20


	//   ....[1]....
        /*0094*/ 	.word	0x00001b40


	//   ....[2]....
        /*0098*/ 	.word	0x00001b60


	//   ....[3]....
        /*009c*/ 	.word	0x00001b80


	//   ....[4]....
        /*00a0*/ 	.word	0x00001ba0


	//   ....[5]....
        /*00a4*/ 	.word	0x00001bc0


	//   ....[6]....
        /*00a8*/ 	.word	0x00001be0


	//   ....[7]....
        /*00ac*/ 	.word	0x00001c00


	//   ....[8]....
        /*00b0*/ 	.word	0x00001c20


	//   ....[9]....
        /*00b4*/ 	.word	0x00001c40


	//   ....[10]....
        /*00b8*/ 	.word	0x000040c0


	//   ....[11]....
        /*00bc*/ 	.word	0x00004140


	//   ....[12]....
        /*00c0*/ 	.word	0x000041c0


	//   ....[13]....
        /*00c4*/ 	.word	0x00004230


	//   ....[14]....
        /*00c8*/ 	.word	0x000042b0


	//   ....[15]....
        /*00cc*/ 	.word	0x00004320


	//   ....[16]....
        /*00d0*/ 	.word	0x000043a0


	//   ....[17]....
        /*00d4*/ 	.word	0x00004410


	//   ....[18]....
        /*00d8*/ 	.word	0x00004490


	//   ....[19]....
        /*00dc*/ 	.word	0x00004500


	//----- nvinfo : EIATTR_EXIT_INSTR_OFFSETS
	.align		4
.L_2057:
        /*00e0*/ 	.byte	0x04, 0x1c
        /*00e2*/ 	.short	(.L_2059 - .L_2058)


	//   ....[0]....
.L_2058:
        /*00e4*/ 	.word	0x00004000


	//   ....[1]....
        /*00e8*/ 	.word	0x00004060


	//----- nvinfo : EIATTR_MAX_THREADS
	.align		4
.L_2059:
        /*00ec*/ 	.byte	0x04, 0x05
        /*00ee*/ 	.short	(.L_2061 - .L_2060)
.L_2060:
        /*00f0*/ 	.word	0x00000080
        /*00f4*/ 	.word	0x00000001
        /*00f8*/ 	.word	0x00000001


	//----- nvinfo : EIATTR_CRS_STACK_SIZE
	.align		4
.L_2061:
        /*00fc*/ 	.byte	0x04, 0x1e
        /*00fe*/ 	.short	(.L_2063 - .L_2062)
.L_2062:
        /*0100*/ 	.word	0x00000000
.L_2063:


//--------------------- .nv.info._ZN10layer_norm22ln_bwd_finalize_kernelINS_22Kernel_traits_finalizeILj2560Ef6__halfS2_S2_fjLb0ELj1024ELj4ENS_18Kernel_traits_baseILj2560EfS2_S2_S2_fjLj1024EEEEELb0ELb1EEEvNS_9BwdParamsE --------------------------
	.section	.nv.info._ZN10layer_norm22ln_bwd_finalize_kernelINS_22Kernel_traits_finalizeILj2560Ef6__halfS2_S2_fjLb0ELj1024ELj4ENS_18Kernel_traits_baseILj2560EfS2_S2_S2_fjLj1024EEEEELb0ELb1EEEvNS_9BwdParamsE,"",@"SHT_CUDA_INFO"
	.sectionflags	@""
	.align	4


	//----- nvinfo : EIATTR_CUDA_API_VERSION
	.align		4
        /*0000*/ 	.byte	0x04, 0x37
        /*0002*/ 	.short	(.L_2065 - .L_2064)
.L_2064:
        /*0004*/ 	.word	0x00000082


	//----- nvinfo : EIATTR_SW2861232_WAR
	.align		4
.L_2065:
        /*0008*/ 	.byte	0x01, 0x35
	.zero		2


	//----- nvinfo : EIATTR_PARAM_CBANK
	.align		4
        /*000c*/ 	.byte	0x04, 0x0a
        /*000e*/ 	.short	(.L_2067 - .L_2066)
	.align		4
.L_2066:
        /*0010*/ 	.word	index@(.nv.constant0._ZN10layer_norm22ln_bwd_finalize_kernelINS_22Kernel_traits_finalizeILj2560Ef6__halfS2_S2_fjLb0ELj1024ELj4ENS_18Kernel_traits_baseILj2560EfS2_S2_S2_fjLj1024EEEEELb0ELb1EEEvNS_9BwdParamsE)
        /*0014*/ 	.short	0x0160
        /*0016*/ 	.short	0x0128


	//----- nvinfo : EIATTR_CBANK_PARAM_SIZE
	.align		4
.L_2067:
        /*0018*/ 	.byte	0x03, 0x19
        /*001a*/ 	.short	0x0128


	//----- nvinfo : EIATTR_KPARAM_INFO
	.align		4
        /*001c*/ 	.byte	0x04, 0x17
        /*001e*/ 	.short	(.L_2069 - .L_2068)
.L_2068:
        /*0020*/ 	.word	0x00000000
        /*0024*/ 	.short	0x0000
        /*0026*/ 	.short	0x0000
        /*0028*/ 	.byte	0x00, 0xf0, 0xa1, 0x04


	//----- nvinfo : EIATTR_MAXREG_COUNT
	.align		4
.L_2069:
        /*002c*/ 	.byte	0x03, 0x1b
        /*002e*/ 	.short	0x0040


	//----- nvinfo : EIATTR_NUM_BARRIERS
	.align		4
        /*0030*/ 	.byte	0x02, 0x4c
        /*0032*/ 	.byte	0x01
	.zero		1


	//----- nvinfo : EIATTR_MERCURY_ISA_VERSION
	.align		4
        /*0034*/ 	.byte	0x03, 0x5f
        /*0036*/ 	.short	0x0000


	//----- nvinfo : EIATTR_COOP_GROUP_MASK_REGIDS
	.align		4
        /*0038*/ 	.byte	0x04, 0x29
        /*003a*/ 	.short	(.L_2071 - .L_2070)


	//   ....[0]....
.L_2070:
        /*003c*/ 	.word	0xffffffff


	//   ....[1]....
        /*0040*/ 	.word	0xffffffff


	//   ....[2]....
        /*0044*/ 	.word	0xffffffff


	//   ....[3]....
        /*0048*/ 	.word	0xffffffff


	//   ....[4]....
        /*004c*/ 	.word	0xffffffff


	//   ....[5]....
        /*0050*/ 	.word	0xffffffff


	//   ....[6]....
        /*0054*/ 	.word	0xffffffff


	//   ....[7]....
        /*0058*/ 	.word	0xffffffff


	//   ....[8]....
        /*005c*/ 	.word	0xffffffff


	//   ....[9]....
        /*0060*/ 	.word	0xffffffff


	//   ....[10]....
        /*0064*/ 	.word	0xffffffff


	//   ....[11]....
        /*0068*/ 	.word	0xffffffff


	//   ....[12]....
        /*006c*/ 	.word	0xffffffff


	//   ....[13]....
        /*0070*/ 	.word	0xffffffff


	//   ....[14]....
        /*0074*/ 	.word	0xffffffff


	//   ....[15]....
        /*0078*/ 	.word	0xffffffff


	//   ....[16]....
        /*007c*/ 	.word	0xffffffff


	//   ....[17]....
        /*0080*/ 	.word	0xffffffff


	//   ....[18]....
        /*0084*/ 	.word	0xffffffff


	//   ....[19]....
        /*0088*/ 	.word	0xffffffff


	//----- nvinfo : EIATTR_COOP_GROUP_INSTR_OFFSETS
	.align		4
.L_2071:
        /*008c*/ 	.byte	0x04, 0x28
        /*008e*/ 	.short	(.L_2073 - .L_2072)


	//   ....[0]....
.L_2072:
        /*0090*/ 	.word	0x000007f0


	//   ....[1]....
        /*0094*/ 	.word	0x00000820


	//   ....[2]....
        /*0098*/ 	.word	0x00000840


	//   ....[3]....
        /*009c*/ 	.word	0x00000850


	//   ....[4]....
        /*00a0*/ 	.word	0x00000880


	//   ....[5]....
        /*00a4*/ 	.word	0x00000890


	//   ....[6]....
        /*00a8*/ 	.word	0x000008c0


	//   ....[7]....
        /*00ac*/ 	.word	0x000008d0


	//   ....[8]....
        /*00b0*/ 	.word	0x00000900


	//   ....[9]....
        /*00b4*/ 	.word	0x00000910


	//   ....[10]....
        /*00b8*/ 	.word	0x00000ab0


	//   ....[11]....
        /*00bc*/ 	.word	0x00000b30


	//   ....[12]....
        /*00c0*/ 	.word	0x00000b90


	//   ....[13]....
        /*00c4*/ 	.word	0x00000bf0


	//   ....[14]....
        /*00c8*/ 	.word	0x00000c60


	//   ....[15]....
        /*00cc*/ 	.word	0x00000cd0


	//   ....[16]....
        /*00d0*/ 	.word	0x00000d30


	//   ....[17]....
        /*00d4*/ 	.word	0x00000d90


	//   ....[18]....
        /*00d8*/ 	.word	0x00000df0


	//   ....[19]....
        /*00dc*/ 	.word	0x00000e50


	//----- nvinfo : EIATTR_EXIT_INSTR_OFFSETS
	.align		4
.L_2073:
        /*00e0*/ 	.byte	0x04, 0x1c
        /*00e2*/ 	.short	(.L_2075 - .L_2074)


	//   ....[0]....
.L_2074:
        /*00e4*/ 	.word	0x00000070


	//   ....[1]....
        /*00e8*/ 	.word	0x00000a50


	//----- nvinfo : EIATTR_MAX_THREADS
	.align		4
.L_2075:
        /*00ec*/ 	.byte	0x04, 0x05
        /*00ee*/ 	.short	(.L_2077 - .L_2076)
.L_2076:
        /*00f0*/ 	.word	0x00000400
        /*00f4*/ 	.word	0x00000001
        /*00f8*/ 	.word	0x00000001


	//----- nvinfo : EIATTR_CRS_STACK_SIZE
	.align		4
.L_2077:
        /*00fc*/ 	.byte	0x04, 0x1e
        /*00fe*/ 	.short	(.L_2079 - .L_2078)
.L_2078:
        /*0100*/ 	.word	0x00000000
.L_2079:


//--------------------- .nv.info._ZN10layer_norm40ln_parallel_residual_bwd_finalize_kernelINS_22Kernel_traits_finalizeILj2560Ef6__halfS2_S2_fjLb0ELj1024ELj4ENS_18Kernel_traits_baseILj2560EfS2_S2_S2_fjLj1024EEEEELb1EEEvNS_9BwdParamsE --------------------------
	.section	.nv.info._ZN10layer_norm40ln_parallel_residual_bwd_finalize_kernelINS_22Kernel_traits_finalizeILj2560Ef6__halfS2_S2_fjLb0ELj1024ELj4ENS_18Kernel_traits_baseILj2560EfS2_S2_S2_fjLj1024EEEEELb1EEEvNS_9BwdParamsE,"",@"SHT_CUDA_INFO"
	.sectionflags	@""
	.align	4


	//----- nvinfo : EIATTR_CUDA_API_VERSION
	.align		4
        /*0000*/ 	.byte	0x04, 0x37
        /*0002*/ 	.short	(.L_2081 - .L_2080)
.L_2080:
        /*0004*/ 	.word	0x00000082


	//----- nvinfo : EIATTR_SW2861232_WAR
	.align		4
.L_2081:
        /*0008*/ 	.byte	0x01, 0x35
	.zero		2


	//----- nvinfo : EIATTR_PARAM_CBANK
	.align		4
        /*000c*/ 	.byte	0x04, 0x0a
        /*000e*/ 	.short	(.L_2083 - .L_2082)
	.align		4
.L_2082:
        /*0010*/ 	.word	index@(.nv.constant0._ZN10layer_norm40ln_parallel_residual_bwd_finalize_kernelINS_22Kernel_traits_finalizeILj2560Ef6__halfS2_S2_fjLb0ELj1024ELj4ENS_18Kernel_traits_baseILj2560EfS2_S2_S2_fjLj1024EEEEELb1EEEvNS_9BwdParamsE)
        /*0014*/ 	.short	0x0160
        /*0016*/ 	.short	0x0128


	//----- nvinfo : EIATTR_CBANK_PARAM_SIZE
	.align		4
.L_2083:
        /*0018*/ 	.byte	0x03, 0x19
        /*001a*/ 	.short	0x0128


	//----- nvinfo : EIATTR_KPARAM_INFO
	.align		4
        /*001c*/ 	.byte	0x04, 0x17
        /*001e*/ 	.short	(.L_2085 - .L_2084)
.L_2084:
        /*0020*/ 	.word	0x00000000
        /*0024*/ 	.short	0x0000
        /*0026*/ 	.short	0x0000
        /*0028*/ 	.byte	0x00, 0xf0, 0xa1, 0x04


	//----- nvinfo : EIATTR_MAXREG_COUNT
	.align		4
.L_2085:
        /*002c*/ 	.byte	0x03, 0x1b
        /*002e*/ 	.short	0x0040


	//----- nvinfo : EIATTR_NUM_BARRIERS
	.align		4
        /*0030*/ 	.byte	0x02, 0x4c
        /*0032*/ 	.byte	0x01
	.zero		1


	//----- nvinfo : EIATTR_MERCURY_ISA_VERSION
	.align		4
        /*0034*/ 	.byte	0x03, 0x5f
        /*0036*/ 	.short	0x0000


	//----- nvinfo : EIATTR_COOP_GROUP_MASK_REGIDS
	.align		4
        /*0038*/ 	.byte	0x04, 0x29
        /*003a*/ 	.short	(.L_2087 - .L_2086)


	//   ....[0]....
.L_2086:
        /*003c*/ 	.word	0xffffffff


	//   ....[1]....
        /*0040*/ 	.word	0xffffffff


	//   ....[2]....
        /*0044*/ 	.word	0xffffffff


	//   ....[3]....
        /*0048*/ 	.word	0xffffffff


	//   ....[4]....
        /*004c*/ 	.word	0xffffffff


	//   ....[5]....
        /*0050*/ 	.word	0xffffffff


	//   ....[6]....
        /*0054*/ 	.word	0xffffffff


	//   ....[7]....
        /*0058*/ 	.word	0xffffffff


	//   ....[8]....
        /*005c*/ 	.word	0xffffffff


	//   ....[9]....
        /*0060*/ 	.word	0xffffffff


	//   ....[10]....
        /*0064*/ 	.word	0xffffffff


	//   ....[11]....
        /*0068*/ 	.word	0xffffffff


	//   ....[12]....
        /*006c*/ 	.word	0xffffffff


	//   ....[13]....
        /*0070*/ 	.word	0xffffffff


	//   ....[14]....
        /*0074*/ 	.word	0xffffffff


	//   ....[15]....
        /*0078*/ 	.word	0xffffffff


	//   ....[16]....
        /*007c*/ 	.word	0xffffffff


	//   ....[17]....
        /*0080*/ 	.word	0xffffffff


	//   ....[18]....
        /*0084*/ 	.word	0xffffffff


	//   ....[19]....
        /*0088*/ 	.word	0xffffffff


	//   ....[20]....
        /*008c*/ 	.word	0xffffffff


	//   ....[21]....
        /*0090*/ 	.word	0xffffffff


	//   ....[22]....
        /*0094*/ 	.word	0xffffffff


	//   ....[23]....
        /*0098*/ 	.word	0xffffffff


	//   ....[24]....
        /*009c*/ 	.word	0xffffffff


	//   ....[25]....
        /*00a0*/ 	.word	0xffffffff


	//   ....[26]....
        /*00a4*/ 	.word	0xffffffff


	//   ....[27]....
        /*00a8*/ 	.word	0xffffffff


	//   ....[28]....
        /*00ac*/ 	.word	0xffffffff


	//   ....[29]....
        /*00b0*/ 	.word	0xffffffff


	//   ....[30]....
        /*00b4*/ 	.word	0xffffffff


	//   ....[31]....
        /*00b8*/ 	.word	0xffffffff


	//   ....[32]....
        /*00bc*/ 	.word	0xffffffff


	//   ....[33]....
        /*00c0*/ 	.word	0xffffffff


	//   ....[34]....
        /*00c4*/ 	.word	0xffffffff


	//   ....[35]....
        /*00c8*/ 	.word	0xffffffff


	//   ....[36]....
        /*00cc*/ 	.word	0xffffffff


	//   ....[37]....
        /*00d0*/ 	.word	0xffffffff


	//   ....[38]....
        /*00d4*/ 	.word	0xffffffff


	//   ....[39]....
        /*00d8*/ 	.word	0xffffffff


	//----- nvinfo : EIATTR_COOP_GROUP_INSTR_OFFSETS
	.align		4
.L_2087:
        /*00dc*/ 	.byte	0x04, 0x28
        /*00de*/ 	.short	(.L_2089 - .L_2088)


	//   ....[0]....
.L_2088:
        /*00e0*/ 	.word	0x00000b60


	//   ....[1]....
        /*00e4*/ 	.word	0x00000b90


	//   ....[2]....
        /*00e8*/ 	.word	0x00000ba0


	//   ....[3]....
        /*00ec*/ 	.word	0x00000bb0


	//   ....[4]....
        /*00f0*/ 	.word	0x00000be0


	//   ....[5]....
        /*00f4*/ 	.word	0x00000c00


	//   ....[6]....
        /*00f8*/ 	.word	0x00000c10


	//   ....[7]....
        /*00fc*/ 	.word	0x00000c20


	//   ....[8]....
        /*0100*/ 	.word	0x00000c50


	//   ....[9]....
        /*0104*/ 	.word	0x00000c70


	//   ....[10]....
        /*0108*/ 	.word	0x00000c90


	//   ....[11]....
        /*010c*/ 	.word	0x00000ca0


	//   ....[12]....
        /*0110*/ 	.word	0x00000cd0


	//   ....[13]....
        /*0114*/ 	.word	0x00000cf0


	//   ....[14]....
        /*0118*/ 	.word	0x00000d10


	//   ....[15]....
        /*011c*/ 	.word	0x00000d20


	//   ....[16]....
        /*0120*/ 	.word	0x00000d50


	//   ....[17]....
        /*0124*/ 	.word	0x00000d80


	//   ....[18]....
        /*0128*/ 	.word	0x00000d90


	//   ....[19]....
        /*012c*/ 	.word	0x00000da0


	//   ....[20]....
        /*0130*/ 	.word	0x00001050


	//   ....[21]....
        /*0134*/ 	.word	0x000010c0


	//   ....[22]....
        /*0138*/ 	.word	0x00001120


	//   ....[23]....
        /*013c*/ 	.word	0x00001180


	//   ....[24]....
        /*0140*/ 	.word	0x000011f0


	//   ....[25]....
        /*0144*/ 	.word	0x00001260


	//   ....[26]....
        /*0148*/ 	.word	0x000012c0


	//   ....[27]....
        /*014c*/ 	.word	0x00001320


	//   ....[28]....
        /*0150*/ 	.word	0x00001380


	//   ....[29]....
        /*0154*/ 	.word	0x000013f0


	//   ....[30]....
        /*0158*/ 	.word	0x00001460


	//   ....[31]....
        /*015c*/ 	.word	0x000014c0


	//   ....[32]....
        /*0160*/ 	.word	0x00001520


	//   ....[33]....
        /*0164*/ 	.word	0x00001580


	//   ....[34]....
        /*0168*/ 	.word	0x000015f0


	//   ....[35]....
        /*016c*/ 	.word	0x00001660


	//   ....[36]....
        /*0170*/ 	.word	0x000016c0


	//   ....[37]....
        /*0174*/ 	.word	0x00001720


	//   ....[38]....
        /*0178*/ 	.word	0x00001780


	//   ....[39]....
        /*017c*/ 	.word	0x000017e0


	//----- nvinfo : EIATTR_EXIT_INSTR_OFFSETS
	.align		4
.L_2089:
        /*0180*/ 	.byte	0x04, 0x1c
        /*0182*/ 	.short	(.L_2091 - .L_2090)


	//   ....[0]....
.L_2090:
        /*0184*/ 	.word	0x00000070


	//   ....[1]....
        /*0188*/ 	.word	0x00000ff0


	//----- nvinfo : EIATTR_MAX_THREADS
	.align		4
.L_2091:
        /*018c*/ 	.byte	0x04, 0x05
        /*018e*/ 	.short	(.L_2093 - .L_2092)
.L_2092:
        /*0190*/ 	.word	0x00000400
        /*0194*/ 	.word	0x00000001
        /*0198*/ 	.word	0x00000001


	//----- nvinfo : EIATTR_CRS_STACK_SIZE
	.align		4
.L_2093:
        /*019c*/ 	.byte	0x04, 0x1e
        /*019e*/ 	.short	(.L_2095 - .L_2094)
.L_2094:
        /*01a0*/ 	.word	0x00000000
.L_2095:


//--------------------- .nv.info._ZN10layer_norm31ln_parallel_residual_bwd_kernelINS_13Kernel_traitsIf6__halfS2_S2_fjLj2560ELj1ELj1ELj4ELj8ENS_18Kernel_traits_baseILj2560EfS2_S2_S2_fjLj128EEEEELb1ELb1ELb1EEEvNS_9BwdParamsE --------------------------
	.section	.nv.info._ZN10layer_norm31ln_parallel_residual_bwd_kernelINS_13Kernel_traitsIf6__halfS2_S2_fjLj2560ELj1ELj1ELj4ELj8ENS_18Kernel_traits_baseILj2560EfS2_S2_S2_fjLj128EEEEELb1ELb1ELb1EEEvNS_9BwdParamsE,"",@"SHT_CUDA_INFO"
	.sectionflags	@""
	.align	4


	//----- nvinfo : EIATTR_CUDA_API_VERSION
	.align		4
        /*0000*/ 	.byte	0x04, 0x37
        /*0002*/ 	.short	(.L_2097 - .L_2096)
.L_2096:
        /*0004*/ 	.word	0x00000082


	//----- nvinfo : EIATTR_SW2861232_WAR
	.align		4
.L_2097:
        /*0008*/ 	.byte	0x01, 0x35
	.zero		2


	//----- nvinfo : EIATTR_PARAM_CBANK
	.align		4
        /*000c*/ 	.byte	0x04, 0x0a
        /*000e*/ 	.short	(.L_2099 - .L_2098)
	.align		4
.L_2098:
        /*0010*/ 	.word	index@(.nv.constant0._ZN10layer_norm31ln_parallel_residual_bwd_kernelINS_13Kernel_traitsIf6__halfS2_S2_fjLj2560ELj1ELj1ELj4ELj8ENS_18Kernel_traits_baseILj2560EfS2_S2_S2_fjLj128EEEEELb1ELb1ELb1EEEvNS_9BwdParamsE)
        /*0014*/ 	.short	0x0160
        /*0016*/ 	.short	0x0128


	//----- nvinfo : EIATTR_CBANK_PARAM_SIZE
	.align		4
.L_2099:
        /*0018*/ 	.byte	0x03, 0x19
        /*001a*/ 	.short	0x0128


	//----- nvinfo : EIATTR_KPARAM_INFO
	.align		4
        /*001c*/ 	.byte	0x04, 0x17
        /*001e*/ 	.short	(.L_2101 - .L_2100)
.L_2100:
        /*0020*/ 	.word	0x00000000
        /*0024*/ 	.short	0x0000
        /*0026*/ 	.short	0x0000
        /*0028*/ 	.byte	0x00, 0xf0, 0xa1, 0x04


	//----- nvinfo : EIATTR_MAXREG_COUNT
	.align		4
.L_2101:
        /*002c*/ 	.byte	0x03, 0x1b
        /*002e*/ 	.short	0x00ff


	//----- nvinfo : EIATTR_NUM_BARRIERS
	.align		4
        /*0030*/ 	.byte	0x02, 0x4c
        /*0032*/ 	.byte	0x01
	.zero		1


	//----- nvinfo : EIATTR_MERCURY_ISA_VERSION
	.align		4
        /*0034*/ 	.byte	0x03, 0x5f
        /*0036*/ 	.short	0x0000


	//----- nvinfo : EIATTR_COOP_GROUP_MASK_REGIDS
	.align		4
        /*0038*/ 	.byte	0x04, 0x29
        /*003a*/ 	.short	(.L_2103 - .L_2102)


	//   ....[0]....
.L_2102:
        /*003c*/ 	.word	0xffffffff


	//   ....[1]....
        /*0040*/ 	.word	0xffffffff


	//   ....[2]....
        /*0044*/ 	.word	0xffffffff


	//   ....[3]....
        /*0048*/ 	.word	0xffffffff


	//   ....[4]....
        /*004c*/ 	.word	0xffffffff


	//   ....[5]....
        /*0050*/ 	.word	0xffffffff


	//   ....[6]....
        /*0054*/ 	.word	0xffffffff


	//   ....[7]....
        /*0058*/ 	.word	0xffffffff


	//   ....[8]....
        /*005c*/ 	.word	0xffffffff


	//   ....[9]....
        /*0060*/ 	.word	0xffffffff


	//   ....[10]....
        /*0064*/ 	.word	0xffffffff


	//   ....[11]....
        /*0068*/ 	.word	0xffffffff


	//   ....[12]....
        /*006c*/ 	.word	0xffffffff


	//   ....[13]....
        /*0070*/ 	.word	0xffffffff


	//   ....[14]....
        /*0074*/ 	.word	0xffffffff


	//   ....[15]....
        /*0078*/ 	.word	0xffffffff


	//   ....[16]....
        /*007c*/ 	.word	0xffffffff


	//   ....[17]....
        /*0080*/ 	.word	0xffffffff


	//   ....[18]....
        /*0084*/ 	.word	0xffffffff


	//   ....[19]....
        /*0088*/ 	.word	0xffffffff


	//----- nvinfo : EIATTR_COOP_GROUP_INSTR_OFFSETS
	.align		4
.L_2103:
        /*008c*/ 	.byte	0x04, 0x28
        /*008e*/ 	.short	(.L_2105 - .L_2104)


	//   ....[0]....
.L_2104:
        /*0090*/ 	.word	0x000018b0


	//   ....[1]....
        /*0094*/ 	.word	0x000018d0


	//   ....[2]....
        /*0098*/ 	.word	0x000018f0


	//   ....[3]....
        /*009c*/ 	.word	0x00001910


	//   ....[4]....
        /*00a0*/ 	.word	0x00001930


	//   ....[5]....
        /*00a4*/ 	.word	0x00001950


	//   ....[6]....
        /*00a8*/ 	.word	0x00001970


	//   ....[7]....
        /*00ac*/ 	.word	0x00001990


	//   ....[8]....
        /*00b0*/ 	.word	0x000019b0


	//   ....[9]....
        /*00b4*/ 	.word	0x000019d0


	//   ....[10]....
        /*00b8*/ 	.word	0x00003be0


	//   ....[11]....
        /*00bc*/ 	.word	0x00003c60


	//   ....[12]....
        /*00c0*/ 	.word	0x00003ce0


	//   ....[13]....
        /*00c4*/ 	.word	0x00003d50


	//   ....[14]....
        /*00c8*/ 	.word	0x00003dd0


	//   ....[15]....
        /*00cc*/ 	.word	0x00003e40


	//   ....[16]....
        /*00d0*/ 	.word	0x00003ec0


	//   ....[17]....
        /*00d4*/ 	.word	0x00003f30


	//   ....[18]....
        /*00d8*/ 	.word	0x00003fb0


	//   ....[19]....
        /*00dc*/ 	.word	0x00004020


	//----- nvinfo : EIATTR_EXIT_INSTR_OFFSETS
	.align		4
.L_2105:
        /*00e0*/ 	.byte	0x04, 0x1c
        /*00e2*/ 	.short	(.L_2107 - .L_2106)


	//   ....[0]....
.L_2106:
        /*00e4*/ 	.word	0x00003b80


	//----- nvinfo : EIATTR_MAX_THREADS
	.align		4
.L_2107:
        /*00e8*/ 	.byte	0x04, 0x05
        /*00ea*/ 	.short	(.L_2109 - .L_2108)
.L_2108:
        /*00ec*/ 	.word	0x00000080
        /*00f0*/ 	.word	0x00000001
        /*00f4*/ 	.word	0x00000001


	//----- nvinfo : EIATTR_CRS_STACK_SIZE
	.align		4
.L_2109:
        /*00f8*/ 	.byte	0x04, 0x1e
        /*00fa*/ 	.short	(.L_2111 - .L_2110)
.L_2110:
        /*00fc*/ 	.word	0x00000000
.L_2111:


//--------------------- .nv.info._ZN10layer_norm31ln_parallel_residual_bwd_kernelINS_13Kernel_traitsI6__halfS2_fS2_fjLj2560ELj1ELj1ELj4ELj8ENS_18Kernel_traits_baseILj2560ES2_S2_fS2_fjLj128EEEEELb0ELb0ELb0EEEvNS_9BwdParamsE --------------------------
	.section	.nv.info._ZN10layer_norm31ln_parallel_residual_bwd_kernelINS_13Kernel_traitsI6__halfS2_fS2_fjLj2560ELj1ELj1ELj4ELj8ENS_18Kernel_traits_baseILj2560ES2_S2_fS2_fjLj128EEEEELb0ELb0ELb0EEEvNS_9BwdParamsE,"",@"SHT_CUDA_INFO"
	.sectionflags	@""
	.align	4


	//----- nvinfo : EIATTR_CUDA_API_VERSION
	.align		4
        /*0000*/ 	.byte	0x04, 0x37
        /*0002*/ 	.short	(.L_2113 - .L_2112)
.L_2112:
        /*0004*/ 	.word	0x00000082


	//----- nvinfo : EIATTR_SW2861232_WAR
	.align		4
.L_2113:
        /*0008*/ 	.byte	0x01, 0x35
	.zero		2


	//----- nvinfo : EIATTR_PARAM_CBANK
	.align		4
        /*000c*/ 	.byte	0x04, 0x0a
        /*000e*/ 	.short	(.L_2115 - .L_2114)
	.align		4
.L_2114:
        /*0010*/ 	.word	index@(.nv.constant0._ZN10layer_norm31ln_parallel_residual_bwd_kernelINS_13Kernel_traitsI6__halfS2_fS2_fjLj2560ELj1ELj1ELj4ELj8ENS_18Kernel_traits_baseILj2560ES2_S2_fS2_fjLj128EEEEELb0ELb0ELb0EEEvNS_9BwdParamsE)
        /*0014*/ 	.short	0x0160
        /*0016*/ 	.short	0x0128


	//----- nvinfo : EIATTR_CBANK_PARAM_SIZE
	.align		4
.L_2115:
        /*0018*/ 	.byte	0x03, 0x19
        /*001a*/ 	.short	0x0128


	//----- nvinfo : EIATTR_KPARAM_INFO
	.align		4
        /*001c*/ 	.byte	0x04, 0x17
        /*001e*/ 	.short	(.L_2117 - .L_2116)
.L_2116:
        /*0020*/ 	.word	0x00000000
        /*0024*/ 	.short	0x0000
        /*0026*/ 	.short	0x0000
        /*0028*/ 	.byte	0x00, 0xf0, 0xa1, 0x04


	//----- nvinfo : EIATTR_MAXREG_COUNT
	.align		4
.L_2117:
        /*002c*/ 	.byte	0x03, 0x1b
        /*002e*/ 	.short	0x00ff


	//----- nvinfo : EIATTR_NUM_BARRIERS
	.align		4
        /*0030*/ 	.byte	0x02, 0x4c
        /*0032*/ 	.byte	0x01
	.zero		1


	//----- nvinfo : EIATTR_MERCURY_ISA_VERSION
	.align		4
        /*0034*/ 	.byte	0x03, 0x5f
        /*0036*/ 	.short	0x0000


	//----- nvinfo : EIATTR_COOP_GROUP_MASK_REGIDS
	.align		4
        /*0038*/ 	.byte	0x04, 0x29
        /*003a*/ 	.short	(.L_2119 - .L_2118)


	//   ....[0]....
.L_2118:
        /*003c*/ 	.word	0xffffffff


	//   ....[1]....
        /*0040*/ 	.word	0xffffffff


	//   ....[2]....
        /*0044*/ 	.word	0xffffffff


	//   ....[3]....
        /*0048*/ 	.word	0xffffffff


	//   ....[4]....
        /*004c*/ 	.word	0xffffffff


	//   ....[5]....
        /*0050*/ 	.word	0xffffffff


	//   ....[6]....
        /*0054*/ 	.word	0xffffffff


	//   ....[7]....
        /*0058*/ 	.word	0xffffffff


	//   ....[8]....
        /*005c*/ 	.word	0xffffffff


	//   ....[9]....
        /*0060*/ 	.word	0xffffffff


	//   ....[10]....
        /*0064*/ 	.word	0xffffffff


	//   ....[11]....
        /*0068*/ 	.word	0xffffffff


	//   ....[12]....
        /*006c*/ 	.word	0xffffffff


	//   ....[13]....
        /*0070*/ 	.word	0xffffffff


	//   ....[14]....
        /*0074*/ 	.word	0xffffffff


	//   ....[15]....
        /*0078*/ 	.word	0xffffffff


	//   ....[16]....
        /*007c*/ 	.word	0xffffffff


	//   ....[17]....
        /*0080*/ 	.word	0xffffffff


	//   ....[18]....
        /*0084*/ 	.word	0xffffffff


	//   ....[19]....
        /*0088*/ 	.word	0xffffffff


	//----- nvinfo : EIATTR_COOP_GROUP_INSTR_OFFSETS
	.align		4
.L_2119:
        /*008c*/ 	.byte	0x04, 0x28
        /*008e*/ 	.short	(.L_2121 - .L_2120)


	//   ....[0]....
.L_2120:
        /*0090*/ 	.word	0x00002330


	//   ....[1]....
        /*0094*/ 	.word	0x00002350


	//   ....[2]....
        /*0098*/ 	.word	0x00002370


	//   ....[3]....
        /*009c*/ 	.word	0x00002390


	//   ....[4]....
        /*00a0*/ 	.word	0x000023b0


	//   ....[5]....
        /*00a4*/ 	.word	0x000023d0


	//   ....[6]....
        /*00a8*/ 	.word	0x000023f0


	//   ....[7]....
        /*00ac*/ 	.word	0x00002410


	//   ....[8]....
        /*00b0*/ 	.word	0x00002430


	//   ....[9]....
        /*00b4*/ 	.word	0x00002450


	//   ....[10]....
        /*00b8*/ 	.word	0x00003c70


	//   ....[11]....
        /*00bc*/ 	.word	0x00003cf0


	//   ....[12]....
        /*00c0*/ 	.word	0x00003d70


	//   ....[13]....
        /*00c4*/ 	.word	0x00003de0


	//   ....[14]....
        /*00c8*/ 	.word	0x00003e60


	//   ....[15]....
        /*00cc*/ 	.word	0x00003ed0


	//   ....[16]....
        /*00d0*/ 	.word	0x00003f50


	//   ....[17]....
        /*00d4*/ 	.word	0x00003fc0


	//   ....[18]....
        /*00d8*/ 	.word	0x00004040


	//   ....[19]....
        /*00dc*/ 	.word	0x000040b0


	//----- nvinfo : EIATTR_EXIT_INSTR_OFFSETS
	.align		4
.L_2121:
        /*00e0*/ 	.byte	0x04, 0x1c
        /*00e2*/ 	.short	(.L_2123 - .L_2122)


	//   ....[0]....
.L_2122:
        /*00e4*/ 	.word	0x00003b70


	//   ....[1]....
        /*00e8*/ 	.word	0x00003c10


	//----- nvinfo : EIATTR_MAX_THREADS
	.align		4
.L_2123:
        /*00ec*/ 	.byte	0x04, 0x05
        /*00ee*/ 	.short	(.L_2125 - .L_2124)
.L_2124:
        /*00f0*/ 	.word	0x00000080
        /*00f4*/ 	.word	0x00000001
        /*00f8*/ 	.word	0x00000001


	//----- nvinfo : EIATTR_CRS_STACK_SIZE
	.align		4
.L_2125:
        /*00fc*/ 	.byte	0x04, 0x1e
        /*00fe*/ 	.short	(.L_2127 - .L_2126)
.L_2126:
        /*0100*/ 	.word	0x00000000
.L_2127:


//--------------------- .nv.info._ZN10layer_norm31ln_parallel_residual_bwd_kernelINS_13Kernel_traitsI6__halfS2_fS2_fjLj2560ELj1ELj1ELj4ELj8ENS_18Kernel_traits_baseILj2560ES2_S2_fS2_fjLj128EEEEELb0ELb0ELb1EEEvNS_9BwdParamsE --------------------------
	.section	.nv.info._ZN10layer_norm31ln_parallel_residual_bwd_kernelINS_13Kernel_traitsI6__halfS2_fS2_fjLj2560ELj1ELj1ELj4ELj8ENS_18Kernel_traits_baseILj2560ES2_S2_fS2_fjLj128EEEEELb0ELb0ELb1EEEvNS_9BwdParamsE,"",@"SHT_CUDA_INFO"
	.sectionflags	@""
	.align	4


	//----- nvinfo : EIATTR_CUDA_API_VERSION
	.align		4
        /*0000*/ 	.byte	0x04, 0x37
        /*0002*/ 	.short	(.L_2129 - .L_2128)
.L_2128:
        /*0004*/ 	.word	0x00000082


	//----- nvinfo : EIATTR_SW2861232_WAR
	.align		4
.L_2129:
        /*0008*/ 	.byte	0x01, 0x35
	.zero		2


	//----- nvinfo : EIATTR_PARAM_CBANK
	.align		4
        /*000c*/ 	.byte	0x04, 0x0a
        /*000e*/ 	.short	(.L_2131 - .L_2130)
	.align		4
.L_2130:
        /*0010*/ 	.word	index@(.nv.constant0._ZN10layer_norm31ln_parallel_residual_bwd_kernelINS_13Kernel_traitsI6__halfS2_fS2_fjLj2560ELj1ELj1ELj4ELj8ENS_18Kernel_traits_baseILj2560ES2_S2_fS2_fjLj128EEEEELb0ELb0ELb1EEEvNS_9BwdParamsE)
        /*0014*/ 	.short	0x0160
        /*0016*/ 	.short	0x0128


	//----- nvinfo : EIATTR_CBANK_PARAM_SIZE
	.align		4
.L_2131:
        /*0018*/ 	.byte	0x03, 0x19
        /*001a*/ 	.short	0x0128


	//----- nvinfo : EIATTR_KPARAM_INFO
	.align		4
        /*001c*/ 	.byte	0x04, 0x17
        /*001e*/ 	.short	(.L_2133 - .L_2132)
.L_2132:
        /*0020*/ 	.word	0x00000000
        /*0024*/ 	.short	0x0000
        /*0026*/ 	.short	0x0000
        /*0028*/ 	.byte	0x00, 0xf0, 0xa1, 0x04


	//----- nvinfo : EIATTR_MAXREG_COUNT
	.align		4
.L_2133:
        /*002c*/ 	.byte	0x03, 0x1b
        /*002e*/ 	.short	0x00ff


	//----- nvinfo : EIATTR_NUM_BARRIERS
	.align		4
        /*0030*/ 	.byte	0x02, 0x4c
        /*0032*/ 	.byte	0x01
	.zero		1


	//----- nvinfo : EIATTR_MERCURY_ISA_VERSION
	.align		4
        /*0034*/ 	.byte	0x03, 0x5f
        /*0036*/ 	.short	0x0000


	//----- nvinfo : EIATTR_COOP_GROUP_MASK_REGIDS
	.align		4
        /*0038*/ 	.byte	0x04, 0x29
        /*003a*/ 	.short	(.L_2135 - .L_2134)


	//   ....[0]....
.L_2134:
        /*003c*/ 	.word	0xffffffff


	//   ....[1]....
        /*0040*/ 	.word	0xffffffff


	//   ....[2]....
        /*0044*/ 	.word	0xffffffff


	//   ....[3]....
        /*0048*/ 	.word	0xffffffff


	//   ....[4]....
        /*004c*/ 	.word	0xffffffff


	//   ....[5]....
        /*0050*/ 	.word	0xffffffff


	//   ....[6]....
        /*0054*/ 	.word	0xffffffff


	//   ....[7]....
        /*0058*/ 	.word	0xffffffff


	//   ....[8]....
        /*005c*/ 	.word	0xffffffff


	//   ....[9]....
        /*0060*/ 	.word	0xffffffff


	//   ....[10]....
        /*0064*/ 	.word	0xffffffff


	//   ....[11]....
        /*0068*/ 	.word	0xffffffff


	//   ....[12]....
        /*006c*/ 	.word	0xffffffff


	//   ....[13]....
        /*0070*/ 	.word	0xffffffff


	//   ....[14]....
        /*0074*/ 	.word	0xffffffff


	//   ....[15]....
        /*0078*/ 	.word	0xffffffff


	//   ....[16]....
        /*007c*/ 	.word	0xffffffff


	//   ....[17]....
        /*0080*/ 	.word	0xffffffff


	//   ....[18]....
        /*0084*/ 	.word	0xffffffff


	//   ....[19]....
        /*0088*/ 	.word	0xffffffff


	//----- nvinfo : EIATTR_COOP_GROUP_INSTR_OFFSETS
	.align		4
.L_2135:
        /*008c*/ 	.byte	0x04, 0x28
        /*008e*/ 	.short	(.L_2137 - .L_2136)


	//   ....[0]....
.L_2136:
        /*0090*/ 	.word	0x00002010


	//   ....[1]....
        /*0094*/ 	.word	0x00002030


	//   ....[2]....
        /*0098*/ 	.word	0x00002050


	//   ....[3]....
        /*009c*/ 	.word	0x00002070


	//   ....[4]....
        /*00a0*/ 	.word	0x00002090


	//   ....[5]....
        /*00a4*/ 	.word	0x000020b0


	//   ....[6]....
        /*00a8*/ 	.word	0x000020d0


	//   ....[7]....
        /*00ac*/ 	.word	0x000020f0


	//   ....[8]....
        /*00b0*/ 	.word	0x00002110


	//   ....[9]....
        /*00b4*/ 	.word	0x00002130


	//   ....[10]....
        /*00b8*/ 	.word	0x00003940


	//   ....[11]....
        /*00bc*/ 	.word	0x000039c0


	//   ....[12]....
        /*00c0*/ 	.word	0x00003a40


	//   ....[13]....
        /*00c4*/ 	.word	0x00003ab0


	//   ....[14]....
        /*00c8*/ 	.word	0x00003b30


	//   ....[15]....
        /*00cc*/ 	.word	0x00003ba0


	//   ....[16]....
        /*00d0*/ 	.word	0x00003c20


	//   ....[17]....
        /*00d4*/ 	.word	0x00003c90


	//   ....[18]....
        /*00d8*/ 	.word	0x00003d10


	//   ....[19]....
        /*00dc*/ 	.word	0x00003d80


	//----- nvinfo : EIATTR_EXIT_INSTR_OFFSETS
	.align		4
.L_2137:
        /*00e0*/ 	.byte	0x04, 0x1c
        /*00e2*/ 	.short	(.L_2139 - .L_2138)


	//   ....[0]....
.L_2138:
        /*00e4*/ 	.word	0x000038e0


	//----- nvinfo : EIATTR_MAX_THREADS
	.align		4
.L_2139:
        /*00e8*/ 	.byte	0x04, 0x05
        /*00ea*/ 	.short	(.L_2141 - .L_2140)
.L_2140:
        /*00ec*/ 	.word	0x00000080
        /*00f0*/ 	.word	0x00000001
        /*00f4*/ 	.word	0x00000001


	//----- nvinfo : EIATTR_CRS_STACK_SIZE
	.align		4
.L_2141:
        /*00f8*/ 	.byte	0x04, 0x1e
        /*00fa*/ 	.short	(.L_2143 - .L_2142)
.L_2142:
        /*00fc*/ 	.word	0x00000000
.L_2143:


//--------------------- .nv.info._ZN10layer_norm31ln_parallel_residual_bwd_kernelINS_13Kernel_traitsI6__halfS2_fS2_fjLj2560ELj1ELj1ELj4ELj8ENS_18Kernel_traits_baseILj2560ES2_S2_fS2_fjLj128EEEEELb0ELb1ELb0EEEvNS_9BwdParamsE --------------------------
	.section	.nv.info._ZN10layer_norm31ln_parallel_residual_bwd_kernelINS_13Kernel_traitsI6__halfS2_fS2_fjLj2560ELj1ELj1ELj4ELj8ENS_18Kernel_traits_baseILj2560ES2_S2_fS2_fjLj128EEEEELb0ELb1ELb0EEEvNS_9BwdParamsE,"",@"SHT_CUDA_INFO"
	.sectionflags	@""
	.align	4


	//----- nvinfo : EIATTR_CUDA_API_VERSION
	.align		4
        /*0000*/ 	.byte	0x04, 0x37
        /*0002*/ 	.short	(.L_2145 - .L_2144)
.L_2144:
        /*0004*/ 	.word	0x00000082


	//----- nvinfo : EIATTR_SW2861232_WAR
	.align		4
.L_2145:
        /*0008*/ 	.byte	0x01, 0x35
	.zero		2


	//----- nvinfo : EIATTR_PARAM_CBANK
	.align		4
        /*000c*/ 	.byte	0x04, 0x0a
        /*000e*/ 	.short	(.L_2147 - .L_2146)
	.align		4
.L_2146:
        /*0010*/ 	.word	index@(.nv.constant0._ZN10layer_norm31ln_parallel_residual_bwd_kernelINS_13Kernel_traitsI6__halfS2_fS2_fjLj2560ELj1ELj1ELj4ELj8ENS_18Kernel_traits_baseILj2560ES2_S2_fS2_fjLj128EEEEELb0ELb1ELb0EEEvNS_9BwdParamsE)
        /*0014*/ 	.short	0x0160
        /*0016*/ 	.short	0x0128


	//----- nvinfo : EIATTR_CBANK_PARAM_SIZE
	.align		4
.L_2147:
        /*0018*/ 	.byte	0x03, 0x19
        /*001a*/ 	.short	0x0128


	//----- nvinfo : EIATTR_KPARAM_INFO
	.align		4
        /*001c*/ 	.byte	0x04, 0x17
        /*001e*/ 	.short	(.L_2149 - .L_2148)
.L_2148:
        /*0020*/ 	.word	0x00000000
        /*0024*/ 	.short	0x0000
        /*0026*/ 	.short	0x0000
        /*0028*/ 	.byte	0x00, 0xf0, 0xa1, 0x04


	//----- nvinfo : EIATTR_MAXREG_COUNT
	.align		4
.L_2149:
        /*002c*/ 	.byte	0x03, 0x1b
        /*002e*/ 	.short	0x00ff


	//----- nvinfo : EIATTR_NUM_BARRIERS
	.align		4
        /*0030*/ 	.byte	0x02, 0x4c
        /*0032*/ 	.byte	0x01
	.zero		1


	//----- nvinfo : EIATTR_MERCURY_ISA_VERSION
	.align		4
        /*0034*/ 	.byte	0x03, 0x5f
        /*0036*/ 	.short	0x0000


	//----- nvinfo : EIATTR_COOP_GROUP_MASK_REGIDS
	.align		4
        /*0038*/ 	.byte	0x04, 0x29
        /*003a*/ 	.short	(.L_2151 - .L_2150)


	//   ....[0]....
.L_2150:
        /*003c*/ 	.word	0xffffffff


	//   ....[1]....
        /*0040*/ 	.word	0xffffffff


	//   ....[2]....
        /*0044*/ 	.word	0xffffffff


	//   ....[3]....
        /*0048*/ 	.word	0xffffffff


	//   ....[4]....
        /*004c*/ 	.word	0xffffffff


	//   ....[5]....
        /*0050*/ 	.word	0xffffffff


	//   ....[6]....
        /*0054*/ 	.word	0xffffffff


	//   ....[7]....
        /*0058*/ 	.word	0xffffffff


	//   ....[8]....
        /*005c*/ 	.word	0xffffffff


	//   ....[9]....
        /*0060*/ 	.word	0xffffffff


	//   ....[10]....
        /*0064*/ 	.word	0xffffffff


	//   ....[11]....
        /*0068*/ 	.word	0xffffffff


	//   ....[12]....
        /*006c*/ 	.word	0xffffffff


	//   ....[13]....
        /*0070*/ 	.word	0xffffffff


	//   ....[14]....
        /*0074*/ 	.word	0xffffffff


	//   ....[15]....
        /*0078*/ 	.word	0xffffffff


	//   ....[16]....
        /*007c*/ 	.word	0xffffffff


	//   ....[17]....
        /*0080*/ 	.word	0xffffffff


	//   ....[18]....
        /*0084*/ 	.word	0xffffffff


	//   ....[19]....
        /*0088*/ 	.word	0xffffffff


	//----- nvinfo : EIATTR_COOP_GROUP_INSTR_OFFSETS
	.align		4
.L_2151:
        /*008c*/ 	.byte	0x04, 0x28
        /*008e*/ 	.short	(.L_2153 - .L_2152)


	//   ....[0]....
.L_2152:
        /*0090*/ 	.word	0x00001780


	//   ....[1]....
        /*0094*/ 	.word	0x000017a0


	//   ....[2]....
        /*0098*/ 	.word	0x000017c0


	//   ....[3]....
        /*009c*/ 	.word	0x000017e0


	//   ....[4]....
        /*00a0*/ 	.word	0x00001800


	//   ....[5]....
        /*00a4*/ 	.word	0x00001820


	//   ....[6]....
        /*00a8*/ 	.word	0x00001840


	//   ....[7]....
        /*00ac*/ 	.word	0x00001860


	//   ....[8]....
        /*00b0*/ 	.word	0x00001880


	//   ....[9]....
        /*00b4*/ 	.word	0x000018a0


	//   ....[10]....
        /*00b8*/ 	.word	0x00002ed0


	//   ....[11]....
        /*00bc*/ 	.word	0x00002f50


	//   ....[12]....
        /*00c0*/ 	.word	0x00002fd0


	//   ....[13]....
        /*00c4*/ 	.word	0x00003040


	//   ....[14]....
        /*00c8*/ 	.word	0x000030c0


	//   ....[15]....
        /*00cc*/ 	.word	0x00003130


	//   ....[16]....
        /*00d0*/ 	.word	0x000031b0


	//   ....[17]....
        /*00d4*/ 	.word	0x00003220


	//   ....[18]....
        /*00d8*/ 	.word	0x000032a0


	//   ....[19]....
        /*00dc*/ 	.word	0x00003310


	//----- nvinfo : EIATTR_EXIT_INSTR_OFFSETS
	.align		4
.L_2153:
        /*00e0*/ 	.byte	0x04, 0x1c
        /*00e2*/ 	.short	(.L_2155 - .L_2154)


	//   ....[0]....
.L_2154:
        /*00e4*/ 	.word	0x00002e10


	//   ....[1]....
        /*00e8*/ 	.word	0x00002e70


	//----- nvinfo : EIATTR_MAX_THREADS
	.align		4
.L_2155:
        /*00ec*/ 	.byte	0x04, 0x05
        /*00ee*/ 	.short	(.L_2157 - .L_2156)
.L_2156:
        /*00f0*/ 	.word	0x00000080
        /*00f4*/ 	.word	0x00000001
        /*00f8*/ 	.word	0x00000001


	//----- nvinfo : EIATTR_CRS_STACK_SIZE
	.align		4
.L_2157:
        /*00fc*/ 	.byte	0x04, 0x1e
        /*00fe*/ 	.short	(.L_2159 - .L_2158)
.L_2158:
        /*0100*/ 	.word	0x00000000
.L_2159:


//--------------------- .nv.info._ZN10layer_norm31ln_parallel_residual_bwd_kernelINS_13Kernel_traitsI6__halfS2_fS2_fjLj2560ELj1ELj1ELj4ELj8ENS_18Kernel_traits_baseILj2560ES2_S2_fS2_fjLj128EEEEELb0ELb1ELb1EEEvNS_9BwdParamsE --------------------------
	.section	.nv.info._ZN10layer_norm31ln_parallel_residual_bwd_kernelINS_13Kernel_traitsI6__halfS2_fS2_fjLj2560ELj1ELj1ELj4ELj8ENS_18Kernel_traits_baseILj2560ES2_S2_fS2_fjLj128EEEEELb0ELb1ELb1EEEvNS_9BwdParamsE,"",@"SHT_CUDA_INFO"
	.sectionflags	@""
	.align	4


	//----- nvinfo : EIATTR_CUDA_API_VERSION
	.align		4
        /*0000*/ 	.byte	0x04, 0x37
        /*0002*/ 	.short	(.L_2161 - .L_2160)
.L_2160:
        /*0004*/ 	.word	0x00000082


	//----- nvinfo : EIATTR_SW2861232_WAR
	.align		4
.L_2161:
        /*0008*/ 	.byte	0x01, 0x35
	.zero		2


	//----- nvinfo : EIATTR_PARAM_CBANK
	.align		4
        /*000c*/ 	.byte	0x04, 0x0a
        /*000e*/ 	.short	(.L_2163 - .L_2162)
	.align		4
.L_2162:
        /*0010*/ 	.word	index@(.nv.constant0._ZN10layer_norm31ln_parallel_residual_bwd_kernelINS_13Kernel_traitsI6__halfS2_fS2_fjLj2560ELj1ELj1ELj4ELj8ENS_18Kernel_traits_baseILj2560ES2_S2_fS2_fjLj128EEEEELb0ELb1ELb1EEEvNS_9BwdParamsE)
        /*0014*/ 	.short	0x0160
        /*0016*/ 	.short	0x0128


	//----- nvinfo : EIATTR_CBANK_PARAM_SIZE
	.align		4
.L_2163:
        /*0018*/ 	.byte	0x03, 0x19
        /*001a*/ 	.short	0x0128


	//----- nvinfo : EIATTR_KPARAM_INFO
	.align		4
        /*001c*/ 	.byte	0x04, 0x17
        /*001e*/ 	.short	(.L_2165 - .L_2164)
.L_2164:
        /*0020*/ 	.word	0x00000000
        /*0024*/ 	.short	0x0000
        /*0026*/ 	.short	0x0000
        /*0028*/ 	.byte	0x00, 0xf0, 0xa1, 0x04


	//----- nvinfo : EIATTR_MAXREG_COUNT
	.align		4
.L_2165:
        /*002c*/ 	.byte	0x03, 0x1b
        /*002e*/ 	.short	0x00ff


	//----- nvinfo : EIATTR_NUM_BARRIERS
	.align		4
        /*0030*/ 	.byte	0x02, 0x4c
        /*0032*/ 	.byte	0x01
	.zero		1


	//----- nvinfo : EIATTR_MERCURY_ISA_VERSION
	.align		4
        /*0034*/ 	.byte	0x03, 0x5f
        /*0036*/ 	.short	0x0000


	//----- nvinfo : EIATTR_COOP_GROUP_MASK_REGIDS
	.align		4
        /*0038*/ 	.byte	0x04, 0x29
        /*003a*/ 	.short	(.L_2167 - .L_2166)


	//   ....[0]....
.L_2166:
        /*003c*/ 	.word	0xffffffff


	//   ....[1]....
        /*0040*/ 	.word	0xffffffff


	//   ....[2]....
        /*0044*/ 	.word	0xffffffff


	//   ....[3]....
        /*0048*/ 	.word	0xffffffff


	//   ....[4]....
        /*004c*/ 	.word	0xffffffff


	//   ....[5]....
        /*0050*/ 	.word	0xffffffff


	//   ....[6]....
        /*0054*/ 	.word	0xffffffff


	//   ....[7]....
        /*0058*/ 	.word	0xffffffff


	//   ....[8]....
        /*005c*/ 	.word	0xffffffff


	//   ....[9]....
        /*0060*/ 	.word	0xffffffff


	//   ....[10]....
        /*0064*/ 	.word	0xffffffff


	//   ....[11]....
        /*0068*/ 	.word	0xffffffff


	//   ....[12]....
        /*006c*/ 	.word	0xffffffff


	//   ....[13]....
        /*0070*/ 	.word	0xffffffff


	//   ....[14]....
        /*0074*/ 	.word	0xffffffff


	//   ....[15]....
        /*0078*/ 	.word	0xffffffff


	//   ....[16]....
        /*007c*/ 	.word	0xffffffff


	//   ....[17]....
        /*0080*/ 	.word	0xffffffff


	//   ....[18]....
        /*0084*/ 	.word	0xffffffff


	//   ....[19]....
        /*0088*/ 	.word	0xffffffff


	//----- nvinfo : EIATTR_COOP_GROUP_INSTR_OFFSETS
	.align		4
.L_2167:
        /*008c*/ 	.byte	0x04, 0x28
        /*008e*/ 	.short	(.L_2169 - .L_2168)


	//   ....[0]....
.L_2168:
        /*0090*/ 	.word	0x00001540


	//   ....[1]....
        /*0094*/ 	.word	0x00001560


	//   ....[2]....
        /*0098*/ 	.word	0x00001580


	//   ....[3]....
        /*009c*/ 	.word	0x000015a0


	//   ....[4]....
        /*00a0*/ 	.word	0x000015c0


	//   ....[5]....
        /*00a4*/ 	.word	0x000015e0


	//   ....[6]....
        /*00a8*/ 	.word	0x00001600


	//   ....[7]....
        /*00ac*/ 	.word	0x00001620


	//   ....[8]....
        /*00b0*/ 	.word	0x00001640


	//   ....[9]....
        /*00b4*/ 	.word	0x00001660


	//   ....[10]....
        /*00b8*/ 	.word	0x00002b50


	//   ....[11]....
        /*00bc*/ 	.word	0x00002bd0


	//   ....[12]....
        /*00c0*/ 	.word	0x00002c50


	//   ....[13]....
        /*00c4*/ 	.word	0x00002cc0


	//   ....[14]....
        /*00c8*/ 	.word	0x00002d40


	//   ....[15]....
        /*00cc*/ 	.word	0x00002db0


	//   ....[16]....
        /*00d0*/ 	.word	0x00002e30


	//   ....[17]....
        /*00d4*/ 	.word	0x00002ea0


	//   ....[18]....
        /*00d8*/ 	.word	0x00002f20


	//   ....[19]....
        /*00dc*/ 	.word	0x00002f90


	//----- nvinfo : EIATTR_EXIT_INSTR_OFFSETS
	.align		4
.L_2169:
        /*00e0*/ 	.byte	0x04, 0x1c
        /*00e2*/ 	.short	(.L_2171 - .L_2170)


	//   ....[0]....
.L_2170:
        /*00e4*/ 	.word	0x00002af0


	//----- nvinfo : EIATTR_MAX_THREADS
	.align		4
.L_2171:
        /*00e8*/ 	.byte	0x04, 0x05
        /*00ea*/ 	.short	(.L_2173 - .L_2172)
.L_2172:
        /*00ec*/ 	.word	0x00000080
        /*00f0*/ 	.word	0x00000001
        /*00f4*/ 	.word	0x00000001


	//----- nvinfo : EIATTR_CRS_STACK_SIZE
	.align		4
.L_2173:
        /*00f8*/ 	.byte	0x04, 0x1e
        /*00fa*/ 	.short	(.L_2175 - .L_2174)
.L_2174:
        /*00fc*/ 	.word	0x00000000
.L_2175:


//--------------------- .nv.info._ZN10layer_norm31ln_parallel_residual_bwd_kernelINS_13Kernel_traitsI6__halfS2_fS2_fjLj2560ELj1ELj1ELj4ELj8ENS_18Kernel_traits_baseILj2560ES2_S2_fS2_fjLj128EEEEELb1ELb0ELb0EEEvNS_9BwdParamsE --------------------------
	.section	.nv.info._ZN10layer_norm31ln_parallel_residual_bwd_kernelINS_13Kernel_traitsI6__halfS2_fS2_fjLj2560ELj1ELj1ELj4ELj8ENS_18Kernel_traits_baseILj2560ES2_S2_fS2_fjLj128EEEEELb1ELb0ELb0EEEvNS_9BwdParamsE,"",@"SHT_CUDA_INFO"
	.sectionflags	@""
	.align	4


	//----- nvinfo : EIATTR_CUDA_API_VERSION
	.align		4
        /*0000*/ 	.byte	0x04, 0x37
        /*0002*/ 	.short	(.L_2177 - .L_2176)
.L_2176:
        /*0004*/ 	.word	0x00000082


	//----- nvinfo : EIATTR_SW2861232_WAR
	.align		4
.L_2177:
        /*0008*/ 	.byte	0x01, 0x35
	.zero		2


	//----- nvinfo : EIATTR_PARAM_CBANK
	.align		4
        /*000c*/ 	.byte	0x04, 0x0a
        /*000e*/ 	.short	(.L_2179 - .L_2178)
	.align		4
.L_2178:
        /*0010*/ 	.word	index@(.nv.constant0._ZN10layer_norm31ln_parallel_residual_bwd_kernelINS_13Kernel_traitsI6__halfS2_fS2_fjLj2560ELj1ELj1ELj4ELj8ENS_18Kernel_traits_baseILj2560ES2_S2_fS2_fjLj128EEEEELb1ELb0ELb0EEEvNS_9BwdParamsE)
        /*0014*/ 	.short	0x0160
        /*0016*/ 	.short	0x0128


	//----- nvinfo : EIATTR_CBANK_PARAM_SIZE
	.align		4
.L_2179:
        /*0018*/ 	.byte	0x03, 0x19
        /*001a*/ 	.short	0x0128


	//----- nvinfo : EIATTR_KPARAM_INFO
	.align		4
        /*001c*/ 	.byte	0x04, 0x17
        /*001e*/ 	.short	(.L_2181 - .L_2180)
.L_2180:
        /*0020*/ 	.word	0x00000000
        /*0024*/ 	.short	0x0000
        /*0026*/ 	.short	0x0000
        /*0028*/ 	.byte	0x00, 0xf0, 0xa1, 0x04


	//----- nvinfo : EIATTR_MAXREG_COUNT
	.align		4
.L_2181:
        /*002c*/ 	.byte	0x03, 0x1b
        /*002e*/ 	.short	0x00ff


	//----- nvinfo : EIATTR_NUM_BARRIERS
	.align		4
        /*0030*/ 	.byte	0x02, 0x4c
        /*0032*/ 	.byte	0x01
	.zero		1


	//----- nvinfo : EIATTR_MERCURY_ISA_VERSION
	.align		4
        /*0034*/ 	.byte	0x03, 0x5f
        /*0036*/ 	.short	0x0000


	//----- nvinfo : EIATTR_COOP_GROUP_MASK_REGIDS
	.align		4
        /*0038*/ 	.byte	0x04, 0x29
        /*003a*/ 	.short	(.L_2183 - .L_2182)


	//   ....[0]....
.L_2182:
        /*003c*/ 	.word	0xffffffff


	//   ....[1]....
        /*0040*/ 	.word	0xffffffff


	//   ....[2]....
        /*0044*/ 	.word	0xffffffff


	//   ....[3]....
        /*0048*/ 	.word	0xffffffff


	//   ....[4]....
        /*004c*/ 	.word	0xffffffff


	//   ....[5]....
        /*0050*/ 	.word	0xffffffff


	//   ....[6]....
        /*0054*/ 	.word	0xffffffff


	//   ....[7]....
        /*0058*/ 	.word	0xffffffff


	//   ....[8]....
        /*005c*/ 	.word	0xffffffff


	//   ....[9]....
        /*0060*/ 	.word	0xffffffff


	//   ....[10]....
        /*0064*/ 	.word	0xffffffff


	//   ....[11]....
        /*0068*/ 	.word	0xffffffff


	//   ....[12]....
        /*006c*/ 	.word	0xffffffff


	//   ....[13]....
        /*0070*/ 	.word	0xffffffff


	//   ....[14]....
        /*0074*/ 	.word	0xffffffff


	//   ....[15]....
        /*0078*/ 	.word	0xffffffff


	//   ....[16]....
        /*007c*/ 	.word	0xffffffff


	//   ....[17]....
        /*0080*/ 	.word	0xffffffff


	//   ....[18]....
        /*0084*/ 	.word	0xffffffff


	//   ....[19]....
        /*0088*/ 	.word	0xffffffff


	//----- nvinfo : EIATTR_COOP_GROUP_INSTR_OFFSETS
	.align		4
.L_2183:
        /*008c*/ 	.byte	0x04, 0x28
        /*008e*/ 	.short	(.L_2185 - .L_2184)


	//   ....[0]....
.L_2184:
        /*0090*/ 	.word	0x00002660


	//   ....[1]....
        /*0094*/ 	.word	0x00002680


	//   ....[2]....
        /*0098*/ 	.word	0x000026a0


	//   ....[3]....
        /*009c*/ 	.word	0x000026c0


	//   ....[4]....
        /*00a0*/ 	.word	0x000026e0


	//   ....[5]....
        /*00a4*/ 	.word	0x00002700


	//   ....[6]....
        /*00a8*/ 	.word	0x00002720


	//   ....[7]....
        /*00ac*/ 	.word	0x00002740


	//   ....[8]....
        /*00b0*/ 	.word	0x00002760


	//   ....[9]....
        /*00b4*/ 	.word	0x00002780


	//   ....[10]....
        /*00b8*/ 	.word	0x00004740


	//   ....[11]....
        /*00bc*/ 	.word	0x000047c0


	//   ....[12]....
        /*00c0*/ 	.word	0x00004840


	//   ....[13]....
        /*00c4*/ 	.word	0x000048b0


	//   ....[14]....
        /*00c8*/ 	.word	0x00004930


	//   ....[15]....
        /*00cc*/ 	.word	0x000049a0


	//   ....[16]....
        /*00d0*/ 	.word	0x00004a20


	//   ....[17]....
        /*00d4*/ 	.word	0x00004a90


	//   ....[18]....
        /*00d8*/ 	.word	0x00004b10


	//   ....[19]....
        /*00dc*/ 	.word	0x00004b80


	//----- nvinfo : EIATTR_EXIT_INSTR_OFFSETS
	.align		4
.L_2185:
        /*00e0*/ 	.byte	0x04, 0x1c
        /*00e2*/ 	.short	(.L_2187 - .L_2186)


	//   ....[0]....
.L_2186:
        /*00e4*/ 	.word	0x00004640


	//   ....[1]....
        /*00e8*/ 	.word	0x000046e0


	//----- nvinfo : EIATTR_MAX_THREADS
	.align		4
.L_2187:
        /*00ec*/ 	.byte	0x04, 0x05
        /*00ee*/ 	.short	(.L_2189 - .L_2188)
.L_2188:
        /*00f0*/ 	.word	0x00000080
        /*00f4*/ 	.word	0x00000001
        /*00f8*/ 	.word	0x00000001


	//----- nvinfo : EIATTR_CRS_STACK_SIZE
	.align		4
.L_2189:
        /*00fc*/ 	.byte	0x04, 0x1e
        /*00fe*/ 	.short	(.L_2191 - .L_2190)
.L_2190:
        /*0100*/ 	.word	0x00000000
.L_2191:


//--------------------- .nv.info._ZN10layer_norm31ln_parallel_residual_bwd_kernelINS_13Kernel_traitsI6__halfS2_fS2_fjLj2560ELj1ELj1ELj4ELj8ENS_18Kernel_traits_baseILj2560ES2_S2_fS2_fjLj128EEEEELb1ELb0ELb1EEEvNS_9BwdParamsE --------------------------
	.section	.nv.info._ZN10layer_norm31ln_parallel_residual_bwd_kernelINS_13Kernel_traitsI6__halfS2_fS2_fjLj2560ELj1ELj1ELj4ELj8ENS_18Kernel_traits_baseILj2560ES2_S2_fS2_fjLj128EEEEELb1ELb0ELb1EEEvNS_9BwdParamsE,"",@"SHT_CUDA_INFO"
	.sectionflags	@""
	.align	4


	//----- nvinfo : EIATTR_CUDA_API_VERSION
	.align		4
        /*0000*/ 	.byte	0x04, 0x37
        /*0002*/ 	.short	(.L_2193 - .L_2192)
.L_2192:
        /*0004*/ 	.word	0x00000082


	//----- nvinfo : EIATTR_SW2861232_WAR
	.align		4
.L_2193:
        /*0008*/ 	.byte	0x01, 0x35
	.zero		2


	//----- nvinfo : EIATTR_PARAM_CBANK
	.align		4
        /*000c*/ 	.byte	0x04, 0x0a
        /*000e*/ 	.short	(.L_2195 - .L_2194)
	.align		4
.L_2194:
        /*0010*/ 	.word	index@(.nv.constant0._ZN10layer_norm31ln_parallel_residual_bwd_kernelINS_13Kernel_traitsI6__halfS2_fS2_fjLj2560ELj1ELj1ELj4ELj8ENS_18Kernel_traits_baseILj2560ES2_S2_fS2_fjLj128EEEEELb1ELb0ELb1EEEvNS_9BwdParamsE)
        /*0014*/ 	.short	0x0160
        /*0016*/ 	.short	0x0128


	//----- nvinfo : EIATTR_CBANK_PARAM_SIZE
	.align		4
.L_2195:
        /*0018*/ 	.byte	0x03, 0x19
        /*001a*/ 	.short	0x0128


	//----- nvinfo : EIATTR_KPARAM_INFO
	.align		4
        /*001c*/ 	.byte	0x04, 0x17
        /*001e*/ 	.short	(.L_2197 - .L_2196)
.L_2196:
        /*0020*/ 	.word	0x00000000
        /*0024*/ 	.short	0x0000
        /*0026*/ 	.short	0x0000
        /*0028*/ 	.byte	0x00, 0xf0, 0xa1, 0x04


	//----- nvinfo : EIATTR_MAXREG_COUNT
	.align		4
.L_2197:
        /*002c*/ 	.byte	0x03, 0x1b
        /*002e*/ 	.short	0x00ff


	//----- nvinfo : EIATTR_NUM_BARRIERS
	.align		4
        /*0030*/ 	.byte	0x02, 0x4c
        /*0032*/ 	.byte	0x01
	.zero		1


	//----- nvinfo : EIATTR_MERCURY_ISA_VERSION
	.align		4
        /*0034*/ 	.byte	0x03, 0x5f
        /*0036*/ 	.short	0x0000


	//----- nvinfo : EIATTR_COOP_GROUP_MASK_REGIDS
	.align		4
        /*0038*/ 	.byte	0x04, 0x29
        /*003a*/ 	.short	(.L_2199 - .L_2198)


	//   ....[0]....
.L_2198:
        /*003c*/ 	.word	0xffffffff


	//   ....[1]....
        /*0040*/ 	.word	0xffffffff


	//   ....[2]....
        /*0044*/ 	.word	0xffffffff


	//   ....[3]....
        /*0048*/ 	.word	0xffffffff


	//   ....[4]....
        /*004c*/ 	.word	0xffffffff


	//   ....[5]....
        /*0050*/ 	.word	0xffffffff


	//   ....[6]....
        /*0054*/ 	.word	0xffffffff


	//   ....[7]....
        /*0058*/ 	.word	0xffffffff


	//   ....[8]....
        /*005c*/ 	.word	0xffffffff


	//   ....[9]....
        /*0060*/ 	.word	0xffffffff


	//   ....[10]....
        /*0064*/ 	.word	0xffffffff


	//   ....[11]....
        /*0068*/ 	.word	0xffffffff


	//   ....[12]....
        /*006c*/ 	.word	0xffffffff


	//   ....[13]....
        /*0070*/ 	.word	0xffffffff


	//   ....[14]....
        /*0074*/ 	.word	0xffffffff


	//   ....[15]....
        /*0078*/ 	.word	0xffffffff


	//   ....[16]....
        /*007c*/ 	.word	0xffffffff


	//   ....[17]....
        /*0080*/ 	.word	0xffffffff


	//   ....[18]....
        /*0084*/ 	.word	0xffffffff


	//   ....[19]....
        /*0088*/ 	.word	0xffffffff


	//----- nvinfo : EIATTR_COOP_GROUP_INSTR_OFFSETS
	.align		4
.L_2199:
        /*008c*/ 	.byte	0x04, 0x28
        /*008e*/ 	.short	(.L_2201 - .L_2200)


	//   ....[0]....
.L_2200:
        /*0090*/ 	.word	0x00002360


	//   ....[1]....
        /*0094*/ 	.word	0x00002380


	//   ....[2]....
        /*0098*/ 	.word	0x000023a0


	//   ....[3]....
        /*009c*/ 	.word	0x000023c0


	//   ....[4]....
        /*00a0*/ 	.word	0x000023e0


	//   ....[5]....
        /*00a4*/ 	.word	0x00002400


	//   ....[6]....
        /*00a8*/ 	.word	0x00002420


	//   ....[7]....
        /*00ac*/ 	.word	0x00002440


	//   ....[8]....
        /*00b0*/ 	.word	0x00002460


	//   ....[9]....
        /*00b4*/ 	.word	0x00002480


	//   ....[10]....
        /*00b8*/ 	.word	0x000044a0


	//   ....[11]....
        /*00bc*/ 	.word	0x00004520


	//   ....[12]....
        /*00c0*/ 	.word	0x000045a0


	//   ....[13]....
        /*00c4*/ 	.word	0x00004610


	//   ....[14]....
        /*00c8*/ 	.word	0x00004690


	//   ....[15]....
        /*00cc*/ 	.word	0x00004700


	//   ....[16]....
        /*00d0*/ 	.word	0x00004780


	//   ....[17]....
        /*00d4*/ 	.word	0x000047f0


	//   ....[18]....
        /*00d8*/ 	.word	0x00004870


	//   ....[19]....
        /*00dc*/ 	.word	0x000048e0


	//----- nvinfo : EIATTR_EXIT_INSTR_OFFSETS
	.align		4
.L_2201:
        /*00e0*/ 	.byte	0x04, 0x1c
        /*00e2*/ 	.short	(.L_2203 - .L_2202)


	//   ....[0]....
.L_2202:
        /*00e4*/ 	.word	0x00004440


	//----- nvinfo : EIATTR_MAX_THREADS
	.align		4
.L_2203:
        /*00e8*/ 	.byte	0x04, 0x05
        /*00ea*/ 	.short	(.L_2205 - .L_2204)
.L_2204:
        /*00ec*/ 	.word	0x00000080
        /*00f0*/ 	.word	0x00000001
        /*00f4*/ 	.word	0x00000001


	//----- nvinfo : EIATTR_CRS_STACK_SIZE
	.align		4
.L_2205:
        /*00f8*/ 	.byte	0x04, 0x1e
        /*00fa*/ 	.short	(.L_2207 - .L_2206)
.L_2206:
        /*00fc*/ 	.word	0x00000000
.L_2207:


//--------------------- .nv.info._ZN10layer_norm22ln_bwd_finalize_kernelINS_22Kernel_traits_finalizeILj2560E6__halfS2_fS2_fjLb0ELj1024ELj4ENS_18Kernel_traits_baseILj2560ES2_S2_fS2_fjLj1024EEEEELb0ELb0EEEvNS_9BwdParamsE --------------------------
	.section	.nv.info._ZN10layer_norm22ln_bwd_finalize_kernelINS_22Kernel_traits_finalizeILj2560E6__halfS2_fS2_fjLb0ELj1024ELj4ENS_18Kernel_traits_baseILj2560ES2_S2_fS2_fjLj1024EEEEELb0ELb0EEEvNS_9BwdParamsE,"",@"SHT_CUDA_INFO"
	.sectionflags	@""
	.align	4


	//----- nvinfo : EIATTR_CUDA_API_VERSION
	.align		4
        /*0000*/ 	.byte	0x04, 0x37
        /*0002*/ 	.short	(.L_2209 - .L_2208)
.L_2208:
        /*0004*/ 	.word	0x00000082


	//----- nvinfo : EIATTR_SW2861232_WAR
	.align		4
.L_2209:
        /*0008*/ 	.byte	0x01, 0x35
	.zero		2


	//----- nvinfo : EIATTR_PARAM_CBANK
	.align		4
        /*000c*/ 	.byte	0x04, 0x0a
        /*000e*/ 	.short	(.L_2211 - .L_2210)
	.align		4
.L_2210:
        /*0010*/ 	.word	index@(.nv.constant0._ZN10layer_norm22ln_bwd_finalize_kernelINS_22Kernel_traits_finalizeILj2560E6__halfS2_fS2_fjLb0ELj1024ELj4ENS_18Kernel_traits_baseILj2560ES2_S2_fS2_fjLj1024EEEEELb0ELb0EEEvNS_9BwdParamsE)
        /*0014*/ 	.short	0x0160
        /*0016*/ 	.short	0x0128


	//----- nvinfo : EIATTR_CBANK_PARAM_SIZE
	.align		4
.L_2211:
        /*0018*/ 	.byte	0x03, 0x19
        /*001a*/ 	.short	0x0128


	//----- nvinfo : EIATTR_KPARAM_INFO
	.align		4
        /*001c*/ 	.byte	0x04, 0x17
        /*001e*/ 	.short	(.L_2213 - .L_2212)
.L_2212:
        /*0020*/ 	.word	0x00000000
        /*0024*/ 	.short	0x0000
        /*0026*/ 	.short	0x0000
        /*0028*/ 	.byte	0x00, 0xf0, 0xa1, 0x04


	//----- nvinfo : EIATTR_MAXREG_COUNT
	.align		4
.L_2213:
        /*002c*/ 	.byte	0x03, 0x1b
        /*002e*/ 	.short	0x0040


	//----- nvinfo : EIATTR_NUM_BARRIERS
	.align		4
        /*0030*/ 	.byte	0x02, 0x4c
        /*0032*/ 	.byte	0x01
	.zero		1


	//----- nvinfo : EIATTR_MERCURY_ISA_VERSION
	.align		4
        /*0034*/ 	.byte	0x03, 0x5f
        /*0036*/ 	.short	0x0000


	//----- nvinfo : EIATTR_COOP_GROUP_MASK_REGIDS
	.align		4
        /*0038*/ 	.byte	0x04, 0x29
        /*003a*/ 	.short	(.L_2215 - .L_2214)


	//   ....[0]....
.L_2214:
        /*003c*/ 	.word	0xffffffff


	//   ....[1]....
        /*0040*/ 	.word	0xffffffff


	//   ....[2]....
        /*0044*/ 	.word	0xffffffff


	//   ....[3]....
        /*0048*/ 	.word	0xffffffff


	//   ....[4]....
        /*004c*/ 	.word	0xffffffff


	//   ....[5]....
        /*0050*/ 	.word	0xffffffff


	//   ....[6]....
        /*0054*/ 	.word	0xffffffff


	//   ....[7]....
        /*0058*/ 	.word	0xffffffff


	//   ....[8]....
        /*005c*/ 	.word	0xffffffff


	//   ....[9]....
        /*0060*/ 	.word	0xffffffff


	//   ....[10]....
        /*0064*/ 	.word	0xffffffff


	//   ....[11]....
        /*0068*/ 	.word	0xffffffff


	//   ....[12]....
        /*006c*/ 	.word	0xffffffff


	//   ....[13]....
        /*0070*/ 	.word	0xffffffff


	//   ....[14]....
        /*0074*/ 	.word	0xffffffff


	//   ....[15]....
        /*0078*/ 	.word	0xffffffff


	//   ....[16]....
        /*007c*/ 	.word	0xffffffff


	//   ....[17]....
        /*0080*/ 	.word	0xffffffff


	//   ....[18]....
        /*0084*/ 	.word	0xffffffff


	//   ....[19]....
        /*0088*/ 	.word	0xffffffff


	//----- nvinfo : EIATTR_COOP_GROUP_INSTR_OFFSETS
	.align		4
.L_2215:
        /*008c*/ 	.byte	0x04, 0x28
        /*008e*/ 	.short	(.L_2217 - .L_2216)


	//   ....[0]....
.L_2216:
        /*0090*/ 	.word	0x00000820


	//   ....[1]....
        /*0094*/ 	.word	0x00000850


	//   ....[2]....
        /*0098*/ 	.word	0x00000860


	//   ....[3]....
        /*009c*/ 	.word	0x00000890


	//   ....[4]....
        /*00a0*/ 	.word	0x000008a0


	//   ....[5]....
        /*00a4*/ 	.word	0x000008d0


	//   ....[6]....
        /*00a8*/ 	.word	0x000008f0


	//   ....[7]....
        /*00ac*/ 	.word	0x00000900


	//   ....[8]....
        /*00b0*/ 	.word	0x00000930


	//   ....[9]....
        /*00b4*/ 	.word	0x00000940


	//   ....[10]....
        /*00b8*/ 	.word	0x00000b50


	//   ....[11]....
        /*00bc*/ 	.word	0x00000bc0


	//   ....[12]....
        /*00c0*/ 	.word	0x00000c20


	//   ....[13]....
        /*00c4*/ 	.word	0x00000c80


	//   ....[14]....
        /*00c8*/ 	.word	0x00000cf0


	//   ....[15]....
        /*00cc*/ 	.word	0x00000d60


	//   ....[16]....
        /*00d0*/ 	.word	0x00000dc0


	//   ....[17]....
        /*00d4*/ 	.word	0x00000e20


	//   ....[18]....
        /*00d8*/ 	.word	0x00000e80


	//   ....[19]....
        /*00dc*/ 	.word	0x00000ee0


	//----- nvinfo : EIATTR_EXIT_INSTR_OFFSETS
	.align		4
.L_2217:
        /*00e0*/ 	.byte	0x04, 0x1c
        /*00e2*/ 	.short	(.L_2219 - .L_2218)


	//   ....[0]....
.L_2218:
        /*00e4*/ 	.word	0x00000070


	//   ....[1]....
        /*00e8*/ 	.word	0x00000af0


	//----- nvinfo : EIATTR_MAX_THREADS
	.align		4
.L_2219:
        /*00ec*/ 	.byte	0x04, 0x05
        /*00ee*/ 	.short	(.L_2221 - .L_2220)
.L_2220:
        /*00f0*/ 	.word	0x00000400
        /*00f4*/ 	.word	0x00000001
        /*00f8*/ 	.word	0x00000001


	//----- nvinfo : EIATTR_CRS_STACK_SIZE
	.align		4
.L_2221:
        /*00fc*/ 	.byte	0x04, 0x1e
        /*00fe*/ 	.short	(.L_2223 - .L_2222)
.L_2222:
        /*0100*/ 	.word	0x00000000
.L_2223:


//--------------------- .nv.info._ZN10layer_norm40ln_parallel_residual_bwd_finalize_kernelINS_22Kernel_traits_finalizeILj2560E6__halfS2_fS2_fjLb0ELj1024ELj4ENS_18Kernel_traits_baseILj2560ES2_S2_fS2_fjLj1024EEEEELb0EEEvNS_9BwdParamsE --------------------------
	.section	.nv.info._ZN10layer_norm40ln_parallel_residual_bwd_finalize_kernelINS_22Kernel_traits_finalizeILj2560E6__halfS2_fS2_fjLb0ELj1024ELj4ENS_18Kernel_traits_baseILj2560ES2_S2_fS2_fjLj1024EEEEELb0EEEvNS_9BwdParamsE,"",@"SHT_CUDA_INFO"
	.sectionflags	@""
	.align	4


	//----- nvinfo : EIATTR_CUDA_API_VERSION
	.align		4
        /*0000*/ 	.byte	0x04, 0x37
        /*0002*/ 	.short	(.L_2225 - .L_2224)
.L_2224:
        /*0004*/ 	.word	0x00000082


	//----- nvinfo : EIATTR_SW2861232_WAR
	.align		4
.L_2225:
        /*0008*/ 	.byte	0x01, 0x35
	.zero		2


	//----- nvinfo : EIATTR_PARAM_CBANK
	.align		4
        /*000c*/ 	.byte	0x04, 0x0a
        /*000e*/ 	.short	(.L_2227 - .L_2226)
	.align		4
.L_2226:
        /*0010*/ 	.word	index@(.nv.constant0._ZN10layer_norm40ln_parallel_residual_bwd_finalize_kernelINS_22Kernel_traits_finalizeILj2560E6__halfS2_fS2_fjLb0ELj1024ELj4ENS_18Kernel_traits_baseILj2560ES2_S2_fS2_fjLj1024EEEEELb0EEEvNS_9BwdParamsE)
        /*0014*/ 	.short	0x0160
        /*0016*/ 	.short	0x0128


	//----- nvinfo : EIATTR_CBANK_PARAM_SIZE
	.align		4
.L_2227:
        /*0018*/ 	.byte	0x03, 0x19
        /*001a*/ 	.short	0x0128


	//----- nvinfo : EIATTR_KPARAM_INFO
	.align		4
        /*001c*/ 	.byte	0x04, 0x17
        /*001e*/ 	.short	(.L_2229 - .L_2228)
.L_2228:
        /*0020*/ 	.word	0x00000000
        /*0024*/ 	.short	0x0000
        /*0026*/ 	.short	0x0000
        /*0028*/ 	.byte	0x00, 0xf0, 0xa1, 0x04


	//----- nvinfo : EIATTR_MAXREG_COUNT
	.align		4
.L_2229:
        /*002c*/ 	.byte	0x03, 0x1b
        /*002e*/ 	.short	0x0040


	//----- nvinfo : EIATTR_NUM_BARRIERS
	.align		4
        /*0030*/ 	.byte	0x02, 0x4c
        /*0032*/ 	.byte	0x01
	.zero		1


	//----- nvinfo : EIATTR_MERCURY_ISA_VERSION
	.align		4
        /*0034*/ 	.byte	0x03, 0x5f
        /*0036*/ 	.short	0x0000


	//----- nvinfo : EIATTR_COOP_GROUP_MASK_REGIDS
	.align		4
        /*0038*/ 	.byte	0x04, 0x29
        /*003a*/ 	.short	(.L_2231 - .L_2230)


	//   ....[0]....
.L_2230:
        /*003c*/ 	.word	0xffffffff


	//   ....[1]....
        /*0040*/ 	.word	0xffffffff


	//   ....[2]....
        /*0044*/ 	.word	0xffffffff


	//   ....[3]....
        /*0048*/ 	.word	0xffffffff


	//   ....[4]....
        /*004c*/ 	.word	0xffffffff


	//   ....[5]....
        /*0050*/ 	.word	0xffffffff


	//   ....[6]....
        /*0054*/ 	.word	0xffffffff


	//   ....[7]....
        /*0058*/ 	.word	0xffffffff


	//   ....[8]....
        /*005c*/ 	.word	0xffffffff


	//   ....[9]....
        /*0060*/ 	.word	0xffffffff


	//   ....[10]....
        /*0064*/ 	.word	0xffffffff


	//   ....[11]....
        /*0068*/ 	.word	0xffffffff


	//   ....[12]....
        /*006c*/ 	.word	0xffffffff


	//   ....[13]....
        /*0070*/ 	.word	0xffffffff


	//   ....[14]....
        /*0074*/ 	.word	0xffffffff


	//   ....[15]....
        /*0078*/ 	.word	0xffffffff


	//   ....[16]....
        /*007c*/ 	.word	0xffffffff


	//   ....[17]....
        /*0080*/ 	.word	0xffffffff


	//   ....[18]....
        /*0084*/ 	.word	0xffffffff


	//   ....[19]....
        /*0088*/ 	.word	0xffffffff


	//   ....[20]....
        /*008c*/ 	.word	0xffffffff


	//   ....[21]....
        /*0090*/ 	.word	0xffffffff


	//   ....[22]....
        /*0094*/ 	.word	0xffffffff


	//   ....[23]....
        /*0098*/ 	.word	0xffffffff


	//   ....[24]....
        /*009c*/ 	.word	0xffffffff


	//   ....[25]....
        /*00a0*/ 	.word	0xffffffff


	//   ....[26]....
        /*00a4*/ 	.word	0xffffffff


	//   ....[27]....
        /*00a8*/ 	.word	0xffffffff


	//   ....[28]....
        /*00ac*/ 	.word	0xffffffff


	//   ....[29]....
        /*00b0*/ 	.word	0xffffffff


	//   ....[30]....
        /*00b4*/ 	.word	0xffffffff


	//   ....[31]....
        /*00b8*/ 	.word	0xffffffff


	//   ....[32]....
        /*00bc*/ 	.word	0xffffffff


	//   ....[33]....
        /*00c0*/ 	.word	0xffffffff


	//   ....[34]....
        /*00c4*/ 	.word	0xffffffff


	//   ....[35]....
        /*00c8*/ 	.word	0xffffffff


	//   ....[36]....
        /*00cc*/ 	.word	0xffffffff


	//   ....[37]....
        /*00d0*/ 	.word	0xffffffff


	//   ....[38]....
        /*00d4*/ 	.word	0xffffffff


	//   ....[39]....
        /*00d8*/ 	.word	0xffffffff


	//----- nvinfo : EIATTR_COOP_GROUP_INSTR_OFFSETS
	.align		4
.L_2231:
        /*00dc*/ 	.byte	0x04, 0x28
        /*00de*/ 	.short	(.L_2233 - .L_2232)


	//   ....[0]....
.L_2232:
        /*00e0*/ 	.word	0x00000b70


	//   ....[1]....
        /*00e4*/ 	.word	0x00000ba0


	//   ....[2]....
        /*00e8*/ 	.word	0x00000bb0


	//   ....[3]....
        /*00ec*/ 	.word	0x00000bc0


	//   ....[4]....
        /*00f0*/ 	.word	0x00000bf0


	//   ....[5]....
        /*00f4*/ 	.word	0x00000c10


	//   ....[6]....
        /*00f8*/ 	.word	0x00000c20


	//   ....[7]....
        /*00fc*/ 	.word	0x00000c30


	//   ....[8]....
        /*0100*/ 	.word	0x00000c60


	//   ....[9]....
        /*0104*/ 	.word	0x00000c80


	//   ....[10]....
        /*0108*/ 	.word	0x00000ca0


	//   ....[11]....
        /*010c*/ 	.word	0x00000cb0


	//   ....[12]....
        /*0110*/ 	.word	0x00000ce0


	//   ....[13]....
        /*0114*/ 	.word	0x00000d00


	//   ....[14]....
        /*0118*/ 	.word	0x00000d20


	//   ....[15]....
        /*011c*/ 	.word	0x00000d30


	//   ....[16]....
        /*0120*/ 	.word	0x00000d60


	//   ....[17]....
        /*0124*/ 	.word	0x00000d90


	//   ....[18]....
        /*0128*/ 	.word	0x00000da0


	//   ....[19]....
        /*012c*/ 	.word	0x00000db0


	//   ....[20]....
        /*0130*/ 	.word	0x000010c0


	//   ....[21]....
        /*0134*/ 	.word	0x00001130


	//   ....[22]....
        /*0138*/ 	.word	0x00001190


	//   ....[23]....
        /*013c*/ 	.word	0x000011f0


	//   ....[24]....
        /*0140*/ 	.word	0x00001260


	//   ....[25]....
        /*0144*/ 	.word	0x000012d0


	//   ....[26]....
        /*0148*/ 	.word	0x00001330


	//   ....[27]....
        /*014c*/ 	.word	0x00001390


	//   ....[28]....
        /*0150*/ 	.word	0x000013f0


	//   ....[29]....
        /*0154*/ 	.word	0x00001460


	//   ....[30]....
        /*0158*/ 	.word	0x000014d0


	//   ....[31]....
        /*015c*/ 	.word	0x00001530


	//   ....[32]....
        /*0160*/ 	.word	0x00001590


	//   ....[33]....
        /*0164*/ 	.word	0x000015f0


	//   ....[34]....
        /*0168*/ 	.word	0x00001660


	//   ....[35]....
        /*016c*/ 	.word	0x000016d0


	//   ....[36]....
        /*0170*/ 	.word	0x00001730


	//   ....[37]....
        /*0174*/ 	.word	0x00001790


	//   ....[38]....
        /*0178*/ 	.word	0x000017f0


	//   ....[39]....
        /*017c*/ 	.word	0x00001850


	//----- nvinfo : EIATTR_EXIT_INSTR_OFFSETS
	.align		4
.L_2233:
        /*0180*/ 	.byte	0x04, 0x1c
        /*0182*/ 	.short	(.L_2235 - .L_2234)


	//   ....[0]....
.L_2234:
        /*0184*/ 	.word	0x00000070


	//   ....[1]....
        /*0188*/ 	.word	0x00001060


	//----- nvinfo : EIATTR_MAX_THREADS
	.align		4
.L_2235:
        /*018c*/ 	.byte	0x04, 0x05
        /*018e*/ 	.short	(.L_2237 - .L_2236)
.L_2236:
        /*0190*/ 	.word	0x00000400
        /*0194*/ 	.word	0x00000001
        /*0198*/ 	.word	0x00000001


	//----- nvinfo : EIATTR_CRS_STACK_SIZE
	.align		4
.L_2237:
        /*019c*/ 	.byte	0x04, 0x1e
        /*019e*/ 	.short	(.L_2239 - .L_2238)
.L_2238:
        /*01a0*/ 	.word	0x00000000
.L_2239:


//--------------------- .nv.info._ZN10layer_norm31ln_parallel_residual_bwd_kernelINS_13Kernel_traitsI6__halfS2_fS2_fjLj2560ELj1ELj1ELj4ELj8ENS_18Kernel_traits_baseILj2560ES2_S2_fS2_fjLj128EEEEELb1ELb1ELb0EEEvNS_9BwdParamsE --------------------------
	.section	.nv.info._ZN10layer_norm31ln_parallel_residual_bwd_kernelINS_13Kernel_traitsI6__halfS2_fS2_fjLj2560ELj1ELj1ELj4ELj8ENS_18Kernel_traits_baseILj2560ES2_S2_fS2_fjLj128EEEEELb1ELb1ELb0EEEvNS_9BwdParamsE,"",@"SHT_CUDA_INFO"
	.sectionflags	@""
	.align	4


	//----- nvinfo : EIATTR_CUDA_API_VERSION
	.align		4
        /*0000*/ 	.byte	0x04, 0x37
        /*0002*/ 	.short	(.L_2241 - .L_2240)
.L_2240:
        /*0004*/ 	.word	0x00000082


	//----- nvinfo : EIATTR_SW2861232_WAR
	.align		4
.L_2241:
        /*0008*/ 	.byte	0x01, 0x35
	.zero		2


	//----- nvinfo : EIATTR_PARAM_CBANK
	.align		4
        /*000c*/ 	.byte	0x04, 0x0a
        /*000e*/ 	.short	(.L_2243 - .L_2242)
	.align		4
.L_2242:
        /*0010*/ 	.word	index@(.nv.constant0._ZN10layer_norm31ln_parallel_residual_bwd_kernelINS_13Kernel_traitsI6__halfS2_fS2_fjLj2560ELj1ELj1ELj4ELj8ENS_18Kernel_traits_baseILj2560ES2_S2_fS2_fjLj128EEEEELb1ELb1ELb0EEEvNS_9BwdParamsE)
        /*0014*/ 	.short	0x0160
        /*0016*/ 	.short	0x0128


	//----- nvinfo : EIATTR_CBANK_PARAM_SIZE
	.align		4
.L_2243:
        /*0018*/ 	.byte	0x03, 0x19
        /*001a*/ 	.short	0x0128


	//----- nvinfo : EIATTR_KPARAM_INFO
	.align		4
        /*001c*/ 	.byte	0x04, 0x17
        /*001e*/ 	.short	(.L_2245 - .L_2244)
.L_2244:
        /*0020*/ 	.word	0x00000000
        /*0024*/ 	.short	0x0000
        /*0026*/ 	.short	0x0000
        /*0028*/ 	.byte	0x00, 0xf0, 0xa1, 0x04


	//----- nvinfo : EIATTR_MAXREG_COUNT
	.align		4
.L_2245:
        /*002c*/ 	.byte	0x03, 0x1b
        /*002e*/ 	.short	0x00ff


	//----- nvinfo : EIATTR_NUM_BARRIERS
	.align		4
        /*0030*/ 	.byte	0x02, 0x4c
        /*0032*/ 	.byte	0x01
	.zero		1


	//----- nvinfo : EIATTR_MERCURY_ISA_VERSION
	.align		4
        /*0034*/ 	.byte	0x03, 0x5f
        /*0036*/ 	.short	0x0000


	//----- nvinfo : EIATTR_COOP_GROUP_MASK_REGIDS
	.align		4
        /*0038*/ 	.byte	0x04, 0x29
        /*003a*/ 	.short	(.L_2247 - .L_2246)


	//   ....[0]....
.L_2246:
        /*003c*/ 	.word	0xffffffff


	//   ....[1]....
        /*0040*/ 	.word	0xffffffff


	//   ....[2]....
        /*0044*/ 	.word	0xffffffff


	//   ....[3]....
        /*0048*/ 	.word	0xffffffff


	//   ....[4]....
        /*004c*/ 	.word	0xffffffff


	//   ....[5]....
        /*0050*/ 	.word	0xffffffff


	//   ....[6]....
        /*0054*/ 	.word	0xffffffff


	//   ....[7]....
        /*0058*/ 	.word	0xffffffff


	//   ....[8]....
        /*005c*/ 	.word	0xffffffff


	//   ....[9]....
        /*0060*/ 	.word	0xffffffff


	//   ....[10]....
        /*0064*/ 	.word	0xffffffff


	//   ....[11]....
        /*0068*/ 	.word	0xffffffff


	//   ....[12]....
        /*006c*/ 	.word	0xffffffff


	//   ....[13]....
        /*0070*/ 	.word	0xffffffff


	//   ....[14]....
        /*0074*/ 	.word	0xffffffff


	//   ....[15]....
        /*0078*/ 	.word	0xffffffff


	//   ....[16]....
        /*007c*/ 	.word	0xffffffff


	//   ....[17]....
        /*0080*/ 	.word	0xffffffff


	//   ....[18]....
        /*0084*/ 	.word	0xffffffff


	//   ....[19]....
        /*0088*/ 	.word	0xffffffff


	//----- nvinfo : EIATTR_COOP_GROUP_INSTR_OFFSETS
	.align		4
.L_2247:
        /*008c*/ 	.byte	0x04, 0x28
        /*008e*/ 	.short	(.L_2249 - .L_2248)


	//   ....[0]....
.L_2248:
        /*0090*/ 	.word	0x00001b30


	//   ....[1]....
        /*0094*/ 	.word	0x00001b50


	//   ....[2]....
        /*0098*/ 	.word	0x00001b70


	//   ....[3]....
        /*009c*/ 	.word	0x00001b90


	//   ....[4]....
        /*00a0*/ 	.word	0x00001bb0


	//   ....[5]....
        /*00a4*/ 	.word	0x00001bd0


	//   ....[6]....
        /*00a8*/ 	.word	0x00001bf0


	//   ....[7]....
        /*00ac*/ 	.word	0x00001c10


	//   ....[8]....
        /*00b0*/ 	.word	0x00001c30


	//   ....[9]....
        /*00b4*/ 	.word	0x00001c50


	//   ....[10]....
        /*00b8*/ 	.word	0x000039f0


	//   ....[11]....
        /*00bc*/ 	.word	0x00003a70


	//   ....[12]....
        /*00c0*/ 	.word	0x00003af0


	//   ....[13]....
        /*00c4*/ 	.word	0x00003b60


	//   ....[14]....
        /*00c8*/ 	.word	0x00003be0


	//   ....[15]....
        /*00cc*/ 	.word	0x00003c50


	//   ....[16]....
        /*00d0*/ 	.word	0x00003cd0


	//   ....[17]....
        /*00d4*/ 	.word	0x00003d40


	//   ....[18]....
        /*00d8*/ 	.word	0x00003dc0


	//   ....[19]....
        /*00dc*/ 	.word	0x00003e30


	//----- nvinfo : EIATTR_EXIT_INSTR_OFFSETS
	.align		4
.L_2249:
        /*00e0*/ 	.byte	0x04, 0x1c
        /*00e2*/ 	.short	(.L_2251 - .L_2250)


	//   ....[0]....
.L_2250:
        /*00e4*/ 	.word	0x00003930


	//   ....[1]....
        /*00e8*/ 	.word	0x00003990


	//----- nvinfo : EIATTR_MAX_THREADS
	.align		4
.L_2251:
        /*00ec*/ 	.byte	0x04, 0x05
        /*00ee*/ 	.short	(.L_2253 - .L_2252)
.L_2252:
        /*00f0*/ 	.word	0x00000080
        /*00f4*/ 	.word	0x00000001
        /*00f8*/ 	.word	0x00000001


	//----- nvinfo : EIATTR_CRS_STACK_SIZE
	.align		4
.L_2253:
        /*00fc*/ 	.byte	0x04, 0x1e
        /*00fe*/ 	.short	(.L_2255 - .L_2254)
.L_2254:
        /*0100*/ 	.word	0x00000000
.L_2255:


//--------------------- .nv.info._ZN10layer_norm22ln_bwd_finalize_kernelINS_22Kernel_traits_finalizeILj2560E6__halfS2_fS2_fjLb0ELj1024ELj4ENS_18Kernel_traits_baseILj2560ES2_S2_fS2_fjLj1024EEEEELb0ELb1EEEvNS_9BwdParamsE --------------------------
	.section	.nv.info._ZN10layer_norm22ln_bwd_finalize_kernelINS_22Kernel_traits_finalizeILj2560E6__halfS2_fS2_fjLb0ELj1024ELj4ENS_18Kernel_traits_baseILj2560ES2_S2_fS2_fjLj1024EEEEELb0ELb1EEEvNS_9BwdParamsE,"",@"SHT_CUDA_INFO"
	.sectionflags	@""
	.align	4


	//----- nvinfo : EIATTR_CUDA_API_VERSION
	.align		4
        /*0000*/ 	.byte	0x04, 0x37
        /*0002*/ 	.short	(.L_2257 - .L_2256)
.L_2256:
        /*0004*/ 	.word	0x00000082


	//----- nvinfo : EIATTR_SW2861232_WAR
	.align		4
.L_2257:
        /*0008*/ 	.byte	0x01, 0x35
	.zero		2


	//----- nvinfo : EIATTR_PARAM_CBANK
	.align		4
        /*000c*/ 	.byte	0x04, 0x0a
        /*000e*/ 	.short	(.L_2259 - .L_2258)
	.align		4
.L_2258:
        /*0010*/ 	.word	index@(.nv.constant0._ZN10layer_norm22ln_bwd_finalize_kernelINS_22Kernel_traits_finalizeILj2560E6__halfS2_fS2_fjLb0ELj1024ELj4ENS_18Kernel_traits_baseILj2560ES2_S2_fS2_fjLj1024EEEEELb0ELb1EEEvNS_9BwdParamsE)
        /*0014*/ 	.short	0x0160
        /*0016*/ 	.short	0x0128


	//----- nvinfo : EIATTR_CBANK_PARAM_SIZE
	.align		4
.L_2259:
        /*0018*/ 	.byte	0x03, 0x19
        /*001a*/ 	.short	0x0128


	//----- nvinfo : EIATTR_KPARAM_INFO
	.align		4
        /*001c*/ 	.byte	0x04, 0x17
        /*001e*/ 	.short	(.L_2261 - .L_2260)
.L_2260:
        /*0020*/ 	.word	0x00000000
        /*0024*/ 	.short	0x0000
        /*0026*/ 	.short	0x0000
        /*0028*/ 	.byte	0x00, 0xf0, 0xa1, 0x04


	//----- nvinfo : EIATTR_MAXREG_COUNT
	.align		4
.L_2261:
        /*002c*/ 	.byte	0x03, 0x1b
        /*002e*/ 	.short	0x0040


	//----- nvinfo : EIATTR_NUM_BARRIERS
	.align		4
        /*0030*/ 	.byte	0x02, 0x4c
        /*0032*/ 	.byte	0x01
	.zero		1


	//----- nvinfo : EIATTR_MERCURY_ISA_VERSION
	.align		4
        /*0034*/ 	.byte	0x03, 0x5f
        /*0036*/ 	.short	0x0000


	//----- nvinfo : EIATTR_COOP_GROUP_MASK_REGIDS
	.align		4
        /*0038*/ 	.byte	0x04, 0x29
        /*003a*/ 	.short	(.L_2263 - .L_2262)


	//   ....[0]....
.L_2262:
        /*003c*/ 	.word	0xffffffff


	//   ....[1]....
        /*0040*/ 	.word	0xffffffff


	//   ....[2]....
        /*0044*/ 	.word	0xffffffff


	//   ....[3]....
        /*0048*/ 	.word	0xffffffff


	//   ....[4]....
        /*004c*/ 	.word	0xffffffff


	//   ....[5]....
        /*0050*/ 	.word	0xffffffff


	//   ....[6]....
        /*0054*/ 	.word	0xffffffff


	//   ....[7]....
        /*0058*/ 	.word	0xffffffff


	//   ....[8]....
        /*005c*/ 	.word	0xffffffff


	//   ....[9]....
        /*0060*/ 	.word	0xffffffff


	//   ....[10]....
        /*0064*/ 	.word	0xffffffff


	//   ....[11]....
        /*0068*/ 	.word	0xffffffff


	//   ....[12]....
        /*006c*/ 	.word	0xffffffff


	//   ....[13]....
        /*0070*/ 	.word	0xffffffff


	//   ....[14]....
        /*0074*/ 	.word	0xffffffff


	//   ....[15]....
        /*0078*/ 	.word	0xffffffff


	//   ....[16]....
        /*007c*/ 	.word	0xffffffff


	//   ....[17]....
        /*0080*/ 	.word	0xffffffff


	//   ....[18]....
        /*0084*/ 	.word	0xffffffff


	//   ....[19]....
        /*0088*/ 	.word	0xffffffff


	//----- nvinfo : EIATTR_COOP_GROUP_INSTR_OFFSETS
	.align		4
.L_2263:
        /*008c*/ 	.byte	0x04, 0x28
        /*008e*/ 	.short	(.L_2265 - .L_2264)


	//   ....[0]....
.L_2264:
        /*0090*/ 	.word	0x000007f0


	//   ....[1]....
        /*0094*/ 	.word	0x00000820


	//   ....[2]....
        /*0098*/ 	.word	0x00000840


	//   ....[3]....
        /*009c*/ 	.word	0x00000850


	//   ....[4]....
        /*00a0*/ 	.word	0x00000880


	//   ....[5]....
        /*00a4*/ 	.word	0x00000890


	//   ....[6]....
        /*00a8*/ 	.word	0x000008c0


	//   ....[7]....
        /*00ac*/ 	.word	0x000008d0


	//   ....[8]....
        /*00b0*/ 	.word	0x00000900


	//   ....[9]....
        /*00b4*/ 	.word	0x00000910


	//   ....[10]....
        /*00b8*/ 	.word	0x00000b00


	//   ....[11]....
        /*00bc*/ 	.word	0x00000b80


	//   ....[12]....
        /*00c0*/ 	.word	0x00000be0


	//   ....[13]....
        /*00c4*/ 	.word	0x00000c40


	//   ....[14]....
        /*00c8*/ 	.word	0x00000cb0


	//   ....[15]....
        /*00cc*/ 	.word	0x00000d20


	//   ....[16]....
        /*00d0*/ 	.word	0x00000d80


	//   ....[17]....
        /*00d4*/ 	.word	0x00000de0


	//   ....[18]....
        /*00d8*/ 	.word	0x00000e40


	//   ....[19]....
        /*00dc*/ 	.word	0x00000ea0


	//----- nvinfo : EIATTR_EXIT_INSTR_OFFSETS
	.align		4
.L_2265:
        /*00e0*/ 	.byte	0x04, 0x1c
        /*00e2*/ 	.short	(.L_2267 - .L_2266)


	//   ....[0]....
.L_2266:
        /*00e4*/ 	.word	0x00000070


	//   ....[1]....
        /*00e8*/ 	.word	0x00000aa0


	//----- nvinfo : EIATTR_MAX_THREADS
	.align		4
.L_2267:
        /*00ec*/ 	.byte	0x04, 0x05
        /*00ee*/ 	.short	(.L_2269 - .L_2268)
.L_2268:
        /*00f0*/ 	.word	0x00000400
        /*00f4*/ 	.word	0x00000001
        /*00f8*/ 	.word	0x00000001


	//----- nvinfo : EIATTR_CRS_STACK_SIZE
	.align		4
.L_2269:
        /*00fc*/ 	.byte	0x04, 0x1e
        /*00fe*/ 	.short	(.L_2271 - .L_2270)
.L_2270:
        /*0100*/ 	.word	0x00000000
.L_2271:


//--------------------- .nv.info._ZN10layer_norm40ln_parallel_residual_bwd_finalize_kernelINS_22Kernel_traits_finalizeILj2560E6__halfS2_fS2_fjLb0ELj1024ELj4ENS_18Kernel_traits_baseILj2560ES2_S2_fS2_fjLj1024EEEEELb1EEEvNS_9BwdParamsE --------------------------
	.section	.nv.info._ZN10layer_norm40ln_parallel_residual_bwd_finalize_kernelINS_22Kernel_traits_finalizeILj2560E6__halfS2_fS2_fjLb0ELj1024ELj4ENS_18Kernel_traits_baseILj2560ES2_S2_fS2_fjLj1024EEEEELb1EEEvNS_9BwdParamsE,"",@"SHT_CUDA_INFO"
	.sectionflags	@""
	.align	4


	//----- nvinfo : EIATTR_CUDA_API_VERSION
	.align		4
        /*0000*/ 	.byte	0x04, 0x37
        /*0002*/ 	.short	(.L_2273 - .L_2272)
.L_2272:
        /*0004*/ 	.word	0x00000082


	//----- nvinfo : EIATTR_SW2861232_WAR
	.align		4
.L_2273:
        /*0008*/ 	.byte	0x01, 0x35
	.zero		2


	//----- nvinfo : EIATTR_PARAM_CBANK
	.align		4
        /*000c*/ 	.byte	0x04, 0x0a
        /*000e*/ 	.short	(.L_2275 - .L_2274)
	.align		4
.L_2274:
        /*0010*/ 	.word	index@(.nv.constant0._ZN10layer_norm40ln_parallel_residual_bwd_finalize_kernelINS_22Kernel_traits_finalizeILj2560E6__halfS2_fS2_fjLb0ELj1024ELj4ENS_18Kernel_traits_baseILj2560ES2_S2_fS2_fjLj1024EEEEELb1EEEvNS_9BwdParamsE)
        /*0014*/ 	.short	0x0160
        /*0016*/ 	.short	0x0128


	//----- nvinfo : EIATTR_CBANK_PARAM_SIZE
	.align		4
.L_2275:
        /*0018*/ 	.byte	0x03, 0x19
        /*001a*/ 	.short	0x0128


	//----- nvinfo : EIATTR_KPARAM_INFO
	.align		4
        /*001c*/ 	.byte	0x04, 0x17
        /*001e*/ 	.short	(.L_2277 - .L_2276)
.L_2276:
        /*0020*/ 	.word	0x00000000
        /*0024*/ 	.short	0x0000
        /*0026*/ 	.short	0x0000
        /*0028*/ 	.byte	0x00, 0xf0, 0xa1, 0x04


	//----- nvinfo : EIATTR_MAXREG_COUNT
	.align		4
.L_2277:
        /*002c*/ 	.byte	0x03, 0x1b
        /*002e*/ 	.short	0x0040


	//----- nvinfo : EIATTR_NUM_BARRIERS
	.align		4
        /*0030*/ 	.byte	0x02, 0x4c
        /*0032*/ 	.byte	0x01
	.zero		1


	//----- nvinfo : EIATTR_MERCURY_ISA_VERSION
	.align		4
        /*0034*/ 	.byte	0x03, 0x5f
        /*0036*/ 	.short	0x0000


	//----- nvinfo : EIATTR_COOP_GROUP_MASK_REGIDS
	.align		4
        /*0038*/ 	.byte	0x04, 0x29
        /*003a*/ 	.short	(.L_2279 - .L_2278)


	//   ....[0]....
.L_2278:
        /*003c*/ 	.word	0xffffffff


	//   ....[1]....
        /*0040*/ 	.word	0xffffffff


	//   ....[2]....
        /*0044*/ 	.word	0xffffffff


	//   ....[3]....
        /*0048*/ 	.word	0xffffffff


	//   ....[4]....
        /*004c*/ 	.word	0xffffffff


	//   ....[5]....
        /*0050*/ 	.word	0xffffffff


	//   ....[6]....
        /*0054*/ 	.word	0xffffffff


	//   ....[7]....
        /*0058*/ 	.word	0xffffffff


	//   ....[8]....
        /*005c*/ 	.word	0xffffffff


	//   ....[9]....
        /*0060*/ 	.word	0xffffffff


	//   ....[10]....
        /*0064*/ 	.word	0xffffffff


	//   ....[11]....
        /*0068*/ 	.word	0xffffffff


	//   ....[12]....
        /*006c*/ 	.word	0xffffffff


	//   ....[13]....
        /*0070*/ 	.word	0xffffffff


	//   ....[14]....
        /*0074*/ 	.word	0xffffffff


	//   ....[15]....
        /*0078*/ 	.word	0xffffffff


	//   ....[16]....
        /*007c*/ 	.word	0xffffffff


	//   ....[17]....
        /*0080*/ 	.word	0xffffffff


	//   ....[18]....
        /*0084*/ 	.word	0xffffffff


	//   ....[19]....
        /*0088*/ 	.word	0xffffffff


	//   ....[20]....
        /*008c*/ 	.word	0xffffffff


	//   ....[21]....
        /*0090*/ 	.word	0xffffffff


	//   ....[22]....
        /*0094*/ 	.word	0xffffffff


	//   ....[23]....
        /*0098*/ 	.word	0xffffffff


	//   ....[24]....
        /*009c*/ 	.word	0xffffffff


	//   ....[25]....
        /*00a0*/ 	.word	0xffffffff


	//   ....[26]....
        /*00a4*/ 	.word	0xffffffff


	//   ....[27]....
        /*00a8*/ 	.word	0xffffffff


	//   ....[28]....
        /*00ac*/ 	.word	0xffffffff


	//   ....[29]....
        /*00b0*/ 	.word	0xffffffff


	//   ....[30]....
        /*00b4*/ 	.word	0xffffffff


	//   ....[31]....
        /*00b8*/ 	.word	0xffffffff


	//   ....[32]....
        /*00bc*/ 	.word	0xffffffff


	//   ....[33]....
        /*00c0*/ 	.word	0xffffffff


	//   ....[34]....
        /*00c4*/ 	.word	0xffffffff


	//   ....[35]....
        /*00c8*/ 	.word	0xffffffff


	//   ....[36]....
        /*00cc*/ 	.word	0xffffffff


	//   ....[37]....
        /*00d0*/ 	.word	0xffffffff


	//   ....[38]....
        /*00d4*/ 	.word	0xffffffff


	//   ....[39]....
        /*00d8*/ 	.word	0xffffffff


	//----- nvinfo : EIATTR_COOP_GROUP_INSTR_OFFSETS
	.align		4
.L_2279:
        /*00dc*/ 	.byte	0x04, 0x28
        /*00de*/ 	.short	(.L_2281 - .L_2280)


	//   ....[0]....
.L_2280:
        /*00e0*/ 	.word	0x00000b60


	//   ....[1]....
        /*00e4*/ 	.word	0x00000b90


	//   ....[2]....
        /*00e8*/ 	.word	0x00000ba0


	//   ....[3]....
        /*00ec*/ 	.word	0x00000bb0


	//   ....[4]....
        /*00f0*/ 	.word	0x00000be0


	//   ....[5]....
        /*00f4*/ 	.word	0x00000c00


	//   ....[6]....
        /*00f8*/ 	.word	0x00000c10


	//   ....[7]....
        /*00fc*/ 	.word	0x00000c20


	//   ....[8]....
        /*0100*/ 	.word	0x00000c50


	//   ....[9]....
        /*0104*/ 	.word	0x00000c70


	//   ....[10]....
        /*0108*/ 	.word	0x00000c90


	//   ....[11]....
        /*010c*/ 	.word	0x00000ca0


	//   ....[12]....
        /*0110*/ 	.word	0x00000cd0


	//   ....[13]....
        /*0114*/ 	.word	0x00000cf0


	//   ....[14]....
        /*0118*/ 	.word	0x00000d10


	//   ....[15]....
        /*011c*/ 	.word	0x00000d20


	//   ....[16]....
        /*0120*/ 	.word	0x00000d50


	//   ....[17]....
        /*0124*/ 	.word	0x00000d80


	//   ....[18]....
        /*0128*/ 	.word	0x00000d90


	//   ....[19]....
        /*012c*/ 	.word	0x00000da0


	//   ....[20]....
        /*0130*/ 	.word	0x00001090


	//   ....[21]....
        /*0134*/ 	.word	0x00001100


	//   ....[22]....
        /*0138*/ 	.word	0x00001160


	//   ....[23]....
        /*013c*/ 	.word	0x000011c0


	//   ....[24]....
        /*0140*/ 	.word	0x00001230


	//   ....[25]....
        /*0144*/ 	.word	0x000012a0


	//   ....[26]....
        /*0148*/ 	.word	0x00001300


	//   ....[27]....
        /*014c*/ 	.word	0x00001360


	//   ....[28]....
        /*0150*/ 	.word	0x000013c0


	//   ....[29]....
        /*0154*/ 	.word	0x00001430


	//   ....[30]....
        /*0158*/ 	.word	0x000014a0


	//   ....[31]....
        /*015c*/ 	.word	0x00001500


	//   ....[32]....
        /*0160*/ 	.word	0x00001560


	//   ....[33]....
        /*0164*/ 	.word	0x000015c0


	//   ....[34]....
        /*0168*/ 	.word	0x00001630


	//   ....[35]....
        /*016c*/ 	.word	0x000016a0


	//   ....[36]....
        /*0170*/ 	.word	0x00001700


	//   ....[37]....
        /*0174*/ 	.word	0x00001760


	//   ....[38]....
        /*0178*/ 	.word	0x000017c0


	//   ....[39]....
        /*017c*/ 	.word	0x00001820


	//----- nvinfo : EIATTR_EXIT_INSTR_OFFSETS
	.align		4
.L_2281:
        /*0180*/ 	.byte	0x04, 0x1c
        /*0182*/ 	.short	(.L_2283 - .L_2282)


	//   ....[0]....
.L_2282:
        /*0184*/ 	.word	0x00000070


	//   ....[1]....
        /*0188*/ 	.word	0x00001030


	//----- nvinfo : EIATTR_MAX_THREADS
	.align		4
.L_2283:
        /*018c*/ 	.byte	0x04, 0x05
        /*018e*/ 	.short	(.L_2285 - .L_2284)
.L_2284:
        /*0190*/ 	.word	0x00000400
        /*0194*/ 	.word	0x00000001
        /*0198*/ 	.word	0x00000001


	//----- nvinfo : EIATTR_CRS_STACK_SIZE
	.align		4
.L_2285:
        /*019c*/ 	.byte	0x04, 0x1e
        /*019e*/ 	.short	(.L_2287 - .L_2286)
.L_2286:
        /*01a0*/ 	.word	0x00000000
.L_2287:


//--------------------- .nv.info._ZN10layer_norm31ln_parallel_residual_bwd_kernelINS_13Kernel_traitsI6__halfS2_fS2_fjLj2560ELj1ELj1ELj4ELj8ENS_18Kernel_traits_baseILj2560ES2_S2_fS2_fjLj128EEEEELb1ELb1ELb1EEEvNS_9BwdParamsE --------------------------
	.section	.nv.info._ZN10layer_norm31ln_parallel_residual_bwd_kernelINS_13Kernel_traitsI6__halfS2_fS2_fjLj2560ELj1ELj1ELj4ELj8ENS_18Kernel_traits_baseILj2560ES2_S2_fS2_fjLj128EEEEELb1ELb1ELb1EEEvNS_9BwdParamsE,"",@"SHT_CUDA_INFO"
	.sectionflags	@""
	.align	4


	//----- nvinfo : EIATTR_CUDA_API_VERSION
	.align		4
        /*0000*/ 	.byte	0x04, 0x37
        /*0002*/ 	.short	(.L_2289 - .L_2288)
.L_2288:
        /*0004*/ 	.word	0x00000082


	//----- nvinfo : EIATTR_SW2861232_WAR
	.align		4
.L_2289:
        /*0008*/ 	.byte	0x01, 0x35
	.zero		2


	//----- nvinfo : EIATTR_PARAM_CBANK
	.align		4
        /*000c*/ 	.byte	0x04, 0x0a
        /*000e*/ 	.short	(.L_2291 - .L_2290)
	.align		4
.L_2290:
        /*0010*/ 	.word	index@(.nv.constant0._ZN10layer_norm31ln_parallel_residual_bwd_kernelINS_13Kernel_traitsI6__halfS2_fS2_fjLj2560ELj1ELj1ELj4ELj8ENS_18Kernel_traits_baseILj2560ES2_S2_fS2_fjLj128EEEEELb1ELb1ELb1EEEvNS_9BwdParamsE)
        /*0014*/ 	.short	0x0160
        /*0016*/ 	.short	0x0128


	//----- nvinfo : EIATTR_CBANK_PARAM_SIZE
	.align		4
.L_2291:
        /*0018*/ 	.byte	0x03, 0x19
        /*001a*/ 	.short	0x0128


	//----- nvinfo : EIATTR_KPARAM_INFO
	.align		4
        /*001c*/ 	.byte	0x04, 0x17
        /*001e*/ 	.short	(.L_2293 - .L_2292)
.L_2292:
        /*0020*/ 	.word	0x00000000
        /*0024*/ 	.short	0x0000
        /*0026*/ 	.short	0x0000
        /*0028*/ 	.byte	0x00, 0xf0, 0xa1, 0x04


	//----- nvinfo : EIATTR_MAXREG_COUNT
	.align		4
.L_2293:
        /*002c*/ 	.byte	0x03, 0x1b
        /*002e*/ 	.short	0x00ff


	//----- nvinfo : EIATTR_NUM_BARRIERS
	.align		4
        /*0030*/ 	.byte	0x02, 0x4c
        /*0032*/ 	.byte	0x01
	.zero		1


	//----- nvinfo : EIATTR_MERCURY_ISA_VERSION
	.align		4
        /*0034*/ 	.byte	0x03, 0x5f
        /*0036*/ 	.short	0x0000


	//----- nvinfo : EIATTR_COOP_GROUP_MASK_REGIDS
	.align		4
        /*0038*/ 	.byte	0x04, 0x29
        /*003a*/ 	.short	(.L_2295 - .L_2294)


	//   ....[0]....
.L_2294:
        /*003c*/ 	.word	0xffffffff


	//   ....[1]....
        /*0040*/ 	.word	0xffffffff


	//   ....[2]....
        /*0044*/ 	.word	0xffffffff


	//   ....[3]....
        /*0048*/ 	.word	0xffffffff


	//   ....[4]....
        /*004c*/ 	.word	0xffffffff


	//   ....[5]....
        /*0050*/ 	.word	0xffffffff


	//   ....[6]....
        /*0054*/ 	.word	0xffffffff


	//   ....[7]....
        /*0058*/ 	.word	0xffffffff


	//   ....[8]....
        /*005c*/ 	.word	0xffffffff


	//   ....[9]....
        /*0060*/ 	.word	0xffffffff


	//   ....[10]....
        /*0064*/ 	.word	0xffffffff


	//   ....[11]....
        /*0068*/ 	.word	0xffffffff


	//   ....[12]....
        /*006c*/ 	.word	0xffffffff


	//   ....[13]....
        /*0070*/ 	.word	0xffffffff


	//   ....[14]....
        /*0074*/ 	.word	0xffffffff


	//   ....[15]....
        /*0078*/ 	.word	0xffffffff


	//   ....[16]....
        /*007c*/ 	.word	0xffffffff


	//   ....[17]....
        /*0080*/ 	.word	0xffffffff


	//   ....[18]....
        /*0084*/ 	.word	0xffffffff


	//   ....[19]....
        /*0088*/ 	.word	0xffffffff


	//----- nvinfo : EIATTR_COOP_GROUP_INSTR_OFFSETS
	.align		4
.L_2295:
        /*008c*/ 	.byte	0x04, 0x28
        /*008e*/ 	.short	(.L_2297 - .L_2296)


	//   ....[0]....
.L_2296:
        /*0090*/ 	.word	0x00001780


	//   ....[1]....
        /*0094*/ 	.word	0x000017a0


	//   ....[2]....
        /*0098*/ 	.word	0x000017c0


	//   ....[3]....
        /*009c*/ 	.word	0x000017e0


	//   ....[4]....
        /*00a0*/ 	.word	0x00001800


	//   ....[5]....
        /*00a4*/ 	.word	0x00001820


	//   ....[6]....
        /*00a8*/ 	.word	0x00001840


	//   ....[7]....
        /*00ac*/ 	.word	0x00001860


	//   ....[8]....
        /*00b0*/ 	.word	0x00001880


	//   ....[9]....
        /*00b4*/ 	.word	0x000018a0


	//   ....[10]....
        /*00b8*/ 	.word	0x000035e0


	//   ....[11]....
        /*00bc*/ 	.word	0x00003660


	//   ....[12]....
        /*00c0*/ 	.word	0x000036e0


	//   ....[13]....
        /*00c4*/ 	.word	0x00003750


	//   ....[14]....
        /*00c8*/ 	.word	0x000037d0


	//   ....[15]....
        /*00cc*/ 	.word	0x00003840


	//   ....[16]....
        /*00d0*/ 	.word	0x000038c0


	//   ....[17]....
        /*00d4*/ 	.word	0x00003930


	//   ....[18]....
        /*00d8*/ 	.word	0x000039b0


	//   ....[19]....
        /*00dc*/ 	.word	0x00003a20


	//----- nvinfo : EIATTR_EXIT_INSTR_OFFSETS
	.align		4
.L_2297:
        /*00e0*/ 	.byte	0x04, 0x1c
        /*00e2*/ 	.short	(.L_2299 - .L_2298)


	//   ....[0]....
.L_2298:
        /*00e4*/ 	.word	0x00003580


	//----- nvinfo : EIATTR_MAX_THREADS
	.align		4
.L_2299:
        /*00e8*/ 	.byte	0x04, 0x05
        /*00ea*/ 	.short	(.L_2301 - .L_2300)
.L_2300:
        /*00ec*/ 	.word	0x00000080
        /*00f0*/ 	.word	0x00000001
        /*00f4*/ 	.word	0x00000001


	//----- nvinfo : EIATTR_CRS_STACK_SIZE
	.align		4
.L_2301:
        /*00f8*/ 	.byte	0x04, 0x1e
        /*00fa*/ 	.short	(.L_2303 - .L_2302)
.L_2302:
        /*00fc*/ 	.word	0x00000000
.L_2303:


//--------------------- .nv.info._ZN10layer_norm31ln_parallel_residual_bwd_kernelINS_13Kernel_traitsIf6__halffS2_fjLj2560ELj1ELj1ELj4ELj8ENS_18Kernel_traits_baseILj2560EfS2_fS2_fjLj128EEEEELb0ELb0ELb0EEEvNS_9BwdParamsE --------------------------
	.section	.nv.info._ZN10layer_norm31ln_parallel_residual_bwd_kernelINS_13Kernel_traitsIf6__halffS2_fjLj2560ELj1ELj1ELj4ELj8ENS_18Kernel_traits_baseILj2560EfS2_fS2_fjLj128EEEEELb0ELb0ELb0EEEvNS_9BwdParamsE,"",@"SHT_CUDA_INFO"
	.sectionflags	@""
	.align	4


	//----- nvinfo : EIATTR_CUDA_API_VERSION
	.align		4
        /*0000*/ 	.byte	0x04, 0x37
        /*0002*/ 	.short	(.L_2305 - .L_2304)
.L_2304:
        /*0004*/ 	.word	0x00000082


	//----- nvinfo : EIATTR_SW2861232_WAR
	.align		4
.L_2305:
        /*0008*/ 	.byte	0x01, 0x35
	.zero		2


	//----- nvinfo : EIATTR_PARAM_CBANK
	.align		4
        /*000c*/ 	.byte	0x04, 0x0a
        /*000e*/ 	.short	(.L_2307 - .L_2306)
	.align		4
.L_2306:
        /*0010*/ 	.word	index@(.nv.constant0._ZN10layer_norm31ln_parallel_residual_bwd_kernelINS_13Kernel_traitsIf6__halffS2_fjLj2560ELj1ELj1ELj4ELj8ENS_18Kernel_traits_baseILj2560EfS2_fS2_fjLj128EEEEELb0ELb0ELb0EEEvNS_9BwdParamsE)
        /*0014*/ 	.short	0x0160
        /*0016*/ 	.short	0x0128


	//----- nvinfo : EIATTR_CBANK_PARAM_SIZE
	.align		4
.L_2307:
        /*0018*/ 	.byte	0x03, 0x19
        /*001a*/ 	.short	0x0128


	//----- nvinfo : EIATTR_KPARAM_INFO
	.align		4
        /*001c*/ 	.byte	0x04, 0x17
        /*001e*/ 	.short	(.L_2309 - .L_2308)
.L_2308:
        /*0020*/ 	.word	0x00000000
        /*0024*/ 	.short	0x0000
        /*0026*/ 	.short	0x0000
        /*0028*/ 	.byte	0x00, 0xf0, 0xa1, 0x04


	//----- nvinfo : EIATTR_MAXREG_COUNT
	.align		4
.L_2309:
        /*002c*/ 	.byte	0x03, 0x1b
        /*002e*/ 	.short	0x00ff


	//----- nvinfo : EIATTR_NUM_BARRIERS
	.align		4
        /*0030*/ 	.byte	0x02, 0x4c
        /*0032*/ 	.byte	0x01
	.zero		1


	//----- nvinfo : EIATTR_MERCURY_ISA_VERSION
	.align		4
        /*0034*/ 	.byte	0x03, 0x5f
        /*0036*/ 	.short	0x0000


	//----- nvinfo : EIATTR_COOP_GROUP_MASK_REGIDS
	.align		4
        /*0038*/ 	.byte	0x04, 0x29
        /*003a*/ 	.short	(.L_2311 - .L_2310)


	//   ....[0]....
.L_2310:
        /*003c*/ 	.word	0xffffffff


	//   ....[1]....
        /*0040*/ 	.word	0xffffffff


	//   ....[2]....
        /*0044*/ 	.word	0xffffffff


	//   ....[3]....
        /*0048*/ 	.word	0xffffffff


	//   ....[4]....
        /*004c*/ 	.word	0xffffffff


	//   ....[5]....
        /*0050*/ 	.word	0xffffffff


	//   ....[6]....
        /*0054*/ 	.word	0xffffffff


	//   ....[7]....
        /*0058*/ 	.word	0xffffffff


	//   ....[8]....
        /*005c*/ 	.word	0xffffffff


	//   ....[9]....
        /*0060*/ 	.word	0xffffffff


	//   ....[10]....
        /*0064*/ 	.word	0xffffffff


	//   ....[11]....
        /*0068*/ 	.word	0xffffffff


	//   ....[12]....
        /*006c*/ 	.word	0xffffffff


	//   ....[13]....
        /*0070*/ 	.word	0xffffffff


	//   ....[14]....
        /*0074*/ 	.word	0xffffffff


	//   ....[15]....
        /*0078*/ 	.word	0xffffffff


	//   ....[16]....
        /*007c*/ 	.word	0xffffffff


	//   ....[17]....
        /*0080*/ 	.word	0xffffffff


	//   ....[18]....
        /*0084*/ 	.word	0xffffffff


	//   ....[19]....
        /*0088*/ 	.word	0xffffffff


	//----- nvinfo : EIATTR_COOP_GROUP_INSTR_OFFSETS
	.align		4
.L_2311:
        /*008c*/ 	.byte	0x04, 0x28
        /*008e*/ 	.short	(.L_2313 - .L_2312)


	//   ....[0]....
.L_2312:
        /*0090*/ 	.word	0x00001e30


	//   ....[1]....
        /*0094*/ 	.word	0x00001e50


	//   ....[2]....
        /*0098*/ 	.word	0x00001e70


	//   ....[3]....
        /*009c*/ 	.word	0x00001e90


	//   ....[4]....
        /*00a0*/ 	.word	0x00001eb0


	//   ....[5]....
        /*00a4*/ 	.word	0x00001ed0


	//   ....[6]....
        /*00a8*/ 	.word	0x00001ef0


	//   ....[7]....
        /*00ac*/ 	.word	0x00001f10


	//   ....[8]....
        /*00b0*/ 	.word	0x00001f30


	//   ....[9]....
        /*00b4*/ 	.word	0x00001f50


	//   ....[10]....
        /*00b8*/ 	.word	0x00003770


	//   ....[11]....
        /*00bc*/ 	.word	0x000037f0


	//   ....[12]....
        /*00c0*/ 	.word	0x00003870


	//   ....[13]....
        /*00c4*/ 	.word	0x000038e0


	//   ....[14]....
        /*00c8*/ 	.word	0x00003960


	//   ....[15]....
        /*00cc*/ 	.word	0x000039d0


	//   ....[16]....
        /*00d0*/ 	.word	0x00003a50


	//   ....[17]....
        /*00d4*/ 	.word	0x00003ac0


	//   ....[18]....
        /*00d8*/ 	.word	0x00003b40


	//   ....[19]....
        /*00dc*/ 	.word	0x00003bb0


	//----- nvinfo : EIATTR_EXIT_INSTR_OFFSETS
	.align		4
.L_2313:
        /*00e0*/ 	.byte	0x04, 0x1c
        /*00e2*/ 	.short	(.L_2315 - .L_2314)


	//   ....[0]....
.L_2314:
        /*00e4*/ 	.word	0x00003670


	//   ....[1]....
        /*00e8*/ 	.word	0x00003710


	//----- nvinfo : EIATTR_MAX_THREADS
	.align		4
.L_2315:
        /*00ec*/ 	.byte	0x04, 0x05
        /*00ee*/ 	.short	(.L_2317 - .L_2316)
.L_2316:
        /*00f0*/ 	.word	0x00000080
        /*00f4*/ 	.word	0x00000001
        /*00f8*/ 	.word	0x00000001


	//----- nvinfo : EIATTR_CRS_STACK_SIZE
	.align		4
.L_2317:
        /*00fc*/ 	.byte	0x04, 0x1e
        /*00fe*/ 	.short	(.L_2319 - .L_2318)
.L_2318:
        /*0100*/ 	.word	0x00000000
.L_2319:


//--------------------- .nv.info._ZN10layer_norm31ln_parallel_residual_bwd_kernelINS_13Kernel_traitsIf6__halffS2_fjLj2560ELj1ELj1ELj4ELj8ENS_18Kernel_traits_baseILj2560EfS2_fS2_fjLj128EEEEELb0ELb0ELb1EEEvNS_9BwdParamsE --------------------------
	.section	.nv.info._ZN10layer_norm31ln_parallel_residual_bwd_kernelINS_13Kernel_traitsIf6__halffS2_fjLj2560ELj1ELj1ELj4ELj8ENS_18Kernel_traits_baseILj2560EfS2_fS2_fjLj128EEEEELb0ELb0ELb1EEEvNS_9BwdParamsE,"",@"SHT_CUDA_INFO"
	.sectionflags	@""
	.align	4


	//----- nvinfo : EIATTR_CUDA_API_VERSION
	.align		4
        /*0000*/ 	.byte	0x04, 0x37
        /*0002*/ 	.short	(.L_2321 - .L_2320)
.L_2320:
        /*0004*/ 	.word	0x00000082


	//----- nvinfo : EIATTR_SW2861232_WAR
	.align		4
.L_2321:
        /*0008*/ 	.byte	0x01, 0x35
	.zero		2


	//----- nvinfo : EIATTR_PARAM_CBANK
	.align		4
        /*000c*/ 	.byte	0x04, 0x0a
        /*000e*/ 	.short	(.L_2323 - .L_2322)
	.align		4
.L_2322:
        /*0010*/ 	.word	index@(.nv.constant0._ZN10layer_norm31ln_parallel_residual_bwd_kernelINS_13Kernel_traitsIf6__halffS2_fjLj2560ELj1ELj1ELj4ELj8ENS_18Kernel_traits_baseILj2560EfS2_fS2_fjLj128EEEEELb0ELb0ELb1EEEvNS_9BwdParamsE)
        /*0014*/ 	.short	0x0160
        /*0016*/ 	.short	0x0128


	//----- nvinfo : EIATTR_CBANK_PARAM_SIZE
	.align		4
.L_2323:
        /*0018*/ 	.byte	0x03, 0x19
        /*001a*/ 	.short	0x0128


	//----- nvinfo : EIATTR_KPARAM_INFO
	.align		4
        /*001c*/ 	.byte	0x04, 0x17
        /*001e*/ 	.short	(.L_2325 - .L_2324)
.L_2324:
        /*0020*/ 	.word	0x00000000
        /*0024*/ 	.short	0x0000
        /*0026*/ 	.short	0x0000
        /*0028*/ 	.byte	0x00, 0xf0, 0xa1, 0x04


	//----- nvinfo : EIATTR_MAXREG_COUNT
	.align		4
.L_2325:
        /*002c*/ 	.byte	0x03, 0x1b
        /*002e*/ 	.short	0x00ff


	//----- nvinfo : EIATTR_NUM_BARRIERS
	.align		4
        /*0030*/ 	.byte	0x02, 0x4c
        /*0032*/ 	.byte	0x01
	.zero		1


	//----- nvinfo : EIATTR_MERCURY_ISA_VERSION
	.align		4
        /*0034*/ 	.byte	0x03, 0x5f
        /*0036*/ 	.short	0x0000


	//----- nvinfo : EIATTR_COOP_GROUP_MASK_REGIDS
	.align		4
        /*0038*/ 	.byte	0x04, 0x29
        /*003a*/ 	.short	(.L_2327 - .L_2326)


	//   ....[0]....
.L_2326:
        /*003c*/ 	.word	0xffffffff


	//   ....[1]....
        /*0040*/ 	.word	0xffffffff


	//   ....[2]....
        /*0044*/ 	.word	0xffffffff


	//   ....[3]....
        /*0048*/ 	.word	0xffffffff


	//   ....[4]....
        /*004c*/ 	.word	0xffffffff


	//   ....[5]....
        /*0050*/ 	.word	0xffffffff


	//   ....[6]....
        /*0054*/ 	.word	0xffffffff


	//   ....[7]....
        /*0058*/ 	.word	0xffffffff


	//   ....[8]....
        /*005c*/ 	.word	0xffffffff


	//   ....[9]....
        /*0060*/ 	.word	0xffffffff


	//   ....[10]....
        /*0064*/ 	.word	0xffffffff


	//   ....[11]....
        /*0068*/ 	.word	0xffffffff


	//   ....[12]....
        /*006c*/ 	.word	0xffffffff


	//   ....[13]....
        /*0070*/ 	.word	0xffffffff


	//   ....[14]....
        /*0074*/ 	.word	0xffffffff


	//   ....[15]....
        /*0078*/ 	.word	0xffffffff


	//   ....[16]....
        /*007c*/ 	.word	0xffffffff


	//   ....[17]....
        /*0080*/ 	.word	0xffffffff


	//   ....[18]....
        /*0084*/ 	.word	0xffffffff


	//   ....[19]....
        /*0088*/ 	.word	0xffffffff


	//----- nvinfo : EIATTR_COOP_GROUP_INSTR_OFFSETS
	.align		4
.L_2327:
        /*008c*/ 	.byte	0x04, 0x28
        /*008e*/ 	.short	(.L_2329 - .L_2328)


	//   ....[0]....
.L_2328:
        /*0090*/ 	.word	0x00001c50


	//   ....[1]....
        /*0094*/ 	.word	0x00001c70


	//   ....[2]....
        /*0098*/ 	.word	0x00001c90


	//   ....[3]....
        /*009c*/ 	.word	0x00001cb0


	//   ....[4]....
        /*00a0*/ 	.word	0x00001cd0


	//   ....[5]....
        /*00a4*/ 	.word	0x00001cf0


	//   ....[6]....
        /*00a8*/ 	.word	0x00001d10


	//   ....[7]....
        /*00ac*/ 	.word	0x00001d30


	//   ....[8]....
        /*00b0*/ 	.word	0x00001d50


	//   ....[9]....
        /*00b4*/ 	.word	0x00001d70


	//   ....[10]....
        /*00b8*/ 	.word	0x00003500


	//   ....[11]....
        /*00bc*/ 	.word	0x00003580


	//   ....[12]....
        /*00c0*/ 	.word	0x00003600


	//   ....[13]....
        /*00c4*/ 	.word	0x00003670


	//   ....[14]....
        /*00c8*/ 	.word	0x000036f0


	//   ....[15]....
        /*00cc*/ 	.word	0x00003760


	//   ....[16]....
        /*00d0*/ 	.word	0x000037e0


	//   ....[17]....
        /*00d4*/ 	.word	0x00003850


	//   ....[18]....
        /*00d8*/ 	.word	0x000038d0


	//   ....[19]....
        /*00dc*/ 	.word	0x00003940


	//----- nvinfo : EIATTR_EXIT_INSTR_OFFSETS
	.align		4
.L_2329:
        /*00e0*/ 	.byte	0x04, 0x1c
        /*00e2*/ 	.short	(.L_2331 - .L_2330)


	//   ....[0]....
.L_2330:
        /*00e4*/ 	.word	0x000034a0


	//----- nvinfo : EIATTR_MAX_THREADS
	.align		4
.L_2331:
        /*00e8*/ 	.byte	0x04, 0x05
        /*00ea*/ 	.short	(.L_2333 - .L_2332)
.L_2332:
        /*00ec*/ 	.word	0x00000080
        /*00f0*/ 	.word	0x00000001
        /*00f4*/ 	.word	0x00000001


	//----- nvinfo : EIATTR_CRS_STACK_SIZE
	.align		4
.L_2333:
        /*00f8*/ 	.byte	0x04, 0x1e
        /*00fa*/ 	.short	(.L_2335 - .L_2334)
.L_2334:
        /*00fc*/ 	.word	0x00000000
.L_2335:


//--------------------- .nv.info._ZN10layer_norm31ln_parallel_residual_bwd_kernelINS_13Kernel_traitsIf6__halffS2_fjLj2560ELj1ELj1ELj4ELj8ENS_18Kernel_traits_baseILj2560EfS2_fS2_fjLj128EEEEELb0ELb1ELb0EEEvNS_9BwdParamsE --------------------------
	.section	.nv.info._ZN10layer_norm31ln_parallel_residual_bwd_kernelINS_13Kernel_traitsIf6__halffS2_fjLj2560ELj1ELj1ELj4ELj8ENS_18Kernel_traits_baseILj2560EfS2_fS2_fjLj128EEEEELb0ELb1ELb0EEEvNS_9BwdParamsE,"",@"SHT_CUDA_INFO"
	.sectionflags	@""
	.align	4


	//----- nvinfo : EIATTR_CUDA_API_VERSION
	.align		4
        /*0000*/ 	.byte	0x04, 0x37
        /*0002*/ 	.short	(.L_2337 - .L_2336)
.L_2336:
        /*0004*/ 	.word	0x00000082


	//----- nvinfo : EIATTR_SW2861232_WAR
	.align		4
.L_2337:
        /*0008*/ 	.byte	0x01, 0x35
	.zero		2


	//----- nvinfo : EIATTR_PARAM_CBANK
	.align		4
        /*000c*/ 	.byte	0x04, 0x0a
        /*000e*/ 	.short	(.L_2339 - .L_2338)
	.align		4
.L_2338:
        /*0010*/ 	.word	index@(.nv.constant0._ZN10layer_norm31ln_parallel_residual_bwd_kernelINS_13Kernel_traitsIf6__halffS2_fjLj2560ELj1ELj1ELj4ELj8ENS_18Kernel_traits_baseILj2560EfS2_fS2_fjLj128EEEEELb0ELb1ELb0EEEvNS_9BwdParamsE)
        /*0014*/ 	.short	0x0160
        /*0016*/ 	.short	0x0128


	//----- nvinfo : EIATTR_CBANK_PARAM_SIZE
	.align		4
.L_2339:
        /*0018*/ 	.byte	0x03, 0x19
        /*001a*/ 	.short	0x0128


	//----- nvinfo : EIATTR_KPARAM_INFO
	.align		4
        /*001c*/ 	.byte	0x04, 0x17
        /*001e*/ 	.short	(.L_2341 - .L_2340)
.L_2340:
        /*0020*/ 	.word	0x00000000
        /*0024*/ 	.short	0x0000
        /*0026*/ 	.short	0x0000
        /*0028*/ 	.byte	0x00, 0xf0, 0xa1, 0x04


	//----- nvinfo : EIATTR_MAXREG_COUNT
	.align		4
.L_2341:
        /*002c*/ 	.byte	0x03, 0x1b
        /*002e*/ 	.short	0x00ff


	//----- nvinfo : EIATTR_NUM_BARRIERS
	.align		4
        /*0030*/ 	.byte	0x02, 0x4c
        /*0032*/ 	.byte	0x01
	.zero		1


	//----- nvinfo : EIATTR_MERCURY_ISA_VERSION
	.align		4
        /*0034*/ 	.byte	0x03, 0x5f
        /*0036*/ 	.short	0x0000


	//----- nvinfo : EIATTR_COOP_GROUP_MASK_REGIDS
	.align		4
        /*0038*/ 	.byte	0x04, 0x29
        /*003a*/ 	.short	(.L_2343 - .L_2342)


	//   ....[0]....
.L_2342:
        /*003c*/ 	.word	0xffffffff


	//   ....[1]....
        /*0040*/ 	.word	0xffffffff


	//   ....[2]....
        /*0044*/ 	.word	0xffffffff


	//   ....[3]....
        /*0048*/ 	.word	0xffffffff


	//   ....[4]....
        /*004c*/ 	.word	0xffffffff


	//   ....[5]....
        /*0050*/ 	.word	0xffffffff


	//   ....[6]....
        /*0054*/ 	.word	0xffffffff


	//   ....[7]....
        /*0058*/ 	.word	0xffffffff


	//   ....[8]....
        /*005c*/ 	.word	0xffffffff


	//   ....[9]....
        /*0060*/ 	.word	0xffffffff


	//   ....[10]....
        /*0064*/ 	.word	0xffffffff


	//   ....[11]....
        /*0068*/ 	.word	0xffffffff


	//   ....[12]....
        /*006c*/ 	.word	0xffffffff


	//   ....[13]....
        /*0070*/ 	.word	0xffffffff


	//   ....[14]....
        /*0074*/ 	.word	0xffffffff


	//   ....[15]....
        /*0078*/ 	.word	0xffffffff


	//   ....[16]....
        /*007c*/ 	.word	0xffffffff


	//   ....[17]....
        /*0080*/ 	.word	0xffffffff


	//   ....[18]....
        /*0084*/ 	.word	0xffffffff


	//   ....[19]....
        /*0088*/ 	.word	0xffffffff


	//----- nvinfo : EIATTR_COOP_GROUP_INSTR_OFFSETS
	.align		4
.L_2343:
        /*008c*/ 	.byte	0x04, 0x28
        /*008e*/ 	.short	(.L_2345 - .L_2344)


	//   ....[0]....
.L_2344:
        /*0090*/ 	.word	0x000014f0


	//   ....[1]....
        /*0094*/ 	.word	0x00001510


	//   ....[2]....
        /*0098*/ 	.word	0x00001530


	//   ....[3]....
        /*009c*/ 	.word	0x00001550


	//   ....[4]....
        /*00a0*/ 	.word	0x00001570


	//   ....[5]....
        /*00a4*/ 	.word	0x00001590


	//   ....[6]....
        /*00a8*/ 	.word	0x000015b0


	//   ....[7]....
        /*00ac*/ 	.word	0x000015d0


	//   ....[8]....
        /*00b0*/ 	.word	0x000015f0


	//   ....[9]....
        /*00b4*/ 	.word	0x00001610


	//   ....[10]....
        /*00b8*/ 	.word	0x00002c40


	//   ....[11]....
        /*00bc*/ 	.word	0x00002cc0


	//   ....[12]....
        /*00c0*/ 	.word	0x00002d40


	//   ....[13]....
        /*00c4*/ 	.word	0x00002db0


	//   ....[14]....
        /*00c8*/ 	.word	0x00002e30


	//   ....[15]....
        /*00cc*/ 	.word	0x00002ea0


	//   ....[16]....
        /*00d0*/ 	.word	0x00002f20


	//   ....[17]....
        /*00d4*/ 	.word	0x00002f90


	//   ....[18]....
        /*00d8*/ 	.word	0x00003010


	//   ....[19]....
        /*00dc*/ 	.word	0x00003080


	//----- nvinfo : EIATTR_EXIT_INSTR_OFFSETS
	.align		4
.L_2345:
        /*00e0*/ 	.byte	0x04, 0x1c
        /*00e2*/ 	.short	(.L_2347 - .L_2346)


	//   ....[0]....
.L_2346:
        /*00e4*/ 	.word	0x00002b80


	//   ....[1]....
        /*00e8*/ 	.word	0x00002be0


	//----- nvinfo : EIATTR_MAX_THREADS
	.align		4
.L_2347:
        /*00ec*/ 	.byte	0x04, 0x05
        /*00ee*/ 	.short	(.L_2349 - .L_2348)
.L_2348:
        /*00f0*/ 	.word	0x00000080
        /*00f4*/ 	.word	0x00000001
        /*00f8*/ 	.word	0x00000001


	//----- nvinfo : EIATTR_CRS_STACK_SIZE
	.align		4
.L_2349:
        /*00fc*/ 	.byte	0x04, 0x1e
        /*00fe*/ 	.short	(.L_2351 - .L_2350)
.L_2350:
        /*0100*/ 	.word	0x00000000
.L_2351:


//--------------------- .nv.info._ZN10layer_norm31ln_parallel_residual_bwd_kernelINS_13Kernel_traitsIf6__halffS2_fjLj2560ELj1ELj1ELj4ELj8ENS_18Kernel_traits_baseILj2560EfS2_fS2_fjLj128EEEEELb0ELb1ELb1EEEvNS_9BwdParamsE --------------------------
	.section	.nv.info._ZN10layer_norm31ln_parallel_residual_bwd_kernelINS_13Kernel_traitsIf6__halffS2_fjLj2560ELj1ELj1ELj4ELj8ENS_18Kernel_traits_baseILj2560EfS2_fS2_fjLj128EEEEELb0ELb1ELb1EEEvNS_9BwdParamsE,"",@"SHT_CUDA_INFO"
	.sectionflags	@""
	.align	4


	//----- nvinfo : EIATTR_CUDA_API_VERSION
	.align		4
        /*0000*/ 	.byte	0x04, 0x37
        /*0002*/ 	.short	(.L_2353 - .L_2352)
.L_2352:
        /*0004*/ 	.word	0x00000082


	//----- nvinfo : EIATTR_SW2861232_WAR
	.align		4
.L_2353:
        /*0008*/ 	.byte	0x01, 0x35
	.zero		2


	//----- nvinfo : EIATTR_PARAM_CBANK
	.align		4
        /*000c*/ 	.byte	0x04, 0x0a
        /*000e*/ 	.short	(.L_2355 - .L_2354)
	.align		4
.L_2354:
        /*0010*/ 	.word	index@(.nv.constant0._ZN10layer_norm31ln_parallel_residual_bwd_kernelINS_13Kernel_traitsIf6__halffS2_fjLj2560ELj1ELj1ELj4ELj8ENS_18Kernel_traits_baseILj2560EfS2_fS2_fjLj128EEEEELb0ELb1ELb1EEEvNS_9BwdParamsE)
        /*0014*/ 	.short	0x0160
        /*0016*/ 	.short	0x0128


	//----- nvinfo : EIATTR_CBANK_PARAM_SIZE
	.align		4
.L_2355:
        /*0018*/ 	.byte	0x03, 0x19
        /*001a*/ 	.short	0x0128


	//----- nvinfo : EIATTR_KPARAM_INFO
	.align		4
        /*001c*/ 	.byte	0x04, 0x17
        /*001e*/ 	.short	(.L_2357 - .L_2356)
.L_2356:
        /*0020*/ 	.word	0x00000000
        /*0024*/ 	.short	0x0000
        /*0026*/ 	.short	0x0000
        /*0028*/ 	.byte	0x00, 0xf0, 0xa1, 0x04


	//----- nvinfo : EIATTR_MAXREG_COUNT
	.align		4
.L_2357:
        /*002c*/ 	.byte	0x03, 0x1b
        /*002e*/ 	.short	0x00ff


	//----- nvinfo : EIATTR_NUM_BARRIERS
	.align		4
        /*0030*/ 	.byte	0x02, 0x4c
        /*0032*/ 	.byte	0x01
	.zero		1


	//----- nvinfo : EIATTR_MERCURY_ISA_VERSION
	.align		4
        /*0034*/ 	.byte	0x03, 0x5f
        /*0036*/ 	.short	0x0000


	//----- nvinfo : EIATTR_COOP_GROUP_MASK_REGIDS
	.align		4
        /*0038*/ 	.byte	0x04, 0x29
        /*003a*/ 	.short	(.L_2359 - .L_2358)


	//   ....[0]....
.L_2358:
        /*003c*/ 	.word	0xffffffff


	//   ....[1]....
        /*0040*/ 	.word	0xffffffff


	//   ....[2]....
        /*0044*/ 	.word	0xffffffff


	//   ....[3]....
        /*0048*/ 	.word	0xffffffff


	//   ....[4]....
        /*004c*/ 	.word	0xffffffff


	//   ....[5]....
        /*0050*/ 	.word	0xffffffff


	//   ....[6]....
        /*0054*/ 	.word	0xffffffff


	//   ....[7]....
        /*0058*/ 	.word	0xffffffff


	//   ....[8]....
        /*005c*/ 	.word	0xffffffff


	//   ....[9]....
        /*0060*/ 	.word	0xffffffff


	//   ....[10]....
        /*0064*/ 	.word	0xffffffff


	//   ....[11]....
        /*0068*/ 	.word	0xffffffff


	//   ....[12]....
        /*006c*/ 	.word	0xffffffff


	//   ....[13]....
        /*0070*/ 	.word	0xffffffff


	//   ....[14]....
        /*0074*/ 	.word	0xffffffff


	//   ....[15]....
        /*0078*/ 	.word	0xffffffff


	//   ....[16]....
        /*007c*/ 	.word	0xffffffff


	//   ....[17]....
        /*0080*/ 	.word	0xffffffff


	//   ....[18]....
        /*0084*/ 	.word	0xffffffff


	//   ....[19]....
        /*0088*/ 	.word	0xffffffff


	//----- nvinfo : EIATTR_COOP_GROUP_INSTR_OFFSETS
	.align		4
.L_2359:
        /*008c*/ 	.byte	0x04, 0x28
        /*008e*/ 	.short	(.L_2361 - .L_2360)


	//   ....[0]....
.L_2360:
        /*0090*/ 	.word	0x00001360


	//   ....[1]....
        /*0094*/ 	.word	0x00001380


	//   ....[2]....
        /*0098*/ 	.word	0x000013a0


	//   ....[3]....
        /*009c*/ 	.word	0x000013c0


	//   ....[4]....
        /*00a0*/ 	.word	0x000013e0


	//   ....[5]....
        /*00a4*/ 	.word	0x00001400


	//   ....[6]....
        /*00a8*/ 	.word	0x00001420


	//   ....[7]....
        /*00ac*/ 	.word	0x00001440


	//   ....[8]....
        /*00b0*/ 	.word	0x00001460


	//   ....[9]....
        /*00b4*/ 	.word	0x00001480


	//   ....[10]....
        /*00b8*/ 	.word	0x000029c0


	//   ....[11]....
        /*00bc*/ 	.word	0x00002a40


	//   ....[12]....
        /*00c0*/ 	.word	0x00002ac0


	//   ....[13]....
        /*00c4*/ 	.word	0x00002b30


	//   ....[14]....
        /*00c8*/ 	.word	0x00002bb0


	//   ....[15]....
        /*00cc*/ 	.word	0x00002c20


	//   ....[16]....
        /*00d0*/ 	.word	0x00002ca0


	//   ....[17]....
        /*00d4*/ 	.word	0x00002d10


	//   ....[18]....
        /*00d8*/ 	.word	0x00002d90


	//   ....[19]....
        /*00dc*/ 	.word	0x00002e00


	//----- nvinfo : EIATTR_EXIT_INSTR_OFFSETS
	.align		4
.L_2361:
        /*00e0*/ 	.byte	0x04, 0x1c
        /*00e2*/ 	.short	(.L_2363 - .L_2362)


	//   ....[0]....
.L_2362:
        /*00e4*/ 	.word	0x00002960


	//----- nvinfo : EIATTR_MAX_THREADS
	.align		4
.L_2363:
        /*00e8*/ 	.byte	0x04, 0x05
        /*00ea*/ 	.short	(.L_2365 - .L_2364)
.L_2364:
        /*00ec*/ 	.word	0x00000080
        /*00f0*/ 	.word	0x00000001
        /*00f4*/ 	.word	0x00000001


	//----- nvinfo : EIATTR_CRS_STACK_SIZE
	.align		4
.L_2365:
        /*00f8*/ 	.byte	0x04, 0x1e
        /*00fa*/ 	.short	(.L_2367 - .L_2366)
.L_2366:
        /*00fc*/ 	.word	0x00000000
.L_2367:


//--------------------- .nv.info._ZN10layer_norm31ln_parallel_residual_bwd_kernelINS_13Kernel_traitsIf6__halffS2_fjLj2560ELj1ELj1ELj4ELj8ENS_18Kernel_traits_baseILj2560EfS2_fS2_fjLj128EEEEELb1ELb0ELb0EEEvNS_9BwdParamsE --------------------------
	.section	.nv.info._ZN10layer_norm31ln_parallel_residual_bwd_kernelINS_13Kernel_traitsIf6__halffS2_fjLj2560ELj1ELj1ELj4ELj8ENS_18Kernel_traits_baseILj2560EfS2_fS2_fjLj128EEEEELb1ELb0ELb0EEEvNS_9BwdParamsE,"",@"SHT_CUDA_INFO"
	.sectionflags	@""
	.align	4


	//----- nvinfo : EIATTR_CUDA_API_VERSION
	.align		4
        /*0000*/ 	.byte	0x04, 0x37
        /*0002*/ 	.short	(.L_2369 - .L_2368)
.L_2368:
        /*0004*/ 	.word	0x00000082


	//----- nvinfo : EIATTR_SW2861232_WAR
	.align		4
.L_2369:
        /*0008*/ 	.byte	0x01, 0x35
	.zero		2


	//----- nvinfo : EIATTR_PARAM_CBANK
	.align		4
        /*000c*/ 	.byte	0x04, 0x0a
        /*000e*/ 	.short	(.L_2371 - .L_2370)
	.align		4
.L_2370:
        /*0010*/ 	.word	index@(.nv.constant0._ZN10layer_norm31ln_parallel_residual_bwd_kernelINS_13Kernel_traitsIf6__halffS2_fjLj2560ELj1ELj1ELj4ELj8ENS_18Kernel_traits_baseILj2560EfS2_fS2_fjLj128EEEEELb1ELb0ELb0EEEvNS_9BwdParamsE)
        /*0014*/ 	.short	0x0160
        /*0016*/ 	.short	0x0128


	//----- nvinfo : EIATTR_CBANK_PARAM_SIZE
	.align		4
.L_2371:
        /*0018*/ 	.byte	0x03, 0x19
        /*001a*/ 	.short	0x0128


	//----- nvinfo : EIATTR_KPARAM_INFO
	.align		4
        /*001c*/ 	.byte	0x04, 0x17
        /*001e*/ 	.short	(.L_2373 - .L_2372)
.L_2372:
        /*0020*/ 	.word	0x00000000
        /*0024*/ 	.short	0x0000
        /*0026*/ 	.short	0x0000
        /*0028*/ 	.byte	0x00, 0xf0, 0xa1, 0x04


	//----- nvinfo : EIATTR_MAXREG_COUNT
	.align		4
.L_2373:
        /*002c*/ 	.byte	0x03, 0x1b
        /*002e*/ 	.short	0x00ff


	//----- nvinfo : EIATTR_NUM_BARRIERS
	.align		4
        /*0030*/ 	.byte	0x02, 0x4c
        /*0032*/ 	.byte	0x01
	.zero		1


	//----- nvinfo : EIATTR_MERCURY_ISA_VERSION
	.align		4
        /*0034*/ 	.byte	0x03, 0x5f
        /*0036*/ 	.short	0x0000


	//----- nvinfo : EIATTR_COOP_GROUP_MASK_REGIDS
	.align		4
        /*0038*/ 	.byte	0x04, 0x29
        /*003a*/ 	.short	(.L_2375 - .L_2374)


	//   ....[0]....
.L_2374:
        /*003c*/ 	.word	0xffffffff


	//   ....[1]....
        /*0040*/ 	.word	0xffffffff


	//   ....[2]....
        /*0044*/ 	.word	0xffffffff


	//   ....[3]....
        /*0048*/ 	.word	0xffffffff


	//   ....[4]....
        /*004c*/ 	.word	0xffffffff


	//   ....[5]....
        /*0050*/ 	.word	0xffffffff


	//   ....[6]....
        /*0054*/ 	.word	0xffffffff


	//   ....[7]....
        /*0058*/ 	.word	0xffffffff


	//   ....[8]....
        /*005c*/ 	.word	0xffffffff


	//   ....[9]....
        /*0060*/ 	.word	0xffffffff


	//   ....[10]....
        /*0064*/ 	.word	0xffffffff


	//   ....[11]....
        /*0068*/ 	.word	0xffffffff


	//   ....[12]....
        /*006c*/ 	.word	0xffffffff


	//   ....[13]....
        /*0070*/ 	.word	0xffffffff


	//   ....[14]....
        /*0074*/ 	.word	0xffffffff


	//   ....[15]....
        /*0078*/ 	.word	0xffffffff


	//   ....[16]....
        /*007c*/ 	.word	0xffffffff


	//   ....[17]....
        /*0080*/ 	.word	0xffffffff


	//   ....[18]....
        /*0084*/ 	.word	0xffffffff


	//   ....[19]....
        /*0088*/ 	.word	0xffffffff


	//----- nvinfo : EIATTR_COOP_GROUP_INSTR_OFFSETS
	.align		4
.L_2375:
        /*008c*/ 	.byte	0x04, 0x28
        /*008e*/ 	.short	(.L_2377 - .L_2376)


	//   ....[0]....
.L_2376:
        /*0090*/ 	.word	0x00002160


	//   ....[1]....
        /*0094*/ 	.word	0x00002180


	//   ....[2]....
        /*0098*/ 	.word	0x000021a0


	//   ....[3]....
        /*009c*/ 	.word	0x000021c0


	//   ....[4]....
        /*00a0*/ 	.word	0x000021e0


	//   ....[5]....
        /*00a4*/ 	.word	0x00002200


	//   ....[6]....
        /*00a8*/ 	.word	0x00002220


	//   ....[7]....
        /*00ac*/ 	.word	0x00002240


	//   ....[8]....
        /*00b0*/ 	.word	0x00002260


	//   ....[9]....
        /*00b4*/ 	.word	0x00002280


	//   ....[10]....
        /*00b8*/ 	.word	0x00004240


	//   ....[11]....
        /*00bc*/ 	.word	0x000042c0


	//   ....[12]....
        /*00c0*/ 	.word	0x00004340


	//   ....[13]....
        /*00c4*/ 	.word	0x000043b0


	//   ....[14]....
        /*00c8*/ 	.word	0x00004430


	//   ....[15]....
        /*00cc*/ 	.word	0x000044a0


	//   ....[16]....
        /*00d0*/ 	.word	0x00004520


	//   ....[17]....
        /*00d4*/ 	.word	0x00004590


	//   ....[18]....
        /*00d8*/ 	.word	0x00004610


	//   ....[19]....
        /*00dc*/ 	.word	0x00004680


	//----- nvinfo : EIATTR_EXIT_INSTR_OFFSETS
	.align		4
.L_2377:
        /*00e0*/ 	.byte	0x04, 0x1c
        /*00e2*/ 	.short	(.L_2379 - .L_2378)


	//   ....[0]....
.L_2378:
        /*00e4*/ 	.word	0x00004140


	//   ....[1]....
        /*00e8*/ 	.word	0x000041e0


	//----- nvinfo : EIATTR_MAX_THREADS
	.align		4
.L_2379:
        /*00ec*/ 	.byte	0x04, 0x05
        /*00ee*/ 	.short	(.L_2381 - .L_2380)
.L_2380:
        /*00f0*/ 	.word	0x00000080
        /*00f4*/ 	.word	0x00000001
        /*00f8*/ 	.word	0x00000001


	//----- nvinfo : EIATTR_CRS_STACK_SIZE
	.align		4
.L_2381:
        /*00fc*/ 	.byte	0x04, 0x1e
        /*00fe*/ 	.short	(.L_2383 - .L_2382)
.L_2382:
        /*0100*/ 	.word	0x00000000
.L_2383:


//--------------------- .nv.info._ZN10layer_norm31ln_parallel_residual_bwd_kernelINS_13Kernel_traitsIf6__halffS2_fjLj2560ELj1ELj1ELj4ELj8ENS_18Kernel_traits_baseILj2560EfS2_fS2_fjLj128EEEEELb1ELb0ELb1EEEvNS_9BwdParamsE --------------------------
	.section	.nv.info._ZN10layer_norm31ln_parallel_residual_bwd_kernelINS_13Kernel_traitsIf6__halffS2_fjLj2560ELj1ELj1ELj4ELj8ENS_18Kernel_traits_baseILj2560EfS2_fS2_fjLj128EEEEELb1ELb0ELb1EEEvNS_9BwdParamsE,"",@"SHT_CUDA_INFO"
	.sectionflags	@""
	.align	4


	//----- nvinfo : EIATTR_CUDA_API_VERSION
	.align		4
        /*0000*/ 	.byte	0x04, 0x37
        /*0002*/ 	.short	(.L_2385 - .L_2384)
.L_2384:
        /*0004*/ 	.word	0x00000082


	//----- nvinfo : EIATTR_SW2861232_WAR
	.align		4
.L_2385:
        /*0008*/ 	.byte	0x01, 0x35
	.zero		2


	//----- nvinfo : EIATTR_PARAM_CBANK
	.align		4
        /*000c*/ 	.byte	0x04, 0x0a
        /*000e*/ 	.short	(.L_2387 - .L_2386)
	.align		4
.L_2386:
        /*0010*/ 	.word	index@(.nv.constant0._ZN10layer_norm31ln_parallel_residual_bwd_kernelINS_13Kernel_traitsIf6__halffS2_fjLj2560ELj1ELj1ELj4ELj8ENS_18Kernel_traits_baseILj2560EfS2_fS2_fjLj128EEEEELb1ELb0ELb1EEEvNS_9BwdParamsE)
        /*0014*/ 	.short	0x0160
        /*0016*/ 	.short	0x0128


	//----- nvinfo : EIATTR_CBANK_PARAM_SIZE
	.align		4
.L_2387:
        /*0018*/ 	.byte	0x03, 0x19
        /*001a*/ 	.short	0x0128


	//----- nvinfo : EIATTR_KPARAM_INFO
	.align		4
        /*001c*/ 	.byte	0x04, 0x17
        /*001e*/ 	.short	(.L_2389 - .L_2388)
.L_2388:
        /*0020*/ 	.word	0x00000000
        /*0024*/ 	.short	0x0000
        /*0026*/ 	.short	0x0000
        /*0028*/ 	.byte	0x00, 0xf0, 0xa1, 0x04


	//----- nvinfo : EIATTR_MAXREG_COUNT
	.align		4
.L_2389:
        /*002c*/ 	.byte	0x03, 0x1b
        /*002e*/ 	.short	0x00ff


	//----- nvinfo : EIATTR_NUM_BARRIERS
	.align		4
        /*0030*/ 	.byte	0x02, 0x4c
        /*0032*/ 	.byte	0x01
	.zero		1


	//----- nvinfo : EIATTR_MERCURY_ISA_VERSION
	.align		4
        /*0034*/ 	.byte	0x03, 0x5f
        /*0036*/ 	.short	0x0000


	//----- nvinfo : EIATTR_COOP_GROUP_MASK_REGIDS
	.align		4
        /*0038*/ 	.byte	0x04, 0x29
        /*003a*/ 	.short	(.L_2391 - .L_2390)


	//   ....[0]....
.L_2390:
        /*003c*/ 	.word	0xffffffff


	//   ....[1]....
        /*0040*/ 	.word	0xffffffff


	//   ....[2]....
        /*0044*/ 	.word	0xffffffff


	//   ....[3]....
        /*0048*/ 	.word	0xffffffff


	//   ....[4]....
        /*004c*/ 	.word	0xffffffff


	//   ....[5]....
        /*0050*/ 	.word	0xffffffff


	//   ....[6]....
        /*0054*/ 	.word	0xffffffff


	//   ....[7]....
        /*0058*/ 	.word	0xffffffff


	//   ....[8]....
        /*005c*/ 	.word	0xffffffff


	//   ....[9]....
        /*0060*/ 	.word	0xffffffff


	//   ....[10]....
        /*0064*/ 	.word	0xffffffff


	//   ....[11]....
        /*0068*/ 	.word	0xffffffff


	//   ....[12]....
        /*006c*/ 	.word	0xffffffff


	//   ....[13]....
        /*0070*/ 	.word	0xffffffff


	//   ....[14]....
        /*0074*/ 	.word	0xffffffff


	//   ....[15]....
        /*0078*/ 	.word	0xffffffff


	//   ....[16]....
        /*007c*/ 	.word	0xffffffff


	//   ....[17]....
        /*0080*/ 	.word	0xffffffff


	//   ....[18]....
        /*0084*/ 	.word	0xffffffff


	//   ....[19]....
        /*0088*/ 	.word	0xffffffff


	//----- nvinfo : EIATTR_COOP_GROUP_INSTR_OFFSETS
	.align		4
.L_2391:
        /*008c*/ 	.byte	0x04, 0x28
        /*008e*/ 	.short	(.L_2393 - .L_2392)


	//   ....[0]....
.L_2392:
        /*0090*/ 	.word	0x00001fa0


	//   ....[1]....
        /*0094*/ 	.word	0x00001fc0


	//   ....[2]....
        /*0098*/ 	.word	0x00001fe0


	//   ....[3]....
        /*009c*/ 	.word	0x00002000


	//   ....[4]....
        /*00a0*/ 	.word	0x00002020


	//   ....[5]....
        /*00a4*/ 	.word	0x00002040


	//   ....[6]....
        /*00a8*/ 	.word	0x00002060


	//   ....[7]....
        /*00ac*/ 	.word	0x00002080


	//   ....[8]....
        /*00b0*/ 	.word	0x000020a0


	//   ....[9]....
        /*00b4*/ 	.word	0x000020c0


	//   ....[10]....
        /*00b8*/ 	.word	0x000040b0


	//   ....[11]....
        /*00bc*/ 	.word	0x00004130


	//   ....[12]....
        /*00c0*/ 	.word	0x000041b0


	//   ....[13]....
        /*00c4*/ 	.word	0x00004220


	//   ....[14]....
        /*00c8*/ 	.word	0x000042a0


	//   ....[15]....
        /*00cc*/ 	.word	0x00004310


	//   ....[16]....
        /*00d0*/ 	.word	0x00004390


	//   ....[17]....
        /*00d4*/ 	.word	0x00004400


	//   ....[18]....
        /*00d8*/ 	.word	0x00004480


	//   ....[19]....
        /*00dc*/ 	.word	0x000044f0


	//----- nvinfo : EIATTR_EXIT_INSTR_OFFSETS
	.align		4
.L_2393:
        /*00e0*/ 	.byte	0x04, 0x1c
        /*00e2*/ 	.short	(.L_2395 - .L_2394)


	//   ....[0]....
.L_2394:
        /*00e4*/ 	.word	0x00004050


	//----- nvinfo : EIATTR_MAX_THREADS
	.align		4
.L_2395:
        /*00e8*/ 	.byte	0x04, 0x05
        /*00ea*/ 	.short	(.L_2397 - .L_2396)
.L_2396:
        /*00ec*/ 	.word	0x00000080
        /*00f0*/ 	.word	0x00000001
        /*00f4*/ 	.word	0x00000001


	//----- nvinfo : EIATTR_CRS_STACK_SIZE
	.align		4
.L_2397:
        /*00f8*/ 	.byte	0x04, 0x1e
        /*00fa*/ 	.short	(.L_2399 - .L_2398)
.L_2398:
        /*00fc*/ 	.word	0x00000000
.L_2399:


//--------------------- .nv.info._ZN10layer_norm22ln_bwd_finalize_kernelINS_22Kernel_traits_finalizeILj2560Ef6__halffS2_fjLb0ELj1024ELj4ENS_18Kernel_traits_baseILj2560EfS2_fS2_fjLj1024EEEEELb0ELb0EEEvNS_9BwdParamsE --------------------------
	.section	.nv.info._ZN10layer_norm22ln_bwd_finalize_kernelINS_22Kernel_traits_finalizeILj2560Ef6__halffS2_fjLb0ELj1024ELj4ENS_18Kernel_traits_baseILj2560EfS2_fS2_fjLj1024EEEEELb0ELb0EEEvNS_9BwdParamsE,"",@"SHT_CUDA_INFO"
	.sectionflags	@""
	.align	4


	//----- nvinfo : EIATTR_CUDA_API_VERSION
	.align		4
        /*0000*/ 	.byte	0x04, 0x37
        /*0002*/ 	.short	(.L_2401 - .L_2400)
.L_2400:
        /*0004*/ 	.word	0x00000082


	//----- nvinfo : EIATTR_SW2861232_WAR
	.align		4
.L_2401:
        /*0008*/ 	.byte	0x01, 0x35
	.zero		2


	//----- nvinfo : EIATTR_PARAM_CBANK
	.align		4
        /*000c*/ 	.byte	0x04, 0x0a
        /*000e*/ 	.short	(.L_2403 - .L_2402)
	.align		4
.L_2402:
        /*0010*/ 	.word	index@(.nv.constant0._ZN10layer_norm22ln_bwd_finalize_kernelINS_22Kernel_traits_finalizeILj2560Ef6__halffS2_fjLb0ELj1024ELj4ENS_18Kernel_traits_baseILj2560EfS2_fS2_fjLj1024EEEEELb0ELb0EEEvNS_9BwdParamsE)
        /*0014*/ 	.short	0x0160
        /*0016*/ 	.short	0x0128


	//----- nvinfo : EIATTR_CBANK_PARAM_SIZE
	.align		4
.L_2403:
        /*0018*/ 	.byte	0x03, 0x19
        /*001a*/ 	.short	0x0128


	//----- nvinfo : EIATTR_KPARAM_INFO
	.align		4
        /*001c*/ 	.byte	0x04, 0x17
        /*001e*/ 	.short	(.L_2405 - .L_2404)
.L_2404:
        /*0020*/ 	.word	0x00000000
        /*0024*/ 	.short	0x0000
        /*0026*/ 	.short	0x0000
        /*0028*/ 	.byte	0x00, 0xf0, 0xa1, 0x04


	//----- nvinfo : EIATTR_MAXREG_COUNT
	.align		4
.L_2405:
        /*002c*/ 	.byte	0x03, 0x1b
        /*002e*/ 	.short	0x0040


	//----- nvinfo : EIATTR_NUM_BARRIERS
	.align		4
        /*0030*/ 	.byte	0x02, 0x4c
        /*0032*/ 	.byte	0x01
	.zero		1


	//----- nvinfo : EIATTR_MERCURY_ISA_VERSION
	.align		4
        /*0034*/ 	.byte	0x03, 0x5f
        /*0036*/ 	.short	0x0000


	//----- nvinfo : EIATTR_COOP_GROUP_MASK_REGIDS
	.align		4
        /*0038*/ 	.byte	0x04, 0x29
        /*003a*/ 	.short	(.L_2407 - .L_2406)


	//   ....[0]....
.L_2406:
        /*003c*/ 	.word	0xffffffff


	//   ....[1]....
        /*0040*/ 	.word	0xffffffff


	//   ....[2]....
        /*0044*/ 	.word	0xffffffff


	//   ....[3]....
        /*0048*/ 	.word	0xffffffff


	//   ....[4]....
        /*004c*/ 	.word	0xffffffff


	//   ....[5]....
        /*0050*/ 	.word	0xffffffff


	//   ....[6]....
        /*0054*/ 	.word	0xffffffff


	//   ....[7]....
        /*0058*/ 	.word	0xffffffff


	//   ....[8]....
        /*005c*/ 	.word	0xffffffff


	//   ....[9]....
        /*0060*/ 	.word	0xffffffff


	//   ....[10]....
        /*0064*/ 	.word	0xffffffff


	//   ....[11]....
        /*0068*/ 	.word	0xffffffff


	//   ....[12]....
        /*006c*/ 	.word	0xffffffff


	//   ....[13]....
        /*0070*/ 	.word	0xffffffff


	//   ....[14]....
        /*0074*/ 	.word	0xffffffff


	//   ....[15]....
        /*0078*/ 	.word	0xffffffff


	//   ....[16]....
        /*007c*/ 	.word	0xffffffff


	//   ....[17]....
        /*0080*/ 	.word	0xffffffff


	//   ....[18]....
        /*0084*/ 	.word	0xffffffff


	//   ....[19]....
        /*0088*/ 	.word	0xffffffff


	//----- nvinfo : EIATTR_COOP_GROUP_INSTR_OFFSETS
	.align		4
.L_2407:
        /*008c*/ 	.byte	0x04, 0x28
        /*008e*/ 	.short	(.L_2409 - .L_2408)


	//   ....[0]....
.L_2408:
        /*0090*/ 	.word	0x00000820


	//   ....[1]....
        /*0094*/ 	.word	0x00000850


	//   ....[2]....
        /*0098*/ 	.word	0x00000860


	//   ....[3]....
        /*009c*/ 	.word	0x00000890


	//   ....[4]....
        /*00a0*/ 	.word	0x000008a0


	//   ....[5]....
        /*00a4*/ 	.word	0x000008d0


	//   ....[6]....
        /*00a8*/ 	.word	0x000008f0


	//   ....[7]....
        /*00ac*/ 	.word	0x00000900


	//   ....[8]....
        /*00b0*/ 	.word	0x00000930


	//   ....[9]....
        /*00b4*/ 	.word	0x00000940


	//   ....[10]....
        /*00b8*/ 	.word	0x00000b30


	//   ....[11]....
        /*00bc*/ 	.word	0x00000ba0


	//   ....[12]....
        /*00c0*/ 	.word	0x00000c00


	//   ....[13]....
        /*00c4*/ 	.word	0x00000c60


	//   ....[14]....
        /*00c8*/ 	.word	0x00000cd0


	//   ....[15]....
        /*00cc*/ 	.word	0x00000d40


	//   ....[16]....
        /*00d0*/ 	.word	0x00000da0


	//   ....[17]....
        /*00d4*/ 	.word	0x00000e00


	//   ....[18]....
        /*00d8*/ 	.word	0x00000e60


	//   ....[19]....
        /*00dc*/ 	.word	0x00000ec0


	//----- nvinfo : EIATTR_EXIT_INSTR_OFFSETS
	.align		4
.L_2409:
        /*00e0*/ 	.byte	0x04, 0x1c
        /*00e2*/ 	.short	(.L_2411 - .L_2410)


	//   ....[0]....
.L_2410:
        /*00e4*/ 	.word	0x00000070


	//   ....[1]....
        /*00e8*/ 	.word	0x00000ad0


	//----- nvinfo : EIATTR_MAX_THREADS
	.align		4
.L_2411:
        /*00ec*/ 	.byte	0x04, 0x05
        /*00ee*/ 	.short	(.L_2413 - .L_2412)
.L_2412:
        /*00f0*/ 	.word	0x00000400
        /*00f4*/ 	.word	0x00000001
        /*00f8*/ 	.word	0x00000001


	//----- nvinfo : EIATTR_CRS_STACK_SIZE
	.align		4
.L_2413:
        /*00fc*/ 	.byte	0x04, 0x1e
        /*00fe*/ 	.short	(.L_2415 - .L_2414)
.L_2414:
        /*0100*/ 	.word	0x00000000
.L_2415:


//--------------------- .nv.info._ZN10layer_norm40ln_parallel_residual_bwd_finalize_kernelINS_22Kernel_traits_finalizeILj2560Ef6__halffS2_fjLb0ELj1024ELj4ENS_18Kernel_traits_baseILj2560EfS2_fS2_fjLj1024EEEEELb0EEEvNS_9BwdParamsE --------------------------
	.section	.nv.info._ZN10layer_norm40ln_parallel_residual_bwd_finalize_kernelINS_22Kernel_traits_finalizeILj2560Ef6__halffS2_fjLb0ELj1024ELj4ENS_18Kernel_traits_baseILj2560EfS2_fS2_fjLj1024EEEEELb0EEEvNS_9BwdParamsE,"",@"SHT_CUDA_INFO"
	.sectionflags	@""
	.align	4


	//----- nvinfo : EIATTR_CUDA_API_VERSION
	.align		4
        /*0000*/ 	.byte	0x04, 0x37
        /*0002*/ 	.short	(.L_2417 - .L_2416)
.L_2416:
        /*0004*/ 	.word	0x00000082


	//----- nvinfo : EIATTR_SW2861232_WAR
	.align		4
.L_2417:
        /*0008*/ 	.byte	0x01, 0x35
	.zero		2


	//----- nvinfo : EIATTR_PARAM_CBANK
	.align		4
        /*000c*/ 	.byte	0x04, 0x0a
        /*000e*/ 	.short	(.L_2419 - .L_2418)
	.align		4
.L_2418:
        /*0010*/ 	.word	index@(.nv.constant0._ZN10layer_norm40ln_parallel_residual_bwd_finalize_kernelINS_22Kernel_traits_finalizeILj2560Ef6__halffS2_fjLb0ELj1024ELj4ENS_18Kernel_traits_baseILj2560EfS2_fS2_fjLj1024EEEEELb0EEEvNS_9BwdParamsE)
        /*0014*/ 	.short	0x0160
        /*0016*/ 	.short	0x0128


	//----- nvinfo : EIATTR_CBANK_PARAM_SIZE
	.align		4
.L_2419:
        /*0018*/ 	.byte	0x03, 0x19
        /*001a*/ 	.short	0x0128


	//----- nvinfo : EIATTR_KPARAM_INFO
	.align		4
        /*001c*/ 	.byte	0x04, 0x17
        /*001e*/ 	.short	(.L_2421 - .L_2420)
.L_2420:
        /*0020*/ 	.word	0x00000000
        /*0024*/ 	.short	0x0000
        /*0026*/ 	.short	0x0000
        /*0028*/ 	.byte	0x00, 0xf0, 0xa1, 0x04


	//----- nvinfo : EIATTR_MAXREG_COUNT
	.align		4
.L_2421:
        /*002c*/ 	.byte	0x03, 0x1b
        /*002e*/ 	.short	0x0040


	//----- nvinfo : EIATTR_NUM_BARRIERS
	.align		4
        /*0030*/ 	.byte	0x02, 0x4c
        /*0032*/ 	.byte	0x01
	.zero		1


	//----- nvinfo : EIATTR_MERCURY_ISA_VERSION
	.align		4
        /*0034*/ 	.byte	0x03, 0x5f
        /*0036*/ 	.short	0x0000


	//----- nvinfo : EIATTR_COOP_GROUP_MASK_REGIDS
	.align		4
        /*0038*/ 	.byte	0x04, 0x29
        /*003a*/ 	.short	(.L_2423 - .L_2422)


	//   ....[0]....
.L_2422:
        /*003c*/ 	.word	0xffffffff


	//   ....[1]....
        /*0040*/ 	.word	0xffffffff


	//   ....[2]....
        /*0044*/ 	.word	0xffffffff


	//   ....[3]....
        /*0048*/ 	.word	0xffffffff


	//   ....[4]....
        /*004c*/ 	.word	0xffffffff


	//   ....[5]....
        /*0050*/ 	.word	0xffffffff


	//   ....[6]....
        /*0054*/ 	.word	0xffffffff


	//   ....[7]....
        /*0058*/ 	.word	0xffffffff


	//   ....[8]....
        /*005c*/ 	.word	0xffffffff


	//   ....[9]....
        /*0060*/ 	.word	0xffffffff


	//   ....[10]....
        /*0064*/ 	.word	0xffffffff


	//   ....[11]....
        /*0068*/ 	.word	0xffffffff


	//   ....[12]....
        /*006c*/ 	.word	0xffffffff


	//   ....[13]....
        /*0070*/ 	.word	0xffffffff


	//   ....[14]....
        /*0074*/ 	.word	0xffffffff


	//   ....[15]....
        /*0078*/ 	.word	0xffffffff


	//   ....[16]....
        /*007c*/ 	.word	0xffffffff


	//   ....[17]....
        /*0080*/ 	.word	0xffffffff


	//   ....[18]....
        /*0084*/ 	.word	0xffffffff


	//   ....[19]....
        /*0088*/ 	.word	0xffffffff


	//   ....[20]....
        /*008c*/ 	.word	0xffffffff


	//   ....[21]....
        /*0090*/ 	.word	0xffffffff


	//   ....[22]....
        /*0094*/ 	.word	0xffffffff


	//   ....[23]....
        /*0098*/ 	.word	0xffffffff


	//   ....[24]....
        /*009c*/ 	.word	0xffffffff


	//   ....[25]....
        /*00a0*/ 	.word	0xffffffff


	//   ....[26]....
        /*00a4*/ 	.word	0xffffffff


	//   ....[27]....
        /*00a8*/ 	.word	0xffffffff


	//   ....[28]....
        /*00ac*/ 	.word	0xffffffff


	//   ....[29]....
        /*00b0*/ 	.word	0xffffffff


	//   ....[30]....
        /*00b4*/ 	.word	0xffffffff


	//   ....[31]....
        /*00b8*/ 	.word	0xffffffff


	//   ....[32]....
        /*00bc*/ 	.word	0xffffffff


	//   ....[33]....
        /*00c0*/ 	.word	0xffffffff


	//   ....[34]....
        /*00c4*/ 	.word	0xffffffff


	//   ....[35]....
        /*00c8*/ 	.word	0xffffffff


	//   ....[36]....
        /*00cc*/ 	.word	0xffffffff


	//   ....[37]....
        /*00d0*/ 	.word	0xffffffff


	//   ....[38]....
        /*00d4*/ 	.word	0xffffffff


	//   ....[39]....
        /*00d8*/ 	.word	0xffffffff


	//----- nvinfo : EIATTR_COOP_GROUP_INSTR_OFFSETS
	.align		4
.L_2423:
        /*00dc*/ 	.byte	0x04, 0x28
        /*00de*/ 	.short	(.L_2425 - .L_2424)


	//   ....[0]....
.L_2424:
        /*00e0*/ 	.word	0x00000b70


	//   ....[1]....
        /*00e4*/ 	.word	0x00000ba0


	//   ....[2]....
        /*00e8*/ 	.word	0x00000bb0


	//   ....[3]....
        /*00ec*/ 	.word	0x00000bc0


	//   ....[4]....
        /*00f0*/ 	.word	0x00000bf0


	//   ....[5]....
        /*00f4*/ 	.word	0x00000c10


	//   ....[6]....
        /*00f8*/ 	.word	0x00000c20


	//   ....[7]....
        /*00fc*/ 	.word	0x00000c30


	//   ....[8]....
        /*0100*/ 	.word	0x00000c60


	//   ....[9]....
        /*0104*/ 	.word	0x00000c80


	//   ....[10]....
        /*0108*/ 	.word	0x00000ca0


	//   ....[11]....
        /*010c*/ 	.word	0x00000cb0


	//   ....[12]....
        /*0110*/ 	.word	0x00000ce0


	//   ....[13]....
        /*0114*/ 	.word	0x00000d00


	//   ....[14]....
        /*0118*/ 	.word	0x00000d20


	//   ....[15]....
        /*011c*/ 	.word	0x00000d30


	//   ....[16]....
        /*0120*/ 	.word	0x00000d60


	//   ....[17]....
        /*0124*/ 	.word	0x00000d90


	//   ....[18]....
        /*0128*/ 	.word	0x00000da0


	//   ....[19]....
        /*012c*/ 	.word	0x00000db0


	//   ....[20]....
        /*0130*/ 	.word	0x00001080


	//   ....[21]....
        /*0134*/ 	.word	0x000010f0


	//   ....[22]....
        /*0138*/ 	.word	0x00001150


	//   ....[23]....
        /*013c*/ 	.word	0x000011b0


	//   ....[24]....
        /*0140*/ 	.word	0x00001220


	//   ....[25]....
        /*0144*/ 	.word	0x00001290


	//   ....[26]....
        /*0148*/ 	.word	0x000012f0


	//   ....[27]....
        /*014c*/ 	.word	0x00001350


	//   ....[28]....
        /*0150*/ 	.word	0x000013b0


	//   ....[29]....
        /*0154*/ 	.word	0x00001420


	//   ....[30]....
        /*0158*/ 	.word	0x00001490


	//   ....[31]....
        /*015c*/ 	.word	0x000014f0


	//   ....[32]....
        /*0160*/ 	.word	0x00001550


	//   ....[33]....
        /*0164*/ 	.word	0x000015b0


	//   ....[34]....
        /*0168*/ 	.word	0x00001620


	//   ....[35]....
        /*016c*/ 	.word	0x00001690


	//   ....[36]....
        /*0170*/ 	.word	0x000016f0


	//   ....[37]....
        /*0174*/ 	.word	0x00001750


	//   ....[38]....
        /*0178*/ 	.word	0x000017b0


	//   ....[39]....
        /*017c*/ 	.word	0x00001810


	//----- nvinfo : EIATTR_EXIT_INSTR_OFFSETS
	.align		4
.L_2425:
        /*0180*/ 	.byte	0x04, 0x1c
        /*0182*/ 	.short	(.L_2427 - .L_2426)


	//   ....[0]....
.L_2426:
        /*0184*/ 	.word	0x00000070


	//   ....[1]....
        /*0188*/ 	.word	0x00001020


	//----- nvinfo : EIATTR_MAX_THREADS
	.align		4
.L_2427:
        /*018c*/ 	.byte	0x04, 0x05
        /*018e*/ 	.short	(.L_2429 - .L_2428)
.L_2428:
        /*0190*/ 	.word	0x00000400
        /*0194*/ 	.word	0x00000001
        /*0198*/ 	.word	0x00000001


	//----- nvinfo : EIATTR_CRS_STACK_SIZE
	.align		4
.L_2429:
        /*019c*/ 	.byte	0x04, 0x1e
        /*019e*/ 	.short	(.L_2431 - .L_2430)
.L_2430:
        /*01a0*/ 	.word	0x00000000
.L_2431:


//--------------------- .nv.info._ZN10layer_norm31ln_parallel_residual_bwd_kernelINS_13Kernel_traitsIf6__halffS2_fjLj2560ELj1ELj1ELj4ELj8ENS_18Kernel_traits_baseILj2560EfS2_fS2_fjLj128EEEEELb1ELb1ELb0EEEvNS_9BwdParamsE --------------------------
	.section	.nv.info._ZN10layer_norm31ln_parallel_residual_bwd_kernelINS_13Kernel_traitsIf6__halffS2_fjLj2560ELj1ELj1ELj4ELj8ENS_18Kernel_traits_baseILj2560EfS2_fS2_fjLj128EEEEELb1ELb1ELb0EEEvNS_9BwdParamsE,"",@"SHT_CUDA_INFO"
	.sectionflags	@""
	.align	4


	//----- nvinfo : EIATTR_CUDA_API_VERSION
	.align		4
        /*0000*/ 	.byte	0x04, 0x37
        /*0002*/ 	.short	(.L_2433 - .L_2432)
.L_2432:
        /*0004*/ 	.word	0x00000082


	//----- nvinfo : EIATTR_SW2861232_WAR
	.align		4
.L_2433:
        /*0008*/ 	.byte	0x01, 0x35
	.zero		2


	//----- nvinfo : EIATTR_PARAM_CBANK
	.align		4
        /*000c*/ 	.byte	0x04, 0x0a
        /*000e*/ 	.short	(.L_2435 - .L_2434)
	.align		4
.L_2434:
        /*0010*/ 	.word	index@(.nv.constant0._ZN10layer_norm31ln_parallel_residual_bwd_kernelINS_13Kernel_traitsIf6__halffS2_fjLj2560ELj1ELj1ELj4ELj8ENS_18Kernel_traits_baseILj2560EfS2_fS2_fjLj128EEEEELb1ELb1ELb0EEEvNS_9BwdParamsE)
        /*0014*/ 	.short	0x0160
        /*0016*/ 	.short	0x0128


	//----- nvinfo : EIATTR_CBANK_PARAM_SIZE
	.align		4
.L_2435:
        /*0018*/ 	.byte	0x03, 0x19
        /*001a*/ 	.short	0x0128


	//----- nvinfo : EIATTR_KPARAM_INFO
	.align		4
        /*001c*/ 	.byte	0x04, 0x17
        /*001e*/ 	.short	(.L_2437 - .L_2436)
.L_2436:
        /*0020*/ 	.word	0x00000000
        /*0024*/ 	.short	0x0000
        /*0026*/ 	.short	0x0000
        /*0028*/ 	.byte	0x00, 0xf0, 0xa1, 0x04


	//----- nvinfo : EIATTR_MAXREG_COUNT
	.align		4
.L_2437:
        /*002c*/ 	.byte	0x03, 0x1b
        /*002e*/ 	.short	0x00ff


	//----- nvinfo : EIATTR_NUM_BARRIERS
	.align		4
        /*0030*/ 	.byte	0x02, 0x4c
        /*0032*/ 	.byte	0x01
	.zero		1


	//----- nvinfo : EIATTR_MERCURY_ISA_VERSION
	.align		4
        /*0034*/ 	.byte	0x03, 0x5f
        /*0036*/ 	.short	0x0000


	//----- nvinfo : EIATTR_COOP_GROUP_MASK_REGIDS
	.align		4
        /*0038*/ 	.byte	0x04, 0x29
        /*003a*/ 	.short	(.L_2439 - .L_2438)


	//   ....[0]....
.L_2438:
        /*003c*/ 	.word	0xffffffff


	//   ....[1]....
        /*0040*/ 	.word	0xffffffff


	//   ....[2]....
        /*0044*/ 	.word	0xffffffff


	//   ....[3]....
        /*0048*/ 	.word	0xffffffff


	//   ....[4]....
        /*004c*/ 	.word	0xffffffff


	//   ....[5]....
        /*0050*/ 	.word	0xffffffff


	//   ....[6]....
        /*0054*/ 	.word	0xffffffff


	//   ....[7]....
        /*0058*/ 	.word	0xffffffff


	//   ....[8]....
        /*005c*/ 	.word	0xffffffff


	//   ....[9]....
        /*0060*/ 	.word	0xffffffff


	//   ....[10]....
        /*0064*/ 	.word	0xffffffff


	//   ....[11]....
        /*0068*/ 	.word	0xffffffff


	//   ....[12]....
        /*006c*/ 	.word	0xffffffff


	//   ....[13]....
        /*0070*/ 	.word	0xffffffff


	//   ....[14]....
        /*0074*/ 	.word	0xffffffff


	//   ....[15]....
        /*0078*/ 	.word	0xffffffff


	//   ....[16]....
        /*007c*/ 	.word	0xffffffff


	//   ....[17]....
        /*0080*/ 	.word	0xffffffff


	//   ....[18]....
        /*0084*/ 	.word	0xffffffff


	//   ....[19]....
        /*0088*/ 	.word	0xffffffff


	//----- nvinfo : EIATTR_COOP_GROUP_INSTR_OFFSETS
	.align		4
.L_2439:
        /*008c*/ 	.byte	0x04, 0x28
        /*008e*/ 	.short	(.L_2441 - .L_2440)


	//   ....[0]....
.L_2440:
        /*0090*/ 	.word	0x000018b0


	//   ....[1]....
        /*0094*/ 	.word	0x000018d0


	//   ....[2]....
        /*0098*/ 	.word	0x000018f0


	//   ....[3]....
        /*009c*/ 	.word	0x00001910


	//   ....[4]....
        /*00a0*/ 	.word	0x00001930


	//   ....[5]....
        /*00a4*/ 	.word	0x00001950


	//   ....[6]....
        /*00a8*/ 	.word	0x00001970


	//   ....[7]....
        /*00ac*/ 	.word	0x00001990


	//   ....[8]....
        /*00b0*/ 	.word	0x000019b0


	//   ....[9]....
        /*00b4*/ 	.word	0x000019d0


	//   ....[10]....
        /*00b8*/ 	.word	0x00003770


	//   ....[11]....
        /*00bc*/ 	.word	0x000037f0


	//   ....[12]....
        /*00c0*/ 	.word	0x00003870


	//   ....[13]....
        /*00c4*/ 	.word	0x000038e0


	//   ....[14]....
        /*00c8*/ 	.word	0x00003960


	//   ....[15]....
        /*00cc*/ 	.word	0x000039d0


	//   ....[16]....
        /*00d0*/ 	.word	0x00003a50


	//   ....[17]....
        /*00d4*/ 	.word	0x00003ac0


	//   ....[18]....
        /*00d8*/ 	.word	0x00003b40


	//   ....[19]....
        /*00dc*/ 	.word	0x00003bb0


	//----- nvinfo : EIATTR_EXIT_INSTR_OFFSETS
	.align		4
.L_2441:
        /*00e0*/ 	.byte	0x04, 0x1c
        /*00e2*/ 	.short	(.L_2443 - .L_2442)


	//   ....[0]....
.L_2442:
        /*00e4*/ 	.word	0x000036b0


	//   ....[1]....
        /*00e8*/ 	.word	0x00003710


	//----- nvinfo : EIATTR_MAX_THREADS
	.align		4
.L_2443:
        /*00ec*/ 	.byte	0x04, 0x05
        /*00ee*/ 	.short	(.L_2445 - .L_2444)
.L_2444:
        /*00f0*/ 	.word	0x00000080
        /*00f4*/ 	.word	0x00000001
        /*00f8*/ 	.word	0x00000001


	//----- nvinfo : EIATTR_CRS_STACK_SIZE
	.align		4
.L_2445:
        /*00fc*/ 	.byte	0x04, 0x1e
        /*00fe*/ 	.short	(.L_2447 - .L_2446)
.L_2446:
        /*0100*/ 	.word	0x00000000
.L_2447:


//--------------------- .nv.info._ZN10layer_norm22ln_bwd_finalize_kernelINS_22Kernel_traits_finalizeILj2560Ef6__halffS2_fjLb0ELj1024ELj4ENS_18Kernel_traits_baseILj2560EfS2_fS2_fjLj1024EEEEELb0ELb1EEEvNS_9BwdParamsE --------------------------
	.section	.nv.info._ZN10layer_norm22ln_bwd_finalize_kernelINS_22Kernel_traits_finalizeILj2560Ef6__halffS2_fjLb0ELj1024ELj4ENS_18Kernel_traits_baseILj2560EfS2_fS2_fjLj1024EEEEELb0ELb1EEEvNS_9BwdParamsE,"",@"SHT_CUDA_INFO"
	.sectionflags	@""
	.align	4


	//----- nvinfo : EIATTR_CUDA_API_VERSION
	.align		4
        /*0000*/ 	.byte	0x04, 0x37
        /*0002*/ 	.short	(.L_2449 - .L_2448)
.L_2448:
        /*0004*/ 	.word	0x00000082


	//----- nvinfo : EIATTR_SW2861232_WAR
	.align		4
.L_2449:
        /*0008*/ 	.byte	0x01, 0x35
	.zero		2


	//----- nvinfo : EIATTR_PARAM_CBANK
	.align		4
        /*000c*/ 	.byte	0x04, 0x0a
        /*000e*/ 	.short	(.L_2451 - .L_2450)
	.align		4
.L_2450:
        /*0010*/ 	.word	index@(.nv.constant0._ZN10layer_norm22ln_bwd_finalize_kernelINS_22Kernel_traits_finalizeILj2560Ef6__halffS2_fjLb0ELj1024ELj4ENS_18Kernel_traits_baseILj2560EfS2_fS2_fjLj1024EEEEELb0ELb1EEEvNS_9BwdParamsE)
        /*0014*/ 	.short	0x0160
        /*0016*/ 	.short	0x0128


	//----- nvinfo : EIATTR_CBANK_PARAM_SIZE
	.align		4
.L_2451:
        /*0018*/ 	.byte	0x03, 0x19
        /*001a*/ 	.short	0x0128


	//----- nvinfo : EIATTR_KPARAM_INFO
	.align		4
        /*001c*/ 	.byte	0x04, 0x17
        /*001e*/ 	.short	(.L_2453 - .L_2452)
.L_2452:
        /*0020*/ 	.word	0x00000000
        /*0024*/ 	.short	0x0000
        /*0026*/ 	.short	0x0000
        /*0028*/ 	.byte	0x00, 0xf0, 0xa1, 0x04


	//----- nvinfo : EIATTR_MAXREG_COUNT
	.align		4
.L_2453:
        /*002c*/ 	.byte	0x03, 0x1b
        /*002e*/ 	.short	0x0040


	//----- nvinfo : EIATTR_NUM_BARRIERS
	.align		4
        /*0030*/ 	.byte	0x02, 0x4c
        /*0032*/ 	.byte	0x01
	.zero		1


	//----- nvinfo : EIATTR_MERCURY_ISA_VERSION
	.align		4
        /*0034*/ 	.byte	0x03, 0x5f
        /*0036*/ 	.short	0x0000


	//----- nvinfo : EIATTR_COOP_GROUP_MASK_REGIDS
	.align		4
        /*0038*/ 	.byte	0x04, 0x29
        /*003a*/ 	.short	(.L_2455 - .L_2454)


	//   ....[0]....
.L_2454:
        /*003c*/ 	.word	0xffffffff


	//   ....[1]....
        /*0040*/ 	.word	0xffffffff


	//   ....[2]....
        /*0044*/ 	.word	0xffffffff


	//   ....[3]....
        /*0048*/ 	.word	0xffffffff


	//   ....[4]....
        /*004c*/ 	.word	0xffffffff


	//   ....[5]....
        /*0050*/ 	.word	0xffffffff


	//   ....[6]....
        /*0054*/ 	.word	0xffffffff


	//   ....[7]....
        /*0058*/ 	.word	0xffffffff


	//   ....[8]....
        /*005c*/ 	.word	0xffffffff


	//   ....[9]....
        /*0060*/ 	.word	0xffffffff


	//   ....[10]....
        /*0064*/ 	.word	0xffffffff


	//   ....[11]....
        /*0068*/ 	.word	0xffffffff


	//   ....[12]....
        /*006c*/ 	.word	0xffffffff


	//   ....[13]....
        /*0070*/ 	.word	0xffffffff


	//   ....[14]....
        /*0074*/ 	.word	0xffffffff


	//   ....[15]....
        /*0078*/ 	.word	0xffffffff


	//   ....[16]....
        /*007c*/ 	.word	0xffffffff


	//   ....[17]....
        /*0080*/ 	.word	0xffffffff


	//   ....[18]....
        /*0084*/ 	.word	0xffffffff


	//   ....[19]....
        /*0088*/ 	.word	0xffffffff


	//----- nvinfo : EIATTR_COOP_GROUP_INSTR_OFFSETS
	.align		4
.L_2455:
        /*008c*/ 	.byte	0x04, 0x28
        /*008e*/ 	.short	(.L_2457 - .L_2456)


	//   ....[0]....
.L_2456:
        /*0090*/ 	.word	0x000007f0


	//   ....[1]....
        /*0094*/ 	.word	0x00000820


	//   ....[2]....
        /*0098*/ 	.word	0x00000840


	//   ....[3]....
        /*009c*/ 	.word	0x00000850


	//   ....[4]....
        /*00a0*/ 	.word	0x00000880


	//   ....[5]....
        /*00a4*/ 	.word	0x00000890


	//   ....[6]....
        /*00a8*/ 	.word	0x000008c0


	//   ....[7]....
        /*00ac*/ 	.word	0x000008d0


	//   ....[8]....
        /*00b0*/ 	.word	0x00000900


	//   ....[9]....
        /*00b4*/ 	.word	0x00000910


	//   ....[10]....
        /*00b8*/ 	.word	0x00000ab0


	//   ....[11]....
        /*00bc*/ 	.word	0x00000b30


	//   ....[12]....
        /*00c0*/ 	.word	0x00000b90


	//   ....[13]....
        /*00c4*/ 	.word	0x00000bf0


	//   ....[14]....
        /*00c8*/ 	.word	0x00000c60


	//   ....[15]....
        /*00cc*/ 	.word	0x00000cd0


	//   ....[16]....
        /*00d0*/ 	.word	0x00000d30


	//   ....[17]....
        /*00d4*/ 	.word	0x00000d90


	//   ....[18]....
        /*00d8*/ 	.word	0x00000df0


	//   ....[19]....
        /*00dc*/ 	.word	0x00000e50


	//----- nvinfo : EIATTR_EXIT_INSTR_OFFSETS
	.align		4
.L_2457:
        /*00e0*/ 	.byte	0x04, 0x1c
        /*00e2*/ 	.short	(.L_2459 - .L_2458)


	//   ....[0]....
.L_2458:
        /*00e4*/ 	.word	0x00000070


	//   ....[1]....
        /*00e8*/ 	.word	0x00000a50


	//----- nvinfo : EIATTR_MAX_THREADS
	.align		4
.L_2459:
        /*00ec*/ 	.byte	0x04, 0x05
        /*00ee*/ 	.short	(.L_2461 - .L_2460)
.L_2460:
        /*00f0*/ 	.word	0x00000400
        /*00f4*/ 	.word	0x00000001
        /*00f8*/ 	.word	0x00000001


	//----- nvinfo : EIATTR_CRS_STACK_SIZE
	.align		4
.L_2461:
        /*00fc*/ 	.byte	0x04, 0x1e
        /*00fe*/ 	.short	(.L_2463 - .L_2462)
.L_2462:
        /*0100*/ 	.word	0x00000000
.L_2463:


//--------------------- .nv.info._ZN10layer_norm40ln_parallel_residual_bwd_finalize_kernelINS_22Kernel_traits_finalizeILj2560Ef6__halffS2_fjLb0ELj1024ELj4ENS_18Kernel_traits_baseILj2560EfS2_fS2_fjLj1024EEEEELb1EEEvNS_9BwdParamsE --------------------------
	.section	.nv.info._ZN10layer_norm40ln_parallel_residual_bwd_finalize_kernelINS_22Kernel_traits_finalizeILj2560Ef6__halffS2_fjLb0ELj1024ELj4ENS_18Kernel_traits_baseILj2560EfS2_fS2_fjLj1024EEEEELb1EEEvNS_9BwdParamsE,"",@"SHT_CUDA_INFO"
	.sectionflags	@""
	.align	4


	//----- nvinfo : EIATTR_CUDA_API_VERSION
	.align		4
        /*0000*/ 	.byte	0x04, 0x37
        /*0002*/ 	.short	(.L_2465 - .L_2464)
.L_2464:
        /*0004*/ 	.word	0x00000082


	//----- nvinfo : EIATTR_SW2861232_WAR
	.align		4
.L_2465:
        /*0008*/ 	.byte	0x01, 0x35
	.zero		2


	//----- nvinfo : EIATTR_PARAM_CBANK
	.align		4
        /*000c*/ 	.byte	0x04, 0x0a
        /*000e*/ 	.short	(.L_2467 - .L_2466)
	.align		4
.L_2466:
        /*0010*/ 	.word	index@(.nv.constant0._ZN10layer_norm40ln_parallel_residual_bwd_finalize_kernelINS_22Kernel_traits_finalizeILj2560Ef6__halffS2_fjLb0ELj1024ELj4ENS_18Kernel_traits_baseILj2560EfS2_fS2_fjLj1024EEEEELb1EEEvNS_9BwdParamsE)
        /*0014*/ 	.short	0x0160
        /*0016*/ 	.short	0x0128


	//----- nvinfo : EIATTR_CBANK_PARAM_SIZE
	.align		4
.L_2467:
        /*0018*/ 	.byte	0x03, 0x19
        /*001a*/ 	.short	0x0128


	//----- nvinfo : EIATTR_KPARAM_INFO
	.align		4
        /*001c*/ 	.byte	0x04, 0x17
        /*001e*/ 	.short	(.L_2469 - .L_2468)
.L_2468:
        /*0020*/ 	.word	0x00000000
        /*0024*/ 	.short	0x0000
        /*0026*/ 	.short	0x0000
        /*0028*/ 	.byte	0x00, 0xf0, 0xa1, 0x04


	//----- nvinfo : EIATTR_MAXREG_COUNT
	.align		4
.L_2469:
        /*002c*/ 	.byte	0x03, 0x1b
        /*002e*/ 	.short	0x0040


	//----- nvinfo : EIATTR_NUM_BARRIERS
	.align		4
        /*0030*/ 	.byte	0x02, 0x4c
        /*0032*/ 	.byte	0x01
	.zero		1


	//----- nvinfo : EIATTR_MERCURY_ISA_VERSION
	.align		4
        /*0034*/ 	.byte	0x03, 0x5f
        /*0036*/ 	.short	0x0000


	//----- nvinfo : EIATTR_COOP_GROUP_MASK_REGIDS
	.align		4
        /*0038*/ 	.byte	0x04, 0x29
        /*003a*/ 	.short	(.L_2471 - .L_2470)


	//   ....[0]....
.L_2470:
        /*003c*/ 	.word	0xffffffff


	//   ....[1]....
        /*0040*/ 	.word	0xffffffff


	//   ....[2]....
        /*0044*/ 	.word	0xffffffff


	//   ....[3]....
        /*0048*/ 	.word	0xffffffff


	//   ....[4]....
        /*004c*/ 	.word	0xffffffff


	//   ....[5]....
        /*0050*/ 	.word	0xffffffff


	//   ....[6]....
        /*0054*/ 	.word	0xffffffff


	//   ....[7]....
        /*0058*/ 	.word	0xffffffff


	//   ....[8]....
        /*005c*/ 	.word	0xffffffff


	//   ....[9]....
        /*0060*/ 	.word	0xffffffff


	//   ....[10]....
        /*0064*/ 	.word	0xffffffff


	//   ....[11]....
        /*0068*/ 	.word	0xffffffff


	//   ....[12]....
        /*006c*/ 	.word	0xffffffff


	//   ....[13]....
        /*0070*/ 	.word	0xffffffff


	//   ....[14]....
        /*0074*/ 	.word	0xffffffff


	//   ....[15]....
        /*0078*/ 	.word	0xffffffff


	//   ....[16]....
        /*007c*/ 	.word	0xffffffff


	//   ....[17]....
        /*0080*/ 	.word	0xffffffff


	//   ....[18]....
        /*0084*/ 	.word	0xffffffff


	//   ....[19]....
        /*0088*/ 	.word	0xffffffff


	//   ....[20]....
        /*008c*/ 	.word	0xffffffff


	//   ....[21]....
        /*0090*/ 	.word	0xffffffff


	//   ....[22]....
        /*0094*/ 	.word	0xffffffff


	//   ....[23]....
        /*0098*/ 	.word	0xffffffff


	//   ....[24]....
        /*009c*/ 	.word	0xffffffff


	//   ....[25]....
        /*00a0*/ 	.word	0xffffffff


	//   ....[26]....
        /*00a4*/ 	.word	0xffffffff


	//   ....[27]....
        /*00a8*/ 	.word	0xffffffff


	//   ....[28]....
        /*00ac*/ 	.word	0xffffffff


	//   ....[29]....
        /*00b0*/ 	.word	0xffffffff


	//   ....[30]....
        /*00b4*/ 	.word	0xffffffff


	//   ....[31]....
        /*00b8*/ 	.word	0xffffffff


	//   ....[32]....
        /*00bc*/ 	.word	0xffffffff


	//   ....[33]....
        /*00c0*/ 	.word	0xffffffff


	//   ....[34]....
        /*00c4*/ 	.word	0xffffffff


	//   ....[35]....
        /*00c8*/ 	.word	0xffffffff


	//   ....[36]....
        /*00cc*/ 	.word	0xffffffff


	//   ....[37]....
        /*00d0*/ 	.word	0xffffffff


	//   ....[38]....
        /*00d4*/ 	.word	0xffffffff


	//   ....[39]....
        /*00d8*/ 	.word	0xffffffff


	//----- nvinfo : EIATTR_COOP_GROUP_INSTR_OFFSETS
	.align		4
.L_2471:
        /*00dc*/ 	.byte	0x04, 0x28
        /*00de*/ 	.short	(.L_2473 - .L_2472)


	//   ....[0]....
.L_2472:
        /*00e0*/ 	.word	0x00000b60


	//   ....[1]....
        /*00e4*/ 	.word	0x00000b90


	//   ....[2]....
        /*00e8*/ 	.word	0x00000ba0


	//   ....[3]....
        /*00ec*/ 	.word	0x00000bb0


	//   ....[4]....
        /*00f0*/ 	.word	0x00000be0


	//   ....[5]....
        /*00f4*/ 	.word	0x00000c00


	//   ....[6]....
        /*00f8*/ 	.word	0x00000c10


	//   ....[7]....
        /*00fc*/ 	.word	0x00000c20


	//   ....[8]....
        /*0100*/ 	.word	0x00000c50


	//   ....[9]....
        /*0104*/ 	.word	0x00000c70


	//   ....[10]....
        /*0108*/ 	.word	0x00000c90


	//   ....[11]....
        /*010c*/ 	.word	0x00000ca0


	//   ....[12]....
        /*0110*/ 	.word	0x00000cd0


	//   ....[13]....
        /*0114*/ 	.word	0x00000cf0


	//   ....[14]....
        /*0118*/ 	.word	0x00000d10


	//   ....[15]....
        /*011c*/ 	.word	0x00000d20


	//   ....[16]....
        /*0120*/ 	.word	0x00000d50


	//   ....[17]....
        /*0124*/ 	.word	0x00000d80


	//   ....[18]....
        /*0128*/ 	.word	0x00000d90


	//   ....[19]....
        /*012c*/ 	.word	0x00000da0


	//   ....[20]....
        /*0130*/ 	.word	0x00001050


	//   ....[21]....
        /*0134*/ 	.word	0x000010c0


	//   ....[22]....
        /*0138*/ 	.word	0x00001120


	//   ....[23]....
        /*013c*/ 	.word	0x00001180


	//   ....[24]....
        /*0140*/ 	.word	0x000011f0


	//   ....[25]....
        /*0144*/ 	.word	0x00001260


	//   ....[26]....
        /*0148*/ 	.word	0x000012c0


	//   ....[27]....
        /*014c*/ 	.word	0x00001320


	//   ....[28]....
        /*0150*/ 	.word	0x00001380


	//   ....[29]....
        /*0154*/ 	.word	0x000013f0


	//   ....[30]....
        /*0158*/ 	.word	0x00001460


	//   ....[31]....
        /*015c*/ 	.word	0x000014c0


	//   ....[32]....
        /*0160*/ 	.word	0x00001520


	//   ....[33]....
        /*0164*/ 	.word	0x00001580


	//   ....[34]....
        /*0168*/ 	.word	0x000015f0


	//   ....[35]....
        /*016c*/ 	.word	0x00001660


	//   ....[36]....
        /*0170*/ 	.word	0x000016c0


	//   ....[37]....
        /*0174*/ 	.word	0x00001720


	//   ....[38]....
        /*0178*/ 	.word	0x00001780


	//   ....[39]....
        /*017c*/ 	.word	0x000017e0


	//----- nvinfo : EIATTR_EXIT_INSTR_OFFSETS
	.align		4
.L_2473:
        /*0180*/ 	.byte	0x04, 0x1c
        /*0182*/ 	.short	(.L_2475 - .L_2474)


	//   ....[0]....
.L_2474:
        /*0184*/ 	.word	0x00000070


	//   ....[1]....
        /*0188*/ 	.word	0x00000ff0


	//----- nvinfo : EIATTR_MAX_THREADS
	.align		4
.L_2475:
        /*018c*/ 	.byte	0x04, 0x05
        /*018e*/ 	.short	(.L_2477 - .L_2476)
.L_2476:
        /*0190*/ 	.word	0x00000400
        /*0194*/ 	.word	0x00000001
        /*0198*/ 	.word	0x00000001


	//----- nvinfo : EIATTR_CRS_STACK_SIZE
	.align		4
.L_2477:
        /*019c*/ 	.byte	0x04, 0x1e
        /*019e*/ 	.short	(.L_2479 - .L_2478)
.L_2478:
        /*01a0*/ 	.word	0x00000000
.L_2479:


//--------------------- .nv.info._ZN10layer_norm31ln_parallel_residual_bwd_kernelINS_13Kernel_traitsIf6__halffS2_fjLj2560ELj1ELj1ELj4ELj8ENS_18Kernel_traits_baseILj2560EfS2_fS2_fjLj128EEEEELb1ELb1ELb1EEEvNS_9BwdParamsE --------------------------
	.section	.nv.info._ZN10layer_norm31ln_parallel_residual_bwd_kernelINS_13Kernel_traitsIf6__halffS2_fjLj2560ELj1ELj1ELj4ELj8ENS_18Kernel_traits_baseILj2560EfS2_fS2_fjLj128EEEEELb1ELb1ELb1EEEvNS_9BwdParamsE,"",@"SHT_CUDA_INFO"
	.sectionflags	@""
	.align	4


	//----- nvinfo : EIATTR_CUDA_API_VERSION
	.align		4
        /*0000*/ 	.byte	0x04, 0x37
        /*0002*/ 	.short	(.L_2481 - .L_2480)
.L_2480:
        /*0004*/ 	.word	0x00000082


	//----- nvinfo : EIATTR_SW2861232_WAR
	.align		4
.L_2481:
        /*0008*/ 	.byte	0x01, 0x35
	.zero		2


	//----- nvinfo : EIATTR_PARAM_CBANK
	.align		4
        /*000c*/ 	.byte	0x04, 0x0a
        /*000e*/ 	.short	(.L_2483 - .L_2482)
	.align		4
.L_2482:
        /*0010*/ 	.word	index@(.nv.constant0._ZN10layer_norm31ln_parallel_residual_bwd_kernelINS_13Kernel_traitsIf6__halffS2_fjLj2560ELj1ELj1ELj4ELj8ENS_18Kernel_traits_baseILj2560EfS2_fS2_fjLj128EEEEELb1ELb1ELb1EEEvNS_9BwdParamsE)
        /*0014*/ 	.short	0x0160
        /*0016*/ 	.short	0x0128


	//----- nvinfo : EIATTR_CBANK_PARAM_SIZE
	.align		4
.L_2483:
        /*0018*/ 	.byte	0x03, 0x19
        /*001a*/ 	.short	0x0128


	//----- nvinfo : EIATTR_KPARAM_INFO
	.align		4
        /*001c*/ 	.byte	0x04, 0x17
        /*001e*/ 	.short	(.L_2485 - .L_2484)
.L_2484:
        /*0020*/ 	.word	0x00000000
        /*0024*/ 	.short	0x0000
        /*0026*/ 	.short	0x0000
        /*0028*/ 	.byte	0x00, 0xf0, 0xa1, 0x04


	//----- nvinfo : EIATTR_MAXREG_COUNT
	.align		4
.L_2485:
        /*002c*/ 	.byte	0x03, 0x1b
        /*002e*/ 	.short	0x00ff


	//----- nvinfo : EIATTR_NUM_BARRIERS
	.align		4
        /*0030*/ 	.byte	0x02, 0x4c
        /*0032*/ 	.byte	0x01
	.zero		1


	//----- nvinfo : EIATTR_MERCURY_ISA_VERSION
	.align		4
        /*0034*/ 	.byte	0x03, 0x5f
        /*0036*/ 	.short	0x0000


	//----- nvinfo : EIATTR_COOP_GROUP_MASK_REGIDS
	.align		4
        /*0038*/ 	.byte	0x04, 0x29
        /*003a*/ 	.short	(.L_2487 - .L_2486)


	//   ....[0]....
.L_2486:
        /*003c*/ 	.word	0xffffffff


	//   ....[1]....
        /*0040*/ 	.word	0xffffffff


	//   ....[2]....
        /*0044*/ 	.word	0xffffffff


	//   ....[3]....
        /*0048*/ 	.word	0xffffffff


	//   ....[4]....
        /*004c*/ 	.word	0xffffffff


	//   ....[5]....
        /*0050*/ 	.word	0xffffffff


	//   ....[6]....
        /*0054*/ 	.word	0xffffffff


	//   ....[7]....
        /*0058*/ 	.word	0xffffffff


	//   ....[8]....
        /*005c*/ 	.word	0xffffffff


	//   ....[9]....
        /*0060*/ 	.word	0xffffffff


	//   ....[10]....
        /*0064*/ 	.word	0xffffffff


	//   ....[11]....
        /*0068*/ 	.word	0xffffffff


	//   ....[12]....
        /*006c*/ 	.word	0xffffffff


	//   ....[13]....
        /*0070*/ 	.word	0xffffffff


	//   ....[14]....
        /*0074*/ 	.word	0xffffffff


	//   ....[15]....
        /*0078*/ 	.word	0xffffffff


	//   ....[16]....
        /*007c*/ 	.word	0xffffffff


	//   ....[17]....
        /*0080*/ 	.word	0xffffffff


	//   ....[18]....
        /*0084*/ 	.word	0xffffffff


	//   ....[19]....
        /*0088*/ 	.word	0xffffffff


	//----- nvinfo : EIATTR_COOP_GROUP_INSTR_OFFSETS
	.align		4
.L_2487:
        /*008c*/ 	.byte	0x04, 0x28
        /*008e*/ 	.short	(.L_2489 - .L_2488)


	//   ....[0]....
.L_2488:
        /*0090*/ 	.word	0x000015f0


	//   ....[1]....
        /*0094*/ 	.word	0x00001610


	//   ....[2]....
        /*0098*/ 	.word	0x00001630


	//   ....[3]....
        /*009c*/ 	.word	0x00001650


	//   ....[4]....
        /*00a0*/ 	.word	0x00001670


	//   ....[5]....
        /*00a4*/ 	.word	0x00001690


	//   ....[6]....
        /*00a8*/ 	.word	0x000016b0


	//   ....[7]....
        /*00ac*/ 	.word	0x000016d0


	//   ....[8]....
        /*00b0*/ 	.word	0x000016f0


	//   ....[9]....
        /*00b4*/ 	.word	0x00001710


	//   ....[10]....
        /*00b8*/ 	.word	0x00003390


	//   ....[11]....
        /*00bc*/ 	.word	0x00003410


	//   ....[12]....
        /*00c0*/ 	.word	0x00003490


	//   ....[13]....
        /*00c4*/ 	.word	0x00003500


	//   ....[14]....
        /*00c8*/ 	.word	0x00003580


	//   ....[15]....
        /*00cc*/ 	.word	0x000035f0


	//   ....[16]....
        /*00d0*/ 	.word	0x00003670


	//   ....[17]....
        /*00d4*/ 	.word	0x000036e0


	//   ....[18]....
        /*00d8*/ 	.word	0x00003760


	//   ....[19]....
        /*00dc*/ 	.word	0x000037d0


	//----- nvinfo : EIATTR_EXIT_INSTR_OFFSETS
	.align		4
.L_2489:
        /*00e0*/ 	.byte	0x04, 0x1c
        /*00e2*/ 	.short	(.L_2491 - .L_2490)


	//   ....[0]....
.L_2490:
        /*00e4*/ 	.word	0x00003330


	//----- nvinfo : EIATTR_MAX_THREADS
	.align		4
.L_2491:
        /*00e8*/ 	.byte	0x04, 0x05
        /*00ea*/ 	.short	(.L_2493 - .L_2492)
.L_2492:
        /*00ec*/ 	.word	0x00000080
        /*00f0*/ 	.word	0x00000001
        /*00f4*/ 	.word	0x00000001


	//----- nvinfo : EIATTR_CRS_STACK_SIZE
	.align		4
.L_2493:
        /*00f8*/ 	.byte	0x04, 0x1e
        /*00fa*/ 	.short	(.L_2495 - .L_2494)
.L_2494:
        /*00fc*/ 	.word	0x00000000
.L_2495:


//--------------------- .nv.info._ZN10layer_norm31ln_parallel_residual_bwd_kernelINS_13Kernel_traitsI6__halfffffjLj2560ELj1ELj1ELj4ELj16ENS_18Kernel_traits_baseILj2560ES2_ffffjLj128EEEEELb0ELb0ELb0EEEvNS_9BwdParamsE --------------------------
	.section	.nv.info._ZN10layer_norm31ln_parallel_residual_bwd_kernelINS_13Kernel_traitsI6__halfffffjLj2560ELj1ELj1ELj4ELj16ENS_18Kernel_traits_baseILj2560ES2_ffffjLj128EEEEELb0ELb0ELb0EEEvNS_9BwdParamsE,"",@"SHT_CUDA_INFO"
	.sectionflags	@""
	.align	4


	//----- nvinfo : EIATTR_CUDA_API_VERSION
	.align		4
        /*0000*/ 	.byte	0x04, 0x37
        /*0002*/ 	.short	(.L_2497 - .L_2496)
.L_2496:
        /*0004*/ 	.word	0x00000082


	//----- nvinfo : EIATTR_SW2861232_WAR
	.align		4
.L_2497:
        /*0008*/ 	.byte	0x01, 0x35
	.zero		2


	//----- nvinfo : EIATTR_PARAM_CBANK
	.align		4
        /*000c*/ 	.byte	0x04, 0x0a
        /*000e*/ 	.short	(.L_2499 - .L_2498)
	.align		4
.L_2498:
        /*0010*/ 	.word	index@(.nv.constant0._ZN10layer_norm31ln_parallel_residual_bwd_kernelINS_13Kernel_traitsI6__halfffffjLj2560ELj1ELj1ELj4ELj16ENS_18Kernel_traits_baseILj2560ES2_ffffjLj128EEEEELb0ELb0ELb0EEEvNS_9BwdParamsE)
        /*0014*/ 	.short	0x0160
        /*0016*/ 	.short	0x0128


	//----- nvinfo : EIATTR_CBANK_PARAM_SIZE
	.align		4
.L_2499:
        /*0018*/ 	.byte	0x03, 0x19
        /*001a*/ 	.short	0x0128


	//----- nvinfo : EIATTR_KPARAM_INFO
	.align		4
        /*001c*/ 	.byte	0x04, 0x17
        /*001e*/ 	.short	(.L_2501 - .L_2500)
.L_2500:
        /*0020*/ 	.word	0x00000000
        /*0024*/ 	.short	0x0000
        /*0026*/ 	.short	0x0000
        /*0028*/ 	.byte	0x00, 0xf0, 0xa1, 0x04


	//----- nvinfo : EIATTR_MAXREG_COUNT
	.align		4
.L_2501:
        /*002c*/ 	.byte	0x03, 0x1b
        /*002e*/ 	.short	0x00ff


	//----- nvinfo : EIATTR_NUM_BARRIERS
	.align		4
        /*0030*/ 	.byte	0x02, 0x4c
        /*0032*/ 	.byte	0x01
	.zero		1


	//----- nvinfo : EIATTR_MERCURY_ISA_VERSION
	.align		4
        /*0034*/ 	.byte	0x03, 0x5f
        /*0036*/ 	.short	0x0000


	//----- nvinfo : EIATTR_COOP_GROUP_MASK_REGIDS
	.align		4
        /*0038*/ 	.byte	0x04, 0x29
        /*003a*/ 	.short	(.L_2503 - .L_2502)


	//   ....[0]....
.L_2502:
        /*003c*/ 	.word	0xffffffff


	//   ....[1]....
        /*0040*/ 	.word	0xffffffff


	//   ....[2]....
        /*0044*/ 	.word	0xffffffff


	//   ....[3]....
        /*0048*/ 	.word	0xffffffff


	//   ....[4]....
        /*004c*/ 	.word	0xffffffff


	//   ....[5]....
        /*0050*/ 	.word	0xffffffff


	//   ....[6]....
        /*0054*/ 	.word	0xffffffff


	//   ....[7]....
        /*0058*/ 	.word	0xffffffff


	//   ....[8]....
        /*005c*/ 	.word	0xffffffff


	//   ....[9]....
        /*0060*/ 	.word	0xffffffff


	//   ....[10]....
        /*0064*/ 	.word	0xffffffff


	//   ....[11]....
        /*0068*/ 	.word	0xffffffff


	//   ....[12]....
        /*006c*/ 	.word	0xffffffff


	//   ....[13]....
        /*0070*/ 	.word	0xffffffff


	//   ....[14]....
        /*0074*/ 	.word	0xffffffff


	//   ....[15]....
        /*0078*/ 	.word	0xffffffff


	//   ....[16]....
        /*007c*/ 	.word	0xffffffff


	//   ....[17]....
        /*0080*/ 	.word	0xffffffff


	//   ....[18]....
        /*0084*/ 	.word	0xffffffff


	//   ....[19]....
        /*0088*/ 	.word	0xffffffff


	//----- nvinfo : EIATTR_COOP_GROUP_INSTR_OFFSETS
	.align		4
.L_2503:
        /*008c*/ 	.byte	0x04, 0x28
        /*008e*/ 	.short	(.L_2505 - .L_2504)


	//   ....[0]....
.L_2504:
        /*0090*/ 	.word	0x00001e40


	//   ....[1]....
        /*0094*/ 	.word	0x00001e60


	//   ....[2]....
        /*0098*/ 	.word	0x00001e80


	//   ....[3]....
        /*009c*/ 	.word	0x00001ea0


	//   ....[4]....
        /*00a0*/ 	.word	0x00001ec0


	//   ....[5]....
        /*00a4*/ 	.word	0x00001ee0


	//   ....[6]....
        /*00a8*/ 	.word	0x00001f00


	//   ....[7]....
        /*00ac*/ 	.word	0x00001f20


	//   ....[8]....
        /*00b0*/ 	.word	0x00001f40


	//   ....[9]....
        /*00b4*/ 	.word	0x00001f60


	//   ....[10]....
        /*00b8*/ 	.word	0x00003370


	//   ....[11]....
        /*00bc*/ 	.word	0x000033f0


	//   ....[12]....
        /*00c0*/ 	.word	0x00003470


	//   ....[13]....
        /*00c4*/ 	.word	0x000034e0


	//   ....[14]....
        /*00c8*/ 	.word	0x00003560


	//   ....[15]....
        /*00cc*/ 	.word	0x000035d0


	//   ....[16]....
        /*00d0*/ 	.word	0x00003650


	//   ....[17]....
        /*00d4*/ 	.word	0x000036c0


	//   ....[18]....
        /*00d8*/ 	.word	0x00003740


	//   ....[19]....
        /*00dc*/ 	.word	0x000037b0


	//----- nvinfo : EIATTR_EXIT_INSTR_OFFSETS
	.align		4
.L_2505:
        /*00e0*/ 	.byte	0x04, 0x1c
        /*00e2*/ 	.short	(.L_2507 - .L_2506)


	//   ....[0]....
.L_2506:
        /*00e4*/ 	.word	0x00003270


	//   ....[1]....
        /*00e8*/ 	.word	0x00003310


	//----- nvinfo : EIATTR_MAX_THREADS
	.align		4
.L_2507:
        /*00ec*/ 	.byte	0x04, 0x05
        /*00ee*/ 	.short	(.L_2509 - .L_2508)
.L_2508:
        /*00f0*/ 	.word	0x00000080
        /*00f4*/ 	.word	0x00000001
        /*00f8*/ 	.word	0x00000001


	//----- nvinfo : EIATTR_CRS_STACK_SIZE
	.align		4
.L_2509:
        /*00fc*/ 	.byte	0x04, 0x1e
        /*00fe*/ 	.short	(.L_2511 - .L_2510)
.L_2510:
        /*0100*/ 	.word	0x00000000
.L_2511:


//--------------------- .nv.info._ZN10layer_norm31ln_parallel_residual_bwd_kernelINS_13Kernel_traitsI6__halfffffjLj2560ELj1ELj1ELj4ELj16ENS_18Kernel_traits_baseILj2560ES2_ffffjLj128EEEEELb0ELb0ELb1EEEvNS_9BwdParamsE --------------------------
	.section	.nv.info._ZN10layer_norm31ln_parallel_residual_bwd_kernelINS_13Kernel_traitsI6__halfffffjLj2560ELj1ELj1ELj4ELj16ENS_18Kernel_traits_baseILj2560ES2_ffffjLj128EEEEELb0ELb0ELb1EEEvNS_9BwdParamsE,"",@"SHT_CUDA_INFO"
	.sectionflags	@""
	.align	4


	//----- nvinfo : EIATTR_CUDA_API_VERSION
	.align		4
        /*0000*/ 	.byte	0x04, 0x37
        /*0002*/ 	.short	(.L_2513 - .L_2512)
.L_2512:
        /*0004*/ 	.word	0x00000082


	//----- nvinfo : EIATTR_SW2861232_WAR
	.align		4
.L_2513:
        /*0008*/ 	.byte	0x01, 0x35
	.zero		2


	//----- nvinfo : EIATTR_PARAM_CBANK
	.align		4
        /*000c*/ 	.byte	0x04, 0x0a
        /*000e*/ 	.short	(.L_2515 - .L_2514)
	.align		4
.L_2514:
        /*0010*/ 	.word	index@(.nv.constant0._ZN10layer_norm31ln_parallel_residual_bwd_kernelINS_13Kernel_traitsI6__halfffffjLj2560ELj1ELj1ELj4ELj16ENS_18Kernel_traits_baseILj2560ES2_ffffjLj128EEEEELb0ELb0ELb1EEEvNS_9BwdParamsE)
        /*0014*/ 	.short	0x0160
        /*0016*/ 	.short	0x0128


	//----- nvinfo : EIATTR_CBANK_PARAM_SIZE
	.align		4
.L_2515:
        /*0018*/ 	.byte	0x03, 0x19
        /*001a*/ 	.short	0x0128


	//----- nvinfo : EIATTR_KPARAM_INFO
	.align		4
        /*001c*/ 	.byte	0x04, 0x17
        /*001e*/ 	.short	(.L_2517 - .L_2516)
.L_2516:
        /*0020*/ 	.word	0x00000000
        /*0024*/ 	.short	0x0000
        /*0026*/ 	.short	0x0000
        /*0028*/ 	.byte	0x00, 0xf0, 0xa1, 0x04


	//----- nvinfo : EIATTR_MAXREG_COUNT
	.align		4
.L_2517:
        /*002c*/ 	.byte	0x03, 0x1b
        /*002e*/ 	.short	0x00ff


	//----- nvinfo : EIATTR_NUM_BARRIERS
	.align		4
        /*0030*/ 	.byte	0x02, 0x4c
        /*0032*/ 	.byte	0x01
	.zero		1


	//----- nvinfo : EIATTR_MERCURY_ISA_VERSION
	.align		4
        /*0034*/ 	.byte	0x03, 0x5f
        /*0036*/ 	.short	0x0000


	//----- nvinfo : EIATTR_COOP_GROUP_MASK_REGIDS
	.align		4
        /*0038*/ 	.byte	0x04, 0x29
        /*003a*/ 	.short	(.L_2519 - .L_2518)


	//   ....[0]....
.L_2518:
        /*003c*/ 	.word	0xffffffff


	//   ....[1]....
        /*0040*/ 	.word	0xffffffff


	//   ....[2]....
        /*0044*/ 	.word	0xffffffff


	//   ....[3]....
        /*0048*/ 	.word	0xffffffff


	//   ....[4]....
        /*004c*/ 	.word	0xffffffff


	//   ....[5]....
        /*0050*/ 	.word	0xffffffff


	//   ....[6]....
        /*0054*/ 	.word	0xffffffff


	//   ....[7]....
        /*0058*/ 	.word	0xffffffff


	//   ....[8]....
        /*005c*/ 	.word	0xffffffff


	//   ....[9]....
        /*0060*/ 	.word	0xffffffff


	//   ....[10]....
        /*0064*/ 	.word	0xffffffff


	//   ....[11]....
        /*0068*/ 	.word	0xffffffff


	//   ....[12]....
        /*006c*/ 	.word	0xffffffff


	//   ....[13]....
        /*0070*/ 	.word	0xffffffff


	//   ....[14]....
        /*0074*/ 	.word	0xffffffff


	//   ....[15]....
        /*0078*/ 	.word	0xffffffff


	//   ....[16]....
        /*007c*/ 	.word	0xffffffff


	//   ....[17]....
        /*0080*/ 	.word	0xffffffff


	//   ....[18]....
        /*0084*/ 	.word	0xffffffff


	//   ....[19]....
        /*0088*/ 	.word	0xffffffff


	//----- nvinfo : EIATTR_COOP_GROUP_INSTR_OFFSETS
	.align		4
.L_2519:
        /*008c*/ 	.byte	0x04, 0x28
        /*008e*/ 	.short	(.L_2521 - .L_2520)


	//   ....[0]....
.L_2520:
        /*0090*/ 	.word	0x00001b00


	//   ....[1]....
        /*0094*/ 	.word	0x00001b20


	//   ....[2]....
        /*0098*/ 	.word	0x00001b40


	//   ....[3]....
        /*009c*/ 	.word	0x00001b60


	//   ....[4]....
        /*00a0*/ 	.word	0x00001b80


	//   ....[5]....
        /*00a4*/ 	.word	0x00001ba0


	//   ....[6]....
        /*00a8*/ 	.word	0x00001bc0


	//   ....[7]....
        /*00ac*/ 	.word	0x00001be0


	//   ....[8]....
        /*00b0*/ 	.word	0x00001c00


	//   ....[9]....
        /*00b4*/ 	.word	0x00001c20


	//   ....[10]....
        /*00b8*/ 	.word	0x00002ff0


	//   ....[11]....
        /*00bc*/ 	.word	0x00003070


	//   ....[12]....
        /*00c0*/ 	.word	0x000030f0


	//   ....[13]....
        /*00c4*/ 	.word	0x00003160


	//   ....[14]....
        /*00c8*/ 	.word	0x000031e0


	//   ....[15]....
        /*00cc*/ 	.word	0x00003250


	//   ....[16]....
        /*00d0*/ 	.word	0x000032d0


	//   ....[17]....
        /*00d4*/ 	.word	0x00003340


	//   ....[18]....
        /*00d8*/ 	.word	0x000033c0


	//   ....[19]....
        /*00dc*/ 	.word	0x00003430


	//----- nvinfo : EIATTR_EXIT_INSTR_OFFSETS
	.align		4
.L_2521:
        /*00e0*/ 	.byte	0x04, 0x1c
        /*00e2*/ 	.short	(.L_2523 - .L_2522)


	//   ....[0]....
.L_2522:
        /*00e4*/ 	.word	0x00002f90


	//----- nvinfo : EIATTR_MAX_THREADS
	.align		4
.L_2523:
        /*00e8*/ 	.byte	0x04, 0x05
        /*00ea*/ 	.short	(.L_2525 - .L_2524)
.L_2524:
        /*00ec*/ 	.word	0x00000080
        /*00f0*/ 	.word	0x00000001
        /*00f4*/ 	.word	0x00000001


	//----- nvinfo : EIATTR_CRS_STACK_SIZE
	.align		4
.L_2525:
        /*00f8*/ 	.byte	0x04, 0x1e
        /*00fa*/ 	.short	(.L_2527 - .L_2526)
.L_2526:
        /*00fc*/ 	.word	0x00000000
.L_2527:


//--------------------- .nv.info._ZN10layer_norm31ln_parallel_residual_bwd_kernelINS_13Kernel_traitsI6__halfffffjLj2560ELj1ELj1ELj4ELj16ENS_18Kernel_traits_baseILj2560ES2_ffffjLj128EEEEELb0ELb1ELb0EEEvNS_9BwdParamsE --------------------------
	.section	.nv.info._ZN10layer_norm31ln_parallel_residual_bwd_kernelINS_13Kernel_traitsI6__halfffffjLj2560ELj1ELj1ELj4ELj16ENS_18Kernel_traits_baseILj2560ES2_ffffjLj128EEEEELb0ELb1ELb0EEEvNS_9BwdParamsE,"",@"SHT_CUDA_INFO"
	.sectionflags	@""
	.align	4


	//----- nvinfo : EIATTR_CUDA_API_VERSION
	.align		4
        /*0000*/ 	.byte	0x04, 0x37
        /*0002*/ 	.short	(.L_2529 - .L_2528)
.L_2528:
        /*0004*/ 	.word	0x00000082


	//----- nvinfo : EIATTR_SW2861232_WAR
	.align		4
.L_2529:
        /*0008*/ 	.byte	0x01, 0x35
	.zero		2


	//----- nvinfo : EIATTR_PARAM_CBANK
	.align		4
        /*000c*/ 	.byte	0x04, 0x0a
        /*000e*/ 	.short	(.L_2531 - .L_2530)
	.align		4
.L_2530:
        /*0010*/ 	.word	index@(.nv.constant0._ZN10layer_norm31ln_parallel_residual_bwd_kernelINS_13Kernel_traitsI6__halfffffjLj2560ELj1ELj1ELj4ELj16ENS_18Kernel_traits_baseILj2560ES2_ffffjLj128EEEEELb0ELb1ELb0EEEvNS_9BwdParamsE)
        /*0014*/ 	.short	0x0160
        /*0016*/ 	.short	0x0128


	//----- nvinfo : EIATTR_CBANK_PARAM_SIZE
	.align		4
.L_2531:
        /*0018*/ 	.byte	0x03, 0x19
        /*001a*/ 	.short	0x0128


	//----- nvinfo : EIATTR_KPARAM_INFO
	.align		4
        /*001c*/ 	.byte	0x04, 0x17
        /*001e*/ 	.short	(.L_2533 - .L_2532)
.L_2532:
        /*0020*/ 	.word	0x00000000
        /*0024*/ 	.short	0x0000
        /*0026*/ 	.short	0x0000
        /*0028*/ 	.byte	0x00, 0xf0, 0xa1, 0x04


	//----- nvinfo : EIATTR_MAXREG_COUNT
	.align		4
.L_2533:
        /*002c*/ 	.byte	0x03, 0x1b
        /*002e*/ 	.short	0x00ff


	//----- nvinfo : EIATTR_NUM_BARRIERS
	.align		4
        /*0030*/ 	.byte	0x02, 0x4c
        /*0032*/ 	.byte	0x01
	.zero		1


	//----- nvinfo : EIATTR_MERCURY_ISA_VERSION
	.align		4
        /*0034*/ 	.byte	0x03, 0x5f
        /*0036*/ 	.short	0x0000


	//----- nvinfo : EIATTR_COOP_GROUP_MASK_REGIDS
	.align		4
        /*0038*/ 	.byte	0x04, 0x29
        /*003a*/ 	.short	(.L_2535 - .L_2534)


	//   ....[0]....
.L_2534:
        /*003c*/ 	.word	0xffffffff


	//   ....[1]....
        /*0040*/ 	.word	0xffffffff


	//   ....[2]....
        /*0044*/ 	.word	0xffffffff


	//   ....[3]....
        /*0048*/ 	.word	0xffffffff


	//   ....[4]....
        /*004c*/ 	.word	0xffffffff


	//   ....[5]....
        /*0050*/ 	.word	0xffffffff


	//   ....[6]....
        /*0054*/ 	.word	0xffffffff


	//   ....[7]....
        /*0058*/ 	.word	0xffffffff


	//   ....[8]....
        /*005c*/ 	.word	0xffffffff


	//   ....[9]....
        /*0060*/ 	.word	0xffffffff


	//   ....[10]....
        /*0064*/ 	.word	0xffffffff


	//   ....[11]....
        /*0068*/ 	.word	0xffffffff


	//   ....[12]....
        /*006c*/ 	.word	0xffffffff


	//   ....[13]....
        /*0070*/ 	.word	0xffffffff


	//   ....[14]....
        /*0074*/ 	.word	0xffffffff


	//   ....[15]....
        /*0078*/ 	.word	0xffffffff


	//   ....[16]....
        /*007c*/ 	.word	0xffffffff


	//   ....[17]....
        /*0080*/ 	.word	0xffffffff


	//   ....[18]....
        /*0084*/ 	.word	0xffffffff


	//   ....[19]....
        /*0088*/ 	.word	0xffffffff


	//----- nvinfo : EIATTR_COOP_GROUP_INSTR_OFFSETS
	.align		4
.L_2535:
        /*008c*/ 	.byte	0x04, 0x28
        /*008e*/ 	.short	(.L_2537 - .L_2536)


	//   ....[0]....
.L_2536:
        /*0090*/ 	.word	0x00001500


	//   ....[1]....
        /*0094*/ 	.word	0x00001520


	//   ....[2]....
        /*0098*/ 	.word	0x00001540


	//   ....[3]....
        /*009c*/ 	.word	0x00001560


	//   ....[4]....
        /*00a0*/ 	.word	0x00001580


	//   ....[5]....
        /*00a4*/ 	.word	0x000015a0


	//   ....[6]....
        /*00a8*/ 	.word	0x000015c0


	//   ....[7]....
        /*00ac*/ 	.word	0x000015e0


	//   ....[8]....
        /*00b0*/ 	.word	0x00001600


	//   ....[9]....
        /*00b4*/ 	.word	0x00001620


	//   ....[10]....
        /*00b8*/ 	.word	0x00002840


	//   ....[11]....
        /*00bc*/ 	.word	0x000028c0


	//   ....[12]....
        /*00c0*/ 	.word	0x00002940


	//   ....[13]....
        /*00c4*/ 	.word	0x000029b0


	//   ....[14]....
        /*00c8*/ 	.word	0x00002a30


	//   ....[15]....
        /*00cc*/ 	.word	0x00002aa0


	//   ....[16]....
        /*00d0*/ 	.word	0x00002b20


	//   ....[17]....
        /*00d4*/ 	.word	0x00002b90


	//   ....[18]....
        /*00d8*/ 	.word	0x00002c10


	//   ....[19]....
        /*00dc*/ 	.word	0x00002c80


	//----- nvinfo : EIATTR_EXIT_INSTR_OFFSETS
	.align		4
.L_2537:
        /*00e0*/ 	.byte	0x04, 0x1c
        /*00e2*/ 	.short	(.L_2539 - .L_2538)


	//   ....[0]....
.L_2538:
        /*00e4*/ 	.word	0x00002780


	//   ....[1]....
        /*00e8*/ 	.word	0x000027e0


	//----- nvinfo : EIATTR_MAX_THREADS
	.align		4
.L_2539:
        /*00ec*/ 	.byte	0x04, 0x05
        /*00ee*/ 	.short	(.L_2541 - .L_2540)
.L_2540:
        /*00f0*/ 	.word	0x00000080
        /*00f4*/ 	.word	0x00000001
        /*00f8*/ 	.word	0x00000001


	//----- nvinfo : EIATTR_CRS_STACK_SIZE
	.align		4
.L_2541:
        /*00fc*/ 	.byte	0x04, 0x1e
        /*00fe*/ 	.short	(.L_2543 - .L_2542)
.L_2542:
        /*0100*/ 	.word	0x00000000
.L_2543:


//--------------------- .nv.info._ZN10layer_norm31ln_parallel_residual_bwd_kernelINS_13Kernel_traitsI6__halfffffjLj2560ELj1ELj1ELj4ELj16ENS_18Kernel_traits_baseILj2560ES2_ffffjLj128EEEEELb0ELb1ELb1EEEvNS_9BwdParamsE --------------------------
	.section	.nv.info._ZN10layer_norm31ln_parallel_residual_bwd_kernelINS_13Kernel_traitsI6__halfffffjLj2560ELj1ELj1ELj4ELj16ENS_18Kernel_traits_baseILj2560ES2_ffffjLj128EEEEELb0ELb1ELb1EEEvNS_9BwdParamsE,"",@"SHT_CUDA_INFO"
	.sectionflags	@""
	.align	4


	//----- nvinfo : EIATTR_CUDA_API_VERSION
	.align		4
        /*0000*/ 	.byte	0x04, 0x37
        /*0002*/ 	.short	(.L_2545 - .L_2544)
.L_2544:
        /*0004*/ 	.word	0x00000082


	//----- nvinfo : EIATTR_SW2861232_WAR
	.align		4
.L_2545:
        /*0008*/ 	.byte	0x01, 0x35
	.zero		2


	//----- nvinfo : EIATTR_PARAM_CBANK
	.align		4
        /*000c*/ 	.byte	0x04, 0x0a
        /*000e*/ 	.short	(.L_2547 - .L_2546)
	.align		4
.L_2546:
        /*0010*/ 	.word	index@(.nv.constant0._ZN10layer_norm31ln_parallel_residual_bwd_kernelINS_13Kernel_traitsI6__halfffffjLj2560ELj1ELj1ELj4ELj16ENS_18Kernel_traits_baseILj2560ES2_ffffjLj128EEEEELb0ELb1ELb1EEEvNS_9BwdParamsE)
        /*0014*/ 	.short	0x0160
        /*0016*/ 	.short	0x0128


	//----- nvinfo : EIATTR_CBANK_PARAM_SIZE
	.align		4
.L_2547:
        /*0018*/ 	.byte	0x03, 0x19
        /*001a*/ 	.short	0x0128


	//----- nvinfo : EIATTR_KPARAM_INFO
	.align		4
        /*001c*/ 	.byte	0x04, 0x17
        /*001e*/ 	.short	(.L_2549 - .L_2548)
.L_2548:
        /*0020*/ 	.word	0x00000000
        /*0024*/ 	.short	0x0000
        /*0026*/ 	.short	0x0000
        /*0028*/ 	.byte	0x00, 0xf0, 0xa1, 0x04


	//----- nvinfo : EIATTR_MAXREG_COUNT
	.align		4
.L_2549:
        /*002c*/ 	.byte	0x03, 0x1b
        /*002e*/ 	.short	0x00ff


	//----- nvinfo : EIATTR_NUM_BARRIERS
	.align		4
        /*0030*/ 	.byte	0x02, 0x4c
        /*0032*/ 	.byte	0x01
	.zero		1


	//----- nvinfo : EIATTR_MERCURY_ISA_VERSION
	.align		4
        /*0034*/ 	.byte	0x03, 0x5f
        /*0036*/ 	.short	0x0000


	//----- nvinfo : EIATTR_COOP_GROUP_MASK_REGIDS
	.align		4
        /*0038*/ 	.byte	0x04, 0x29
        /*003a*/ 	.short	(.L_2551 - .L_2550)


	//   ....[0]....
.L_2550:
        /*003c*/ 	.word	0xffffffff


	//   ....[1]....
        /*0040*/ 	.word	0xffffffff


	//   ....[2]....
        /*0044*/ 	.word	0xffffffff


	//   ....[3]....
        /*0048*/ 	.word	0xffffffff


	//   ....[4]....
        /*004c*/ 	.word	0xffffffff


	//   ....[5]....
        /*0050*/ 	.word	0xffffffff


	//   ....[6]....
        /*0054*/ 	.word	0xffffffff


	//   ....[7]....
        /*0058*/ 	.word	0xffffffff


	//   ....[8]....
        /*005c*/ 	.word	0xffffffff


	//   ....[9]....
        /*0060*/ 	.word	0xffffffff


	//   ....[10]....
        /*0064*/ 	.word	0xffffffff


	//   ....[11]....
        /*0068*/ 	.word	0xffffffff


	//   ....[12]....
        /*006c*/ 	.word	0xffffffff


	//   ....[13]....
        /*0070*/ 	.word	0xffffffff


	//   ....[14]....
        /*0074*/ 	.word	0xffffffff


	//   ....[15]....
        /*0078*/ 	.word	0xffffffff


	//   ....[16]....
        /*007c*/ 	.word	0xffffffff


	//   ....[17]....
        /*0080*/ 	.word	0xffffffff


	//   ....[18]....
        /*0084*/ 	.word	0xffffffff


	//   ....[19]....
        /*0088*/ 	.word	0xffffffff


	//----- nvinfo : EIATTR_COOP_GROUP_INSTR_OFFSETS
	.align		4
.L_2551:
        /*008c*/ 	.byte	0x04, 0x28
        /*008e*/ 	.short	(.L_2553 - .L_2552)


	//   ....[0]....
.L_2552:
        /*0090*/ 	.word	0x00001330


	//   ....[1]....
        /*0094*/ 	.word	0x00001350


	//   ....[2]....
        /*0098*/ 	.word	0x00001370


	//   ....[3]....
        /*009c*/ 	.word	0x00001390


	//   ....[4]....
        /*00a0*/ 	.word	0x000013b0


	//   ....[5]....
        /*00a4*/ 	.word	0x000013d0


	//   ....[6]....
        /*00a8*/ 	.word	0x000013f0


	//   ....[7]....
        /*00ac*/ 	.word	0x00001410


	//   ....[8]....
        /*00b0*/ 	.word	0x00001430


	//   ....[9]....
        /*00b4*/ 	.word	0x00001450


	//   ....[10]....
        /*00b8*/ 	.word	0x00002580


	//   ....[11]....
        /*00bc*/ 	.word	0x00002600


	//   ....[12]....
        /*00c0*/ 	.word	0x00002680


	//   ....[13]....
        /*00c4*/ 	.word	0x000026f0


	//   ....[14]....
        /*00c8*/ 	.word	0x00002770


	//   ....[15]....
        /*00cc*/ 	.word	0x000027e0


	//   ....[16]....
        /*00d0*/ 	.word	0x00002860


	//   ....[17]....
        /*00d4*/ 	.word	0x000028d0


	//   ....[18]....
        /*00d8*/ 	.word	0x00002950


	//   ....[19]....
        /*00dc*/ 	.word	0x000029c0


	//----- nvinfo : EIATTR_EXIT_INSTR_OFFSETS
	.align		4
.L_2553:
        /*00e0*/ 	.byte	0x04, 0x1c
        /*00e2*/ 	.short	(.L_2555 - .L_2554)


	//   ....[0]....
.L_2554:
        /*00e4*/ 	.word	0x00002520


	//----- nvinfo : EIATTR_MAX_THREADS
	.align		4
.L_2555:
        /*00e8*/ 	.byte	0x04, 0x05
        /*00ea*/ 	.short	(.L_2557 - .L_2556)
.L_2556:
        /*00ec*/ 	.word	0x00000080
        /*00f0*/ 	.word	0x00000001
        /*00f4*/ 	.word	0x00000001


	//----- nvinfo : EIATTR_CRS_STACK_SIZE
	.align		4
.L_2557:
        /*00f8*/ 	.byte	0x04, 0x1e
        /*00fa*/ 	.short	(.L_2559 - .L_2558)
.L_2558:
        /*00fc*/ 	.word	0x00000000
.L_2559:


//--------------------- .nv.info._ZN10layer_norm31ln_parallel_residual_bwd_kernelINS_13Kernel_traitsI6__halfffffjLj2560ELj1ELj1ELj4ELj16ENS_18Kernel_traits_baseILj2560ES2_ffffjLj128EEEEELb1ELb0ELb0EEEvNS_9BwdParamsE --------------------------
	.section	.nv.info._ZN10layer_norm31ln_parallel_residual_bwd_kernelINS_13Kernel_traitsI6__halfffffjLj2560ELj1ELj1ELj4ELj16ENS_18Kernel_traits_baseILj2560ES2_ffffjLj128EEEEELb1ELb0ELb0EEEvNS_9BwdParamsE,"",@"SHT_CUDA_INFO"
	.sectionflags	@""
	.align	4


	//----- nvinfo : EIATTR_CUDA_API_VERSION
	.align		4
        /*0000*/ 	.byte	0x04, 0x37
        /*0002*/ 	.short	(.L_2561 - .L_2560)
.L_2560:
        /*0004*/ 	.word	0x00000082


	//----- nvinfo : EIATTR_SW2861232_WAR
	.align		4
.L_2561:
        /*0008*/ 	.byte	0x01, 0x35
	.zero		2


	//----- nvinfo : EIATTR_PARAM_CBANK
	.align		4
        /*000c*/ 	.byte	0x04, 0x0a
        /*000e*/ 	.short	(.L_2563 - .L_2562)
	.align		4
.L_2562:
        /*0010*/ 	.word	index@(.nv.constant0._ZN10layer_norm31ln_parallel_residual_bwd_kernelINS_13Kernel_traitsI6__halfffffjLj2560ELj1ELj1ELj4ELj16ENS_18Kernel_traits_baseILj2560ES2_ffffjLj128EEEEELb1ELb0ELb0EEEvNS_9BwdParamsE)
        /*0014*/ 	.short	0x0160
        /*0016*/ 	.short	0x0128


	//----- nvinfo : EIATTR_CBANK_PARAM_SIZE
	.align		4
.L_2563:
        /*0018*/ 	.byte	0x03, 0x19
        /*001a*/ 	.short	0x0128


	//----- nvinfo : EIATTR_KPARAM_INFO
	.align		4
        /*001c*/ 	.byte	0x04, 0x17
        /*001e*/ 	.short	(.L_2565 - .L_2564)
.L_2564:
        /*0020*/ 	.word	0x00000000
        /*0024*/ 	.short	0x0000
        /*0026*/ 	.short	0x0000
        /*0028*/ 	.byte	0x00, 0xf0, 0xa1, 0x04


	//----- nvinfo : EIATTR_MAXREG_COUNT
	.align		4
.L_2565:
        /*002c*/ 	.byte	0x03, 0x1b
        /*002e*/ 	.short	0x00ff


	//----- nvinfo : EIATTR_NUM_BARRIERS
	.align		4
        /*0030*/ 	.byte	0x02, 0x4c
        /*0032*/ 	.byte	0x01
	.zero		1


	//----- nvinfo : EIATTR_MERCURY_ISA_VERSION
	.align		4
        /*0034*/ 	.byte	0x03, 0x5f
        /*0036*/ 	.short	0x0000


	//----- nvinfo : EIATTR_COOP_GROUP_MASK_REGIDS
	.align		4
        /*0038*/ 	.byte	0x04, 0x29
        /*003a*/ 	.short	(.L_2567 - .L_2566)


	//   ....[0]....
.L_2566:
        /*003c*/ 	.word	0xffffffff


	//   ....[1]....
        /*0040*/ 	.word	0xffffffff


	//   ....[2]....
        /*0044*/ 	.word	0xffffffff


	//   ....[3]....
        /*0048*/ 	.word	0xffffffff


	//   ....[4]....
        /*004c*/ 	.word	0xffffffff


	//   ....[5]....
        /*0050*/ 	.word	0xffffffff


	//   ....[6]....
        /*0054*/ 	.word	0xffffffff


	//   ....[7]....
        /*0058*/ 	.word	0xffffffff


	//   ....[8]....
        /*005c*/ 	.word	0xffffffff


	//   ....[9]....
        /*0060*/ 	.word	0xffffffff


	//   ....[10]....
        /*0064*/ 	.word	0xffffffff


	//   ....[11]....
        /*0068*/ 	.word	0xffffffff


	//   ....[12]....
        /*006c*/ 	.word	0xffffffff


	//   ....[13]....
        /*0070*/ 	.word	0xffffffff


	//   ....[14]....
        /*0074*/ 	.word	0xffffffff


	//   ....[15]....
        /*0078*/ 	.word	0xffffffff


	//   ....[16]....
        /*007c*/ 	.word	0xffffffff


	//   ....[17]....
        /*0080*/ 	.word	0xffffffff


	//   ....[18]....
        /*0084*/ 	.word	0xffffffff


	//   ....[19]....
        /*0088*/ 	.word	0xffffffff


	//----- nvinfo : EIATTR_COOP_GROUP_INSTR_OFFSETS
	.align		4
.L_2567:
        /*008c*/ 	.byte	0x04, 0x28
        /*008e*/ 	.short	(.L_2569 - .L_2568)


	//   ....[0]....
.L_2568:
        /*0090*/ 	.word	0x00002170


	//   ....[1]....
        /*0094*/ 	.word	0x00002190


	//   ....[2]....
        /*0098*/ 	.word	0x000021b0


	//   ....[3]....
        /*009c*/ 	.word	0x000021d0


	//   ....[4]....
        /*00a0*/ 	.word	0x000021f0


	//   ....[5]....
        /*00a4*/ 	.word	0x00002210


	//   ....[6]....
        /*00a8*/ 	.word	0x00002230


	//   ....[7]....
        /*00ac*/ 	.word	0x00002250


	//   ....[8]....
        /*00b0*/ 	.word	0x00002270


	//   ....[9]....
        /*00b4*/ 	.word	0x00002290


	//   ....[10]....
        /*00b8*/ 	.word	0x00003ce0


	//   ....[11]....
        /*00bc*/ 	.word	0x00003d60


	//   ....[12]....
        /*00c0*/ 	.word	0x00003de0


	//   ....[13]....
        /*00c4*/ 	.word	0x00003e50


	//   ....[14]....
        /*00c8*/ 	.word	0x00003ed0


	//   ....[15]....
        /*00cc*/ 	.word	0x00003f40


	//   ....[16]....
        /*00d0*/ 	.word	0x00003fc0


	//   ....[17]....
        /*00d4*/ 	.word	0x00004030


	//   ....[18]....
        /*00d8*/ 	.word	0x000040b0


	//   ....[19]....
        /*00dc*/ 	.word	0x00004120


	//----- nvinfo : EIATTR_EXIT_INSTR_OFFSETS
	.align		4
.L_2569:
        /*00e0*/ 	.byte	0x04, 0x1c
        /*00e2*/ 	.short	(.L_2571 - .L_2570)


	//   ....[0]....
.L_2570:
        /*00e4*/ 	.word	0x00003be0


	//   ....[1]....
        /*00e8*/ 	.word	0x00003c80


	//----- nvinfo : EIATTR_MAX_THREADS
	.align		4
.L_2571:
        /*00ec*/ 	.byte	0x04, 0x05
        /*00ee*/ 	.short	(.L_2573 - .L_2572)
.L_2572:
        /*00f0*/ 	.word	0x00000080
        /*00f4*/ 	.word	0x00000001
        /*00f8*/ 	.word	0x00000001


	//----- nvinfo : EIATTR_CRS_STACK_SIZE
	.align		4
.L_2573:
        /*00fc*/ 	.byte	0x04, 0x1e
        /*00fe*/ 	.short	(.L_2575 - .L_2574)
.L_2574:
        /*0100*/ 	.word	0x00000000
.L_2575:


//--------------------- .nv.info._ZN10layer_norm31ln_parallel_residual_bwd_kernelINS_13Kernel_traitsI6__halfffffjLj2560ELj1ELj1ELj4ELj16ENS_18Kernel_traits_baseILj2560ES2_ffffjLj128EEEEELb1ELb0ELb1EEEvNS_9BwdParamsE --------------------------
	.section	.nv.info._ZN10layer_norm31ln_parallel_residual_bwd_kernelINS_13Kernel_traitsI6__halfffffjLj2560ELj1ELj1ELj4ELj16ENS_18Kernel_traits_baseILj2560ES2_ffffjLj128EEEEELb1ELb0ELb1EEEvNS_9BwdParamsE,"",@"SHT_CUDA_INFO"
	.sectionflags	@""
	.align	4


	//----- nvinfo : EIATTR_CUDA_API_VERSION
	.align		4
        /*0000*/ 	.byte	0x04, 0x37
        /*0002*/ 	.short	(.L_2577 - .L_2576)
.L_2576:
        /*0004*/ 	.word	0x00000082


	//----- nvinfo : EIATTR_SW2861232_WAR
	.align		4
.L_2577:
        /*0008*/ 	.byte	0x01, 0x35
	.zero		2


	//----- nvinfo : EIATTR_PARAM_CBANK
	.align		4
        /*000c*/ 	.byte	0x04, 0x0a
        /*000e*/ 	.short	(.L_2579 - .L_2578)
	.align		4
.L_2578:
        /*0010*/ 	.word	index@(.nv.constant0._ZN10layer_norm31ln_parallel_residual_bwd_kernelINS_13Kernel_traitsI6__halfffffjLj2560ELj1ELj1ELj4ELj16ENS_18Kernel_traits_baseILj2560ES2_ffffjLj128EEEEELb1ELb0ELb1EEEvNS_9BwdParamsE)
        /*0014*/ 	.short	0x0160
        /*0016*/ 	.short	0x0128


	//----- nvinfo : EIATTR_CBANK_PARAM_SIZE
	.align		4
.L_2579:
        /*0018*/ 	.byte	0x03, 0x19
        /*001a*/ 	.short	0x0128


	//----- nvinfo : EIATTR_KPARAM_INFO
	.align		4
        /*001c*/ 	.byte	0x04, 0x17
        /*001e*/ 	.short	(.L_2581 - .L_2580)
.L_2580:
        /*0020*/ 	.word	0x00000000
        /*0024*/ 	.short	0x0000
        /*0026*/ 	.short	0x0000
        /*0028*/ 	.byte	0x00, 0xf0, 0xa1, 0x04


	//----- nvinfo : EIATTR_MAXREG_COUNT
	.align		4
.L_2581:
        /*002c*/ 	.byte	0x03, 0x1b
        /*002e*/ 	.short	0x00ff


	//----- nvinfo : EIATTR_NUM_BARRIERS
	.align		4
        /*0030*/ 	.byte	0x02, 0x4c
        /*0032*/ 	.byte	0x01
	.zero		1


	//----- nvinfo : EIATTR_MERCURY_ISA_VERSION
	.align		4
        /*0034*/ 	.byte	0x03, 0x5f
        /*0036*/ 	.short	0x0000


	//----- nvinfo : EIATTR_COOP_GROUP_MASK_REGIDS
	.align		4
        /*0038*/ 	.byte	0x04, 0x29
        /*003a*/ 	.short	(.L_2583 - .L_2582)


	//   ....[0]....
.L_2582:
        /*003c*/ 	.word	0xffffffff


	//   ....[1]....
        /*0040*/ 	.word	0xffffffff


	//   ....[2]....
        /*0044*/ 	.word	0xffffffff


	//   ....[3]....
        /*0048*/ 	.word	0xffffffff


	//   ....[4]....
        /*004c*/ 	.word	0xffffffff


	//   ....[5]....
        /*0050*/ 	.word	0xffffffff


	//   ....[6]....
        /*0054*/ 	.word	0xffffffff


	//   ....[7]....
        /*0058*/ 	.word	0xffffffff


	//   ....[8]....
        /*005c*/ 	.word	0xffffffff


	//   ....[9]....
        /*0060*/ 	.word	0xffffffff


	//   ....[10]....
        /*0064*/ 	.word	0xffffffff


	//   ....[11]....
        /*0068*/ 	.word	0xffffffff


	//   ....[12]....
        /*006c*/ 	.word	0xffffffff


	//   ....[13]....
        /*0070*/ 	.word	0xffffffff


	//   ....[14]....
        /*0074*/ 	.word	0xffffffff


	//   ....[15]....
        /*0078*/ 	.word	0xffffffff


	//   ....[16]....
        /*007c*/ 	.word	0xffffffff


	//   ....[17]....
        /*0080*/ 	.word	0xffffffff


	//   ....[18]....
        /*0084*/ 	.word	0xffffffff


	//   ....[19]....
        /*0088*/ 	.word	0xffffffff


	//----- nvinfo : EIATTR_COOP_GROUP_INSTR_OFFSETS
	.align		4
.L_2583:
        /*008c*/ 	.byte	0x04, 0x28
        /*008e*/ 	.short	(.L_2585 - .L_2584)


	//   ....[0]....
.L_2584:
        /*0090*/ 	.word	0x00001f00


	//   ....[1]....
        /*0094*/ 	.word	0x00001f20


	//   ....[2]....
        /*0098*/ 	.word	0x00001f40


	//   ....[3]....
        /*009c*/ 	.word	0x00001f60


	//   ....[4]....
        /*00a0*/ 	.word	0x00001f80


	//   ....[5]....
        /*00a4*/ 	.word	0x00001fa0


	//   ....[6]....
        /*00a8*/ 	.word	0x00001fc0


	//   ....[7]....
        /*00ac*/ 	.word	0x00001fe0


	//   ....[8]....
        /*00b0*/ 	.word	0x00002000


	//   ....[9]....
        /*00b4*/ 	.word	0x00002020


	//   ....[10]....
        /*00b8*/ 	.word	0x00003a10


	//   ....[11]....
        /*00bc*/ 	.word	0x00003a90


	//   ....[12]....
        /*00c0*/ 	.word	0x00003b10


	//   ....[13]....
        /*00c4*/ 	.word	0x00003b80


	//   ....[14]....
        /*00c8*/ 	.word	0x00003c00


	//   ....[15]....
        /*00cc*/ 	.word	0x00003c70


	//   ....[16]....
        /*00d0*/ 	.word	0x00003cf0


	//   ....[17]....
        /*00d4*/ 	.word	0x00003d60


	//   ....[18]....
        /*00d8*/ 	.word	0x00003de0


	//   ....[19]....
        /*00dc*/ 	.word	0x00003e50


	//----- nvinfo : EIATTR_EXIT_INSTR_OFFSETS
	.align		4
.L_2585:
        /*00e0*/ 	.byte	0x04, 0x1c
        /*00e2*/ 	.short	(.L_2587 - .L_2586)


	//   ....[0]....
.L_2586:
        /*00e4*/ 	.word	0x000039b0


	//----- nvinfo : EIATTR_MAX_THREADS
	.align		4
.L_2587:
        /*00e8*/ 	.byte	0x04, 0x05
        /*00ea*/ 	.short	(.L_2589 - .L_2588)
.L_2588:
        /*00ec*/ 	.word	0x00000080
        /*00f0*/ 	.word	0x00000001
        /*00f4*/ 	.word	0x00000001


	//----- nvinfo : EIATTR_CRS_STACK_SIZE
	.align		4
.L_2589:
        /*00f8*/ 	.byte	0x04, 0x1e
        /*00fa*/ 	.short	(.L_2591 - .L_2590)
.L_2590:
        /*00fc*/ 	.word	0x00000000
.L_2591:


//--------------------- .nv.info._ZN10layer_norm22ln_bwd_finalize_kernelINS_22Kernel_traits_finalizeILj2560E6__halfffffjLb0ELj1024ELj4ENS_18Kernel_traits_baseILj2560ES2_ffffjLj1024EEEEELb0ELb0EEEvNS_9BwdParamsE --------------------------
	.section	.nv.info._ZN10layer_norm22ln_bwd_finalize_kernelINS_22Kernel_traits_finalizeILj2560E6__halfffffjLb0ELj1024ELj4ENS_18Kernel_traits_baseILj2560ES2_ffffjLj1024EEEEELb0ELb0EEEvNS_9BwdParamsE,"",@"SHT_CUDA_INFO"
	.sectionflags	@""
	.align	4


	//----- nvinfo : EIATTR_CUDA_API_VERSION
	.align		4
        /*0000*/ 	.byte	0x04, 0x37
        /*0002*/ 	.short	(.L_2593 - .L_2592)
.L_2592:
        /*0004*/ 	.word	0x00000082


	//----- nvinfo : EIATTR_SW2861232_WAR
	.align		4
.L_2593:
        /*0008*/ 	.byte	0x01, 0x35
	.zero		2


	//----- nvinfo : EIATTR_PARAM_CBANK
	.align		4
        /*000c*/ 	.byte	0x04, 0x0a
        /*000e*/ 	.short	(.L_2595 - .L_2594)
	.align		4
.L_2594:
        /*0010*/ 	.word	index@(.nv.constant0._ZN10layer_norm22ln_bwd_finalize_kernelINS_22Kernel_traits_finalizeILj2560E6__halfffffjLb0ELj1024ELj4ENS_18Kernel_traits_baseILj2560ES2_ffffjLj1024EEEEELb0ELb0EEEvNS_9BwdParamsE)
        /*0014*/ 	.short	0x0160
        /*0016*/ 	.short	0x0128


	//----- nvinfo : EIATTR_CBANK_PARAM_SIZE
	.align		4
.L_2595:
        /*0018*/ 	.byte	0x03, 0x19
        /*001a*/ 	.short	0x0128


	//----- nvinfo : EIATTR_KPARAM_INFO
	.align		4
        /*001c*/ 	.byte	0x04, 0x17
        /*001e*/ 	.short	(.L_2597 - .L_2596)
.L_2596:
        /*0020*/ 	.word	0x00000000
        /*0024*/ 	.short	0x0000
        /*0026*/ 	.short	0x0000
        /*0028*/ 	.byte	0x00, 0xf0, 0xa1, 0x04


	//----- nvinfo : EIATTR_MAXREG_COUNT
	.align		4
.L_2597:
        /*002c*/ 	.byte	0x03, 0x1b
        /*002e*/ 	.short	0x0040


	//----- nvinfo : EIATTR_NUM_BARRIERS
	.align		4
        /*0030*/ 	.byte	0x02, 0x4c
        /*0032*/ 	.byte	0x01
	.zero		1


	//----- nvinfo : EIATTR_MERCURY_ISA_VERSION
	.align		4
        /*0034*/ 	.byte	0x03, 0x5f
        /*0036*/ 	.short	0x0000


	//----- nvinfo : EIATTR_COOP_GROUP_MASK_REGIDS
	.align		4
        /*0038*/ 	.byte	0x04, 0x29
        /*003a*/ 	.short	(.L_2599 - .L_2598)


	//   ....[0]....
.L_2598:
        /*003c*/ 	.word	0xffffffff


	//   ....[1]....
        /*0040*/ 	.word	0xffffffff


	//   ....[2]....
        /*0044*/ 	.word	0xffffffff


	//   ....[3]....
        /*0048*/ 	.word	0xffffffff


	//   ....[4]....
        /*004c*/ 	.word	0xffffffff


	//   ....[5]....
        /*0050*/ 	.word	0xffffffff


	//   ....[6]....
        /*0054*/ 	.word	0xffffffff


	//   ....[7]....
        /*0058*/ 	.word	0xffffffff


	//   ....[8]....
        /*005c*/ 	.word	0xffffffff


	//   ....[9]....
        /*0060*/ 	.word	0xffffffff


	//   ....[10]....
        /*0064*/ 	.word	0xffffffff


	//   ....[11]....
        /*0068*/ 	.word	0xffffffff


	//   ....[12]....
        /*006c*/ 	.word	0xffffffff


	//   ....[13]....
        /*0070*/ 	.word	0xffffffff


	//   ....[14]....
        /*0074*/ 	.word	0xffffffff


	//   ....[15]....
        /*0078*/ 	.word	0xffffffff


	//   ....[16]....
        /*007c*/ 	.word	0xffffffff


	//   ....[17]....
        /*0080*/ 	.word	0xffffffff


	//   ....[18]....
        /*0084*/ 	.word	0xffffffff


	//   ....[19]....
        /*0088*/ 	.word	0xffffffff


	//----- nvinfo : EIATTR_COOP_GROUP_INSTR_OFFSETS
	.align		4
.L_2599:
        /*008c*/ 	.byte	0x04, 0x28
        /*008e*/ 	.short	(.L_2601 - .L_2600)


	//   ....[0]....
.L_2600:
        /*0090*/ 	.word	0x00000820


	//   ....[1]....
        /*0094*/ 	.word	0x00000850


	//   ....[2]....
        /*0098*/ 	.word	0x00000860


	//   ....[3]....
        /*009c*/ 	.word	0x00000890


	//   ....[4]....
        /*00a0*/ 	.word	0x000008a0


	//   ....[5]....
        /*00a4*/ 	.word	0x000008d0


	//   ....[6]....
        /*00a8*/ 	.word	0x000008f0


	//   ....[7]....
        /*00ac*/ 	.word	0x00000900


	//   ....[8]....
        /*00b0*/ 	.word	0x00000930


	//   ....[9]....
        /*00b4*/ 	.word	0x00000940


	//   ....[10]....
        /*00b8*/ 	.word	0x00000b50


	//   ....[11]....
        /*00bc*/ 	.word	0x00000bc0


	//   ....[12]....
        /*00c0*/ 	.word	0x00000c20


	//   ....[13]....
        /*00c4*/ 	.word	0x00000c80


	//   ....[14]....
        /*00c8*/ 	.word	0x00000cf0


	//   ....[15]....
        /*00cc*/ 	.word	0x00000d60


	//   ....[16]....
        /*00d0*/ 	.word	0x00000dc0


	//   ....[17]....
        /*00d4*/ 	.word	0x00000e20


	//   ....[18]....
        /*00d8*/ 	.word	0x00000e80


	//   ....[19]....
        /*00dc*/ 	.word	0x00000ee0


	//----- nvinfo : EIATTR_EXIT_INSTR_OFFSETS
	.align		4
.L_2601:
        /*00e0*/ 	.byte	0x04, 0x1c
        /*00e2*/ 	.short	(.L_2603 - .L_2602)


	//   ....[0]....
.L_2602:
        /*00e4*/ 	.word	0x00000070


	//   ....[1]....
        /*00e8*/ 	.word	0x00000af0


	//----- nvinfo : EIATTR_MAX_THREADS
	.align		4
.L_2603:
        /*00ec*/ 	.byte	0x04, 0x05
        /*00ee*/ 	.short	(.L_2605 - .L_2604)
.L_2604:
        /*00f0*/ 	.word	0x00000400
        /*00f4*/ 	.word	0x00000001
        /*00f8*/ 	.word	0x00000001


	//----- nvinfo : EIATTR_CRS_STACK_SIZE
	.align		4
.L_2605:
        /*00fc*/ 	.byte	0x04, 0x1e
        /*00fe*/ 	.short	(.L_2607 - .L_2606)
.L_2606:
        /*0100*/ 	.word	0x00000000
.L_2607:


//--------------------- .nv.info._ZN10layer_norm40ln_parallel_residual_bwd_finalize_kernelINS_22Kernel_traits_finalizeILj2560E6__halfffffjLb0ELj1024ELj4ENS_18Kernel_traits_baseILj2560ES2_ffffjLj1024EEEEELb0EEEvNS_9BwdParamsE --------------------------
	.section	.nv.info._ZN10layer_norm40ln_parallel_residual_bwd_finalize_kernelINS_22Kernel_traits_finalizeILj2560E6__halfffffjLb0ELj1024ELj4ENS_18Kernel_traits_baseILj2560ES2_ffffjLj1024EEEEELb0EEEvNS_9BwdParamsE,"",@"SHT_CUDA_INFO"
	.sectionflags	@""
	.align	4


	//----- nvinfo : EIATTR_CUDA_API_VERSION
	.align		4
        /*0000*/ 	.byte	0x04, 0x37
        /*0002*/ 	.short	(.L_2609 - .L_2608)
.L_2608:
        /*0004*/ 	.word	0x00000082


	//----- nvinfo : EIATTR_SW2861232_WAR
	.align		4
.L_2609:
        /*0008*/ 	.byte	0x01, 0x35
	.zero		2


	//----- nvinfo : EIATTR_PARAM_CBANK
	.align		4
        /*000c*/ 	.byte	0x04, 0x0a
        /*000e*/ 	.short	(.L_2611 - .L_2610)
	.align		4
.L_2610:
        /*0010*/ 	.word	index@(.nv.constant0._ZN10layer_norm40ln_parallel_residual_bwd_finalize_kernelINS_22Kernel_traits_finalizeILj2560E6__halfffffjLb0ELj1024ELj4ENS_18Kernel_traits_baseILj2560ES2_ffffjLj1024EEEEELb0EEEvNS_9BwdParamsE)
        /*0014*/ 	.short	0x0160
        /*0016*/ 	.short	0x0128


	//----- nvinfo : EIATTR_CBANK_PARAM_SIZE
	.align		4
.L_2611:
        /*0018*/ 	.byte	0x03, 0x19
        /*001a*/ 	.short	0x0128


	//----- nvinfo : EIATTR_KPARAM_INFO
	.align		4
        /*001c*/ 	.byte	0x04, 0x17
        /*001e*/ 	.short	(.L_2613 - .L_2612)
.L_2612:
        /*0020*/ 	.word	0x00000000
        /*0024*/ 	.short	0x0000
        /*0026*/ 	.short	0x0000
        /*0028*/ 	.byte	0x00, 0xf0, 0xa1, 0x04


	//----- nvinfo : EIATTR_MAXREG_COUNT
	.align		4
.L_2613:
        /*002c*/ 	.byte	0x03, 0x1b
        /*002e*/ 	.short	0x0040


	//----- nvinfo : EIATTR_NUM_BARRIERS
	.align		4
        /*0030*/ 	.byte	0x02, 0x4c
        /*0032*/ 	.byte	0x01
	.zero		1


	//----- nvinfo : EIATTR_MERCURY_ISA_VERSION
	.align		4
        /*0034*/ 	.byte	0x03, 0x5f
        /*0036*/ 	.short	0x0000


	//----- nvinfo : EIATTR_COOP_GROUP_MASK_REGIDS
	.align		4
        /*0038*/ 	.byte	0x04, 0x29
        /*003a*/ 	.short	(.L_2615 - .L_2614)


	//   ....[0]....
.L_2614:
        /*003c*/ 	.word	0xffffffff


	//   ....[1]....
        /*0040*/ 	.word	0xffffffff


	//   ....[2]....
        /*0044*/ 	.word	0xffffffff


	//   ....[3]....
        /*0048*/ 	.word	0xffffffff


	//   ....[4]....
        /*004c*/ 	.word	0xffffffff


	//   ....[5]....
        /*0050*/ 	.word	0xffffffff


	//   ....[6]....
        /*0054*/ 	.word	0xffffffff


	//   ....[7]....
        /*0058*/ 	.word	0xffffffff


	//   ....[8]....
        /*005c*/ 	.word	0xffffffff


	//   ....[9]....
        /*0060*/ 	.word	0xffffffff


	//   ....[10]....
        /*0064*/ 	.word	0xffffffff


	//   ....[11]....
        /*0068*/ 	.word	0xffffffff


	//   ....[12]....
        /*006c*/ 	.word	0xffffffff


	//   ....[13]....
        /*0070*/ 	.word	0xffffffff


	//   ....[14]....
        /*0074*/ 	.word	0xffffffff


	//   ....[15]....
        /*0078*/ 	.word	0xffffffff


	//   ....[16]....
        /*007c*/ 	.word	0xffffffff


	//   ....[17]....
        /*0080*/ 	.word	0xffffffff


	//   ....[18]....
        /*0084*/ 	.word	0xffffffff


	//   ....[19]....
        /*0088*/ 	.word	0xffffffff


	//   ....[20]....
        /*008c*/ 	.word	0xffffffff


	//   ....[21]....
        /*0090*/ 	.word	0xffffffff


	//   ....[22]....
        /*0094*/ 	.word	0xffffffff


	//   ....[23]....
        /*0098*/ 	.word	0xffffffff


	//   ....[24]....
        /*009c*/ 	.word	0xffffffff


	//   ....[25]....
        /*00a0*/ 	.word	0xffffffff


	//   ....[26]....
        /*00a4*/ 	.word	0xffffffff


	//   ....[27]....
        /*00a8*/ 	.word	0xffffffff


	//   ....[28]....
        /*00ac*/ 	.word	0xffffffff


	//   ....[29]....
        /*00b0*/ 	.word	0xffffffff


	//   ....[30]....
        /*00b4*/ 	.word	0xffffffff


	//   ....[31]....
        /*00b8*/ 	.word	0xffffffff


	//   ....[32]....
        /*00bc*/ 	.word	0xffffffff


	//   ....[33]....
        /*00c0*/ 	.word	0xffffffff


	//   ....[34]....
        /*00c4*/ 	.word	0xffffffff


	//   ....[35]....
        /*00c8*/ 	.word	0xffffffff


	//   ....[36]....
        /*00cc*/ 	.word	0xffffffff


	//   ....[37]....
        /*00d0*/ 	.word	0xffffffff


	//   ....[38]....
        /*00d4*/ 	.word	0xffffffff


	//   ....[39]....
        /*00d8*/ 	.word	0xffffffff


	//----- nvinfo : EIATTR_COOP_GROUP_INSTR_OFFSETS
	.align		4
.L_2615:
        /*00dc*/ 	.byte	0x04, 0x28
        /*00de*/ 	.short	(.L_2617 - .L_2616)


	//   ....[0]....
.L_2616:
        /*00e0*/ 	.word	0x00000b70


	//   ....[1]....
        /*00e4*/ 	.word	0x00000ba0


	//   ....[2]....
        /*00e8*/ 	.word	0x00000bb0


	//   ....[3]....
        /*00ec*/ 	.word	0x00000bc0


	//   ....[4]....
        /*00f0*/ 	.word	0x00000bf0


	//   ....[5]....
        /*00f4*/ 	.word	0x00000c10


	//   ....[6]....
        /*00f8*/ 	.word	0x00000c20


	//   ....[7]....
        /*00fc*/ 	.word	0x00000c30


	//   ....[8]....
        /*0100*/ 	.word	0x00000c60


	//   ....[9]....
        /*0104*/ 	.word	0x00000c80


	//   ....[10]....
        /*0108*/ 	.word	0x00000ca0


	//   ....[11]....
        /*010c*/ 	.word	0x00000cb0


	//   ....[12]....
        /*0110*/ 	.word	0x00000ce0


	//   ....[13]....
        /*0114*/ 	.word	0x00000d00


	//   ....[14]....
        /*0118*/ 	.word	0x00000d20


	//   ....[15]....
        /*011c*/ 	.word	0x00000d30


	//   ....[16]....
        /*0120*/ 	.word	0x00000d60


	//   ....[17]....
        /*0124*/ 	.word	0x00000d90


	//   ....[18]....
        /*0128*/ 	.word	0x00000da0


	//   ....[19]....
        /*012c*/ 	.word	0x00000db0


	//   ....[20]....
        /*0130*/ 	.word	0x000010c0


	//   ....[21]....
        /*0134*/ 	.word	0x00001130


	//   ....[22]....
        /*0138*/ 	.word	0x00001190


	//   ....[23]....
        /*013c*/ 	.word	0x000011f0


	//   ....[24]....
        /*0140*/ 	.word	0x00001260


	//   ....[25]....
        /*0144*/ 	.word	0x000012d0


	//   ....[26]....
        /*0148*/ 	.word	0x00001330


	//   ....[27]....
        /*014c*/ 	.word	0x00001390


	//   ....[28]....
        /*0150*/ 	.word	0x000013f0


	//   ....[29]....
        /*0154*/ 	.word	0x00001460


	//   ....[30]....
        /*0158*/ 	.word	0x000014d0


	//   ....[31]....
        /*015c*/ 	.word	0x00001530


	//   ....[32]....
        /*0160*/ 	.word	0x00001590


	//   ....[33]....
        /*0164*/ 	.word	0x000015f0


	//   ....[34]....
        /*0168*/ 	.word	0x00001660


	//   ....[35]....
        /*016c*/ 	.word	0x000016d0


	//   ....[36]....
        /*0170*/ 	.word	0x00001730


	//   ....[37]....
        /*0174*/ 	.word	0x00001790


	//   ....[38]....
        /*0178*/ 	.word	0x000017f0


	//   ....[39]....
        /*017c*/ 	.word	0x00001850


	//----- nvinfo : EIATTR_EXIT_INSTR_OFFSETS
	.align		4
.L_2617:
        /*0180*/ 	.byte	0x04, 0x1c
        /*0182*/ 	.short	(.L_2619 - .L_2618)


	//   ....[0]....
.L_2618:
        /*0184*/ 	.word	0x00000070


	//   ....[1]....
        /*0188*/ 	.word	0x00001060


	//----- nvinfo : EIATTR_MAX_THREADS
	.align		4
.L_2619:
        /*018c*/ 	.byte	0x04, 0x05
        /*018e*/ 	.short	(.L_2621 - .L_2620)
.L_2620:
        /*0190*/ 	.word	0x00000400
        /*0194*/ 	.word	0x00000001
        /*0198*/ 	.word	0x00000001


	//----- nvinfo : EIATTR_CRS_STACK_SIZE
	.align		4
.L_2621:
        /*019c*/ 	.byte	0x04, 0x1e
        /*019e*/ 	.short	(.L_2623 - .L_2622)
.L_2622:
        /*01a0*/ 	.word	0x00000000
.L_2623:


//--------------------- .nv.info._ZN10layer_norm31ln_parallel_residual_bwd_kernelINS_13Kernel_traitsI6__halfffffjLj2560ELj1ELj1ELj4ELj16ENS_18Kernel_traits_baseILj2560ES2_ffffjLj128EEEEELb1ELb1ELb0EEEvNS_9BwdParamsE --------------------------
	.section	.nv.info._ZN10layer_norm31ln_parallel_residual_bwd_kernelINS_13Kernel_traitsI6__halfffffjLj2560ELj1ELj1ELj4ELj16ENS_18Kernel_traits_baseILj2560ES2_ffffjLj128EEEEELb1ELb1ELb0EEEvNS_9BwdParamsE,"",@"SHT_CUDA_INFO"
	.sectionflags	@""
	.align	4


	//----- nvinfo : EIATTR_CUDA_API_VERSION
	.align		4
        /*0000*/ 	.byte	0x04, 0x37
        /*0002*/ 	.short	(.L_2625 - .L_2624)
.L_2624:
        /*0004*/ 	.word	0x00000082


	//----- nvinfo : EIATTR_SW2861232_WAR
	.align		4
.L_2625:
        /*0008*/ 	.byte	0x01, 0x35
	.zero		2


	//----- nvinfo : EIATTR_PARAM_CBANK
	.align		4
        /*000c*/ 	.byte	0x04, 0x0a
        /*000e*/ 	.short	(.L_2627 - .L_2626)
	.align		4
.L_2626:
        /*0010*/ 	.word	index@(.nv.constant0._ZN10layer_norm31ln_parallel_residual_bwd_kernelINS_13Kernel_traitsI6__halfffffjLj2560ELj1ELj1ELj4ELj16ENS_18Kernel_traits_baseILj2560ES2_ffffjLj128EEEEELb1ELb1ELb0EEEvNS_9BwdParamsE)
        /*0014*/ 	.short	0x0160
        /*0016*/ 	.short	0x0128


	//----- nvinfo : EIATTR_CBANK_PARAM_SIZE
	.align		4
.L_2627:
        /*0018*/ 	.byte	0x03, 0x19
        /*001a*/ 	.short	0x0128


	//----- nvinfo : EIATTR_KPARAM_INFO
	.align		4
        /*001c*/ 	.byte	0x04, 0x17
        /*001e*/ 	.short	(.L_2629 - .L_2628)
.L_2628:
        /*0020*/ 	.word	0x00000000
        /*0024*/ 	.short	0x0000
        /*0026*/ 	.short	0x0000
        /*0028*/ 	.byte	0x00, 0xf0, 0xa1, 0x04


	//----- nvinfo : EIATTR_MAXREG_COUNT
	.align		4
.L_2629:
        /*002c*/ 	.byte	0x03, 0x1b
        /*002e*/ 	.short	0x00ff


	//----- nvinfo : EIATTR_NUM_BARRIERS
	.align		4
        /*0030*/ 	.byte	0x02, 0x4c
        /*0032*/ 	.byte	0x01
	.zero		1


	//----- nvinfo : EIATTR_MERCURY_ISA_VERSION
	.align		4
        /*0034*/ 	.byte	0x03, 0x5f
        /*0036*/ 	.short	0x0000


	//----- nvinfo : EIATTR_COOP_GROUP_MASK_REGIDS
	.align		4
        /*0038*/ 	.byte	0x04, 0x29
        /*003a*/ 	.short	(.L_2631 - .L_2630)


	//   ....[0]....
.L_2630:
        /*003c*/ 	.word	0xffffffff


	//   ....[1]....
        /*0040*/ 	.word	0xffffffff


	//   ....[2]....
        /*0044*/ 	.word	0xffffffff


	//   ....[3]....
        /*0048*/ 	.word	0xffffffff


	//   ....[4]....
        /*004c*/ 	.word	0xffffffff


	//   ....[5]....
        /*0050*/ 	.word	0xffffffff


	//   ....[6]....
        /*0054*/ 	.word	0xffffffff


	//   ....[7]....
        /*0058*/ 	.word	0xffffffff


	//   ....[8]....
        /*005c*/ 	.word	0xffffffff


	//   ....[9]....
        /*0060*/ 	.word	0xffffffff


	//   ....[10]....
        /*0064*/ 	.word	0xffffffff


	//   ....[11]....
        /*0068*/ 	.word	0xffffffff


	//   ....[12]....
        /*006c*/ 	.word	0xffffffff


	//   ....[13]....
        /*0070*/ 	.word	0xffffffff


	//   ....[14]....
        /*0074*/ 	.word	0xffffffff


	//   ....[15]....
        /*0078*/ 	.word	0xffffffff


	//   ....[16]....
        /*007c*/ 	.word	0xffffffff


	//   ....[17]....
        /*0080*/ 	.word	0xffffffff


	//   ....[18]....
        /*0084*/ 	.word	0xffffffff


	//   ....[19]....
        /*0088*/ 	.word	0xffffffff


	//----- nvinfo : EIATTR_COOP_GROUP_INSTR_OFFSETS
	.align		4
.L_2631:
        /*008c*/ 	.byte	0x04, 0x28
        /*008e*/ 	.short	(.L_2633 - .L_2632)


	//   ....[0]....
.L_2632:
        /*0090*/ 	.word	0x000018b0


	//   ....[1]....
        /*0094*/ 	.word	0x000018d0


	//   ....[2]....
        /*0098*/ 	.word	0x000018f0


	//   ....[3]....
        /*009c*/ 	.word	0x00001910


	//   ....[4]....
        /*00a0*/ 	.word	0x00001930


	//   ....[5]....
        /*00a4*/ 	.word	0x00001950


	//   ....[6]....
        /*00a8*/ 	.word	0x00001970


	//   ....[7]....
        /*00ac*/ 	.word	0x00001990


	//   ....[8]....
        /*00b0*/ 	.word	0x000019b0


	//   ....[9]....
        /*00b4*/ 	.word	0x000019d0


	//   ....[10]....
        /*00b8*/ 	.word	0x00003220


	//   ....[11]....
        /*00bc*/ 	.word	0x000032a0


	//   ....[12]....
        /*00c0*/ 	.word	0x00003320


	//   ....[13]....
        /*00c4*/ 	.word	0x00003390


	//   ....[14]....
        /*00c8*/ 	.word	0x00003410


	//   ....[15]....
        /*00cc*/ 	.word	0x00003480


	//   ....[16]....
        /*00d0*/ 	.word	0x00003500


	//   ....[17]....
        /*00d4*/ 	.word	0x00003570


	//   ....[18]....
        /*00d8*/ 	.word	0x000035f0


	//   ....[19]....
        /*00dc*/ 	.word	0x00003660


	//----- nvinfo : EIATTR_EXIT_INSTR_OFFSETS
	.align		4
.L_2633:
        /*00e0*/ 	.byte	0x04, 0x1c
        /*00e2*/ 	.short	(.L_2635 - .L_2634)


	//   ....[0]....
.L_2634:
        /*00e4*/ 	.word	0x00003160


	//   ....[1]....
        /*00e8*/ 	.word	0x000031c0


	//----- nvinfo : EIATTR_MAX_THREADS
	.align		4
.L_2635:
        /*00ec*/ 	.byte	0x04, 0x05
        /*00ee*/ 	.short	(.L_2637 - .L_2636)
.L_2636:
        /*00f0*/ 	.word	0x00000080
        /*00f4*/ 	.word	0x00000001
        /*00f8*/ 	.word	0x00000001


	//----- nvinfo : EIATTR_CRS_STACK_SIZE
	.align		4
.L_2637:
        /*00fc*/ 	.byte	0x04, 0x1e
        /*00fe*/ 	.short	(.L_2639 - .L_2638)
.L_2638:
        /*0100*/ 	.word	0x00000000
.L_2639:


//--------------------- .nv.info._ZN10layer_norm22ln_bwd_finalize_kernelINS_22Kernel_traits_finalizeILj2560E6__halfffffjLb0ELj1024ELj4ENS_18Kernel_traits_baseILj2560ES2_ffffjLj1024EEEEELb0ELb1EEEvNS_9BwdParamsE --------------------------
	.section	.nv.info._ZN10layer_norm22ln_bwd_finalize_kernelINS_22Kernel_traits_finalizeILj2560E6__halfffffjLb0ELj1024ELj4ENS_18Kernel_traits_baseILj2560ES2_ffffjLj1024EEEEELb0ELb1EEEvNS_9BwdParamsE,"",@"SHT_CUDA_INFO"
	.sectionflags	@""
	.align	4


	//----- nvinfo : EIATTR_CUDA_API_VERSION
	.align		4
        /*0000*/ 	.byte	0x04, 0x37
        /*0002*/ 	.short	(.L_2641 - .L_2640)
.L_2640:
        /*0004*/ 	.word	0x00000082


	//----- nvinfo : EIATTR_SW2861232_WAR
	.align		4
.L_2641:
        /*0008*/ 	.byte	0x01, 0x35
	.zero		2


	//----- nvinfo : EIATTR_PARAM_CBANK
	.align		4
        /*000c*/ 	.byte	0x04, 0x0a
        /*000e*/ 	.short	(.L_2643 - .L_2642)
	.align		4
.L_2642:
        /*0010*/ 	.word	index@(.nv.constant0._ZN10layer_norm22ln_bwd_finalize_kernelINS_22Kernel_traits_finalizeILj2560E6__halfffffjLb0ELj1024ELj4ENS_18Kernel_traits_baseILj2560ES2_ffffjLj1024EEEEELb0ELb1EEEvNS_9BwdParamsE)
        /*0014*/ 	.short	0x0160
        /*0016*/ 	.short	0x0128


	//----- nvinfo : EIATTR_CBANK_PARAM_SIZE
	.align		4
.L_2643:
        /*0018*/ 	.byte	0x03, 0x19
        /*001a*/ 	.short	0x0128


	//----- nvinfo : EIATTR_KPARAM_INFO
	.align		4
        /*001c*/ 	.byte	0x04, 0x17
        /*001e*/ 	.short	(.L_2645 - .L_2644)
.L_2644:
        /*0020*/ 	.word	0x00000000
        /*0024*/ 	.short	0x0000
        /*0026*/ 	.short	0x0000
        /*0028*/ 	.byte	0x00, 0xf0, 0xa1, 0x04


	//----- nvinfo : EIATTR_MAXREG_COUNT
	.align		4
.L_2645:
        /*002c*/ 	.byte	0x03, 0x1b
        /*002e*/ 	.short	0x0040


	//----- nvinfo : EIATTR_NUM_BARRIERS
	.align		4
        /*0030*/ 	.byte	0x02, 0x4c
        /*0032*/ 	.byte	0x01
	.zero		1


	//----- nvinfo : EIATTR_MERCURY_ISA_VERSION
	.align		4
        /*0034*/ 	.byte	0x03, 0x5f
        /*0036*/ 	.short	0x0000


	//----- nvinfo : EIATTR_COOP_GROUP_MASK_REGIDS
	.align		4
        /*0038*/ 	.byte	0x04, 0x29
        /*003a*/ 	.short	(.L_2647 - .L_2646)


	//   ....[0]....
.L_2646:
        /*003c*/ 	.word	0xffffffff


	//   ....[1]....
        /*0040*/ 	.word	0xffffffff


	//   ....[2]....
        /*0044*/ 	.word	0xffffffff


	//   ....[3]....
        /*0048*/ 	.word	0xffffffff


	//   ....[4]....
        /*004c*/ 	.word	0xffffffff


	//   ....[5]....
        /*0050*/ 	.word	0xffffffff


	//   ....[6]....
        /*0054*/ 	.word	0xffffffff


	//   ....[7]....
        /*0058*/ 	.word	0xffffffff


	//   ....[8]....
        /*005c*/ 	.word	0xffffffff


	//   ....[9]....
        /*0060*/ 	.word	0xffffffff


	//   ....[10]....
        /*0064*/ 	.word	0xffffffff


	//   ....[11]....
        /*0068*/ 	.word	0xffffffff


	//   ....[12]....
        /*006c*/ 	.word	0xffffffff


	//   ....[13]....
        /*0070*/ 	.word	0xffffffff


	//   ....[14]....
        /*0074*/ 	.word	0xffffffff


	//   ....[15]....
        /*0078*/ 	.word	0xffffffff


	//   ....[16]....
        /*007c*/ 	.word	0xffffffff


	//   ....[17]....
        /*0080*/ 	.word	0xffffffff


	//   ....[18]....
        /*0084*/ 	.word	0xffffffff


	//   ....[19]....
        /*0088*/ 	.word	0xffffffff


	//----- nvinfo : EIATTR_COOP_GROUP_INSTR_OFFSETS
	.align		4
.L_2647:
        /*008c*/ 	.byte	0x04, 0x28
        /*008e*/ 	.short	(.L_2649 - .L_2648)


	//   ....[0]....
.L_2648:
        /*0090*/ 	.word	0x000007f0


	//   ....[1]....
        /*0094*/ 	.word	0x00000820


	//   ....[2]....
        /*0098*/ 	.word	0x00000840


	//   ....[3]....
        /*009c*/ 	.word	0x00000850


	//   ....[4]....
        /*00a0*/ 	.word	0x00000880


	//   ....[5]....
        /*00a4*/ 	.word	0x00000890


	//   ....[6]....
        /*00a8*/ 	.word	0x000008c0


	//   ....[7]....
        /*00ac*/ 	.word	0x000008d0


	//   ....[8]....
        /*00b0*/ 	.word	0x00000900


	//   ....[9]....
        /*00b4*/ 	.word	0x00000910


	//   ....[10]....
        /*00b8*/ 	.word	0x00000b00


	//   ....[11]....
        /*00bc*/ 	.word	0x00000b80


	//   ....[12]....
        /*00c0*/ 	.word	0x00000be0


	//   ....[13]....
        /*00c4*/ 	.word	0x00000c40


	//   ....[14]....
        /*00c8*/ 	.word	0x00000cb0


	//   ....[15]....
        /*00cc*/ 	.word	0x00000d20


	//   ....[16]....
        /*00d0*/ 	.word	0x00000d80


	//   ....[17]....
        /*00d4*/ 	.word	0x00000de0


	//   ....[18]....
        /*00d8*/ 	.word	0x00000e40


	//   ....[19]....
        /*00dc*/ 	.word	0x00000ea0


	//----- nvinfo : EIATTR_EXIT_INSTR_OFFSETS
	.align		4
.L_2649:
        /*00e0*/ 	.byte	0x04, 0x1c
        /*00e2*/ 	.short	(.L_2651 - .L_2650)


	//   ....[0]....
.L_2650:
        /*00e4*/ 	.word	0x00000070


	//   ....[1]....
        /*00e8*/ 	.word	0x00000aa0


	//----- nvinfo : EIATTR_MAX_THREADS
	.align		4
.L_2651:
        /*00ec*/ 	.byte	0x04, 0x05
        /*00ee*/ 	.short	(.L_2653 - .L_2652)
.L_2652:
        /*00f0*/ 	.word	0x00000400
        /*00f4*/ 	.word	0x00000001
        /*00f8*/ 	.word	0x00000001


	//----- nvinfo : EIATTR_CRS_STACK_SIZE
	.align		4
.L_2653:
        /*00fc*/ 	.byte	0x04, 0x1e
        /*00fe*/ 	.short	(.L_2655 - .L_2654)
.L_2654:
        /*0100*/ 	.word	0x00000000
.L_2655:


//--------------------- .nv.info._ZN10layer_norm40ln_parallel_residual_bwd_finalize_kernelINS_22Kernel_traits_finalizeILj2560E6__halfffffjLb0ELj1024ELj4ENS_18Kernel_traits_baseILj2560ES2_ffffjLj1024EEEEELb1EEEvNS_9BwdParamsE --------------------------
	.section	.nv.info._ZN10layer_norm40ln_parallel_residual_bwd_finalize_kernelINS_22Kernel_traits_finalizeILj2560E6__halfffffjLb0ELj1024ELj4ENS_18Kernel_traits_baseILj2560ES2_ffffjLj1024EEEEELb1EEEvNS_9BwdParamsE,"",@"SHT_CUDA_INFO"
	.sectionflags	@""
	.align	4


	//----- nvinfo : EIATTR_CUDA_API_VERSION
	.align		4
        /*0000*/ 	.byte	0x04, 0x37
        /*0002*/ 	.short	(.L_2657 - .L_2656)
.L_2656:
        /*0004*/ 	.word	0x00000082


	//----- nvinfo : EIATTR_SW2861232_WAR
	.align		4
.L_2657:
        /*0008*/ 	.byte	0x01, 0x35
	.zero		2


	//----- nvinfo : EIATTR_PARAM_CBANK
	.align		4
        /*000c*/ 	.byte	0x04, 0x0a
        /*000e*/ 	.short	(.L_2659 - .L_2658)
	.align		4
.L_2658:
        /*0010*/ 	.word	index@(.nv.constant0._ZN10layer_norm40ln_parallel_residual_bwd_finalize_kernelINS_22Kernel_traits_finalizeILj2560E6__halfffffjLb0ELj1024ELj4ENS_18Kernel_traits_baseILj2560ES2_ffffjLj1024EEEEELb1EEEvNS_9BwdParamsE)
        /*0014*/ 	.short	0x0160
        /*0016*/ 	.short	0x0128


	//----- nvinfo : EIATTR_CBANK_PARAM_SIZE
	.align		4
.L_2659:
        /*0018*/ 	.byte	0x03, 0x19
        /*001a*/ 	.short	0x0128


	//----- nvinfo : EIATTR_KPARAM_INFO
	.align		4
        /*001c*/ 	.byte	0x04, 0x17
        /*001e*/ 	.short	(.L_2661 - .L_2660)
.L_2660:
        /*0020*/ 	.word	0x00000000
        /*0024*/ 	.short	0x0000
        /*0026*/ 	.short	0x0000
        /*0028*/ 	.byte	0x00, 0xf0, 0xa1, 0x04


	//----- nvinfo : EIATTR_MAXREG_COUNT
	.align		4
.L_2661:
        /*002c*/ 	.byte	0x03, 0x1b
        /*002e*/ 	.short	0x0040


	//----- nvinfo : EIATTR_NUM_BARRIERS
	.align		4
        /*0030*/ 	.byte	0x02, 0x4c
        /*0032*/ 	.byte	0x01
	.zero		1


	//----- nvinfo : EIATTR_MERCURY_ISA_VERSION
	.align		4
        /*0034*/ 	.byte	0x03, 0x5f
        /*0036*/ 	.short	0x0000


	//----- nvinfo : EIATTR_COOP_GROUP_MASK_REGIDS
	.align		4
        /*0038*/ 	.byte	0x04, 0x29
        /*003a*/ 	.short	(.L_2663 - .L_2662)


	//   ....[0]....
.L_2662:
        /*003c*/ 	.word	0xffffffff


	//   ....[1]....
        /*0040*/ 	.word	0xffffffff


	//   ....[2]....
        /*0044*/ 	.word	0xffffffff


	//   ....[3]....
        /*0048*/ 	.word	0xffffffff


	//   ....[4]....
        /*004c*/ 	.word	0xffffffff


	//   ....[5]....
        /*0050*/ 	.word	0xffffffff


	//   ....[6]....
        /*0054*/ 	.word	0xffffffff


	//   ....[7]....
        /*0058*/ 	.word	0xffffffff


	//   ....[8]....
        /*005c*/ 	.word	0xffffffff


	//   ....[9]....
        /*0060*/ 	.word	0xffffffff


	//   ....[10]....
        /*0064*/ 	.word	0xffffffff


	//   ....[11]....
        /*0068*/ 	.word	0xffffffff


	//   ....[12]....
        /*006c*/ 	.word	0xffffffff


	//   ....[13]....
        /*0070*/ 	.word	0xffffffff


	//   ....[14]....
        /*0074*/ 	.word	0xffffffff


	//   ....[15]....
        /*0078*/ 	.word	0xffffffff


	//   ....[16]....
        /*007c*/ 	.word	0xffffffff


	//   ....[17]....
        /*0080*/ 	.word	0xffffffff


	//   ....[18]....
        /*0084*/ 	.word	0xffffffff


	//   ....[19]....
        /*0088*/ 	.word	0xffffffff


	//   ....[20]....
        /*008c*/ 	.word	0xffffffff


	//   ....[21]....
        /*0090*/ 	.word	0xffffffff


	//   ....[22]....
        /*0094*/ 	.word	0xffffffff


	//   ....[23]....
        /*0098*/ 	.word	0xffffffff


	//   ....[24]....
        /*009c*/ 	.word	0xffffffff


	//   ....[25]....
        /*00a0*/ 	.word	0xffffffff


	//   ....[26]....
        /*00a4*/ 	.word	0xffffffff


	//   ....[27]....
        /*00a8*/ 	.word	0xffffffff


	//   ....[28]....
        /*00ac*/ 	.word	0xffffffff


	//   ....[29]....
        /*00b0*/ 	.word	0xffffffff


	//   ....[30]....
        /*00b4*/ 	.word	0xffffffff


	//   ....[31]....
        /*00b8*/ 	.word	0xffffffff


	//   ....[32]....
        /*00bc*/ 	.word	0xffffffff


	//   ....[33]....
        /*00c0*/ 	.word	0xffffffff


	//   ....[34]....
        /*00c4*/ 	.word	0xffffffff


	//   ....[35]....
        /*00c8*/ 	.word	0xffffffff


	//   ....[36]....
        /*00cc*/ 	.word	0xffffffff


	//   ....[37]....
        /*00d0*/ 	.word	0xffffffff


	//   ....[38]....
        /*00d4*/ 	.word	0xffffffff


	//   ....[39]....
        /*00d8*/ 	.word	0xffffffff


	//----- nvinfo : EIATTR_COOP_GROUP_INSTR_OFFSETS
	.align		4
.L_2663:
        /*00dc*/ 	.byte	0x04, 0x28
        /*00de*/ 	.short	(.L_2665 - .L_2664)


	//   ....[0]....
.L_2664:
        /*00e0*/ 	.word	0x00000b60


	//   ....[1]....
        /*00e4*/ 	.word	0x00000b90


	//   ....[2]....
        /*00e8*/ 	.word	0x00000ba0


	//   ....[3]....
        /*00ec*/ 	.word	0x00000bb0


	//   ....[4]....
        /*00f0*/ 	.word	0x00000be0


	//   ....[5]....
        /*00f4*/ 	.word	0x00000c00


	//   ....[6]....
        /*00f8*/ 	.word	0x00000c10


	//   ....[7]....
        /*00fc*/ 	.word	0x00000c20


	//   ....[8]....
        /*0100*/ 	.word	0x00000c50


	//   ....[9]....
        /*0104*/ 	.word	0x00000c70


	//   ....[10]....
        /*0108*/ 	.word	0x00000c90


	//   ....[11]....
        /*010c*/ 	.word	0x00000ca0


	//   ....[12]....
        /*0110*/ 	.word	0x00000cd0


	//   ....[13]....
        /*0114*/ 	.word	0x00000cf0


	//   ....[14]....
        /*0118*/ 	.word	0x00000d10


	//   ....[15]....
        /*011c*/ 	.word	0x00000d20


	//   ....[16]....
        /*0120*/ 	.word	0x00000d50


	//   ....[17]....
        /*0124*/ 	.word	0x00000d80


	//   ....[18]....
        /*0128*/ 	.word	0x00000d90


	//   ....[19]....
        /*012c*/ 	.word	0x00000da0


	//   ....[20]....
        /*0130*/ 	.word	0x00001090


	//   ....[21]....
        /*0134*/ 	.word	0x00001100


	//   ....[22]....
        /*0138*/ 	.word	0x00001160


	//   ....[23]....
        /*013c*/ 	.word	0x000011c0


	//   ....[24]....
        /*0140*/ 	.word	0x00001230


	//   ....[25]....
        /*0144*/ 	.word	0x000012a0


	//   ....[26]....
        /*0148*/ 	.word	0x00001300


	//   ....[27]....
        /*014c*/ 	.word	0x00001360


	//   ....[28]....
        /*0150*/ 	.word	0x000013c0


	//   ....[29]....
        /*0154*/ 	.word	0x00001430


	//   ....[30]....
        /*0158*/ 	.word	0x000014a0


	//   ....[31]....
        /*015c*/ 	.word	0x00001500


	//   ....[32]....
        /*0160*/ 	.word	0x00001560


	//   ....[33]....
        /*0164*/ 	.word	0x000015c0


	//   ....[34]....
        /*0168*/ 	.word	0x00001630


	//   ....[35]....
        /*016c*/ 	.word	0x000016a0


	//   ....[36]....
        /*0170*/ 	.word	0x00001700


	//   ....[37]....
        /*0174*/ 	.word	0x00001760


	//   ....[38]....
        /*0178*/ 	.word	0x000017c0


	//   ....[39]....
        /*017c*/ 	.word	0x00001820


	//----- nvinfo : EIATTR_EXIT_INSTR_OFFSETS
	.align		4
.L_2665:
        /*0180*/ 	.byte	0x04, 0x1c
        /*0182*/ 	.short	(.L_2667 - .L_2666)


	//   ....[0]....
.L_2666:
        /*0184*/ 	.word	0x00000070


	//   ....[1]....
        /*0188*/ 	.word	0x00001030


	//----- nvinfo : EIATTR_MAX_THREADS
	.align		4
.L_2667:
        /*018c*/ 	.byte	0x04, 0x05
        /*018e*/ 	.short	(.L_2669 - .L_2668)
.L_2668:
        /*0190*/ 	.word	0x00000400
        /*0194*/ 	.word	0x00000001
        /*0198*/ 	.word	0x00000001


	//----- nvinfo : EIATTR_CRS_STACK_SIZE
	.align		4
.L_2669:
        /*019c*/ 	.byte	0x04, 0x1e
        /*019e*/ 	.short	(.L_2671 - .L_2670)
.L_2670:
        /*01a0*/ 	.word	0x00000000
.L_2671:


//--------------------- .nv.info._ZN10layer_norm31ln_parallel_residual_bwd_kernelINS_13Kernel_traitsI6__halfffffjLj2560ELj1ELj1ELj4ELj16ENS_18Kernel_traits_baseILj2560ES2_ffffjLj128EEEEELb1ELb1ELb1EEEvNS_9BwdParamsE --------------------------
	.section	.nv.info._ZN10layer_norm31ln_parallel_residual_bwd_kernelINS_13Kernel_traitsI6__halfffffjLj2560ELj1ELj1ELj4ELj16ENS_18Kernel_traits_baseILj2560ES2_ffffjLj128EEEEELb1ELb1ELb1EEEvNS_9BwdParamsE,"",@"SHT_CUDA_INFO"
	.sectionflags	@""
	.align	4


	//----- nvinfo : EIATTR_CUDA_API_VERSION
	.align		4
        /*0000*/ 	.byte	0x04, 0x37
        /*0002*/ 	.short	(.L_2673 - .L_2672)
.L_2672:
        /*0004*/ 	.word	0x00000082


	//----- nvinfo : EIATTR_SW2861232_WAR
	.align		4
.L_2673:
        /*0008*/ 	.byte	0x01, 0x35
	.zero		2


	//----- nvinfo : EIATTR_PARAM_CBANK
	.align		4
        /*000c*/ 	.byte	0x04, 0x0a
        /*000e*/ 	.short	(.L_2675 - .L_2674)
	.align		4
.L_2674:
        /*0010*/ 	.word	index@(.nv.constant0._ZN10layer_norm31ln_parallel_residual_bwd_kernelINS_13Kernel_traitsI6__halfffffjLj2560ELj1ELj1ELj4ELj16ENS_18Kernel_traits_baseILj2560ES2_ffffjLj128EEEEELb1ELb1ELb1EEEvNS_9BwdParamsE)
        /*0014*/ 	.short	0x0160
        /*0016*/ 	.short	0x0128


	//----- nvinfo : EIATTR_CBANK_PARAM_SIZE
	.align		4
.L_2675:
        /*0018*/ 	.byte	0x03, 0x19
        /*001a*/ 	.short	0x0128


	//----- nvinfo : EIATTR_KPARAM_INFO
	.align		4
        /*001c*/ 	.byte	0x04, 0x17
        /*001e*/ 	.short	(.L_2677 - .L_2676)
.L_2676:
        /*0020*/ 	.word	0x00000000
        /*0024*/ 	.short	0x0000
        /*0026*/ 	.short	0x0000
        /*0028*/ 	.byte	0x00, 0xf0, 0xa1, 0x04


	//----- nvinfo : EIATTR_MAXREG_COUNT
	.align		4
.L_2677:
        /*002c*/ 	.byte	0x03, 0x1b
        /*002e*/ 	.short	0x00ff


	//----- nvinfo : EIATTR_NUM_BARRIERS
	.align		4
        /*0030*/ 	.byte	0x02, 0x4c
        /*0032*/ 	.byte	0x01
	.zero		1


	//----- nvinfo : EIATTR_MERCURY_ISA_VERSION
	.align		4
        /*0034*/ 	.byte	0x03, 0x5f
        /*0036*/ 	.short	0x0000


	//----- nvinfo : EIATTR_COOP_GROUP_MASK_REGIDS
	.align		4
        /*0038*/ 	.byte	0x04, 0x29
        /*003a*/ 	.short	(.L_2679 - .L_2678)


	//   ....[0]....
.L_2678:
        /*003c*/ 	.word	0xffffffff


	//   ....[1]....
        /*0040*/ 	.word	0xffffffff


	//   ....[2]....
        /*0044*/ 	.word	0xffffffff


	//   ....[3]....
        /*0048*/ 	.word	0xffffffff


	//   ....[4]....
        /*004c*/ 	.word	0xffffffff


	//   ....[5]....
        /*0050*/ 	.word	0xffffffff


	//   ....[6]....
        /*0054*/ 	.word	0xffffffff


	//   ....[7]....
        /*0058*/ 	.word	0xffffffff


	//   ....[8]....
        /*005c*/ 	.word	0xffffffff


	//   ....[9]....
        /*0060*/ 	.word	0xffffffff


	//   ....[10]....
        /*0064*/ 	.word	0xffffffff


	//   ....[11]....
        /*0068*/ 	.word	0xffffffff


	//   ....[12]....
        /*006c*/ 	.word	0xffffffff


	//   ....[13]....
        /*0070*/ 	.word	0xffffffff


	//   ....[14]....
        /*0074*/ 	.word	0xffffffff


	//   ....[15]....
        /*0078*/ 	.word	0xffffffff


	//   ....[16]....
        /*007c*/ 	.word	0xffffffff


	//   ....[17]....
        /*0080*/ 	.word	0xffffffff


	//   ....[18]....
        /*0084*/ 	.word	0xffffffff


	//   ....[19]....
        /*0088*/ 	.word	0xffffffff


	//----- nvinfo : EIATTR_COOP_GROUP_INSTR_OFFSETS
	.align		4
.L_2679:
        /*008c*/ 	.byte	0x04, 0x28
        /*008e*/ 	.short	(.L_2681 - .L_2680)


	//   ....[0]....
.L_2680:
        /*0090*/ 	.word	0x000015d0


	//   ....[1]....
        /*0094*/ 	.word	0x000015f0


	//   ....[2]....
        /*0098*/ 	.word	0x00001610


	//   ....[3]....
        /*009c*/ 	.word	0x00001630


	//   ....[4]....
        /*00a0*/ 	.word	0x00001650


	//   ....[5]....
        /*00a4*/ 	.word	0x00001670


	//   ....[6]....
        /*00a8*/ 	.word	0x000016a0


	//   ....[7]....
        /*00ac*/ 	.word	0x000016b0


	//   ....[8]....
        /*00b0*/ 	.word	0x000016e0


	//   ....[9]....
        /*00b4*/ 	.word	0x000016f0


	//   ....[10]....
        /*00b8*/ 	.word	0x00002de0


	//   ....[11]....
        /*00bc*/ 	.word	0x00002e60


	//   ....[12]....
        /*00c0*/ 	.word	0x00002ee0


	//   ....[13]....
        /*00c4*/ 	.word	0x00002f50


	//   ....[14]....
        /*00c8*/ 	.word	0x00002fd0


	//   ....[15]....
        /*00cc*/ 	.word	0x00003040


	//   ....[16]....
        /*00d0*/ 	.word	0x000030c0


	//   ....[17]....
        /*00d4*/ 	.word	0x00003130


	//   ....[18]....
        /*00d8*/ 	.word	0x000031b0


	//   ....[19]....
        /*00dc*/ 	.word	0x00003220


	//----- nvinfo : EIATTR_EXIT_INSTR_OFFSETS
	.align		4
.L_2681:
        /*00e0*/ 	.byte	0x04, 0x1c
        /*00e2*/ 	.short	(.L_2683 - .L_2682)


	//   ....[0]....
.L_2682:
        /*00e4*/ 	.word	0x00002d80


	//----- nvinfo : EIATTR_MAX_THREADS
	.align		4
.L_2683:
        /*00e8*/ 	.byte	0x04, 0x05
        /*00ea*/ 	.short	(.L_2685 - .L_2684)
.L_2684:
        /*00ec*/ 	.word	0x00000080
        /*00f0*/ 	.word	0x00000001
        /*00f4*/ 	.word	0x00000001


	//----- nvinfo : EIATTR_CRS_STACK_SIZE
	.align		4
.L_2685:
        /*00f8*/ 	.byte	0x04, 0x1e
        /*00fa*/ 	.short	(.L_2687 - .L_2686)
.L_2686:
        /*00fc*/ 	.word	0x00000000
.L_2687:


//--------------------- .nv.info._ZN10layer_norm31ln_parallel_residual_bwd_kernelINS_13Kernel_traitsIfffffjLj2560ELj1ELj1ELj4ELj16ENS_18Kernel_traits_baseILj2560EfffffjLj128EEEEELb0ELb0ELb0EEEvNS_9BwdParamsE --------------------------
	.section	.nv.info._ZN10layer_norm31ln_parallel_residual_bwd_kernelINS_13Kernel_traitsIfffffjLj2560ELj1ELj1ELj4ELj16ENS_18Kernel_traits_baseILj2560EfffffjLj128EEEEELb0ELb0ELb0EEEvNS_9BwdParamsE,"",@"SHT_CUDA_INFO"
	.sectionflags	@""
	.align	4


	//----- nvinfo : EIATTR_CUDA_API_VERSION
	.align		4
        /*0000*/ 	.byte	0x04, 0x37
        /*0002*/ 	.short	(.L_2689 - .L_2688)
.L_2688:
        /*0004*/ 	.word	0x00000082


	//----- nvinfo : EIATTR_SW2861232_WAR
	.align		4
.L_2689:
        /*0008*/ 	.byte	0x01, 0x35
	.zero		2


	//----- nvinfo : EIATTR_PARAM_CBANK
	.align		4
        /*000c*/ 	.byte	0x04, 0x0a
        /*000e*/ 	.short	(.L_2691 - .L_2690)
	.align		4
.L_2690:
        /*0010*/ 	.word	index@(.nv.constant0._ZN10layer_norm31ln_parallel_residual_bwd_kernelINS_13Kernel_traitsIfffffjLj2560ELj1ELj1ELj4ELj16ENS_18Kernel_traits_baseILj2560EfffffjLj128EEEEELb0ELb0ELb0EEEvNS_9BwdParamsE)
        /*0014*/ 	.short	0x0160
        /*0016*/ 	.short	0x0128


	//----- nvinfo : EIATTR_CBANK_PARAM_SIZE
	.align		4
.L_2691:
        /*0018*/ 	.byte	0x03, 0x19
        /*001a*/ 	.short	0x0128


	//----- nvinfo : EIATTR_KPARAM_INFO
	.align		4
        /*001c*/ 	.byte	0x04, 0x17
        /*001e*/ 	.short	(.L_2693 - .L_2692)
.L_2692:
        /*0020*/ 	.word	0x00000000
        /*0024*/ 	.short	0x0000
        /*0026*/ 	.short	0x0000
        /*0028*/ 	.byte	0x00, 0xf0, 0xa1, 0x04


	//----- nvinfo : EIATTR_MAXREG_COUNT
	.align		4
.L_2693:
        /*002c*/ 	.byte	0x03, 0x1b
        /*002e*/ 	.short	0x00ff


	//----- nvinfo : EIATTR_NUM_BARRIERS
	.align		4
        /*0030*/ 	.byte	0x02, 0x4c
        /*0032*/ 	.byte	0x01
	.zero		1


	//----- nvinfo : EIATTR_MERCURY_ISA_VERSION
	.align		4
        /*0034*/ 	.byte	0x03, 0x5f
        /*0036*/ 	.short	0x0000


	//----- nvinfo : EIATTR_COOP_GROUP_MASK_REGIDS
	.align		4
        /*0038*/ 	.byte	0x04, 0x29
        /*003a*/ 	.short	(.L_2695 - .L_2694)


	//   ....[0]....
.L_2694:
        /*003c*/ 	.word	0xffffffff


	//   ....[1]....
        /*0040*/ 	.word	0xffffffff


	//   ....[2]....
        /*0044*/ 	.word	0xffffffff


	//   ....[3]....
        /*0048*/ 	.word	0xffffffff


	//   ....[4]....
        /*004c*/ 	.word	0xffffffff


	//   ....[5]....
        /*0050*/ 	.word	0xffffffff


	//   ....[6]....
        /*0054*/ 	.word	0xffffffff


	//   ....[7]....
        /*0058*/ 	.word	0xffffffff


	//   ....[8]....
        /*005c*/ 	.word	0xffffffff


	//   ....[9]....
        /*0060*/ 	.word	0xffffffff


	//   ....[10]....
        /*0064*/ 	.word	0xffffffff


	//   ....[11]....
        /*0068*/ 	.word	0xffffffff


	//   ....[12]....
        /*006c*/ 	.word	0xffffffff


	//   ....[13]....
        /*0070*/ 	.word	0xffffffff


	//   ....[14]....
        /*0074*/ 	.word	0xffffffff


	//   ....[15]....
        /*0078*/ 	.word	0xffffffff


	//   ....[16]....
        /*007c*/ 	.word	0xffffffff


	//   ....[17]....
        /*0080*/ 	.word	0xffffffff


	//   ....[18]....
        /*0084*/ 	.word	0xffffffff


	//   ....[19]....
        /*0088*/ 	.word	0xffffffff


	//----- nvinfo : EIATTR_COOP_GROUP_INSTR_OFFSETS
	.align		4
.L_2695:
        /*008c*/ 	.byte	0x04, 0x28
        /*008e*/ 	.short	(.L_2697 - .L_2696)


	//   ....[0]....
.L_2696:
        /*0090*/ 	.word	0x00001930


	//   ....[1]....
        /*0094*/ 	.word	0x00001950


	//   ....[2]....
        /*0098*/ 	.word	0x00001970


	//   ....[3]....
        /*009c*/ 	.word	0x00001990


	//   ....[4]....
        /*00a0*/ 	.word	0x000019b0


	//   ....[5]....
        /*00a4*/ 	.word	0x000019d0


	//   ....[6]....
        /*00a8*/ 	.word	0x000019f0


	//   ....[7]....
        /*00ac*/ 	.word	0x00001a10


	//   ....[8]....
        /*00b0*/ 	.word	0x00001a30


	//   ....[9]....
        /*00b4*/ 	.word	0x00001a50


	//   ....[10]....
        /*00b8*/ 	.word	0x00002e60


	//   ....[11]....
        /*00bc*/ 	.word	0x00002ee0


	//   ....[12]....
        /*00c0*/ 	.word	0x00002f60


	//   ....[13]....
        /*00c4*/ 	.word	0x00002fd0


	//   ....[14]....
        /*00c8*/ 	.word	0x00003050


	//   ....[15]....
        /*00cc*/ 	.word	0x000030c0


	//   ....[16]....
        /*00d0*/ 	.word	0x00003140


	//   ....[17]....
        /*00d4*/ 	.word	0x000031b0


	//   ....[18]....
        /*00d8*/ 	.word	0x00003230


	//   ....[19]....
        /*00dc*/ 	.word	0x000032a0


	//----- nvinfo : EIATTR_EXIT_INSTR_OFFSETS
	.align		4
.L_2697:
        /*00e0*/ 	.byte	0x04, 0x1c
        /*00e2*/ 	.short	(.L_2699 - .L_2698)


	//   ....[0]....
.L_2698:
        /*00e4*/ 	.word	0x00002d60


	//   ....[1]....
        /*00e8*/ 	.word	0x00002e00


	//----- nvinfo : EIATTR_MAX_THREADS
	.align		4
.L_2699:
        /*00ec*/ 	.byte	0x04, 0x05
        /*00ee*/ 	.short	(.L_2701 - .L_2700)
.L_2700:
        /*00f0*/ 	.word	0x00000080
        /*00f4*/ 	.word	0x00000001
        /*00f8*/ 	.word	0x00000001


	//----- nvinfo : EIATTR_CRS_STACK_SIZE
	.align		4
.L_2701:
        /*00fc*/ 	.byte	0x04, 0x1e
        /*00fe*/ 	.short	(.L_2703 - .L_2702)
.L_2702:
        /*0100*/ 	.word	0x00000000
.L_2703:


//--------------------- .nv.info._ZN10layer_norm31ln_parallel_residual_bwd_kernelINS_13Kernel_traitsIfffffjLj2560ELj1ELj1ELj4ELj16ENS_18Kernel_traits_baseILj2560EfffffjLj128EEEEELb0ELb0ELb1EEEvNS_9BwdParamsE --------------------------
	.section	.nv.info._ZN10layer_norm31ln_parallel_residual_bwd_kernelINS_13Kernel_traitsIfffffjLj2560ELj1ELj1ELj4ELj16ENS_18Kernel_traits_baseILj2560EfffffjLj128EEEEELb0ELb0ELb1EEEvNS_9BwdParamsE,"",@"SHT_CUDA_INFO"
	.sectionflags	@""
	.align	4


	//----- nvinfo : EIATTR_CUDA_API_VERSION
	.align		4
        /*0000*/ 	.byte	0x04, 0x37
        /*0002*/ 	.short	(.L_2705 - .L_2704)
.L_2704:
        /*0004*/ 	.word	0x00000082


	//----- nvinfo : EIATTR_SW2861232_WAR
	.align		4
.L_2705:
        /*0008*/ 	.byte	0x01, 0x35
	.zero		2


	//----- nvinfo : EIATTR_PARAM_CBANK
	.align		4
        /*000c*/ 	.byte	0x04, 0x0a
        /*000e*/ 	.short	(.L_2707 - .L_2706)
	.align		4
.L_2706:
        /*0010*/ 	.word	index@(.nv.constant0._ZN10layer_norm31ln_parallel_residual_bwd_kernelINS_13Kernel_traitsIfffffjLj2560ELj1ELj1ELj4ELj16ENS_18Kernel_traits_baseILj2560EfffffjLj128EEEEELb0ELb0ELb1EEEvNS_9BwdParamsE)
        /*0014*/ 	.short	0x0160
        /*0016*/ 	.short	0x0128


	//----- nvinfo : EIATTR_CBANK_PARAM_SIZE
	.align		4
.L_2707:
        /*0018*/ 	.byte	0x03, 0x19
        /*001a*/ 	.short	0x0128


	//----- nvinfo : EIATTR_KPARAM_INFO
	.align		4
        /*001c*/ 	.byte	0x04, 0x17
        /*001e*/ 	.short	(.L_2709 - .L_2708)
.L_2708:
        /*0020*/ 	.word	0x00000000
        /*0024*/ 	.short	0x0000
        /*0026*/ 	.short	0x0000
        /*0028*/ 	.byte	0x00, 0xf0, 0xa1, 0x04


	//----- nvinfo : EIATTR_MAXREG_COUNT
	.align		4
.L_2709:
        /*002c*/ 	.byte	0x03, 0x1b
        /*002e*/ 	.short	0x00ff


	//----- nvinfo : EIATTR_NUM_BARRIERS
	.align		4
        /*0030*/ 	.byte	0x02, 0x4c
        /*0032*/ 	.byte	0x01
	.zero		1


	//----- nvinfo : EIATTR_MERCURY_ISA_VERSION
	.align		4
        /*0034*/ 	.byte	0x03, 0x5f
        /*0036*/ 	.short	0x0000


	//----- nvinfo : EIATTR_COOP_GROUP_MASK_REGIDS
	.align		4
        /*0038*/ 	.byte	0x04, 0x29
        /*003a*/ 	.short	(.L_2711 - .L_2710)


	//   ....[0]....
.L_2710:
        /*003c*/ 	.word	0xffffffff


	//   ....[1]....
        /*0040*/ 	.word	0xffffffff


	//   ....[2]....
        /*0044*/ 	.word	0xffffffff


	//   ....[3]....
        /*0048*/ 	.word	0xffffffff


	//   ....[4]....
        /*004c*/ 	.word	0xffffffff


	//   ....[5]....
        /*0050*/ 	.word	0xffffffff


	//   ....[6]....
        /*0054*/ 	.word	0xffffffff


	//   ....[7]....
        /*0058*/ 	.word	0xffffffff


	//   ....[8]....
        /*005c*/ 	.word	0xffffffff


	//   ....[9]....
        /*0060*/ 	.word	0xffffffff


	//   ....[10]....
        /*0064*/ 	.word	0xffffffff


	//   ....[11]....
        /*0068*/ 	.word	0xffffffff


	//   ....[12]....
        /*006c*/ 	.word	0xffffffff


	//   ....[13]....
        /*0070*/ 	.word	0xffffffff


	//   ....[14]....
        /*0074*/ 	.word	0xffffffff


	//   ....[15]....
        /*0078*/ 	.word	0xffffffff


	//   ....[16]....
        /*007c*/ 	.word	0xffffffff


	//   ....[17]....
        /*0080*/ 	.word	0xffffffff


	//   ....[18]....
        /*0084*/ 	.word	0xffffffff


	//   ....[19]....
        /*0088*/ 	.word	0xffffffff


	//----- nvinfo : EIATTR_COOP_GROUP_INSTR_OFFSETS
	.align		4
.L_2711:
        /*008c*/ 	.byte	0x04, 0x28
        /*008e*/ 	.short	(.L_2713 - .L_2712)


	//   ....[0]....
.L_2712:
        /*0090*/ 	.word	0x00001720


	//   ....[1]....
        /*0094*/ 	.word	0x00001740


	//   ....[2]....
        /*0098*/ 	.word	0x00001760


	//   ....[3]....
        /*009c*/ 	.word	0x00001780


	//   ....[4]....
        /*00a0*/ 	.word	0x000017a0


	//   ....[5]....
        /*00a4*/ 	.word	0x000017c0


	//   ....[6]....
        /*00a8*/ 	.word	0x000017e0


	//   ....[7]....
        /*00ac*/ 	.word	0x00001800


	//   ....[8]....
        /*00b0*/ 	.word	0x00001820


	//   ....[9]....
        /*00b4*/ 	.word	0x00001840


	//   ....[10]....
        /*00b8*/ 	.word	0x00002c50


	//   ....[11]....
        /*00bc*/ 	.word	0x00002cd0


	//   ....[12]....
        /*00c0*/ 	.word	0x00002d50


	//   ....[13]....
        /*00c4*/ 	.word	0x00002dc0


	//   ....[14]....
        /*00c8*/ 	.word	0x00002e40


	//   ....[15]....
        /*00cc*/ 	.word	0x00002eb0


	//   ....[16]....
        /*00d0*/ 	.word	0x00002f30


	//   ....[17]....
        /*00d4*/ 	.word	0x00002fa0


	//   ....[18]....
        /*00d8*/ 	.word	0x00003020


	//   ....[19]....
        /*00dc*/ 	.word	0x00003090


	//----- nvinfo : EIATTR_EXIT_INSTR_OFFSETS
	.align		4
.L_2713:
        /*00e0*/ 	.byte	0x04, 0x1c
        /*00e2*/ 	.short	(.L_2715 - .L_2714)


	//   ....[0]....
.L_2714:
        /*00e4*/ 	.word	0x00002bf0


	//----- nvinfo : EIATTR_MAX_THREADS
	.align		4
.L_2715:
        /*00e8*/ 	.byte	0x04, 0x05
        /*00ea*/ 	.short	(.L_2717 - .L_2716)
.L_2716:
        /*00ec*/ 	.word	0x00000080
        /*00f0*/ 	.word	0x00000001
        /*00f4*/ 	.word	0x00000001


	//----- nvinfo : EIATTR_CRS_STACK_SIZE
	.align		4
.L_2717:
        /*00f8*/ 	.byte	0x04, 0x1e
        /*00fa*/ 	.short	(.L_2719 - .L_2718)
.L_2718:
        /*00fc*/ 	.word	0x00000000
.L_2719:


//--------------------- .nv.info._ZN10layer_norm31ln_parallel_residual_bwd_kernelINS_13Kernel_traitsIfffffjLj2560ELj1ELj1ELj4ELj16ENS_18Kernel_traits_baseILj2560EfffffjLj128EEEEELb0ELb1ELb0EEEvNS_9BwdParamsE --------------------------
	.section	.nv.info._ZN10layer_norm31ln_parallel_residual_bwd_kernelINS_13Kernel_traitsIfffffjLj2560ELj1ELj1ELj4ELj16ENS_18Kernel_traits_baseILj2560EfffffjLj128EEEEELb0ELb1ELb0EEEvNS_9BwdParamsE,"",@"SHT_CUDA_INFO"
	.sectionflags	@""
	.align	4


	//----- nvinfo : EIATTR_CUDA_API_VERSION
	.align		4
        /*0000*/ 	.byte	0x04, 0x37
        /*0002*/ 	.short	(.L_2721 - .L_2720)
.L_2720:
        /*0004*/ 	.word	0x00000082


	//----- nvinfo : EIATTR_SW2861232_WAR
	.align		4
.L_2721:
        /*0008*/ 	.byte	0x01, 0x35
	.zero		2


	//----- nvinfo : EIATTR_PARAM_CBANK
	.align		4
        /*000c*/ 	.byte	0x04, 0x0a
        /*000e*/ 	.short	(.L_2723 - .L_2722)
	.align		4
.L_2722:
        /*0010*/ 	.word	index@(.nv.constant0._ZN10layer_norm31ln_parallel_residual_bwd_kernelINS_13Kernel_traitsIfffffjLj2560ELj1ELj1ELj4ELj16ENS_18Kernel_traits_baseILj2560EfffffjLj128EEEEELb0ELb1ELb0EEEvNS_9BwdParamsE)
        /*0014*/ 	.short	0x0160
        /*0016*/ 	.short	0x0128


	//----- nvinfo : EIATTR_CBANK_PARAM_SIZE
	.align		4
.L_2723:
        /*0018*/ 	.byte	0x03, 0x19
        /*001a*/ 	.short	0x0128


	//----- nvinfo : EIATTR_KPARAM_INFO
	.align		4
        /*001c*/ 	.byte	0x04, 0x17
        /*001e*/ 	.short	(.L_2725 - .L_2724)
.L_2724:
        /*0020*/ 	.word	0x00000000
        /*0024*/ 	.short	0x0000
        /*0026*/ 	.short	0x0000
        /*0028*/ 	.byte	0x00, 0xf0, 0xa1, 0x04


	//----- nvinfo : EIATTR_MAXREG_COUNT
	.align		4
.L_2725:
        /*002c*/ 	.byte	0x03, 0x1b
        /*002e*/ 	.short	0x00ff


	//----- nvinfo : EIATTR_NUM_BARRIERS
	.align		4
        /*0030*/ 	.byte	0x02, 0x4c
        /*0032*/ 	.byte	0x01
	.zero		1


	//----- nvinfo : EIATTR_MERCURY_ISA_VERSION
	.align		4
        /*0034*/ 	.byte	0x03, 0x5f
        /*0036*/ 	.short	0x0000


	//----- nvinfo : EIATTR_COOP_GROUP_MASK_REGIDS
	.align		4
        /*0038*/ 	.byte	0x04, 0x29
        /*003a*/ 	.short	(.L_2727 - .L_2726)


	//   ....[0]....
.L_2726:
        /*003c*/ 	.word	0xffffffff


	//   ....[1]....
        /*0040*/ 	.word	0xffffffff


	//   ....[2]....
        /*0044*/ 	.word	0xffffffff


	//   ....[3]....
        /*0048*/ 	.word	0xffffffff


	//   ....[4]....
        /*004c*/ 	.word	0xffffffff


	//   ....[5]....
        /*0050*/ 	.word	0xffffffff


	//   ....[6]....
        /*0054*/ 	.word	0xffffffff


	//   ....[7]....
        /*0058*/ 	.word	0xffffffff


	//   ....[8]....
        /*005c*/ 	.word	0xffffffff


	//   ....[9]....
        /*0060*/ 	.word	0xffffffff


	//   ....[10]....
        /*0064*/ 	.word	0xffffffff


	//   ....[11]....
        /*0068*/ 	.word	0xffffffff


	//   ....[12]....
        /*006c*/ 	.word	0xffffffff


	//   ....[13]....
        /*0070*/ 	.word	0xffffffff


	//   ....[14]....
        /*0074*/ 	.word	0xffffffff


	//   ....[15]....
        /*0078*/ 	.word	0xffffffff


	//   ....[16]....
        /*007c*/ 	.word	0xffffffff


	//   ....[17]....
        /*0080*/ 	.word	0xffffffff


	//   ....[18]....
        /*0084*/ 	.word	0xffffffff


	//   ....[19]....
        /*0088*/ 	.word	0xffffffff


	//----- nvinfo : EIATTR_COOP_GROUP_INSTR_OFFSETS
	.align		4
.L_2727:
        /*008c*/ 	.byte	0x04, 0x28
        /*008e*/ 	.short	(.L_2729 - .L_2728)


	//   ....[0]....
.L_2728:
        /*0090*/ 	.word	0x00001270


	//   ....[1]....
        /*0094*/ 	.word	0x00001290


	//   ....[2]....
        /*0098*/ 	.word	0x000012b0


	//   ....[3]....
        /*009c*/ 	.word	0x000012d0


	//   ....[4]....
        /*00a0*/ 	.word	0x000012f0


	//   ....[5]....
        /*00a4*/ 	.word	0x00001310


	//   ....[6]....
        /*00a8*/ 	.word	0x00001330


	//   ....[7]....
        /*00ac*/ 	.word	0x00001350


	//   ....[8]....
        /*00b0*/ 	.word	0x00001370


	//   ....[9]....
        /*00b4*/ 	.word	0x00001390


	//   ....[10]....
        /*00b8*/ 	.word	0x000025b0


	//   ....[11]....
        /*00bc*/ 	.word	0x00002630


	//   ....[12]....
        /*00c0*/ 	.word	0x000026b0


	//   ....[13]....
        /*00c4*/ 	.word	0x00002720


	//   ....[14]....
        /*00c8*/ 	.word	0x000027a0


	//   ....[15]....
        /*00cc*/ 	.word	0x00002810


	//   ....[16]....
        /*00d0*/ 	.word	0x00002890


	//   ....[17]....
        /*00d4*/ 	.word	0x00002900


	//   ....[18]....
        /*00d8*/ 	.word	0x00002980


	//   ....[19]....
        /*00dc*/ 	.word	0x000029f0


	//----- nvinfo : EIATTR_EXIT_INSTR_OFFSETS
	.align		4
.L_2729:
        /*00e0*/ 	.byte	0x04, 0x1c
        /*00e2*/ 	.short	(.L_2731 - .L_2730)


	//   ....[0]....
.L_2730:
        /*00e4*/ 	.word	0x000024f0


	//   ....[1]....
        /*00e8*/ 	.word	0x00002550


	//----- nvinfo : EIATTR_MAX_THREADS
	.align		4
.L_2731:
        /*00ec*/ 	.byte	0x04, 0x05
        /*00ee*/ 	.short	(.L_2733 - .L_2732)
.L_2732:
        /*00f0*/ 	.word	0x00000080
        /*00f4*/ 	.word	0x00000001
        /*00f8*/ 	.word	0x00000001


	//----- nvinfo : EIATTR_CRS_STACK_SIZE
	.align		4
.L_2733:
        /*00fc*/ 	.byte	0x04, 0x1e
        /*00fe*/ 	.short	(.L_2735 - .L_2734)
.L_2734:
        /*0100*/ 	.word	0x00000000
.L_2735:


//--------------------- .nv.info._ZN10layer_norm31ln_parallel_residual_bwd_kernelINS_13Kernel_traitsIfffffjLj2560ELj1ELj1ELj4ELj16ENS_18Kernel_traits_baseILj2560EfffffjLj128EEEEELb0ELb1ELb1EEEvNS_9BwdParamsE --------------------------
	.section	.nv.info._ZN10layer_norm31ln_parallel_residual_bwd_kernelINS_13Kernel_traitsIfffffjLj2560ELj1ELj1ELj4ELj16ENS_18Kernel_traits_baseILj2560EfffffjLj128EEEEELb0ELb1ELb1EEEvNS_9BwdParamsE,"",@"SHT_CUDA_INFO"
	.sectionflags	@""
	.align	4


	//----- nvinfo : EIATTR_CUDA_API_VERSION
	.align		4
        /*0000*/ 	.byte	0x04, 0x37
        /*0002*/ 	.short	(.L_2737 - .L_2736)
.L_2736:
        /*0004*/ 	.word	0x00000082


	//----- nvinfo : EIATTR_SW2861232_WAR
	.align		4
.L_2737:
        /*0008*/ 	.byte	0x01, 0x35
	.zero		2


	//----- nvinfo : EIATTR_PARAM_CBANK
	.align		4
        /*000c*/ 	.byte	0x04, 0x0a
        /*000e*/ 	.short	(.L_2739 - .L_2738)
	.align		4
.L_2738:
        /*0010*/ 	.word	index@(.nv.constant0._ZN10layer_norm31ln_parallel_residual_bwd_kernelINS_13Kernel_traitsIfffffjLj2560ELj1ELj1ELj4ELj16ENS_18Kernel_traits_baseILj2560EfffffjLj128EEEEELb0ELb1ELb1EEEvNS_9BwdParamsE)
        /*0014*/ 	.short	0x0160
        /*0016*/ 	.short	0x0128


	//----- nvinfo : EIATTR_CBANK_PARAM_SIZE
	.align		4
.L_2739:
        /*0018*/ 	.byte	0x03, 0x19
        /*001a*/ 	.short	0x0128


	//----- nvinfo : EIATTR_KPARAM_INFO
	.align		4
        /*001c*/ 	.byte	0x04, 0x17
        /*001e*/ 	.short	(.L_2741 - .L_2740)
.L_2740:
        /*0020*/ 	.word	0x00000000
        /*0024*/ 	.short	0x0000
        /*0026*/ 	.short	0x0000
        /*0028*/ 	.byte	0x00, 0xf0, 0xa1, 0x04


	//----- nvinfo : EIATTR_MAXREG_COUNT
	.align		4
.L_2741:
        /*002c*/ 	.byte	0x03, 0x1b
        /*002e*/ 	.short	0x00ff


	//----- nvinfo : EIATTR_NUM_BARRIERS
	.align		4
        /*0030*/ 	.byte	0x02, 0x4c
        /*0032*/ 	.byte	0x01
	.zero		1


	//----- nvinfo : EIATTR_MERCURY_ISA_VERSION
	.align		4
        /*0034*/ 	.byte	0x03, 0x5f
        /*0036*/ 	.short	0x0000


	//----- nvinfo : EIATTR_COOP_GROUP_MASK_REGIDS
	.align		4
        /*0038*/ 	.byte	0x04, 0x29
        /*003a*/ 	.short	(.L_2743 - .L_2742)


	//   ....[0]....
.L_2742:
        /*003c*/ 	.word	0xffffffff


	//   ....[1]....
        /*0040*/ 	.word	0xffffffff


	//   ....[2]....
        /*0044*/ 	.word	0xffffffff


	//   ....[3]....
        /*0048*/ 	.word	0xffffffff


	//   ....[4]....
        /*004c*/ 	.word	0xffffffff


	//   ....[5]....
        /*0050*/ 	.word	0xffffffff


	//   ....[6]....
        /*0054*/ 	.word	0xffffffff


	//   ....[7]....
        /*0058*/ 	.word	0xffffffff


	//   ....[8]....
        /*005c*/ 	.word	0xffffffff


	//   ....[9]....
        /*0060*/ 	.word	0xffffffff


	//   ....[10]....
        /*0064*/ 	.word	0xffffffff


	//   ....[11]....
        /*0068*/ 	.word	0xffffffff


	//   ....[12]....
        /*006c*/ 	.word	0xffffffff


	//   ....[13]....
        /*0070*/ 	.word	0xffffffff


	//   ....[14]....
        /*0074*/ 	.word	0xffffffff


	//   ....[15]....
        /*0078*/ 	.word	0xffffffff


	//   ....[16]....
        /*007c*/ 	.word	0xffffffff


	//   ....[17]....
        /*0080*/ 	.word	0xffffffff


	//   ....[18]....
        /*0084*/ 	.word	0xffffffff


	//   ....[19]....
        /*0088*/ 	.word	0xffffffff


	//----- nvinfo : EIATTR_COOP_GROUP_INSTR_OFFSETS
	.align		4
.L_2743:
        /*008c*/ 	.byte	0x04, 0x28
        /*008e*/ 	.short	(.L_2745 - .L_2744)


	//   ....[0]....
.L_2744:
        /*0090*/ 	.word	0x00001180


	//   ....[1]....
        /*0094*/ 	.word	0x000011a0


	//   ....[2]....
        /*0098*/ 	.word	0x000011c0


	//   ....[3]....
        /*009c*/ 	.word	0x000011e0


	//   ....[4]....
        /*00a0*/ 	.word	0x00001200


	//   ....[5]....
        /*00a4*/ 	.word	0x00001220


	//   ....[6]....
        /*00a8*/ 	.word	0x00001240


	//   ....[7]....
        /*00ac*/ 	.word	0x00001260


	//   ....[8]....
        /*00b0*/ 	.word	0x00001280


	//   ....[9]....
        /*00b4*/ 	.word	0x000012a0


	//   ....[10]....
        /*00b8*/ 	.word	0x00002360


	//   ....[11]....
        /*00bc*/ 	.word	0x000023e0


	//   ....[12]....
        /*00c0*/ 	.word	0x00002460


	//   ....[13]....
        /*00c4*/ 	.word	0x000024d0


	//   ....[14]....
        /*00c8*/ 	.word	0x00002550


	//   ....[15]....
        /*00cc*/ 	.word	0x000025c0


	//   ....[16]....
        /*00d0*/ 	.word	0x00002640


	//   ....[17]....
        /*00d4*/ 	.word	0x000026b0


	//   ....[18]....
        /*00d8*/ 	.word	0x00002730


	//   ....[19]....
        /*00dc*/ 	.word	0x000027a0


	//----- nvinfo : EIATTR_EXIT_INSTR_OFFSETS
	.align		4
.L_2745:
        /*00e0*/ 	.byte	0x04, 0x1c
        /*00e2*/ 	.short	(.L_2747 - .L_2746)


	//   ....[0]....
.L_2746:
        /*00e4*/ 	.word	0x00002300


	//----- nvinfo : EIATTR_MAX_THREADS
	.align		4
.L_2747:
        /*00e8*/ 	.byte	0x04, 0x05
        /*00ea*/ 	.short	(.L_2749 - .L_2748)
.L_2748:
        /*00ec*/ 	.word	0x00000080
        /*00f0*/ 	.word	0x00000001
        /*00f4*/ 	.word	0x00000001


	//----- nvinfo : EIATTR_CRS_STACK_SIZE
	.align		4
.L_2749:
        /*00f8*/ 	.byte	0x04, 0x1e
        /*00fa*/ 	.short	(.L_2751 - .L_2750)
.L_2750:
        /*00fc*/ 	.word	0x00000000
.L_2751:


//--------------------- .nv.info._ZN10layer_norm31ln_parallel_residual_bwd_kernelINS_13Kernel_traitsIfffffjLj2560ELj1ELj1ELj4ELj16ENS_18Kernel_traits_baseILj2560EfffffjLj128EEEEELb1ELb0ELb0EEEvNS_9BwdParamsE --------------------------
	.section	.nv.info._ZN10layer_norm31ln_parallel_residual_bwd_kernelINS_13Kernel_traitsIfffffjLj2560ELj1ELj1ELj4ELj16ENS_18Kernel_traits_baseILj2560EfffffjLj128EEEEELb1ELb0ELb0EEEvNS_9BwdParamsE,"",@"SHT_CUDA_INFO"
	.sectionflags	@""
	.align	4


	//----- nvinfo : EIATTR_CUDA_API_VERSION
	.align		4
        /*0000*/ 	.byte	0x04, 0x37
        /*0002*/ 	.short	(.L_2753 - .L_2752)
.L_2752:
        /*0004*/ 	.word	0x00000082


	//----- nvinfo : EIATTR_SW2861232_WAR
	.align		4
.L_2753:
        /*0008*/ 	.byte	0x01, 0x35
	.zero		2


	//----- nvinfo : EIATTR_PARAM_CBANK
	.align		4
        /*000c*/ 	.byte	0x04, 0x0a
        /*000e*/ 	.short	(.L_2755 - .L_2754)
	.align		4
.L_2754:
        /*0010*/ 	.word	index@(.nv.constant0._ZN10layer_norm31ln_parallel_residual_bwd_kernelINS_13Kernel_traitsIfffffjLj2560ELj1ELj1ELj4ELj16ENS_18Kernel_traits_baseILj2560EfffffjLj128EEEEELb1ELb0ELb0EEEvNS_9BwdParamsE)
        /*0014*/ 	.short	0x0160
        /*0016*/ 	.short	0x0128


	//----- nvinfo : EIATTR_CBANK_PARAM_SIZE
	.align		4
.L_2755:
        /*0018*/ 	.byte	0x03, 0x19
        /*001a*/ 	.short	0x0128


	//----- nvinfo : EIATTR_KPARAM_INFO
	.align		4
        /*001c*/ 	.byte	0x04, 0x17
        /*001e*/ 	.short	(.L_2757 - .L_2756)
.L_2756:
        /*0020*/ 	.word	0x00000000
        /*0024*/ 	.short	0x0000
        /*0026*/ 	.short	0x0000
        /*0028*/ 	.byte	0x00, 0xf0, 0xa1, 0x04


	//----- nvinfo : EIATTR_MAXREG_COUNT
	.align		4
.L_2757:
        /*002c*/ 	.byte	0x03, 0x1b
        /*002e*/ 	.short	0x00ff


	//----- nvinfo : EIATTR_NUM_BARRIERS
	.align		4
        /*0030*/ 	.byte	0x02, 0x4c
        /*0032*/ 	.byte	0x01
	.zero		1


	//----- nvinfo : EIATTR_MERCURY_ISA_VERSION
	.align		4
        /*0034*/ 	.byte	0x03, 0x5f
        /*0036*/ 	.short	0x0000


	//----- nvinfo : EIATTR_COOP_GROUP_MASK_REGIDS
	.align		4
        /*0038*/ 	.byte	0x04, 0x29
        /*003a*/ 	.short	(.L_2759 - .L_2758)


	//   ....[0]....
.L_2758:
        /*003c*/ 	.word	0xffffffff


	//   ....[1]....
        /*0040*/ 	.word	0xffffffff


	//   ....[2]....
        /*0044*/ 	.word	0xffffffff


	//   ....[3]....
        /*0048*/ 	.word	0xffffffff


	//   ....[4]....
        /*004c*/ 	.word	0xffffffff


	//   ....[5]....
        /*0050*/ 	.word	0xffffffff


	//   ....[6]....
        /*0054*/ 	.word	0xffffffff


	//   ....[7]....
        /*0058*/ 	.word	0xffffffff


	//   ....[8]....
        /*005c*/ 	.word	0xffffffff


	//   ....[9]....
        /*0060*/ 	.word	0xffffffff


	//   ....[10]....
        /*0064*/ 	.word	0xffffffff


	//   ....[11]....
        /*0068*/ 	.word	0xffffffff


	//   ....[12]....
        /*006c*/ 	.word	0xffffffff


	//   ....[13]....
        /*0070*/ 	.word	0xffffffff


	//   ....[14]....
        /*0074*/ 	.word	0xffffffff


	//   ....[15]....
        /*0078*/ 	.word	0xffffffff


	//   ....[16]....
        /*007c*/ 	.word	0xffffffff


	//   ....[17]....
        /*0080*/ 	.word	0xffffffff


	//   ....[18]....
        /*0084*/ 	.word	0xffffffff


	//   ....[19]....
        /*0088*/ 	.word	0xffffffff


	//----- nvinfo : EIATTR_COOP_GROUP_INSTR_OFFSETS
	.align		4
.L_2759:
        /*008c*/ 	.byte	0x04, 0x28
        /*008e*/ 	.short	(.L_2761 - .L_2760)


	//   ....[0]....
.L_2760:
        /*0090*/ 	.word	0x00001c70


	//   ....[1]....
        /*0094*/ 	.word	0x00001c90


	//   ....[2]....
        /*0098*/ 	.word	0x00001cb0


	//   ....[3]....
        /*009c*/ 	.word	0x00001cd0


	//   ....[4]....
        /*00a0*/ 	.word	0x00001cf0


	//   ....[5]....
        /*00a4*/ 	.word	0x00001d10


	//   ....[6]....
        /*00a8*/ 	.word	0x00001d30


	//   ....[7]....
        /*00ac*/ 	.word	0x00001d50


	//   ....[8]....
        /*00b0*/ 	.word	0x00001d70


	//   ....[9]....
        /*00b4*/ 	.word	0x00001d90


	//   ....[10]....
        /*00b8*/ 	.word	0x000037e0


	//   ....[11]....
        /*00bc*/ 	.word	0x00003860


	//   ....[12]....
        /*00c0*/ 	.word	0x000038e0


	//   ....[13]....
        /*00c4*/ 	.word	0x00003950


	//   ....[14]....
        /*00c8*/ 	.word	0x000039d0


	//   ....[15]....
        /*00cc*/ 	.word	0x00003a40


	//   ....[16]....
        /*00d0*/ 	.word	0x00003ac0


	//   ....[17]....
        /*00d4*/ 	.word	0x00003b30


	//   ....[18]....
        /*00d8*/ 	.word	0x00003bb0


	//   ....[19]....
        /*00dc*/ 	.word	0x00003c20


	//----- nvinfo : EIATTR_EXIT_INSTR_OFFSETS
	.align		4
.L_2761:
        /*00e0*/ 	.byte	0x04, 0x1c
        /*00e2*/ 	.short	(.L_2763 - .L_2762)


	//   ....[0]....
.L_2762:
        /*00e4*/ 	.word	0x000036e0


	//   ....[1]....
        /*00e8*/ 	.word	0x00003780


	//----- nvinfo : EIATTR_MAX_THREADS
	.align		4
.L_2763:
        /*00ec*/ 	.byte	0x04, 0x05
        /*00ee*/ 	.short	(.L_2765 - .L_2764)
.L_2764:
        /*00f0*/ 	.word	0x00000080
        /*00f4*/ 	.word	0x00000001
        /*00f8*/ 	.word	0x00000001


	//----- nvinfo : EIATTR_CRS_STACK_SIZE
	.align		4
.L_2765:
        /*00fc*/ 	.byte	0x04, 0x1e
        /*00fe*/ 	.short	(.L_2767 - .L_2766)
.L_2766:
        /*0100*/ 	.word	0x00000000
.L_2767:


//--------------------- .nv.info._ZN10layer_norm31ln_parallel_residual_bwd_kernelINS_13Kernel_traitsIfffffjLj2560ELj1ELj1ELj4ELj16ENS_18Kernel_traits_baseILj2560EfffffjLj128EEEEELb1ELb0ELb1EEEvNS_9BwdParamsE --------------------------
	.section	.nv.info._ZN10layer_norm31ln_parallel_residual_bwd_kernelINS_13Kernel_traitsIfffffjLj2560ELj1ELj1ELj4ELj16ENS_18Kernel_traits_baseILj2560EfffffjLj128EEEEELb1ELb0ELb1EEEvNS_9BwdParamsE,"",@"SHT_CUDA_INFO"
	.sectionflags	@""
	.align	4


	//----- nvinfo : EIATTR_CUDA_API_VERSION
	.align		4
        /*0000*/ 	.byte	0x04, 0x37
        /*0002*/ 	.short	(.L_2769 - .L_2768)
.L_2768:
        /*0004*/ 	.word	0x00000082


	//----- nvinfo : EIATTR_SW2861232_WAR
	.align		4
.L_2769:
        /*0008*/ 	.byte	0x01, 0x35
	.zero		2


	//----- nvinfo : EIATTR_PARAM_CBANK
	.align		4
        /*000c*/ 	.byte	0x04, 0x0a
        /*000e*/ 	.short	(.L_2771 - .L_2770)
	.align		4
.L_2770:
        /*0010*/ 	.word	index@(.nv.constant0._ZN10layer_norm31ln_parallel_residual_bwd_kernelINS_13Kernel_traitsIfffffjLj2560ELj1ELj1ELj4ELj16ENS_18Kernel_traits_baseILj2560EfffffjLj128EEEEELb1ELb0ELb1EEEvNS_9BwdParamsE)
        /*0014*/ 	.short	0x0160
        /*0016*/ 	.short	0x0128


	//----- nvinfo : EIATTR_CBANK_PARAM_SIZE
	.align		4
.L_2771:
        /*0018*/ 	.byte	0x03, 0x19
        /*001a*/ 	.short	0x0128


	//----- nvinfo : EIATTR_KPARAM_INFO
	.align		4
        /*001c*/ 	.byte	0x04, 0x17
        /*001e*/ 	.short	(.L_2773 - .L_2772)
.L_2772:
        /*0020*/ 	.word	0x00000000
        /*0024*/ 	.short	0x0000
        /*0026*/ 	.short	0x0000
        /*0028*/ 	.byte	0x00, 0xf0, 0xa1, 0x04


	//----- nvinfo : EIATTR_MAXREG_COUNT
	.align		4
.L_2773:
        /*002c*/ 	.byte	0x03, 0x1b
        /*002e*/ 	.short	0x00ff


	//----- nvinfo : EIATTR_NUM_BARRIERS
	.align		4
        /*0030*/ 	.byte	0x02, 0x4c
        /*0032*/ 	.byte	0x01
	.zero		1


	//----- nvinfo : EIATTR_MERCURY_ISA_VERSION
	.align		4
        /*0034*/ 	.byte	0x03, 0x5f
        /*0036*/ 	.short	0x0000


	//----- nvinfo : EIATTR_COOP_GROUP_MASK_REGIDS
	.align		4
        /*0038*/ 	.byte	0x04, 0x29
        /*003a*/ 	.short	(.L_2775 - .L_2774)


	//   ....[0]....
.L_2774:
        /*003c*/ 	.word	0xffffffff


	//   ....[1]....
        /*0040*/ 	.word	0xffffffff


	//   ....[2]....
        /*0044*/ 	.word	0xffffffff


	//   ....[3]....
        /*0048*/ 	.word	0xffffffff


	//   ....[4]....
        /*004c*/ 	.word	0xffffffff


	//   ....[5]....
        /*0050*/ 	.word	0xffffffff


	//   ....[6]....
        /*0054*/ 	.word	0xffffffff


	//   ....[7]....
        /*0058*/ 	.word	0xffffffff


	//   ....[8]....
        /*005c*/ 	.word	0xffffffff


	//   ....[9]....
        /*0060*/ 	.word	0xffffffff


	//   ....[10]....
        /*0064*/ 	.word	0xffffffff


	//   ....[11]....
        /*0068*/ 	.word	0xffffffff


	//   ....[12]....
        /*006c*/ 	.word	0xffffffff


	//   ....[13]....
        /*0070*/ 	.word	0xffffffff


	//   ....[14]....
        /*0074*/ 	.word	0xffffffff


	//   ....[15]....
        /*0078*/ 	.word	0xffffffff


	//   ....[16]....
        /*007c*/ 	.word	0xffffffff


	//   ....[17]....
        /*0080*/ 	.word	0xffffffff


	//   ....[18]....
        /*0084*/ 	.word	0xffffffff


	//   ....[19]....
        /*0088*/ 	.word	0xffffffff


	//----- nvinfo : EIATTR_COOP_GROUP_INSTR_OFFSETS
	.align		4
.L_2775:
        /*008c*/ 	.byte	0x04, 0x28
        /*008e*/ 	.short	(.L_2777 - .L_2776)


	//   ....[0]....
.L_2776:
        /*0090*/ 	.word	0x00001b40


	//   ....[1]....
        /*0094*/ 	.word	0x00001b60


	//   ....[2]....
        /*0098*/ 	.word	0x00001b80


	//   ....[3]....
        /*009c*/ 	.word	0x00001ba0


	//   ....[4]....
        /*00a0*/ 	.word	0x00001bc0


	//   ....[5]....
        /*00a4*/ 	.word	0x00001be0


	//   ....[6]....
        /*00a8*/ 	.word	0x00001c00


	//   ....[7]....
        /*00ac*/ 	.word	0x00001c20


	//   ....[8]....
        /*00b0*/ 	.word	0x00001c40


	//   ....[9]....
        /*00b4*/ 	.word	0x00001c60


	//   ....[10]....
        /*00b8*/ 	.word	0x000036b0


	//   ....[11]....
        /*00bc*/ 	.word	0x00003730


	//   ....[12]....
        /*00c0*/ 	.word	0x000037b0


	//   ....[13]....
        /*00c4*/ 	.word	0x00003820


	//   ....[14]....
        /*00c8*/ 	.word	0x000038a0


	//   ....[15]....
        /*00cc*/ 	.word	0x00003910


	//   ....[16]....
        /*00d0*/ 	.word	0x00003990


	//   ....[17]....
        /*00d4*/ 	.word	0x00003a00


	//   ....[18]....
        /*00d8*/ 	.word	0x00003a80


	//   ....[19]....
        /*00dc*/ 	.word	0x00003af0


	//----- nvinfo : EIATTR_EXIT_INSTR_OFFSETS
	.align		4
.L_2777:
        /*00e0*/ 	.byte	0x04, 0x1c
        /*00e2*/ 	.short	(.L_2779 - .L_2778)


	//   ....[0]....
.L_2778:
        /*00e4*/ 	.word	0x00003650


	//----- nvinfo : EIATTR_MAX_THREADS
	.align		4
.L_2779:
        /*00e8*/ 	.byte	0x04, 0x05
        /*00ea*/ 	.short	(.L_2781 - .L_2780)
.L_2780:
        /*00ec*/ 	.word	0x00000080
        /*00f0*/ 	.word	0x00000001
        /*00f4*/ 	.word	0x00000001


	//----- nvinfo : EIATTR_CRS_STACK_SIZE
	.align		4
.L_2781:
        /*00f8*/ 	.byte	0x04, 0x1e
        /*00fa*/ 	.short	(.L_2783 - .L_2782)
.L_2782:
        /*00fc*/ 	.word	0x00000000
.L_2783:


//--------------------- .nv.info._ZN10layer_norm22ln_bwd_finalize_kernelINS_22Kernel_traits_finalizeILj2560EfffffjLb0ELj1024ELj4ENS_18Kernel_traits_baseILj2560EfffffjLj1024EEEEELb0ELb0EEEvNS_9BwdParamsE --------------------------
	.section	.nv.info._ZN10layer_norm22ln_bwd_finalize_kernelINS_22Kernel_traits_finalizeILj2560EfffffjLb0ELj1024ELj4ENS_18Kernel_traits_baseILj2560EfffffjLj1024EEEEELb0ELb0EEEvNS_9BwdParamsE,"",@"SHT_CUDA_INFO"
	.sectionflags	@""
	.align	4


	//----- nvinfo : EIATTR_CUDA_API_VERSION
	.align		4
        /*0000*/ 	.byte	0x04, 0x37
        /*0002*/ 	.short	(.L_2785 - .L_2784)
.L_2784:
        /*0004*/ 	.word	0x00000082


	//----- nvinfo : EIATTR_SW2861232_WAR
	.align		4
.L_2785:
        /*0008*/ 	.byte	0x01, 0x35
	.zero		2


	//----- nvinfo : EIATTR_PARAM_CBANK
	.align		4
        /*000c*/ 	.byte	0x04, 0x0a
        /*000e*/ 	.short	(.L_2787 - .L_2786)
	.align		4
.L_2786:
        /*0010*/ 	.word	index@(.nv.constant0._ZN10layer_norm22ln_bwd_finalize_kernelINS_22Kernel_traits_finalizeILj2560EfffffjLb0ELj1024ELj4ENS_18Kernel_traits_baseILj2560EfffffjLj1024EEEEELb0ELb0EEEvNS_9BwdParamsE)
        /*0014*/ 	.short	0x0160
        /*0016*/ 	.short	0x0128


	//----- nvinfo : EIATTR_CBANK_PARAM_SIZE
	.align		4
.L_2787:
        /*0018*/ 	.byte	0x03, 0x19
        /*001a*/ 	.short	0x0128


	//----- nvinfo : EIATTR_KPARAM_INFO
	.align		4
        /*001c*/ 	.byte	0x04, 0x17
        /*001e*/ 	.short	(.L_2789 - .L_2788)
.L_2788:
        /*0020*/ 	.word	0x00000000
        /*0024*/ 	.short	0x0000
        /*0026*/ 	.short	0x0000
        /*0028*/ 	.byte	0x00, 0xf0, 0xa1, 0x04


	//----- nvinfo : EIATTR_MAXREG_COUNT
	.align		4
.L_2789:
        /*002c*/ 	.byte	0x03, 0x1b
        /*002e*/ 	.short	0x0040


	//----- nvinfo : EIATTR_NUM_BARRIERS
	.align		4
        /*0030*/ 	.byte	0x02, 0x4c
        /*0032*/ 	.byte	0x01
	.zero		1


	//----- nvinfo : EIATTR_MERCURY_ISA_VERSION
	.align		4
        /*0034*/ 	.byte	0x03, 0x5f
        /*0036*/ 	.short	0x0000


	//----- nvinfo : EIATTR_COOP_GROUP_MASK_REGIDS
	.align		4
        /*0038*/ 	.byte	0x04, 0x29
        /*003a*/ 	.short	(.L_2791 - .L_2790)


	//   ....[0]....
.L_2790:
        /*003c*/ 	.word	0xffffffff


	//   ....[1]....
        /*0040*/ 	.word	0xffffffff


	//   ....[2]....
        /*0044*/ 	.word	0xffffffff


	//   ....[3]....
        /*0048*/ 	.word	0xffffffff


	//   ....[4]....
        /*004c*/ 	.word	0xffffffff


	//   ....[5]....
        /*0050*/ 	.word	0xffffffff


	//   ....[6]....
        /*0054*/ 	.word	0xffffffff


	//   ....[7]....
        /*0058*/ 	.word	0xffffffff


	//   ....[8]....
        /*005c*/ 	.word	0xffffffff


	//   ....[9]....
        /*0060*/ 	.word	0xffffffff


	//   ....[10]....
        /*0064*/ 	.word	0xffffffff


	//   ....[11]....
        /*0068*/ 	.word	0xffffffff


	//   ....[12]....
        /*006c*/ 	.word	0xffffffff


	//   ....[13]....
        /*0070*/ 	.word	0xffffffff


	//   ....[14]....
        /*0074*/ 	.word	0xffffffff


	//   ....[15]....
        /*0078*/ 	.word	0xffffffff


	//   ....[16]....
        /*007c*/ 	.word	0xffffffff


	//   ....[17]....
        /*0080*/ 	.word	0xffffffff


	//   ....[18]....
        /*0084*/ 	.word	0xffffffff


	//   ....[19]....
        /*0088*/ 	.word	0xffffffff


	//----- nvinfo : EIATTR_COOP_GROUP_INSTR_OFFSETS
	.align		4
.L_2791:
        /*008c*/ 	.byte	0x04, 0x28
        /*008e*/ 	.short	(.L_2793 - .L_2792)


	//   ....[0]....
.L_2792:
        /*0090*/ 	.word	0x00000820


	//   ....[1]....
        /*0094*/ 	.word	0x00000850


	//   ....[2]....
        /*0098*/ 	.word	0x00000860


	//   ....[3]....
        /*009c*/ 	.word	0x00000890


	//   ....[4]....
        /*00a0*/ 	.word	0x000008a0


	//   ....[5]....
        /*00a4*/ 	.word	0x000008d0


	//   ....[6]....
        /*00a8*/ 	.word	0x000008f0


	//   ....[7]....
        /*00ac*/ 	.word	0x00000900


	//   ....[8]....
        /*00b0*/ 	.word	0x00000930


	//   ....[9]....
        /*00b4*/ 	.word	0x00000940


	//   ....[10]....
        /*00b8*/ 	.word	0x00000b30


	//   ....[11]....
        /*00bc*/ 	.word	0x00000ba0


	//   ....[12]....
        /*00c0*/ 	.word	0x00000c00


	//   ....[13]....
        /*00c4*/ 	.word	0x00000c60


	//   ....[14]....
        /*00c8*/ 	.word	0x00000cd0


	//   ....[15]....
        /*00cc*/ 	.word	0x00000d40


	//   ....[16]....
        /*00d0*/ 	.word	0x00000da0


	//   ....[17]....
        /*00d4*/ 	.word	0x00000e00


	//   ....[18]....
        /*00d8*/ 	.word	0x00000e60


	//   ....[19]....
        /*00dc*/ 	.word	0x00000ec0


	//----- nvinfo : EIATTR_EXIT_INSTR_OFFSETS
	.align		4
.L_2793:
        /*00e0*/ 	.byte	0x04, 0x1c
        /*00e2*/ 	.short	(.L_2795 - .L_2794)


	//   ....[0]....
.L_2794:
        /*00e4*/ 	.word	0x00000070


	//   ....[1]....
        /*00e8*/ 	.word	0x00000ad0


	//----- nvinfo : EIATTR_MAX_THREADS
	.align		4
.L_2795:
        /*00ec*/ 	.byte	0x04, 0x05
        /*00ee*/ 	.short	(.L_2797 - .L_2796)
.L_2796:
        /*00f0*/ 	.word	0x00000400
        /*00f4*/ 	.word	0x00000001
        /*00f8*/ 	.word	0x00000001


	//----- nvinfo : EIATTR_CRS_STACK_SIZE
	.align		4
.L_2797:
        /*00fc*/ 	.byte	0x04, 0x1e
        /*00fe*/ 	.short	(.L_2799 - .L_2798)
.L_2798:
        /*0100*/ 	.word	0x00000000
.L_2799:


//--------------------- .nv.info._ZN10layer_norm40ln_parallel_residual_bwd_finalize_kernelINS_22Kernel_traits_finalizeILj2560EfffffjLb0ELj1024ELj4ENS_18Kernel_traits_baseILj2560EfffffjLj1024EEEEELb0EEEvNS_9BwdParamsE --------------------------
	.section	.nv.info._ZN10layer_norm40ln_parallel_residual_bwd_finalize_kernelINS_22Kernel_traits_finalizeILj2560EfffffjLb0ELj1024ELj4ENS_18Kernel_traits_baseILj2560EfffffjLj1024EEEEELb0EEEvNS_9BwdParamsE,"",@"SHT_CUDA_INFO"
	.sectionflags	@""
	.align	4


	//----- nvinfo : EIATTR_CUDA_API_VERSION
	.align		4
        /*0000*/ 	.byte	0x04, 0x37
        /*0002*/ 	.short	(.L_2801 - .L_2800)
.L_2800:
        /*0004*/ 	.word	0x00000082


	//----- nvinfo : EIATTR_SW2861232_WAR
	.align		4
.L_2801:
        /*0008*/ 	.byte	0x01, 0x35
	.zero		2


	//----- nvinfo : EIATTR_PARAM_CBANK
	.align		4
        /*000c*/ 	.byte	0x04, 0x0a
        /*000e*/ 	.short	(.L_2803 - .L_2802)
	.align		4
.L_2802:
        /*0010*/ 	.word	index@(.nv.constant0._ZN10layer_norm40ln_parallel_residual_bwd_finalize_kernelINS_22Kernel_traits_finalizeILj2560EfffffjLb0ELj1024ELj4ENS_18Kernel_traits_baseILj2560EfffffjLj1024EEEEELb0EEEvNS_9BwdParamsE)
        /*0014*/ 	.short	0x0160
        /*0016*/ 	.short	0x0128


	//----- nvinfo : EIATTR_CBANK_PARAM_SIZE
	.align		4
.L_2803:
        /*0018*/ 	.byte	0x03, 0x19
        /*001a*/ 	.short	0x0128


	//----- nvinfo : EIATTR_KPARAM_INFO
	.align		4
        /*001c*/ 	.byte	0x04, 0x17
        /*001e*/ 	.short	(.L_2805 - .L_2804)
.L_2804:
        /*0020*/ 	.word	0x00000000
        /*0024*/ 	.short	0x0000
        /*0026*/ 	.short	0x0000
        /*0028*/ 	.byte	0x00, 0xf0, 0xa1, 0x04


	//----- nvinfo : EIATTR_MAXREG_COUNT
	.align		4
.L_2805:
        /*002c*/ 	.byte	0x03, 0x1b
        /*002e*/ 	.short	0x0040


	//----- nvinfo : EIATTR_NUM_BARRIERS
	.align		4
        /*0030*/ 	.byte	0x02, 0x4c
        /*0032*/ 	.byte	0x01
	.zero		1


	//----- nvinfo : EIATTR_MERCURY_ISA_VERSION
	.align		4
        /*0034*/ 	.byte	0x03, 0x5f
        /*0036*/ 	.short	0x0000


	//----- nvinfo : EIATTR_COOP_GROUP_MASK_REGIDS
	.align		4
        /*0038*/ 	.byte	0x04, 0x29
        /*003a*/ 	.short	(.L_2807 - .L_2806)


	//   ....[0]....
.L_2806:
        /*003c*/ 	.word	0xffffffff


	//   ....[1]....
        /*0040*/ 	.word	0xffffffff


	//   ....[2]....
        /*0044*/ 	.word	0xffffffff


	//   ....[3]....
        /*0048*/ 	.word	0xffffffff


	//   ....[4]....
        /*004c*/ 	.word	0xffffffff


	//   ....[5]....
        /*0050*/ 	.word	0xffffffff


	//   ....[6]....
        /*0054*/ 	.word	0xffffffff


	//   ....[7]....
        /*0058*/ 	.word	0xffffffff


	//   ....[8]....
        /*005c*/ 	.word	0xffffffff


	//   ....[9]....
        /*0060*/ 	.word	0xffffffff


	//   ....[10]....
        /*0064*/ 	.word	0xffffffff


	//   ....[11]....
        /*0068*/ 	.word	0xffffffff


	//   ....[12]....
        /*006c*/ 	.word	0xffffffff


	//   ....[13]....
        /*0070*/ 	.word	0xffffffff


	//   ....[14]....
        /*0074*/ 	.word	0xffffffff


	//   ....[15]....
        /*0078*/ 	.word	0xffffffff


	//   ....[16]....
        /*007c*/ 	.word	0xffffffff


	//   ....[17]....
        /*0080*/ 	.word	0xffffffff


	//   ....[18]....
        /*0084*/ 	.word	0xffffffff


	//   ....[19]....
        /*0088*/ 	.word	0xffffffff


	//   ....[20]....
        /*008c*/ 	.word	0xffffffff


	//   ....[21]....
        /*0090*/ 	.word	0xffffffff


	//   ....[22]....
        /*0094*/ 	.word	0xffffffff


	//   ....[23]....
        /*0098*/ 	.word	0xffffffff


	//   ....[24]....
        /*009c*/ 	.word	0xffffffff


	//   ....[25]....
        /*00a0*/ 	.word	0xffffffff


	//   ....[26]....
        /*00a4*/ 	.word	0xffffffff


	//   ....[27]....
        /*00a8*/ 	.word	0xffffffff


	//   ....[28]....
        /*00ac*/ 	.word	0xffffffff


	//   ....[29]....
        /*00b0*/ 	.word	0xffffffff


	//   ....[30]....
        /*00b4*/ 	.word	0xffffffff


	//   ....[31]....
        /*00b8*/ 	.word	0xffffffff


	//   ....[32]....
        /*00bc*/ 	.word	0xffffffff


	//   ....[33]....
        /*00c0*/ 	.word	0xffffffff


	//   ....[34]....
        /*00c4*/ 	.word	0xffffffff


	//   ....[35]....
        /*00c8*/ 	.word	0xffffffff


	//   ....[36]....
        /*00cc*/ 	.word	0xffffffff


	//   ....[37]....
        /*00d0*/ 	.word	0xffffffff


	//   ....[38]....
        /*00d4*/ 	.word	0xffffffff


	//   ....[39]....
        /*00d8*/ 	.word	0xffffffff


	//----- nvinfo : EIATTR_COOP_GROUP_INSTR_OFFSETS
	.align		4
.L_2807:
        /*00dc*/ 	.byte	0x04, 0x28
        /*00de*/ 	.short	(.L_2809 - .L_2808)


	//   ....[0]....
.L_2808:
        /*00e0*/ 	.word	0x00000b70


	//   ....[1]....
        /*00e4*/ 	.word	0x00000ba0


	//   ....[2]....
        /*00e8*/ 	.word	0x00000bb0


	//   ....[3]....
        /*00ec*/ 	.word	0x00000bc0


	//   ....[4]....
        /*00f0*/ 	.word	0x00000bf0


	//   ....[5]....
        /*00f4*/ 	.word	0x00000c10


	//   ....[6]....
        /*00f8*/ 	.word	0x00000c20


	//   ....[7]....
        /*00fc*/ 	.word	0x00000c30


	//   ....[8]....
        /*0100*/ 	.word	0x00000c60


	//   ....[9]....
        /*0104*/ 	.word	0x00000c80


	//   ....[10]....
        /*0108*/ 	.word	0x00000ca0


	//   ....[11]....
        /*010c*/ 	.word	0x00000cb0


	//   ....[12]....
        /*0110*/ 	.word	0x00000ce0


	//   ....[13]....
        /*0114*/ 	.word	0x00000d00


	//   ....[14]....
        /*0118*/ 	.word	0x00000d20


	//   ....[15]....
        /*011c*/ 	.word	0x00000d30


	//   ....[16]....
        /*0120*/ 	.word	0x00000d60


	//   ....[17]....
        /*0124*/ 	.word	0x00000d90


	//   ....[18]....
        /*0128*/ 	.word	0x00000da0


	//   ....[19]....
        /*012c*/ 	.word	0x00000db0


	//   ....[20]....
        /*0130*/ 	.word	0x00001080


	//   ....[21]....
        /*0134*/ 	.word	0x000010f0


	//   ....[22]....
        /*0138*/ 	.word	0x00001150


	//   ....[23]....
        /*013c*/ 	.word	0x000011b0


	//   ....[24]....
        /*0140*/ 	.word	0x00001220


	//   ....[25]....
        /*0144*/ 	.word	0x00001290


	//   ....[26]....
        /*0148*/ 	.word	0x000012f0


	//   ....[27]....
        /*014c*/ 	.word	0x00001350


	//   ....[28]....
        /*0150*/ 	.word	0x000013b0


	//   ....[29]....
        /*0154*/ 	.word	0x00001420


	//   ....[30]....
        /*0158*/ 	.word	0x00001490


	//   ....[31]....
        /*015c*/ 	.word	0x000014f0


	//   ....[32]....
        /*0160*/ 	.word	0x00001550


	//   ....[33]....
        /*0164*/ 	.word	0x000015b0


	//   ....[34]....
        /*0168*/ 	.word	0x00001620


	//   ....[35]....
        /*016c*/ 	.word	0x00001690


	//   ....[36]....
        /*0170*/ 	.word	0x000016f0


	//   ....[37]....
        /*0174*/ 	.word	0x00001750


	//   ....[38]....
        /*0178*/ 	.word	0x000017b0


	//   ....[39]....
        /*017c*/ 	.word	0x00001810


	//----- nvinfo : EIATTR_EXIT_INSTR_OFFSETS
	.align		4
.L_2809:
        /*0180*/ 	.byte	0x04, 0x1c
        /*0182*/ 	.short	(.L_2811 - .L_2810)


	//   ....[0]....
.L_2810:
        /*0184*/ 	.word	0x00000070


	//   ....[1]....
        /*0188*/ 	.word	0x00001020


	//----- nvinfo : EIATTR_MAX_THREADS
	.align		4
.L_2811:
        /*018c*/ 	.byte	0x04, 0x05
        /*018e*/ 	.short	(.L_2813 - .L_2812)
.L_2812:
        /*0190*/ 	.word	0x00000400
        /*0194*/ 	.word	0x00000001
        /*0198*/ 	.word	0x00000001


	//----- nvinfo : EIATTR_CRS_STACK_SIZE
	.align		4
.L_2813:
        /*019c*/ 	.byte	0x04, 0x1e
        /*019e*/ 	.short	(.L_2815 - .L_2814)
.L_2814:
        /*01a0*/ 	.word	0x00000000
.L_2815:


//--------------------- .nv.info._ZN10layer_norm31ln_parallel_residual_bwd_kernelINS_13Kernel_traitsIfffffjLj2560ELj1ELj1ELj4ELj16ENS_18Kernel_traits_baseILj2560EfffffjLj128EEEEELb1ELb1ELb0EEEvNS_9BwdParamsE --------------------------
	.section	.nv.info._ZN10layer_norm31ln_parallel_residual_bwd_kernelINS_13Kernel_traitsIfffffjLj2560ELj1ELj1ELj4ELj16ENS_18Kernel_traits_baseILj2560EfffffjLj128EEEEELb1ELb1ELb0EEEvNS_9BwdParamsE,"",@"SHT_CUDA_INFO"
	.sectionflags	@""
	.align	4


	//----- nvinfo : EIATTR_CUDA_API_VERSION
	.align		4
        /*0000*/ 	.byte	0x04, 0x37
        /*0002*/ 	.short	(.L_2817 - .L_2816)
.L_2816:
        /*0004*/ 	.word	0x00000082


	//----- nvinfo : EIATTR_SW2861232_WAR
	.align		4
.L_2817:
        /*0008*/ 	.byte	0x01, 0x35
	.zero		2


	//----- nvinfo : EIATTR_PARAM_CBANK
	.align		4
        /*000c*/ 	.byte	0x04, 0x0a
        /*000e*/ 	.short	(.L_2819 - .L_2818)
	.align		4
.L_2818:
        /*0010*/ 	.word	index@(.nv.constant0._ZN10layer_norm31ln_parallel_residual_bwd_kernelINS_13Kernel_traitsIfffffjLj2560ELj1ELj1ELj4ELj16ENS_18Kernel_traits_baseILj2560EfffffjLj128EEEEELb1ELb1ELb0EEEvNS_9BwdParamsE)
        /*0014*/ 	.short	0x0160
        /*0016*/ 	.short	0x0128


	//----- nvinfo : EIATTR_CBANK_PARAM_SIZE
	.align		4
.L_2819:
        /*0018*/ 	.byte	0x03, 0x19
        /*001a*/ 	.short	0x0128


	//----- nvinfo : EIATTR_KPARAM_INFO
	.align		4
        /*001c*/ 	.byte	0x04, 0x17
        /*001e*/ 	.short	(.L_2821 - .L_2820)
.L_2820:
        /*0020*/ 	.word	0x00000000
        /*0024*/ 	.short	0x0000
        /*0026*/ 	.short	0x0000
        /*0028*/ 	.byte	0x00, 0xf0, 0xa1, 0x04


	//----- nvinfo : EIATTR_MAXREG_COUNT
	.align		4
.L_2821:
        /*002c*/ 	.byte	0x03, 0x1b
        /*002e*/ 	.short	0x00ff


	//----- nvinfo : EIATTR_NUM_BARRIERS
	.align		4
        /*0030*/ 	.byte	0x02, 0x4c
        /*0032*/ 	.byte	0x01
	.zero		1


	//----- nvinfo : EIATTR_MERCURY_ISA_VERSION
	.align		4
        /*0034*/ 	.byte	0x03, 0x5f
        /*0036*/ 	.short	0x0000


	//----- nvinfo : EIATTR_COOP_GROUP_MASK_REGIDS
	.align		4
        /*0038*/ 	.byte	0x04, 0x29
        /*003a*/ 	.short	(.L_2823 - .L_2822)


	//   ....[0]....
.L_2822:
        /*003c*/ 	.word	0xffffffff


	//   ....[1]....
        /*0040*/ 	.word	0xffffffff


	//   ....[2]....
        /*0044*/ 	.word	0xffffffff


	//   ....[3]....
        /*0048*/ 	.word	0xffffffff


	//   ....[4]....
        /*004c*/ 	.word	0xffffffff


	//   ....[5]....
        /*0050*/ 	.word	0xffffffff


	//   ....[6]....
        /*0054*/ 	.word	0xffffffff


	//   ....[7]....
        /*0058*/ 	.word	0xffffffff


	//   ....[8]....
        /*005c*/ 	.word	0xffffffff


	//   ....[9]....
        /*0060*/ 	.word	0xffffffff


	//   ....[10]....
        /*0064*/ 	.word	0xffffffff


	//   ....[11]....
        /*0068*/ 	.word	0xffffffff


	//   ....[12]....
        /*006c*/ 	.word	0xffffffff


	//   ....[13]....
        /*0070*/ 	.word	0xffffffff


	//   ....[14]....
        /*0074*/ 	.word	0xffffffff


	//   ....[15]....
        /*0078*/ 	.word	0xffffffff


	//   ....[16]....
        /*007c*/ 	.word	0xffffffff


	//   ....[17]....
        /*0080*/ 	.word	0xffffffff


	//   ....[18]....
        /*0084*/ 	.word	0xffffffff


	//   ....[19]....
        /*0088*/ 	.word	0xffffffff


	//----- nvinfo : EIATTR_COOP_GROUP_INSTR_OFFSETS
	.align		4
.L_2823:
        /*008c*/ 	.byte	0x04, 0x28
        /*008e*/ 	.short	(.L_2825 - .L_2824)


	//   ....[0]....
.L_2824:
        /*0090*/ 	.word	0x00001630


	//   ....[1]....
        /*0094*/ 	.word	0x00001650


	//   ....[2]....
        /*0098*/ 	.word	0x00001670


	//   ....[3]....
        /*009c*/ 	.word	0x00001690


	//   ....[4]....
        /*00a0*/ 	.word	0x000016b0


	//   ....[5]....
        /*00a4*/ 	.word	0x000016d0


	//   ....[6]....
        /*00a8*/ 	.word	0x000016f0


	//   ....[7]....
        /*00ac*/ 	.word	0x00001710


	//   ....[8]....
        /*00b0*/ 	.word	0x00001730


	//   ....[9]....
        /*00b4*/ 	.word	0x00001750


	//   ....[10]....
        /*00b8*/ 	.word	0x00002fa0


	//   ....[11]....
        /*00bc*/ 	.word	0x00003020


	//   ....[12]....
        /*00c0*/ 	.word	0x000030a0


	//   ....[13]....
        /*00c4*/ 	.word	0x00003110


	//   ....[14]....
        /*00c8*/ 	.word	0x00003190


	//   ....[15]....
        /*00cc*/ 	.word	0x00003200


	//   ....[16]....
        /*00d0*/ 	.word	0x00003280


	//   ....[17]....
        /*00d4*/ 	.word	0x000032f0


	//   ....[18]....
        /*00d8*/ 	.word	0x00003370


	//   ....[19]....
        /*00dc*/ 	.word	0x000033e0


	//----- nvinfo : EIATTR_EXIT_INSTR_OFFSETS
	.align		4
.L_2825:
        /*00e0*/ 	.byte	0x04, 0x1c
        /*00e2*/ 	.short	(.L_2827 - .L_2826)


	//   ....[0]....
.L_2826:
        /*00e4*/ 	.word	0x00002ee0


	//   ....[1]....
        /*00e8*/ 	.word	0x00002f40


	//----- nvinfo : EIATTR_MAX_THREADS
	.align		4
.L_2827:
        /*00ec*/ 	.byte	0x04, 0x05
        /*00ee*/ 	.short	(.L_2829 - .L_2828)
.L_2828:
        /*00f0*/ 	.word	0x00000080
        /*00f4*/ 	.word	0x00000001
        /*00f8*/ 	.word	0x00000001


	//----- nvinfo : EIATTR_CRS_STACK_SIZE
	.align		4
.L_2829:
        /*00fc*/ 	.byte	0x04, 0x1e
        /*00fe*/ 	.short	(.L_2831 - .L_2830)
.L_2830:
        /*0100*/ 	.word	0x00000000
.L_2831:


//--------------------- .nv.info._ZN10layer_norm22ln_bwd_finalize_kernelINS_22Kernel_traits_finalizeILj2560EfffffjLb0ELj1024ELj4ENS_18Kernel_traits_baseILj2560EfffffjLj1024EEEEELb0ELb1EEEvNS_9BwdParamsE --------------------------
	.section	.nv.info._ZN10layer_norm22ln_bwd_finalize_kernelINS_22Kernel_traits_finalizeILj2560EfffffjLb0ELj1024ELj4ENS_18Kernel_traits_baseILj2560EfffffjLj1024EEEEELb0ELb1EEEvNS_9BwdParamsE,"",@"SHT_CUDA_INFO"
	.sectionflags	@""
	.align	4


	//----- nvinfo : EIATTR_CUDA_API_VERSION
	.align		4
        /*0000*/ 	.byte	0x04, 0x37
        /*0002*/ 	.short	(.L_2833 - .L_2832)
.L_2832:
        /*0004*/ 	.word	0x00000082


	//----- nvinfo : EIATTR_SW2861232_WAR
	.align		4
.L_2833:
        /*0008*/ 	.byte	0x01, 0x35
	.zero		2


	//----- nvinfo : EIATTR_PARAM_CBANK
	.align		4
        /*000c*/ 	.byte	0x04, 0x0a
        /*000e*/ 	.short	(.L_2835 - .L_2834)
	.align		4
.L_2834:
        /*0010*/ 	.word	index@(.nv.constant0._ZN10layer_norm22ln_bwd_finalize_kernelINS_22Kernel_traits_finalizeILj2560EfffffjLb0ELj1024ELj4ENS_18Kernel_traits_baseILj2560EfffffjLj1024EEEEELb0ELb1EEEvNS_9BwdParamsE)
        /*0014*/ 	.short	0x0160
        /*0016*/ 	.short	0x0128


	//----- nvinfo : EIATTR_CBANK_PARAM_SIZE
	.align		4
.L_2835:
        /*0018*/ 	.byte	0x03, 0x19
        /*001a*/ 	.short	0x0128


	//----- nvinfo : EIATTR_KPARAM_INFO
	.align		4
        /*001c*/ 	.byte	0x04, 0x17
        /*001e*/ 	.short	(.L_2837 - .L_2836)
.L_2836:
        /*0020*/ 	.word	0x00000000
        /*0024*/ 	.short	0x0000
        /*0026*/ 	.short	0x0000
        /*0028*/ 	.byte	0x00, 0xf0, 0xa1, 0x04


	//----- nvinfo : EIATTR_MAXREG_COUNT
	.align		4
.L_2837:
        /*002c*/ 	.byte	0x03, 0x1b
        /*002e*/ 	.short	0x0040


	//----- nvinfo : EIATTR_NUM_BARRIERS
	.align		4
        /*0030*/ 	.byte	0x02, 0x4c
        /*0032*/ 	.byte	0x01
	.zero		1


	//----- nvinfo : EIATTR_MERCURY_ISA_VERSION
	.align		4
        /*0034*/ 	.byte	0x03, 0x5f
        /*0036*/ 	.short	0x0000


	//----- nvinfo : EIATTR_COOP_GROUP_MASK_REGIDS
	.align		4
        /*0038*/ 	.byte	0x04, 0x29
        /*003a*/ 	.short	(.L_2839 - .L_2838)


	//   ....[0]....
.L_2838:
        /*003c*/ 	.word	0xffffffff


	//   ....[1]....
        /*0040*/ 	.word	0xffffffff


	//   ....[2]....
        /*0044*/ 	.word	0xffffffff


	//   ....[3]....
        /*0048*/ 	.word	0xffffffff


	//   ....[4]....
        /*004c*/ 	.word	0xffffffff


	//   ....[5]....
        /*0050*/ 	.word	0xffffffff


	//   ....[6]....
        /*0054*/ 	.word	0xffffffff


	//   ....[7]....
        /*0058*/ 	.word	0xffffffff


	//   ....[8]....
        /*005c*/ 	.word	0xffffffff


	//   ....[9]....
        /*0060*/ 	.word	0xffffffff


	//   ....[10]....
        /*0064*/ 	.word	0xffffffff


	//   ....[11]....
        /*0068*/ 	.word	0xffffffff


	//   ....[12]....
        /*006c*/ 	.word	0xffffffff


	//   ....[13]....
        /*0070*/ 	.word	0xffffffff


	//   ....[14]....
        /*0074*/ 	.word	0xffffffff


	//   ....[15]....
        /*0078*/ 	.word	0xffffffff


	//   ....[16]....
        /*007c*/ 	.word	0xffffffff


	//   ....[17]....
        /*0080*/ 	.word	0xffffffff


	//   ....[18]....
        /*0084*/ 	.word	0xffffffff


	//   ....[19]....
        /*0088*/ 	.word	0xffffffff


	//----- nvinfo : EIATTR_COOP_GROUP_INSTR_OFFSETS
	.align		4
.L_2839:
        /*008c*/ 	.byte	0x04, 0x28
        /*008e*/ 	.short	(.L_2841 - .L_2840)


	//   ....[0]....
.L_2840:
        /*0090*/ 	.word	0x000007f0


	//   ....[1]....
        /*0094*/ 	.word	0x00000820


	//   ....[2]....
        /*0098*/ 	.word	0x00000840


	//   ....[3]....
        /*009c*/ 	.word	0x00000850


	//   ....[4]....
        /*00a0*/ 	.word	0x00000880


	//   ....[5]....
        /*00a4*/ 	.word	0x00000890


	//   ....[6]....
        /*00a8*/ 	.word	0x000008c0


	//   ....[7]....
        /*00ac*/ 	.word	0x000008d0


	//   ....[8]....
        /*00b0*/ 	.word	0x00000900


	//   ....[9]....
        /*00b4*/ 	.word	0x00000910


	//   ....[10]....
        /*00b8*/ 	.word	0x00000ab0


	//   ....[11]....
        /*00bc*/ 	.word	0x00000b30


	//   ....[12]....
        /*00c0*/ 	.word	0x00000b90


	//   ....[13]....
        /*00c4*/ 	.word	0x00000bf0


	//   ....[14]....
        /*00c8*/ 	.word	0x00000c60


	//   ....[15]....
        /*00cc*/ 	.word	0x00000cd0


	//   ....[16]....
        /*00d0*/ 	.word	0x00000d30


	//   ....[17]....
        /*00d4*/ 	.word	0x00000d90


	//   ....[18]....
        /*00d8*/ 	.word	0x00000df0


	//   ....[19]....
        /*00dc*/ 	.word	0x00000e50


	//----- nvinfo : EIATTR_EXIT_INSTR_OFFSETS
	.align		4
.L_2841:
        /*00e0*/ 	.byte	0x04, 0x1c
        /*00e2*/ 	.short	(.L_2843 - .L_2842)


	//   ....[0]....
.L_2842:
        /*00e4*/ 	.word	0x00000070


	//   ....[1]....
        /*00e8*/ 	.word	0x00000a50


	//----- nvinfo : EIATTR_MAX_THREADS
	.align		4
.L_2843:
        /*00ec*/ 	.byte	0x04, 0x05
        /*00ee*/ 	.short	(.L_2845 - .L_2844)
.L_2844:
        /*00f0*/ 	.word	0x00000400
        /*00f4*/ 	.word	0x00000001
        /*00f8*/ 	.word	0x00000001


	//----- nvinfo : EIATTR_CRS_STACK_SIZE
	.align		4
.L_2845:
        /*00fc*/ 	.byte	0x04, 0x1e
        /*00fe*/ 	.short	(.L_2847 - .L_2846)
.L_2846:
        /*0100*/ 	.word	0x00000000
.L_2847:


//--------------------- .nv.info._ZN10layer_norm40ln_parallel_residual_bwd_finalize_kernelINS_22Kernel_traits_finalizeILj2560EfffffjLb0ELj1024ELj4ENS_18Kernel_traits_baseILj2560EfffffjLj1024EEEEELb1EEEvNS_9BwdParamsE --------------------------
	.section	.nv.info._ZN10layer_norm40ln_parallel_residual_bwd_finalize_kernelINS_22Kernel_traits_finalizeILj2560EfffffjLb0ELj1024ELj4ENS_18Kernel_traits_baseILj2560EfffffjLj1024EEEEELb1EEEvNS_9BwdParamsE,"",@"SHT_CUDA_INFO"
	.sectionflags	@""
	.align	4


	//----- nvinfo : EIATTR_CUDA_API_VERSION
	.align		4
        /*0000*/ 	.byte	0x04, 0x37
        /*0002*/ 	.short	(.L_2849 - .L_2848)
.L_2848:
        /*0004*/ 	.word	0x00000082


	//----- nvinfo : EIATTR_SW2861232_WAR
	.align		4
.L_2849:
        /*0008*/ 	.byte	0x01, 0x35
	.zero		2


	//----- nvinfo : EIATTR_PARAM_CBANK
	.align		4
        /*000c*/ 	.byte	0x04, 0x0a
        /*000e*/ 	.short	(.L_2851 - .L_2850)
	.align		4
.L_2850:
        /*0010*/ 	.word	index@(.nv.constant0._ZN10layer_norm40ln_parallel_residual_bwd_finalize_kernelINS_22Kernel_traits_finalizeILj2560EfffffjLb0ELj1024ELj4ENS_18Kernel_traits_baseILj2560EfffffjLj1024EEEEELb1EEEvNS_9BwdParamsE)
        /*0014*/ 	.short	0x0160
        /*0016*/ 	.short	0x0128


	//----- nvinfo : EIATTR_CBANK_PARAM_SIZE
	.align		4
.L_2851:
        /*0018*/ 	.byte	0x03, 0x19
        /*001a*/ 	.short	0x0128


	//----- nvinfo : EIATTR_KPARAM_INFO
	.align		4
        /*001c*/ 	.byte	0x04, 0x17
        /*001e*/ 	.short	(.L_2853 - .L_2852)
.L_2852:
        /*0020*/ 	.word	0x00000000
        /*0024*/ 	.short	0x0000
        /*0026*/ 	.short	0x0000
        /*0028*/ 	.byte	0x00, 0xf0, 0xa1, 0x04


	//----- nvinfo : EIATTR_MAXREG_COUNT
	.align		4
.L_2853:
        /*002c*/ 	.byte	0x03, 0x1b
        /*002e*/ 	.short	0x0040


	//----- nvinfo : EIATTR_NUM_BARRIERS
	.align		4
        /*0030*/ 	.byte	0x02, 0x4c
        /*0032*/ 	.byte	0x01
	.zero		1


	//----- nvinfo : EIATTR_MERCURY_ISA_VERSION
	.align		4
        /*0034*/ 	.byte	0x03, 0x5f
        /*0036*/ 	.short	0x0000


	//----- nvinfo : EIATTR_COOP_GROUP_MASK_REGIDS
	.align		4
        /*0038*/ 	.byte	0x04, 0x29
        /*003a*/ 	.short	(.L_2855 - .L_2854)


	//   ....[0]....
.L_2854:
        /*003c*/ 	.word	0xffffffff


	//   ....[1]....
        /*0040*/ 	.word	0xffffffff


	//   ....[2]....
        /*0044*/ 	.word	0xffffffff


	//   ....[3]....
        /*0048*/ 	.word	0xffffffff


	//   ....[4]....
        /*004c*/ 	.word	0xffffffff


	//   ....[5]....
        /*0050*/ 	.word	0xffffffff


	//   ....[6]....
        /*0054*/ 	.word	0xffffffff


	//   ....[7]....
        /*0058*/ 	.word	0xffffffff


	//   ....[8]....
        /*005c*/ 	.word	0xffffffff


	//   ....[9]....
        /*0060*/ 	.word	0xffffffff


	//   ....[10]....
        /*0064*/ 	.word	0xffffffff


	//   ....[11]....
        /*0068*/ 	.word	0xffffffff


	//   ....[12]....
        /*006c*/ 	.word	0xffffffff


	//   ....[13]....
        /*0070*/ 	.word	0xffffffff


	//   ....[14]....
        /*0074*/ 	.word	0xffffffff


	//   ....[15]....
        /*0078*/ 	.word	0xffffffff


	//   ....[16]....
        /*007c*/ 	.word	0xffffffff


	//   ....[17]....
        /*0080*/ 	.word	0xffffffff


	//   ....[18]....
        /*0084*/ 	.word	0xffffffff


	//   ....[19]....
        /*0088*/ 	.word	0xffffffff


	//   ....[20]....
        /*008c*/ 	.word	0xffffffff


	//   ....[21]....
        /*0090*/ 	.word	0xffffffff


	//   ....[22]....
        /*0094*/ 	.word	0xffffffff


	//   ....[23]....
        /*0098*/ 	.word	0xffffffff


	//   ....[24]....
        /*009c*/ 	.word	0xffffffff


	//   ....[25]....
        /*00a0*/ 	.word	0xffffffff


	//   ....[26]....
        /*00a4*/ 	.word	0xffffffff


	//   ....[27]....
        /*00a8*/ 	.word	0xffffffff


	//   ....[28]....
        /*00ac*/ 	.word	0xffffffff


	//   ....[29]....
        /*00b0*/ 	.word	0xffffffff


	//   ....[30]....
        /*00b4*/ 	.word	0xffffffff


	//   ....[31]....
        /*00b8*/ 	.word	0xffffffff


	//   ....[32]....
        /*00bc*/ 	.word	0xffffffff


	//   ....[33]....
        /*00c0*/ 	.word	0xffffffff


	//   ....[34]....
        /*00c4*/ 	.word	0xffffffff


	//   ....[35]....
        /*00c8*/ 	.word	0xffffffff


	//   ....[36]....
        /*00cc*/ 	.word	0xffffffff


	//   ....[37]....
        /*00d0*/ 	.word	0xffffffff


	//   ....[38]....
        /*00d4*/ 	.word	0xffffffff


	//   ....[39]....
        /*00d8*/ 	.word	0xffffffff


	//----- nvinfo : EIATTR_COOP_GROUP_INSTR_OFFSETS
	.align		4
.L_2855:
        /*00dc*/ 	.byte	0x04, 0x28
        /*00de*/ 	.short	(.L_2857 - .L_2856)


	//   ....[0]....
.L_2856:
        /*00e0*/ 	.word	0x00000b60


	//   ....[1]....
        /*00e4*/ 	.word	0x00000b90


	//   ....[2]....
        /*00e8*/ 	.word	0x00000ba0


	//   ....[3]....
        /*00ec*/ 	.word	0x00000bb0


	//   ....[4]....
        /*00f0*/ 	.word	0x00000be0


	//   ....[5]....
        /*00f4*/ 	.word	0x00000c00


	//   ....[6]....
        /*00f8*/ 	.word	0x00000c10


	//   ....[7]....
        /*00fc*/ 	.word	0x00000c20


	//   ....[8]....
        /*0100*/ 	.word	0x00000c50


	//   ....[9]....
        /*0104*/ 	.word	0x00000c70


	//   ....[10]....
        /*0108*/ 	.word	0x00000c90


	//   ....[11]....
        /*010c*/ 	.word	0x00000ca0


	//   ....[12]....
        /*0110*/ 	.word	0x00000cd0


	//   ....[13]....
        /*0114*/ 	.word	0x00000cf0


	//   ....[14]....
        /*0118*/ 	.word	0x00000d10


	//   ....[15]....
        /*011c*/ 	.word	0x00000d20


	//   ....[16]....
        /*0120*/ 	.word	0x00000d50


	//   ....[17]....
        /*0124*/ 	.word	0x00000d80


	//   ....[18]....
        /*0128*/ 	.word	0x00000d90


	//   ....[19]....
        /*012c*/ 	.word	0x00000da0


	//   ....[20]....
        /*0130*/ 	.word	0x00001050


	//   ....[21]....
        /*0134*/ 	.word	0x000010c0


	//   ....[22]....
        /*0138*/ 	.word	0x00001120


	//   ....[23]....
        /*013c*/ 	.word	0x00001180


	//   ....[24]....
        /*0140*/ 	.word	0x000011f0


	//   ....[25]....
        /*0144*/ 	.word	0x00001260


	//   ....[26]....
        /*0148*/ 	.word	0x000012c0


	//   ....[27]....
        /*014c*/ 	.word	0x00001320


	//   ....[28]....
        /*0150*/ 	.word	0x00001380


	//   ....[29]....
        /*0154*/ 	.word	0x000013f0


	//   ....[30]....
        /*0158*/ 	.word	0x00001460


	//   ....[31]....
        /*015c*/ 	.word	0x000014c0


	//   ....[32]....
        /*0160*/ 	.word	0x00001520


	//   ....[33]....
        /*0164*/ 	.word	0x00001580


	//   ....[34]....
        /*0168*/ 	.word	0x000015f0


	//   ....[35]....
        /*016c*/ 	.word	0x00001660


	//   ....[36]....
        /*0170*/ 	.word	0x000016c0


	//   ....[37]....
        /*0174*/ 	.word	0x00001720


	//   ....[38]....
        /*0178*/ 	.word	0x00001780


	//   ....[39]....
        /*017c*/ 	.word	0x000017e0


	//----- nvinfo : EIATTR_EXIT_INSTR_OFFSETS
	.align		4
.L_2857:
        /*0180*/ 	.byte	0x04, 0x1c
        /*0182*/ 	.short	(.L_2859 - .L_2858)


	//   ....[0]....
.L_2858:
        /*0184*/ 	.word	0x00000070


	//   ....[1]....
        /*0188*/ 	.word	0x00000ff0


	//----- nvinfo : EIATTR_MAX_THREADS
	.align		4
.L_2859:
        /*018c*/ 	.byte	0x04, 0x05
        /*018e*/ 	.short	(.L_2861 - .L_2860)
.L_2860:
        /*0190*/ 	.word	0x00000400
        /*0194*/ 	.word	0x00000001
        /*0198*/ 	.word	0x00000001


	//----- nvinfo : EIATTR_CRS_STACK_SIZE
	.align		4
.L_2861:
        /*019c*/ 	.byte	0x04, 0x1e
        /*019e*/ 	.short	(.L_2863 - .L_2862)
.L_2862:
        /*01a0*/ 	.word	0x00000000
.L_2863:


//--------------------- .nv.info._ZN10layer_norm31ln_parallel_residual_bwd_kernelINS_13Kernel_traitsIfffffjLj2560ELj1ELj1ELj4ELj16ENS_18Kernel_traits_baseILj2560EfffffjLj128EEEEELb1ELb1ELb1EEEvNS_9BwdParamsE --------------------------
	.section	.nv.info._ZN10layer_norm31ln_parallel_residual_bwd_kernelINS_13Kernel_traitsIfffffjLj2560ELj1ELj1ELj4ELj16ENS_18Kernel_traits_baseILj2560EfffffjLj128EEEEELb1ELb1ELb1EEEvNS_9BwdParamsE,"",@"SHT_CUDA_INFO"
	.sectionflags	@""
	.align	4


	//----- nvinfo : EIATTR_CUDA_API_VERSION
	.align		4
        /*0000*/ 	.byte	0x04, 0x37
        /*0002*/ 	.short	(.L_2865 - .L_2864)
.L_2864:
        /*0004*/ 	.word	0x00000082


	//----- nvinfo : EIATTR_SW2861232_WAR
	.align		4
.L_2865:
        /*0008*/ 	.byte	0x01, 0x35
	.zero		2


	//----- nvinfo : EIATTR_PARAM_CBANK
	.align		4
        /*000c*/ 	.byte	0x04, 0x0a
        /*000e*/ 	.short	(.L_2867 - .L_2866)
	.align		4
.L_2866:
        /*0010*/ 	.word	index@(.nv.constant0._ZN10layer_norm31ln_parallel_residual_bwd_kernelINS_13Kernel_traitsIfffffjLj2560ELj1ELj1ELj4ELj16ENS_18Kernel_traits_baseILj2560EfffffjLj128EEEEELb1ELb1ELb1EEEvNS_9BwdParamsE)
        /*0014*/ 	.short	0x0160
        /*0016*/ 	.short	0x0128


	//----- nvinfo : EIATTR_CBANK_PARAM_SIZE
	.align		4
.L_2867:
        /*0018*/ 	.byte	0x03, 0x19
        /*001a*/ 	.short	0x0128


	//----- nvinfo : EIATTR_KPARAM_INFO
	.align		4
        /*001c*/ 	.byte	0x04, 0x17
        /*001e*/ 	.short	(.L_2869 - .L_2868)
.L_2868:
        /*0020*/ 	.word	0x00000000
        /*0024*/ 	.short	0x0000
        /*0026*/ 	.short	0x0000
        /*0028*/ 	.byte	0x00, 0xf0, 0xa1, 0x04


	//----- nvinfo : EIATTR_MAXREG_COUNT
	.align		4
.L_2869:
        /*002c*/ 	.byte	0x03, 0x1b
        /*002e*/ 	.short	0x00ff


	//----- nvinfo : EIATTR_NUM_BARRIERS
	.align		4
        /*0030*/ 	.byte	0x02, 0x4c
        /*0032*/ 	.byte	0x01
	.zero		1


	//----- nvinfo : EIATTR_MERCURY_ISA_VERSION
	.align		4
        /*0034*/ 	.byte	0x03, 0x5f
        /*0036*/ 	.short	0x0000


	//----- nvinfo : EIATTR_COOP_GROUP_MASK_REGIDS
	.align		4
        /*0038*/ 	.byte	0x04, 0x29
        /*003a*/ 	.short	(.L_2871 - .L_2870)


	//   ....[0]....
.L_2870:
        /*003c*/ 	.word	0xffffffff


	//   ....[1]....
        /*0040*/ 	.word	0xffffffff


	//   ....[2]....
        /*0044*/ 	.word	0xffffffff


	//   ....[3]....
        /*0048*/ 	.word	0xffffffff


	//   ....[4]....
        /*004c*/ 	.word	0xffffffff


	//   ....[5]....
        /*0050*/ 	.word	0xffffffff


	//   ....[6]....
        /*0054*/ 	.word	0xffffffff


	//   ....[7]....
        /*0058*/ 	.word	0xffffffff


	//   ....[8]....
        /*005c*/ 	.word	0xffffffff


	//   ....[9]....
        /*0060*/ 	.word	0xffffffff


	//   ....[10]....
        /*0064*/ 	.word	0xffffffff


	//   ....[11]....
        /*0068*/ 	.word	0xffffffff


	//   ....[12]....
        /*006c*/ 	.word	0xffffffff


	//   ....[13]....
        /*0070*/ 	.word	0xffffffff


	//   ....[14]....
        /*0074*/ 	.word	0xffffffff


	//   ....[15]....
        /*0078*/ 	.word	0xffffffff


	//   ....[16]....
        /*007c*/ 	.word	0xffffffff


	//   ....[17]....
        /*0080*/ 	.word	0xffffffff


	//   ....[18]....
        /*0084*/ 	.word	0xffffffff


	//   ....[19]....
        /*0088*/ 	.word	0xffffffff


	//----- nvinfo : EIATTR_COOP_GROUP_INSTR_OFFSETS
	.align		4
.L_2871:
        /*008c*/ 	.byte	0x04, 0x28
        /*008e*/ 	.short	(.L_2873 - .L_2872)


	//   ....[0]....
.L_2872:
        /*0090*/ 	.word	0x00001410


	//   ....[1]....
        /*0094*/ 	.word	0x00001430


	//   ....[2]....
        /*0098*/ 	.word	0x00001450


	//   ....[3]....
        /*009c*/ 	.word	0x00001470


	//   ....[4]....
        /*00a0*/ 	.word	0x00001490


	//   ....[5]....
        /*00a4*/ 	.word	0x000014b0


	//   ....[6]....
        /*00a8*/ 	.word	0x000014d0


	//   ....[7]....
        /*00ac*/ 	.word	0x000014f0


	//   ....[8]....
        /*00b0*/ 	.word	0x00001520


	//   ....[9]....
        /*00b4*/ 	.word	0x00001530


	//   ....[10]....
        /*00b8*/ 	.word	0x00002bc0


	//   ....[11]....
        /*00bc*/ 	.word	0x00002c40


	//   ....[12]....
        /*00c0*/ 	.word	0x00002cc0


	//   ....[13]....
        /*00c4*/ 	.word	0x00002d30


	//   ....[14]....
        /*00c8*/ 	.word	0x00002db0


	//   ....[15]....
        /*00cc*/ 	.word	0x00002e20


	//   ....[16]....
        /*00d0*/ 	.word	0x00002ea0


	//   ....[17]....
        /*00d4*/ 	.word	0x00002f10


	//   ....[18]....
        /*00d8*/ 	.word	0x00002f90


	//   ....[19]....
        /*00dc*/ 	.word	0x00003000


	//----- nvinfo : EIATTR_EXIT_INSTR_OFFSETS
	.align		4
.L_2873:
        /*00e0*/ 	.byte	0x04, 0x1c
        /*00e2*/ 	.short	(.L_2875 - .L_2874)


	//   ....[0]....
.L_2874:
        /*00e4*/ 	.word	0x00002b60


	//----- nvinfo : EIATTR_MAX_THREADS
	.align		4
.L_2875:
        /*00e8*/ 	.byte	0x04, 0x05
        /*00ea*/ 	.short	(.L_2877 - .L_2876)
.L_2876:
        /*00ec*/ 	.word	0x00000080
        /*00f0*/ 	.word	0x00000001
        /*00f4*/ 	.word	0x00000001


	//----- nvinfo : EIATTR_CRS_STACK_SIZE
	.align		4
.L_2877:
        /*00f8*/ 	.byte	0x04, 0x1e
        /*00fa*/ 	.short	(.L_2879 - .L_2878)
.L_2878:
        /*00fc*/ 	.word	0x00000000
.L_2879:


//--------------------- .nv.callgraph             --------------------------
	.section	.nv.callgraph,"",@"SHT_CUDA_CALLGRAPH"
	.align	4
	.sectionentsize	8
	.align		4
        /*0000*/ 	.word	0x00000000
	.align		4
        /*0004*/ 	.word	0xffffffff
	.align		4
        /*0008*/ 	.word	0x00000000
	.align		4
        /*000c*/ 	.word	0xfffffffe
	.align		4
        /*0010*/ 	.word	0x00000000
	.align		4
        /*0014*/ 	.word	0xfffffffd
	.align		4
        /*0018*/ 	.word	0x00000000
	.align		4
        /*001c*/ 	.word	0xfffffffc


//--------------------- .nv.rel.action            --------------------------
	.section	.nv.rel.action,"",@"SHT_CUDA_RELOCINFO"
	.align	8
	.sectionentsize	8
        /*0000*/ 	.byte	0x73, 0x00, 0x00, 0x00, 0x00, 0x00, 0x00, 0x00, 0x00, 0x00, 0x00, 0x11, 0x25, 0x00, 0x05, 0x36


//--------------------- .nv.constant0._ZN10layer_norm31ln_parallel_residual_bwd_kernelINS_13Kernel_traitsI13__nv_bfloat16S2_S2_S2_fjLj2560ELj1ELj1ELj4ELj8ENS_18Kernel_traits_baseILj2560ES2_S2_S2_S2_fjLj128EEEEELb0ELb0ELb0EEEvNS_9BwdParamsE --------------------------
	.section	.nv.constant0._ZN10layer_norm31ln_parallel_residual_bwd_kernelINS_13Kernel_traitsI13__nv_bfloat16S2_S2_S2_fjLj2560ELj1ELj1ELj4ELj8ENS_18Kernel_traits_baseILj2560ES2_S2_S2_S2_fjLj128EEEEELb0ELb0ELb0EEEvNS_9BwdParamsE,"a",@progbits
	.sectionflags	@""
	.align	4
.nv.constant0._ZN10layer_norm31ln_parallel_residual_bwd_kernelINS_13Kernel_traitsI13__nv_bfloat16S2_S2_S2_fjLj2560ELj1ELj1ELj4ELj8ENS_18Kernel_traits_baseILj2560ES2_S2_S2_S2_fjLj128EEEEELb0ELb0ELb0EEEvNS_9BwdParamsE:
	.zero		648


//--------------------- .nv.constant0._ZN10layer_norm31ln_parallel_residual_bwd_kernelINS_13Kernel_traitsI13__nv_bfloat16S2_S2_S2_fjLj2560ELj1ELj1ELj4ELj8ENS_18Kernel_traits_baseILj2560ES2_S2_S2_S2_fjLj128EEEEELb0ELb0ELb1EEEvNS_9BwdParamsE --------------------------
	.section	.nv.constant0._ZN10layer_norm31ln_parallel_residual_bwd_kernelINS_13Kernel_traitsI13__nv_bfloat16S2_S2_S2_fjLj2560ELj1ELj1ELj4ELj8ENS_18Kernel_traits_baseILj2560ES2_S2_S2_S2_fjLj128EEEEELb0ELb0ELb1EEEvNS_9BwdParamsE,"a",@progbits
	.sectionflags	@""
	.align	4
.nv.constant0._ZN10layer_norm31ln_parallel_residual_bwd_kernelINS_13Kernel_traitsI13__nv_bfloat16S2_S2_S2_fjLj2560ELj1ELj1ELj4ELj8ENS_18Kernel_traits_baseILj2560ES2_S2_S2_S2_fjLj128EEEEELb0ELb0ELb1EEEvNS_9BwdParamsE:
	.zero		648


//--------------------- .nv.constant0._ZN10layer_norm31ln_parallel_residual_bwd_kernelINS_13Kernel_traitsI13__nv_bfloat16S2_S2_S2_fjLj2560ELj1ELj1ELj4ELj8ENS_18Kernel_traits_baseILj2560ES2_S2_S2_S2_fjLj128EEEEELb0ELb1ELb0EEEvNS_9BwdParamsE --------------------------
	.section	.nv.constant0._ZN10layer_norm31ln_parallel_residual_bwd_kernelINS_13Kernel_traitsI13__nv_bfloat16S2_S2_S2_fjLj2560ELj1ELj1ELj4ELj8ENS_18Kernel_traits_baseILj2560ES2_S2_S2_S2_fjLj128EEEEELb0ELb1ELb0EEEvNS_9BwdParamsE,"a",@progbits
	.sectionflags	@""
	.align	4
.nv.constant0._ZN10layer_norm31ln_parallel_residual_bwd_kernelINS_13Kernel_traitsI13__nv_bfloat16S2_S2_S2_fjLj2560ELj1ELj1ELj4ELj8ENS_18Kernel_traits_baseILj2560ES2_S2_S2_S2_fjLj128EEEEELb0ELb1ELb0EEEvNS_9BwdParamsE:
	.zero		648


//--------------------- .nv.constant0._ZN10layer_norm31ln_parallel_residual_bwd_kernelINS_13Kernel_traitsI13__nv_bfloat16S2_S2_S2_fjLj2560ELj1ELj1ELj4ELj8ENS_18Kernel_traits_baseILj2560ES2_S2_S2_S2_fjLj128EEEEELb0ELb1ELb1EEEvNS_9BwdParamsE --------------------------
	.section	.nv.constant0._ZN10layer_norm31ln_parallel_residual_bwd_kernelINS_13Kernel_traitsI13__nv_bfloat16S2_S2_S2_fjLj2560ELj1ELj1ELj4ELj8ENS_18Kernel_traits_baseILj2560ES2_S2_S2_S2_fjLj128EEEEELb0ELb1ELb1EEEvNS_9BwdParamsE,"a",@progbits
	.sectionflags	@""
	.align	4
.nv.constant0._ZN10layer_norm31ln_parallel_residual_bwd_kernelINS_13Kernel_traitsI13__nv_bfloat16S2_S2_S2_fjLj2560ELj1ELj1ELj4ELj8ENS_18Kernel_traits_baseILj2560ES2_S2_S2_S2_fjLj128EEEEELb0ELb1ELb1EEEvNS_9BwdParamsE:
	.zero		648


//--------------------- .nv.constant0._ZN10layer_norm31ln_parallel_residual_bwd_kernelINS_13Kernel_traitsI13__nv_bfloat16S2_S2_S2_fjLj2560ELj1ELj1ELj4ELj8ENS_18Kernel_traits_baseILj2560ES2_S2_S2_S2_fjLj128EEEEELb1ELb0ELb0EEEvNS_9BwdParamsE --------------------------
	.section	.nv.constant0._ZN10layer_norm31ln_parallel_residual_bwd_kernelINS_13Kernel_traitsI13__nv_bfloat16S2_S2_S2_fjLj2560ELj1ELj1ELj4ELj8ENS_18Kernel_traits_baseILj2560ES2_S2_S2_S2_fjLj128EEEEELb1ELb0ELb0EEEvNS_9BwdParamsE,"a",@progbits
	.sectionflags	@""
	.align	4
.nv.constant0._ZN10layer_norm31ln_parallel_residual_bwd_kernelINS_13Kernel_traitsI13__nv_bfloat16S2_S2_S2_fjLj2560ELj1ELj1ELj4ELj8ENS_18Kernel_traits_baseILj2560ES2_S2_S2_S2_fjLj128EEEEELb1ELb0ELb0EEEvNS_9BwdParamsE:
	.zero		648


//--------------------- .nv.constant0._ZN10layer_norm31ln_parallel_residual_bwd_kernelINS_13Kernel_traitsI13__nv_bfloat16S2_S2_S2_fjLj2560ELj1ELj1ELj4ELj8ENS_18Kernel_traits_baseILj2560ES2_S2_S2_S2_fjLj128EEEEELb1ELb0ELb1EEEvNS_9BwdParamsE --------------------------
	.section	.nv.constant0._ZN10layer_norm31ln_parallel_residual_bwd_kernelINS_13Kernel_traitsI13__nv_bfloat16S2_S2_S2_fjLj2560ELj1ELj1ELj4ELj8ENS_18Kernel_traits_baseILj2560ES2_S2_S2_S2_fjLj128EEEEELb1ELb0ELb1EEEvNS_9BwdParamsE,"a",@progbits
	.sectionflags	@""
	.align	4
.nv.constant0._ZN10layer_norm31ln_parallel_residual_bwd_kernelINS_13Kernel_traitsI13__nv_bfloat16S2_S2_S2_fjLj2560ELj1ELj1ELj4ELj8ENS_18Kernel_traits_baseILj2560ES2_S2_S2_S2_fjLj128EEEEELb1ELb0ELb1EEEvNS_9BwdParamsE:
	.zero		648


//--------------------- .nv.constant0._ZN10layer_norm22ln_bwd_finalize_kernelINS_22Kernel_traits_finalizeILj2560E13__nv_bfloat16S2_S2_S2_fjLb0ELj1024ELj4ENS_18Kernel_traits_baseILj2560ES2_S2_S2_S2_fjLj1024EEEEELb0ELb0EEEvNS_9BwdParamsE --------------------------
	.section	.nv.constant0._ZN10layer_norm22ln_bwd_finalize_kernelINS_22Kernel_traits_finalizeILj2560E13__nv_bfloat16S2_S2_S2_fjLb0ELj1024ELj4ENS_18Kernel_traits_baseILj2560ES2_S2_S2_S2_fjLj1024EEEEELb0ELb0EEEvNS_9BwdParamsE,"a",@progbits
	.sectionflags	@""
	.align	4
.nv.constant0._ZN10layer_norm22ln_bwd_finalize_kernelINS_22Kernel_traits_finalizeILj2560E13__nv_bfloat16S2_S2_S2_fjLb0ELj1024ELj4ENS_18Kernel_traits_baseILj2560ES2_S2_S2_S2_fjLj1024EEEEELb0ELb0EEEvNS_9BwdParamsE:
	.zero		648


//--------------------- .nv.constant0._ZN10layer_norm40ln_parallel_residual_bwd_finalize_kernelINS_22Kernel_traits_finalizeILj2560E13__nv_bfloat16S2_S2_S2_fjLb0ELj1024ELj4ENS_18Kernel_traits_baseILj2560ES2_S2_S2_S2_fjLj1024EEEEELb0EEEvNS_9BwdParamsE --------------------------
	.section	.nv.constant0._ZN10layer_norm40ln_parallel_residual_bwd_finalize_kernelINS_22Kernel_traits_finalizeILj2560E13__nv_bfloat16S2_S2_S2_fjLb0ELj1024ELj4ENS_18Kernel_traits_baseILj2560ES2_S2_S2_S2_fjLj1024EEEEELb0EEEvNS_9BwdParamsE,"a",@progbits
	.sectionflags	@""
	.align	4
.nv.constant0._ZN10layer_norm40ln_parallel_residual_bwd_finalize_kernelINS_22Kernel_traits_finalizeILj2560E13__nv_bfloat16S2_S2_S2_fjLb0ELj1024ELj4ENS_18Kernel_traits_baseILj2560ES2_S2_S2_S2_fjLj1024EEEEELb0EEEvNS_9BwdParamsE:
	.zero		648


//--------------------- .nv.constant0._ZN10layer_norm31ln_parallel_residual_bwd_kernelINS_13Kernel_traitsI13__nv_bfloat16S2_S2_S2_fjLj2560ELj1ELj1ELj4ELj8ENS_18Kernel_traits_baseILj2560ES2_S2_S2_S2_fjLj128EEEEELb1ELb1ELb0EEEvNS_9BwdParamsE --------------------------
	.section	.nv.constant0._ZN10layer_norm31ln_parallel_residual_bwd_kernelINS_13Kernel_traitsI13__nv_bfloat16S2_S2_S2_fjLj2560ELj1ELj1ELj4ELj8ENS_18Kernel_traits_baseILj2560ES2_S2_S2_S2_fjLj128EEEEELb1ELb1ELb0EEEvNS_9BwdParamsE,"a",@progbits
	.sectionflags	@""
	.align	4
.nv.constant0._ZN10layer_norm31ln_parallel_residual_bwd_kernelINS_13Kernel_traitsI13__nv_bfloat16S2_S2_S2_fjLj2560ELj1ELj1ELj4ELj8ENS_18Kernel_traits_baseILj2560ES2_S2_S2_S2_fjLj128EEEEELb1ELb1ELb0EEEvNS_9BwdParamsE:
	.zero		648


//--------------------- .nv.constant0._ZN10layer_norm22ln_bwd_finalize_kernelINS_22Kernel_traits_finalizeILj2560E13__nv_bfloat16S2_S2_S2_fjLb0ELj1024ELj4ENS_18Kernel_traits_baseILj2560ES2_S2_S2_S2_fjLj1024EEEEELb0ELb1EEEvNS_9BwdParamsE --------------------------
	.section	.nv.constant0._ZN10layer_norm22ln_bwd_finalize_kernelINS_22Kernel_traits_finalizeILj2560E13__nv_bfloat16S2_S2_S2_fjLb0ELj1024ELj4ENS_18Kernel_traits_baseILj2560ES2_S2_S2_S2_fjLj1024EEEEELb0ELb1EEEvNS_9BwdParamsE,"a",@progbits
	.sectionflags	@""
	.align	4
.nv.constant0._ZN10layer_norm22ln_bwd_finalize_kernelINS_22Kernel_traits_finalizeILj2560E13__nv_bfloat16S2_S2_S2_fjLb0ELj1024ELj4ENS_18Kernel_traits_baseILj2560ES2_S2_S2_S2_fjLj1024EEEEELb0ELb1EEEvNS_9BwdParamsE:
	.zero		648


//--------------------- .nv.constant0._ZN10layer_norm40ln_parallel_residual_bwd_finalize_kernelINS_22Kernel_traits_finalizeILj2560E13__nv_bfloat16S2_S2_S2_fjLb0ELj1024ELj4ENS_18Kernel_traits_baseILj2560ES2_S2_S2_S2_fjLj1024EEEEELb1EEEvNS_9BwdParamsE --------------------------
	.section	.nv.constant0._ZN10layer_norm40ln_parallel_residual_bwd_finalize_kernelINS_22Kernel_traits_finalizeILj2560E13__nv_bfloat16S2_S2_S2_fjLb0ELj1024ELj4ENS_18Kernel_traits_baseILj2560ES2_S2_S2_S2_fjLj1024EEEEELb1EEEvNS_9BwdParamsE,"a",@progbits
	.sectionflags	@""
	.align	4
.nv.constant0._ZN10layer_norm40ln_parallel_residual_bwd_finalize_kernelINS_22Kernel_traits_finalizeILj2560E13__nv_bfloat16S2_S2_S2_fjLb0ELj1024ELj4ENS_18Kernel_traits_baseILj2560ES2_S2_S2_S2_fjLj1024EEEEELb1EEEvNS_9BwdParamsE:
	.zero		648


//--------------------- .nv.constant0._ZN10layer_norm31ln_parallel_residual_bwd_kernelINS_13Kernel_traitsI13__nv_bfloat16S2_S2_S2_fjLj2560ELj1ELj1ELj4ELj8ENS_18Kernel_traits_baseILj2560ES2_S2_S2_S2_fjLj128EEEEELb1ELb1ELb1EEEvNS_9BwdParamsE --------------------------
	.section	.nv.constant0._ZN10layer_norm31ln_parallel_residual_bwd_kernelINS_13Kernel_traitsI13__nv_bfloat16S2_S2_S2_fjLj2560ELj1ELj1ELj4ELj8ENS_18Kernel_traits_baseILj2560ES2_S2_S2_S2_fjLj128EEEEELb1ELb1ELb1EEEvNS_9BwdParamsE,"a",@progbits
	.sectionflags	@""
	.align	4
.nv.constant0._ZN10layer_norm31ln_parallel_residual_bwd_kernelINS_13Kernel_traitsI13__nv_bfloat16S2_S2_S2_fjLj2560ELj1ELj1ELj4ELj8ENS_18Kernel_traits_baseILj2560ES2_S2_S2_S2_fjLj128EEEEELb1ELb1ELb1EEEvNS_9BwdParamsE:
	.zero		648


//--------------------- .nv.constant0._ZN10layer_norm31ln_parallel_residual_bwd_kernelINS_13Kernel_traitsI6__halfS2_S2_S2_fjLj2560ELj1ELj1ELj4ELj8ENS_18Kernel_traits_baseILj2560ES2_S2_S2_S2_fjLj128EEEEELb0ELb0ELb0EEEvNS_9BwdParamsE --------------------------
	.section	.nv.constant0._ZN10layer_norm31ln_parallel_residual_bwd_kernelINS_13Kernel_traitsI6__halfS2_S2_S2_fjLj2560ELj1ELj1ELj4ELj8ENS_18Kernel_traits_baseILj2560ES2_S2_S2_S2_fjLj128EEEEELb0ELb0ELb0EEEvNS_9BwdParamsE,"a",@progbits
	.sectionflags	@""
	.align	4
.nv.constant0._ZN10layer_norm31ln_parallel_residual_bwd_kernelINS_13Kernel_traitsI6__halfS2_S2_S2_fjLj2560ELj1ELj1ELj4ELj8ENS_18Kernel_traits_baseILj2560ES2_S2_S2_S2_fjLj128EEEEELb0ELb0ELb0EEEvNS_9BwdParamsE:
	.zero		648


//--------------------- .nv.constant0._ZN10layer_norm31ln_parallel_residual_bwd_kernelINS_13Kernel_traitsI6__halfS2_S2_S2_fjLj2560ELj1ELj1ELj4ELj8ENS_18Kernel_traits_baseILj2560ES2_S2_S2_S2_fjLj128EEEEELb0ELb0ELb1EEEvNS_9BwdParamsE --------------------------
	.section	.nv.constant0._ZN10layer_norm31ln_parallel_residual_bwd_kernelINS_13Kernel_traitsI6__halfS2_S2_S2_fjLj2560ELj1ELj1ELj4ELj8ENS_18Kernel_traits_baseILj2560ES2_S2_S2_S2_fjLj128EEEEELb0ELb0ELb1EEEvNS_9BwdParamsE,"a",@progbits
	.sectionflags	@""
	.align	4
.nv.constant0._ZN10layer_norm31ln_parallel_residual_bwd_kernelINS_13Kernel_traitsI6__halfS2_S2_S2_fjLj2560ELj1ELj1ELj4ELj8ENS_18Kernel_traits_baseILj2560ES2_S2_S2_S2_fjLj128EEEEELb0ELb0ELb1EEEvNS_9BwdParamsE:
	.zero		648


//--------------------- .nv.constant0._ZN10layer_norm31ln_parallel_residual_bwd_kernelINS_13Kernel_traitsI6__halfS2_S2_S2_fjLj2560ELj1ELj1ELj4ELj8ENS_18Kernel_traits_baseILj2560ES2_S2_S2_S2_fjLj128EEEEELb0ELb1ELb0EEEvNS_9BwdParamsE --------------------------
	.section	.nv.constant0._ZN10layer_norm31ln_parallel_residual_bwd_kernelINS_13Kernel_traitsI6__halfS2_S2_S2_fjLj2560ELj1ELj1ELj4ELj8ENS_18Kernel_traits_baseILj2560ES2_S2_S2_S2_fjLj128EEEEELb0ELb1ELb0EEEvNS_9BwdParamsE,"a",@progbits
	.sectionflags	@""
	.align	4
.nv.constant0._ZN10layer_norm31ln_parallel_residual_bwd_kernelINS_13Kernel_traitsI6__halfS2_S2_S2_fjLj2560ELj1ELj1ELj4ELj8ENS_18Kernel_traits_baseILj2560ES2_S2_S2_S2_fjLj128EEEEELb0ELb1ELb0EEEvNS_9BwdParamsE:
	.zero		648


//--------------------- .nv.constant0._ZN10layer_norm31ln_parallel_residual_bwd_kernelINS_13Kernel_traitsI6__halfS2_S2_S2_fjLj2560ELj1ELj1ELj4ELj8ENS_18Kernel_traits_baseILj2560ES2_S2_S2_S2_fjLj128EEEEELb0ELb1ELb1EEEvNS_9BwdParamsE --------------------------
	.section	.nv.constant0._ZN10layer_norm31ln_parallel_residual_bwd_kernelINS_13Kernel_traitsI6__halfS2_S2_S2_fjLj2560ELj1ELj1ELj4ELj8ENS_18Kernel_traits_baseILj2560ES2_S2_S2_S2_fjLj128EEEEELb0ELb1ELb1EEEvNS_9BwdParamsE,"a",@progbits
	.sectionflags	@""
	.align	4
.nv.constant0._ZN10layer_norm31ln_parallel_residual_bwd_kernelINS_13Kernel_traitsI6__halfS2_S2_S2_fjLj2560ELj1ELj1ELj4ELj8ENS_18Kernel_traits_baseILj2560ES2_S2_S2_S2_fjLj128EEEEELb0ELb1ELb1EEEvNS_9BwdParamsE:
	.zero		648


//--------------------- .nv.constant0._ZN10layer_norm31ln_parallel_residual_bwd_kernelINS_13Kernel_traitsI6__halfS2_S2_S2_fjLj2560ELj1ELj1ELj4ELj8ENS_18Kernel_traits_baseILj2560ES2_S2_S2_S2_fjLj128EEEEELb1ELb0ELb0EEEvNS_9BwdParamsE --------------------------
	.section	.nv.constant0._ZN10layer_norm31ln_parallel_residual_bwd_kernelINS_13Kernel_traitsI6__halfS2_S2_S2_fjLj2560ELj1ELj1ELj4ELj8ENS_18Kernel_traits_baseILj2560ES2_S2_S2_S2_fjLj128EEEEELb1ELb0ELb0EEEvNS_9BwdParamsE,"a",@progbits
	.sectionflags	@""
	.align	4
.nv.constant0._ZN10layer_norm31ln_parallel_residual_bwd_kernelINS_13Kernel_traitsI6__halfS2_S2_S2_fjLj2560ELj1ELj1ELj4ELj8ENS_18Kernel_traits_baseILj2560ES2_S2_S2_S2_fjLj128EEEEELb1ELb0ELb0EEEvNS_9BwdParamsE:
	.zero		648


//--------------------- .nv.constant0._ZN10layer_norm31ln_parallel_residual_bwd_kernelINS_13Kernel_traitsI6__halfS2_S2_S2_fjLj2560ELj1ELj1ELj4ELj8ENS_18Kernel_traits_baseILj2560ES2_S2_S2_S2_fjLj128EEEEELb1ELb0ELb1EEEvNS_9BwdParamsE --------------------------
	.section	.nv.constant0._ZN10layer_norm31ln_parallel_residual_bwd_kernelINS_13Kernel_traitsI6__halfS2_S2_S2_fjLj2560ELj1ELj1ELj4ELj8ENS_18Kernel_traits_baseILj2560ES2_S2_S2_S2_fjLj128EEEEELb1ELb0ELb1EEEvNS_9BwdParamsE,"a",@progbits
	.sectionflags	@""
	.align	4
.nv.constant0._ZN10layer_norm31ln_parallel_residual_bwd_kernelINS_13Kernel_traitsI6__halfS2_S2_S2_fjLj2560ELj1ELj1ELj4ELj8ENS_18Kernel_traits_baseILj2560ES2_S2_S2_S2_fjLj128EEEEELb1ELb0ELb1EEEvNS_9BwdParamsE:
	.zero		648


//--------------------- .nv.constant0._ZN10layer_norm22ln_bwd_finalize_kernelINS_22Kernel_traits_finalizeILj2560E6__halfS2_S2_S2_fjLb0ELj1024ELj4ENS_18Kernel_traits_baseILj2560ES2_S2_S2_S2_fjLj1024EEEEELb0ELb0EEEvNS_9BwdParamsE --------------------------
	.section	.nv.constant0._ZN10layer_norm22ln_bwd_finalize_kernelINS_22Kernel_traits_finalizeILj2560E6__halfS2_S2_S2_fjLb0ELj1024ELj4ENS_18Kernel_traits_baseILj2560ES2_S2_S2_S2_fjLj1024EEEEELb0ELb0EEEvNS_9BwdParamsE,"a",@progbits
	.sectionflags	@""
	.align	4
.nv.constant0._ZN10layer_norm22ln_bwd_finalize_kernelINS_22Kernel_traits_finalizeILj2560E6__halfS2_S2_S2_fjLb0ELj1024ELj4ENS_18Kernel_traits_baseILj2560ES2_S2_S2_S2_fjLj1024EEEEELb0ELb0EEEvNS_9BwdParamsE:
	.zero		648


//--------------------- .nv.constant0._ZN10layer_norm40ln_parallel_residual_bwd_finalize_kernelINS_22Kernel_traits_finalizeILj2560E6__halfS2_S2_S2_fjLb0ELj1024ELj4ENS_18Kernel_traits_baseILj2560ES2_S2_S2_S2_fjLj1024EEEEELb0EEEvNS_9BwdParamsE --------------------------
	.section	.nv.constant0._ZN10layer_norm40ln_parallel_residual_bwd_finalize_kernelINS_22Kernel_traits_finalizeILj2560E6__halfS2_S2_S2_fjLb0ELj1024ELj4ENS_18Kernel_traits_baseILj2560ES2_S2_S2_S2_fjLj1024EEEEELb0EEEvNS_9BwdParamsE,"a",@progbits
	.sectionflags	@""
	.align	4
.nv.constant0._ZN10layer_norm40ln_parallel_residual_bwd_finalize_kernelINS_22Kernel_traits_finalizeILj2560E6__halfS2_S2_S2_fjLb0ELj1024ELj4ENS_18Kernel_traits_baseILj2560ES2_S2_S2_S2_fjLj1024EEEEELb0EEEvNS_9BwdParamsE:
	.zero		648


//--------------------- .nv.constant0._ZN10layer_norm31ln_parallel_residual_bwd_kernelINS_13Kernel_traitsI6__halfS2_S2_S2_fjLj2560ELj1ELj1ELj4ELj8ENS_18Kernel_traits_baseILj2560ES2_S2_S2_S2_fjLj128EEEEELb1ELb1ELb0EEEvNS_9BwdParamsE --------------------------
	.section	.nv.constant0._ZN10layer_norm31ln_parallel_residual_bwd_kernelINS_13Kernel_traitsI6__halfS2_S2_S2_fjLj2560ELj1ELj1ELj4ELj8ENS_18Kernel_traits_baseILj2560ES2_S2_S2_S2_fjLj128EEEEELb1ELb1ELb0EEEvNS_9BwdParamsE,"a",@progbits
	.sectionflags	@""
	.align	4
.nv.constant0._ZN10layer_norm31ln_parallel_residual_bwd_kernelINS_13Kernel_traitsI6__halfS2_S2_S2_fjLj2560ELj1ELj1ELj4ELj8ENS_18Kernel_traits_baseILj2560ES2_S2_S2_S2_fjLj128EEEEELb1ELb1ELb0EEEvNS_9BwdParamsE:
	.zero		648


//--------------------- .nv.constant0._ZN10layer_norm22ln_bwd_finalize_kernelINS_22Kernel_traits_finalizeILj2560E6__halfS2_S2_S2_fjLb0ELj1024ELj4ENS_18Kernel_traits_baseILj2560ES2_S2_S2_S2_fjLj1024EEEEELb0ELb1EEEvNS_9BwdParamsE --------------------------
	.section	.nv.constant0._ZN10layer_norm22ln_bwd_finalize_kernelINS_22Kernel_traits_finalizeILj2560E6__halfS2_S2_S2_fjLb0ELj1024ELj4ENS_18Kernel_traits_baseILj2560ES2_S2_S2_S2_fjLj1024EEEEELb0ELb1EEEvNS_9BwdParamsE,"a",@progbits
	.sectionflags	@""
	.align	4
.nv.constant0._ZN10layer_norm22ln_bwd_finalize_kernelINS_22Kernel_traits_finalizeILj2560E6__halfS2_S2_S2_fjLb0ELj1024ELj4ENS_18Kernel_traits_baseILj2560ES2_S2_S2_S2_fjLj1024EEEEELb0ELb1EEEvNS_9BwdParamsE:
	.zero		648


//--------------------- .nv.constant0._ZN10layer_norm40ln_parallel_residual_bwd_finalize_kernelINS_22Kernel_traits_finalizeILj2560E6__halfS2_S2_S2_fjLb0ELj1024ELj4ENS_18Kernel_traits_baseILj2560ES2_S2_S2_S2_fjLj1024EEEEELb1EEEvNS_9BwdParamsE --------------------------
	.section	.nv.constant0._ZN10layer_norm40ln_parallel_residual_bwd_finalize_kernelINS_22Kernel_traits_finalizeILj2560E6__halfS2_S2_S2_fjLb0ELj1024ELj4ENS_18Kernel_traits_baseILj2560ES2_S2_S2_S2_fjLj1024EEEEELb1EEEvNS_9BwdParamsE,"a",@progbits
	.sectionflags	@""
	.align	4
.nv.constant0._ZN10layer_norm40ln_parallel_residual_bwd_finalize_kernelINS_22Kernel_traits_finalizeILj2560E6__halfS2_S2_S2_fjLb0ELj1024ELj4ENS_18Kernel_traits_baseILj2560ES2_S2_S2_S2_fjLj1024EEEEELb1EEEvNS_9BwdParamsE:
	.zero		648


//--------------------- .nv.constant0._ZN10layer_norm31ln_parallel_residual_bwd_kernelINS_13Kernel_traitsI6__halfS2_S2_S2_fjLj2560ELj1ELj1ELj4ELj8ENS_18Kernel_traits_baseILj2560ES2_S2_S2_S2_fjLj128EEEEELb1ELb1ELb1EEEvNS_9BwdParamsE --------------------------
	.section	.nv.constant0._ZN10layer_norm31ln_parallel_residual_bwd_kernelINS_13Kernel_traitsI6__halfS2_S2_S2_fjLj2560ELj1ELj1ELj4ELj8ENS_18Kernel_traits_baseILj2560ES2_S2_S2_S2_fjLj128EEEEELb1ELb1ELb1EEEvNS_9BwdParamsE,"a",@progbits
	.sectionflags	@""
	.align	4
.nv.constant0._ZN10layer_norm31ln_parallel_residual_bwd_kernelINS_13Kernel_traitsI6__halfS2_S2_S2_fjLj2560ELj1ELj1ELj4ELj8ENS_18Kernel_traits_baseILj2560ES2_S2_S2_S2_fjLj128EEEEELb1ELb1ELb1EEEvNS_9BwdParamsE:
	.zero		648


//--------------------- .nv.constant0._ZN10layer_norm31ln_parallel_residual_bwd_kernelINS_13Kernel_traitsIf13__nv_bfloat16S2_S2_fjLj2560ELj1ELj1ELj4ELj8ENS_18Kernel_traits_baseILj2560EfS2_S2_S2_fjLj128EEEEELb0ELb0ELb0EEEvNS_9BwdParamsE --------------------------
	.section	.nv.constant0._ZN10layer_norm31ln_parallel_residual_bwd_kernelINS_13Kernel_traitsIf13__nv_bfloat16S2_S2_fjLj2560ELj1ELj1ELj4ELj8ENS_18Kernel_traits_baseILj2560EfS2_S2_S2_fjLj128EEEEELb0ELb0ELb0EEEvNS_9BwdParamsE,"a",@progbits
	.sectionflags	@""
	.align	4
.nv.constant0._ZN10layer_norm31ln_parallel_residual_bwd_kernelINS_13Kernel_traitsIf13__nv_bfloat16S2_S2_fjLj2560ELj1ELj1ELj4ELj8ENS_18Kernel_traits_baseILj2560EfS2_S2_S2_fjLj128EEEEELb0ELb0ELb0EEEvNS_9BwdParamsE:
	.zero		648


//--------------------- .nv.constant0._ZN10layer_norm31ln_parallel_residual_bwd_kernelINS_13Kernel_traitsIf13__nv_bfloat16S2_S2_fjLj2560ELj1ELj1ELj4ELj8ENS_18Kernel_traits_baseILj2560EfS2_S2_S2_fjLj128EEEEELb0ELb0ELb1EEEvNS_9BwdParamsE --------------------------
	.section	.nv.constant0._ZN10layer_norm31ln_parallel_residual_bwd_kernelINS_13Kernel_traitsIf13__nv_bfloat16S2_S2_fjLj2560ELj1ELj1ELj4ELj8ENS_18Kernel_traits_baseILj2560EfS2_S2_S2_fjLj128EEEEELb0ELb0ELb1EEEvNS_9BwdParamsE,"a",@progbits
	.sectionflags	@""
	.align	4
.nv.constant0._ZN10layer_norm31ln_parallel_residual_bwd_kernelINS_13Kernel_traitsIf13__nv_bfloat16S2_S2_fjLj2560ELj1ELj1ELj4ELj8ENS_18Kernel_traits_baseILj2560EfS2_S2_S2_fjLj128EEEEELb0ELb0ELb1EEEvNS_9BwdParamsE:
	.zero		648


//--------------------- .nv.constant0._ZN10layer_norm31ln_parallel_residual_bwd_kernelINS_13Kernel_traitsIf13__nv_bfloat16S2_S2_fjLj2560ELj1ELj1ELj4ELj8ENS_18Kernel_traits_baseILj2560EfS2_S2_S2_fjLj128EEEEELb0ELb1ELb0EEEvNS_9BwdParamsE --------------------------
	.section	.nv.constant0._ZN10layer_norm31ln_parallel_residual_bwd_kernelINS_13Kernel_traitsIf13__nv_bfloat16S2_S2_fjLj2560ELj1ELj1ELj4ELj8ENS_18Kernel_traits_baseILj2560EfS2_S2_S2_fjLj128EEEEELb0ELb1ELb0EEEvNS_9BwdParamsE,"a",@progbits
	.sectionflags	@""
	.align	4
.nv.constant0._ZN10layer_norm31ln_parallel_residual_bwd_kernelINS_13Kernel_traitsIf13__nv_bfloat16S2_S2_fjLj2560ELj1ELj1ELj4ELj8ENS_18Kernel_traits_baseILj2560EfS2_S2_S2_fjLj128EEEEELb0ELb1ELb0EEEvNS_9BwdParamsE:
	.zero		648


//--------------------- .nv.constant0._ZN10layer_norm31ln_parallel_residual_bwd_kernelINS_13Kernel_traitsIf13__nv_bfloat16S2_S2_fjLj2560ELj1ELj1ELj4ELj8ENS_18Kernel_traits_baseILj2560EfS2_S2_S2_fjLj128EEEEELb0ELb1ELb1EEEvNS_9BwdParamsE --------------------------
	.section	.nv.constant0._ZN10layer_norm31ln_parallel_residual_bwd_kernelINS_13Kernel_traitsIf13__nv_bfloat16S2_S2_fjLj2560ELj1ELj1ELj4ELj8ENS_18Kernel_traits_baseILj2560EfS2_S2_S2_fjLj128EEEEELb0ELb1ELb1EEEvNS_9BwdParamsE,"a",@progbits
	.sectionflags	@""
	.align	4
.nv.constant0._ZN10layer_norm31ln_parallel_residual_bwd_kernelINS_13Kernel_traitsIf13__nv_bfloat16S2_S2_fjLj2560ELj1ELj1ELj4ELj8ENS_18Kernel_traits_baseILj2560EfS2_S2_S2_fjLj128EEEEELb0ELb1ELb1EEEvNS_9BwdParamsE:
	.zero		648


//--------------------- .nv.constant0._ZN10layer_norm31ln_parallel_residual_bwd_kernelINS_13Kernel_traitsIf13__nv_bfloat16S2_S2_fjLj2560ELj1ELj1ELj4ELj8ENS_18Kernel_traits_baseILj2560EfS2_S2_S2_fjLj128EEEEELb1ELb0ELb0EEEvNS_9BwdParamsE --------------------------
	.section	.nv.constant0._ZN10layer_norm31ln_parallel_residual_bwd_kernelINS_13Kernel_traitsIf13__nv_bfloat16S2_S2_fjLj2560ELj1ELj1ELj4ELj8ENS_18Kernel_traits_baseILj2560EfS2_S2_S2_fjLj128EEEEELb1ELb0ELb0EEEvNS_9BwdParamsE,"a",@progbits
	.sectionflags	@""
	.align	4
.nv.constant0._ZN10layer_norm31ln_parallel_residual_bwd_kernelINS_13Kernel_traitsIf13__nv_bfloat16S2_S2_fjLj2560ELj1ELj1ELj4ELj8ENS_18Kernel_traits_baseILj2560EfS2_S2_S2_fjLj128EEEEELb1ELb0ELb0EEEvNS_9BwdParamsE:
	.zero		648


//--------------------- .nv.constant0._ZN10layer_norm31ln_parallel_residual_bwd_kernelINS_13Kernel_traitsIf13__nv_bfloat16S2_S2_fjLj2560ELj1ELj1ELj4ELj8ENS_18Kernel_traits_baseILj2560EfS2_S2_S2_fjLj128EEEEELb1ELb0ELb1EEEvNS_9BwdParamsE --------------------------
	.section	.nv.constant0._ZN10layer_norm31ln_parallel_residual_bwd_kernelINS_13Kernel_traitsIf13__nv_bfloat16S2_S2_fjLj2560ELj1ELj1ELj4ELj8ENS_18Kernel_traits_baseILj2560EfS2_S2_S2_fjLj128EEEEELb1ELb0ELb1EEEvNS_9BwdParamsE,"a",@progbits
	.sectionflags	@""
	.align	4
.nv.constant0._ZN10layer_norm31ln_parallel_residual_bwd_kernelINS_13Kernel_traitsIf13__nv_bfloat16S2_S2_fjLj2560ELj1ELj1ELj4ELj8ENS_18Kernel_traits_baseILj2560EfS2_S2_S2_fjLj128EEEEELb1ELb0ELb1EEEvNS_9BwdParamsE:
	.zero		648


//--------------------- .nv.constant0._ZN10layer_norm22ln_bwd_finalize_kernelINS_22Kernel_traits_finalizeILj2560Ef13__nv_bfloat16S2_S2_fjLb0ELj1024ELj4ENS_18Kernel_traits_baseILj2560EfS2_S2_S2_fjLj1024EEEEELb0ELb0EEEvNS_9BwdParamsE --------------------------
	.section	.nv.constant0._ZN10layer_norm22ln_bwd_finalize_kernelINS_22Kernel_traits_finalizeILj2560Ef13__nv_bfloat16S2_S2_fjLb0ELj1024ELj4ENS_18Kernel_traits_baseILj2560EfS2_S2_S2_fjLj1024EEEEELb0ELb0EEEvNS_9BwdParamsE,"a",@progbits
	.sectionflags	@""
	.align	4
.nv.constant0._ZN10layer_norm22ln_bwd_finalize_kernelINS_22Kernel_traits_finalizeILj2560Ef13__nv_bfloat16S2_S2_fjLb0ELj1024ELj4ENS_18Kernel_traits_baseILj2560EfS2_S2_S2_fjLj1024EEEEELb0ELb0EEEvNS_9BwdParamsE:
	.zero		648


//--------------------- .nv.constant0._ZN10layer_norm40ln_parallel_residual_bwd_finalize_kernelINS_22Kernel_traits_finalizeILj2560Ef13__nv_bfloat16S2_S2_fjLb0ELj1024ELj4ENS_18Kernel_traits_baseILj2560EfS2_S2_S2_fjLj1024EEEEELb0EEEvNS_9BwdParamsE --------------------------
	.section	.nv.constant0._ZN10layer_norm40ln_parallel_residual_bwd_finalize_kernelINS_22Kernel_traits_finalizeILj2560Ef13__nv_bfloat16S2_S2_fjLb0ELj1024ELj4ENS_18Kernel_traits_baseILj2560EfS2_S2_S2_fjLj1024EEEEELb0EEEvNS_9BwdParamsE,"a",@progbits
	.sectionflags	@""
	.align	4
.nv.constant0._ZN10layer_norm40ln_parallel_residual_bwd_finalize_kernelINS_22Kernel_traits_finalizeILj2560Ef13__nv_bfloat16S2_S2_fjLb0ELj1024ELj4ENS_18Kernel_traits_baseILj2560EfS2_S2_S2_fjLj1024EEEEELb0EEEvNS_9BwdParamsE:
	.zero		648


//--------------------- .nv.constant0._ZN10layer_norm31ln_parallel_residual_bwd_kernelINS_13Kernel_traitsIf13__nv_bfloat16S2_S2_fjLj2560ELj1ELj1ELj4ELj8ENS_18Kernel_traits_baseILj2560EfS2_S2_S2_fjLj128EEEEELb1ELb1ELb0EEEvNS_9BwdParamsE --------------------------
	.section	.nv.constant0._ZN10layer_norm31ln_parallel_residual_bwd_kernelINS_13Kernel_traitsIf13__nv_bfloat16S2_S2_fjLj2560ELj1ELj1ELj4ELj8ENS_18Kernel_traits_baseILj2560EfS2_S2_S2_fjLj128EEEEELb1ELb1ELb0EEEvNS_9BwdParamsE,"a",@progbits
	.sectionflags	@""
	.align	4
.nv.constant0._ZN10layer_norm31ln_parallel_residual_bwd_kernelINS_13Kernel_traitsIf13__nv_bfloat16S2_S2_fjLj2560ELj1ELj1ELj4ELj8ENS_18Kernel_traits_baseILj2560EfS2_S2_S2_fjLj128EEEEELb1ELb1ELb0EEEvNS_9BwdParamsE:
	.zero		648


//--------------------- .nv.constant0._ZN10layer_norm22ln_bwd_finalize_kernelINS_22Kernel_traits_finalizeILj2560Ef13__nv_bfloat16S2_S2_fjLb0ELj1024ELj4ENS_18Kernel_traits_baseILj2560EfS2_S2_S2_fjLj1024EEEEELb0ELb1EEEvNS_9BwdParamsE --------------------------
	.section	.nv.constant0._ZN10layer_norm22ln_bwd_finalize_kernelINS_22Kernel_traits_finalizeILj2560Ef13__nv_bfloat16S2_S2_fjLb0ELj1024ELj4ENS_18Kernel_traits_baseILj2560EfS2_S2_S2_fjLj1024EEEEELb0ELb1EEEvNS_9BwdParamsE,"a",@progbits
	.sectionflags	@""
	.align	4
.nv.constant0._ZN10layer_norm22ln_bwd_finalize_kernelINS_22Kernel_traits_finalizeILj2560Ef13__nv_bfloat16S2_S2_fjLb0ELj1024ELj4ENS_18Kernel_traits_baseILj2560EfS2_S2_S2_fjLj1024EEEEELb0ELb1EEEvNS_9BwdParamsE:
	.zero		648


//--------------------- .nv.constant0._ZN10layer_norm40ln_parallel_residual_bwd_finalize_kernelINS_22Kernel_traits_finalizeILj2560Ef13__nv_bfloat16S2_S2_fjLb0ELj1024ELj4ENS_18Kernel_traits_baseILj2560EfS2_S2_S2_fjLj1024EEEEELb1EEEvNS_9BwdParamsE --------------------------
	.section	.nv.constant0._ZN10layer_norm40ln_parallel_residual_bwd_finalize_kernelINS_22Kernel_traits_finalizeILj2560Ef13__nv_bfloat16S2_S2_fjLb0ELj1024ELj4ENS_18Kernel_traits_baseILj2560EfS2_S2_S2_fjLj1024EEEEELb1EEEvNS_9BwdParamsE,"a",@progbits
	.sectionflags	@""
	.align	4
.nv.constant0._ZN10layer_norm40ln_parallel_residual_bwd_finalize_kernelINS_22Kernel_traits_finalizeILj2560Ef13__nv_bfloat16S2_S2_fjLb0ELj1024ELj4ENS_18Kernel_traits_baseILj2560EfS2_S2_S2_fjLj1024EEEEELb1EEEvNS_9BwdParamsE:
	.zero		648


//--------------------- .nv.constant0._ZN10layer_norm31ln_parallel_residual_bwd_kernelINS_13Kernel_traitsIf13__nv_bfloat16S2_S2_fjLj2560ELj1ELj1ELj4ELj8ENS_18Kernel_traits_baseILj2560EfS2_S2_S2_fjLj128EEEEELb1ELb1ELb1EEEvNS_9BwdParamsE --------------------------
	.section	.nv.constant0._ZN10layer_norm31ln_parallel_residual_bwd_kernelINS_13Kernel_traitsIf13__nv_bfloat16S2_S2_fjLj2560ELj1ELj1ELj4ELj8ENS_18Kernel_traits_baseILj2560EfS2_S2_S2_fjLj128EEEEELb1ELb1ELb1EEEvNS_9BwdParamsE,"a",@progbits
	.sectionflags	@""
	.align	4
.nv.constant0._ZN10layer_norm31ln_parallel_residual_bwd_kernelINS_13Kernel_traitsIf13__nv_bfloat16S2_S2_fjLj2560ELj1ELj1ELj4ELj8ENS_18Kernel_traits_baseILj2560EfS2_S2_S2_fjLj128EEEEELb1ELb1ELb1EEEvNS_9BwdParamsE:
	.zero		648


//--------------------- .nv.constant0._ZN10layer_norm31ln_parallel_residual_bwd_kernelINS_13Kernel_traitsI13__nv_bfloat16S2_fS2_fjLj2560ELj1ELj1ELj4ELj8ENS_18Kernel_traits_baseILj2560ES2_S2_fS2_fjLj128EEEEELb0ELb0ELb0EEEvNS_9BwdParamsE --------------------------
	.section	.nv.constant0._ZN10layer_norm31ln_parallel_residual_bwd_kernelINS_13Kernel_traitsI13__nv_bfloat16S2_fS2_fjLj2560ELj1ELj1ELj4ELj8ENS_18Kernel_traits_baseILj2560ES2_S2_fS2_fjLj128EEEEELb0ELb0ELb0EEEvNS_9BwdParamsE,"a",@progbits
	.sectionflags	@""
	.align	4
.nv.constant0._ZN10layer_norm31ln_parallel_residual_bwd_kernelINS_13Kernel_traitsI13__nv_bfloat16S2_fS2_fjLj2560ELj1ELj1ELj4ELj8ENS_18Kernel_traits_baseILj2560ES2_S2_fS2_fjLj128EEEEELb0ELb0ELb0EEEvNS_9BwdParamsE:
	.zero		648


//--------------------- .nv.constant0._ZN10layer_norm31ln_parallel_residual_bwd_kernelINS_13Kernel_traitsI13__nv_bfloat16S2_fS2_fjLj2560ELj1ELj1ELj4ELj8ENS_18Kernel_traits_baseILj2560ES2_S2_fS2_fjLj128EEEEELb0ELb0ELb1EEEvNS_9BwdParamsE --------------------------
	.section	.nv.constant0._ZN10layer_norm31ln_parallel_residual_bwd_kernelINS_13Kernel_traitsI13__nv_bfloat16S2_fS2_fjLj2560ELj1ELj1ELj4ELj8ENS_18Kernel_traits_baseILj2560ES2_S2_fS2_fjLj128EEEEELb0ELb0ELb1EEEvNS_9BwdParamsE,"a",@progbits
	.sectionflags	@""
	.align	4
.nv.constant0._ZN10layer_norm31ln_parallel_residual_bwd_kernelINS_13Kernel_traitsI13__nv_bfloat16S2_fS2_fjLj2560ELj1ELj1ELj4ELj8ENS_18Kernel_traits_baseILj2560ES2_S2_fS2_fjLj128EEEEELb0ELb0ELb1EEEvNS_9BwdParamsE:
	.zero		648


//--------------------- .nv.constant0._ZN10layer_norm31ln_parallel_residual_bwd_kernelINS_13Kernel_traitsI13__nv_bfloat16S2_fS2_fjLj2560ELj1ELj1ELj4ELj8ENS_18Kernel_traits_baseILj2560ES2_S2_fS2_fjLj128EEEEELb0ELb1ELb0EEEvNS_9BwdParamsE --------------------------
	.section	.nv.constant0._ZN10layer_norm31ln_parallel_residual_bwd_kernelINS_13Kernel_traitsI13__nv_bfloat16S2_fS2_fjLj2560ELj1ELj1ELj4ELj8ENS_18Kernel_traits_baseILj2560ES2_S2_fS2_fjLj128EEEEELb0ELb1ELb0EEEvNS_9BwdParamsE,"a",@progbits
	.sectionflags	@""
	.align	4
.nv.constant0._ZN10layer_norm31ln_parallel_residual_bwd_kernelINS_13Kernel_traitsI13__nv_bfloat16S2_fS2_fjLj2560ELj1ELj1ELj4ELj8ENS_18Kernel_traits_baseILj2560ES2_S2_fS2_fjLj128EEEEELb0ELb1ELb0EEEvNS_9BwdParamsE:
	.zero		648


//--------------------- .nv.constant0._ZN10layer_norm31ln_parallel_residual_bwd_kernelINS_13Kernel_traitsI13__nv_bfloat16S2_fS2_fjLj2560ELj1ELj1ELj4ELj8ENS_18Kernel_traits_baseILj2560ES2_S2_fS2_fjLj128EEEEELb0ELb1ELb1EEEvNS_9BwdParamsE --------------------------
	.section	.nv.constant0._ZN10layer_norm31ln_parallel_residual_bwd_kernelINS_13Kernel_traitsI13__nv_bfloat16S2_fS2_fjLj2560ELj1ELj1ELj4ELj8ENS_18Kernel_traits_baseILj2560ES2_S2_fS2_fjLj128EEEEELb0ELb1ELb1EEEvNS_9BwdParamsE,"a",@progbits
	.sectionflags	@""
	.align	4
.nv.constant0._ZN10layer_norm31ln_parallel_residual_bwd_kernelINS_13Kernel_traitsI13__nv_bfloat16S2_fS2_fjLj2560ELj1ELj1ELj4ELj8ENS_18Kernel_traits_baseILj2560ES2_S2_fS2_fjLj128EEEEELb0ELb1ELb1EEEvNS_9BwdParamsE:
	.zero		648


//--------------------- .nv.constant0._ZN10layer_norm31ln_parallel_residual_bwd_kernelINS_13Kernel_traitsI13__nv_bfloat16S2_fS2_fjLj2560ELj1ELj1ELj4ELj8ENS_18Kernel_traits_baseILj2560ES2_S2_fS2_fjLj128EEEEELb1ELb0ELb0EEEvNS_9BwdParamsE --------------------------
	.section	.nv.constant0._ZN10layer_norm31ln_parallel_residual_bwd_kernelINS_13Kernel_traitsI13__nv_bfloat16S2_fS2_fjLj2560ELj1ELj1ELj4ELj8ENS_18Kernel_traits_baseILj2560ES2_S2_fS2_fjLj128EEEEELb1ELb0ELb0EEEvNS_9BwdParamsE,"a",@progbits
	.sectionflags	@""
	.align	4
.nv.constant0._ZN10layer_norm31ln_parallel_residual_bwd_kernelINS_13Kernel_traitsI13__nv_bfloat16S2_fS2_fjLj2560ELj1ELj1ELj4ELj8ENS_18Kernel_traits_baseILj2560ES2_S2_fS2_fjLj128EEEEELb1ELb0ELb0EEEvNS_9BwdParamsE:
	.zero		648


//--------------------- .nv.constant0._ZN10layer_norm31ln_parallel_residual_bwd_kernelINS_13Kernel_traitsI13__nv_bfloat16S2_fS2_fjLj2560ELj1ELj1ELj4ELj8ENS_18Kernel_traits_baseILj2560ES2_S2_fS2_fjLj128EEEEELb1ELb0ELb1EEEvNS_9BwdParamsE --------------------------
	.section	.nv.constant0._ZN10layer_norm31ln_parallel_residual_bwd_kernelINS_13Kernel_traitsI13__nv_bfloat16S2_fS2_fjLj2560ELj1ELj1ELj4ELj8ENS_18Kernel_traits_baseILj2560ES2_S2_fS2_fjLj128EEEEELb1ELb0ELb1EEEvNS_9BwdParamsE,"a",@progbits
	.sectionflags	@""
	.align	4
.nv.constant0._ZN10layer_norm31ln_parallel_residual_bwd_kernelINS_13Kernel_traitsI13__nv_bfloat16S2_fS2_fjLj2560ELj1ELj1ELj4ELj8ENS_18Kernel_traits_baseILj2560ES2_S2_fS2_fjLj128EEEEELb1ELb0ELb1EEEvNS_9BwdParamsE:
	.zero		648


//--------------------- .nv.constant0._ZN10layer_norm22ln_bwd_finalize_kernelINS_22Kernel_traits_finalizeILj2560E13__nv_bfloat16S2_fS2_fjLb0ELj1024ELj4ENS_18Kernel_traits_baseILj2560ES2_S2_fS2_fjLj1024EEEEELb0ELb0EEEvNS_9BwdParamsE --------------------------
	.section	.nv.constant0._ZN10layer_norm22ln_bwd_finalize_kernelINS_22Kernel_traits_finalizeILj2560E13__nv_bfloat16S2_fS2_fjLb0ELj1024ELj4ENS_18Kernel_traits_baseILj2560ES2_S2_fS2_fjLj1024EEEEELb0ELb0EEEvNS_9BwdParamsE,"a",@progbits
	.sectionflags	@""
	.align	4
.nv.constant0._ZN10layer_norm22ln_bwd_finalize_kernelINS_22Kernel_traits_finalizeILj2560E13__nv_bfloat16S2_fS2_fjLb0ELj1024ELj4ENS_18Kernel_traits_baseILj2560ES2_S2_fS2_fjLj1024EEEEELb0ELb0EEEvNS_9BwdParamsE:
	.zero		648


//--------------------- .nv.constant0._ZN10layer_norm40ln_parallel_residual_bwd_finalize_kernelINS_22Kernel_traits_finalizeILj2560E13__nv_bfloat16S2_fS2_fjLb0ELj1024ELj4ENS_18Kernel_traits_baseILj2560ES2_S2_fS2_fjLj1024EEEEELb0EEEvNS_9BwdParamsE --------------------------
	.section	.nv.constant0._ZN10layer_norm40ln_parallel_residual_bwd_finalize_kernelINS_22Kernel_traits_finalizeILj2560E13__nv_bfloat16S2_fS2_fjLb0ELj1024ELj4ENS_18Kernel_traits_baseILj2560ES2_S2_fS2_fjLj1024EEEEELb0EEEvNS_9BwdParamsE,"a",@progbits
	.sectionflags	@""
	.align	4
.nv.constant0._ZN10layer_norm40ln_parallel_residual_bwd_finalize_kernelINS_22Kernel_traits_finalizeILj2560E13__nv_bfloat16S2_fS2_fjLb0ELj1024ELj4ENS_18Kernel_traits_baseILj2560ES2_S2_fS2_fjLj1024EEEEELb0EEEvNS_9BwdParamsE:
	.zero		648


//--------------------- .nv.constant0._ZN10layer_norm31ln_parallel_residual_bwd_kernelINS_13Kernel_traitsI13__nv_bfloat16S2_fS2_fjLj2560ELj1ELj1ELj4ELj8ENS_18Kernel_traits_baseILj2560ES2_S2_fS2_fjLj128EEEEELb1ELb1ELb0EEEvNS_9BwdParamsE --------------------------
	.section	.nv.constant0._ZN10layer_norm31ln_parallel_residual_bwd_kernelINS_13Kernel_traitsI13__nv_bfloat16S2_fS2_fjLj2560ELj1ELj1ELj4ELj8ENS_18Kernel_traits_baseILj2560ES2_S2_fS2_fjLj128EEEEELb1ELb1ELb0EEEvNS_9BwdParamsE,"a",@progbits
	.sectionflags	@""
	.align	4
.nv.constant0._ZN10layer_norm31ln_parallel_residual_bwd_kernelINS_13Kernel_traitsI13__nv_bfloat16S2_fS2_fjLj2560ELj1ELj1ELj4ELj8ENS_18Kernel_traits_baseILj2560ES2_S2_fS2_fjLj128EEEEELb1ELb1ELb0EEEvNS_9BwdParamsE:
	.zero		648


//--------------------- .nv.constant0._ZN10layer_norm22ln_bwd_finalize_kernelINS_22Kernel_traits_finalizeILj2560E13__nv_bfloat16S2_fS2_fjLb0ELj1024ELj4ENS_18Kernel_traits_baseILj2560ES2_S2_fS2_fjLj1024EEEEELb0ELb1EEEvNS_9BwdParamsE --------------------------
	.section	.nv.constant0._ZN10layer_norm22ln_bwd_finalize_kernelINS_22Kernel_traits_finalizeILj2560E13__nv_bfloat16S2_fS2_fjLb0ELj1024ELj4ENS_18Kernel_traits_baseILj2560ES2_S2_fS2_fjLj1024EEEEELb0ELb1EEEvNS_9BwdParamsE,"a",@progbits
	.sectionflags	@""
	.align	4
.nv.constant0._ZN10layer_norm22ln_bwd_finalize_kernelINS_22Kernel_traits_finalizeILj2560E13__nv_bfloat16S2_fS2_fjLb0ELj1024ELj4ENS_18Kernel_traits_baseILj2560ES2_S2_fS2_fjLj1024EEEEELb0ELb1EEEvNS_9BwdParamsE:
	.zero		648


//--------------------- .nv.constant0._ZN10layer_norm40ln_parallel_residual_bwd_finalize_kernelINS_22Kernel_traits_finalizeILj2560E13__nv_bfloat16S2_fS2_fjLb0ELj1024ELj4ENS_18Kernel_traits_baseILj2560ES2_S2_fS2_fjLj1024EEEEELb1EEEvNS_9BwdParamsE --------------------------
	.section	.nv.constant0._ZN10layer_norm40ln_parallel_residual_bwd_finalize_kernelINS_22Kernel_traits_finalizeILj2560E13__nv_bfloat16S2_fS2_fjLb0ELj1024ELj4ENS_18Kernel_traits_baseILj2560ES2_S2_fS2_fjLj1024EEEEELb1EEEvNS_9BwdParamsE,"a",@progbits
	.sectionflags	@""
	.align	4
.nv.constant0._ZN10layer_norm40ln_parallel_residual_bwd_finalize_kernelINS_22Kernel_traits_finalizeILj2560E13__nv_bfloat16S2_fS2_fjLb0ELj1024ELj4ENS_18Kernel_traits_baseILj2560ES2_S2_fS2_fjLj1024EEEEELb1EEEvNS_9BwdParamsE:
	.zero		648


//--------------------- .nv.constant0._ZN10layer_norm31ln_parallel_residual_bwd_kernelINS_13Kernel_traitsI13__nv_bfloat16S2_fS2_fjLj2560ELj1ELj1ELj4ELj8ENS_18Kernel_traits_baseILj2560ES2_S2_fS2_fjLj128EEEEELb1ELb1ELb1EEEvNS_9BwdParamsE --------------------------
	.section	.nv.constant0._ZN10layer_norm31ln_parallel_residual_bwd_kernelINS_13Kernel_traitsI13__nv_bfloat16S2_fS2_fjLj2560ELj1ELj1ELj4ELj8ENS_18Kernel_traits_baseILj2560ES2_S2_fS2_fjLj128EEEEELb1ELb1ELb1EEEvNS_9BwdParamsE,"a",@progbits
	.sectionflags	@""
	.align	4
.nv.constant0._ZN10layer_norm31ln_parallel_residual_bwd_kernelINS_13Kernel_traitsI13__nv_bfloat16S2_fS2_fjLj2560ELj1ELj1ELj4ELj8ENS_18Kernel_traits_baseILj2560ES2_S2_fS2_fjLj128EEEEELb1ELb1ELb1EEEvNS_9BwdParamsE:
	.zero		648


//--------------------- .nv.constant0._ZN10layer_norm31ln_parallel_residual_bwd_kernelINS_13Kernel_traitsIf13__nv_bfloat16fS2_fjLj2560ELj1ELj1ELj4ELj8ENS_18Kernel_traits_baseILj2560EfS2_fS2_fjLj128EEEEELb0ELb0ELb0EEEvNS_9BwdParamsE --------------------------
	.section	.nv.constant0._ZN10layer_norm31ln_parallel_residual_bwd_kernelINS_13Kernel_traitsIf13__nv_bfloat16fS2_fjLj2560ELj1ELj1ELj4ELj8ENS_18Kernel_traits_baseILj2560EfS2_fS2_fjLj128EEEEELb0ELb0ELb0EEEvNS_9BwdParamsE,"a",@progbits
	.sectionflags	@""
	.align	4
.nv.constant0._ZN10layer_norm31ln_parallel_residual_bwd_kernelINS_13Kernel_traitsIf13__nv_bfloat16fS2_fjLj2560ELj1ELj1ELj4ELj8ENS_18Kernel_traits_baseILj2560EfS2_fS2_fjLj128EEEEELb0ELb0ELb0EEEvNS_9BwdParamsE:
	.zero		648


//--------------------- .nv.constant0._ZN10layer_norm31ln_parallel_residual_bwd_kernelINS_13Kernel_traitsIf13__nv_bfloat16fS2_fjLj2560ELj1ELj1ELj4ELj8ENS_18Kernel_traits_baseILj2560EfS2_fS2_fjLj128EEEEELb0ELb0ELb1EEEvNS_9BwdParamsE --------------------------
	.section	.nv.constant0._ZN10layer_norm31ln_parallel_residual_bwd_kernelINS_13Kernel_traitsIf13__nv_bfloat16fS2_fjLj2560ELj1ELj1ELj4ELj8ENS_18Kernel_traits_baseILj2560EfS2_fS2_fjLj128EEEEELb0ELb0ELb1EEEvNS_9BwdParamsE,"a",@progbits
	.sectionflags	@""
	.align	4
.nv.constant0._ZN10layer_norm31ln_parallel_residual_bwd_kernelINS_13Kernel_traitsIf13__nv_bfloat16fS2_fjLj2560ELj1ELj1ELj4ELj8ENS_18Kernel_traits_baseILj2560EfS2_fS2_fjLj128EEEEELb0ELb0ELb1EEEvNS_9BwdParamsE:
	.zero		648


//--------------------- .nv.constant0._ZN10layer_norm31ln_parallel_residual_bwd_kernelINS_13Kernel_traitsIf13__nv_bfloat16fS2_fjLj2560ELj1ELj1ELj4ELj8ENS_18Kernel_traits_baseILj2560EfS2_fS2_fjLj128EEEEELb0ELb1ELb0EEEvNS_9BwdParamsE --------------------------
	.section	.nv.constant0._ZN10layer_norm31ln_parallel_residual_bwd_kernelINS_13Kernel_traitsIf13__nv_bfloat16fS2_fjLj2560ELj1ELj1ELj4ELj8ENS_18Kernel_traits_baseILj2560EfS2_fS2_fjLj128EEEEELb0ELb1ELb0EEEvNS_9BwdParamsE,"a",@progbits
	.sectionflags	@""
	.align	4
.nv.constant0._ZN10layer_norm31ln_parallel_residual_bwd_kernelINS_13Kernel_traitsIf13__nv_bfloat16fS2_fjLj2560ELj1ELj1ELj4ELj8ENS_18Kernel_traits_baseILj2560EfS2_fS2_fjLj128EEEEELb0ELb1ELb0EEEvNS_9BwdParamsE:
	.zero		648


//--------------------- .nv.constant0._ZN10layer_norm31ln_parallel_residual_bwd_kernelINS_13Kernel_traitsIf13__nv_bfloat16fS2_fjLj2560ELj1ELj1ELj4ELj8ENS_18Kernel_traits_baseILj2560EfS2_fS2_fjLj128EEEEELb0ELb1ELb1EEEvNS_9BwdParamsE --------------------------
	.section	.nv.constant0._ZN10layer_norm31ln_parallel_residual_bwd_kernelINS_13Kernel_traitsIf13__nv_bfloat16fS2_fjLj2560ELj1ELj1ELj4ELj8ENS_18Kernel_traits_baseILj2560EfS2_fS2_fjLj128EEEEELb0ELb1ELb1EEEvNS_9BwdParamsE,"a",@progbits
	.sectionflags	@""
	.align	4
.nv.constant0._ZN10layer_norm31ln_parallel_residual_bwd_kernelINS_13Kernel_traitsIf13__nv_bfloat16fS2_fjLj2560ELj1ELj1ELj4ELj8ENS_18Kernel_traits_baseILj2560EfS2_fS2_fjLj128EEEEELb0ELb1ELb1EEEvNS_9BwdParamsE:
	.zero		648


//--------------------- .nv.constant0._ZN10layer_norm31ln_parallel_residual_bwd_kernelINS_13Kernel_traitsIf13__nv_bfloat16fS2_fjLj2560ELj1ELj1ELj4ELj8ENS_18Kernel_traits_baseILj2560EfS2_fS2_fjLj128EEEEELb1ELb0ELb0EEEvNS_9BwdParamsE --------------------------
	.section	.nv.constant0._ZN10layer_norm31ln_parallel_residual_bwd_kernelINS_13Kernel_traitsIf13__nv_bfloat16fS2_fjLj2560ELj1ELj1ELj4ELj8ENS_18Kernel_traits_baseILj2560EfS2_fS2_fjLj128EEEEELb1ELb0ELb0EEEvNS_9BwdParamsE,"a",@progbits
	.sectionflags	@""
	.align	4
.nv.constant0._ZN10layer_norm31ln_parallel_residual_bwd_kernelINS_13Kernel_traitsIf13__nv_bfloat16fS2_fjLj2560ELj1ELj1ELj4ELj8ENS_18Kernel_traits_baseILj2560EfS2_fS2_fjLj128EEEEELb1ELb0ELb0EEEvNS_9BwdParamsE:
	.zero		648


//--------------------- .nv.constant0._ZN10layer_norm31ln_parallel_residual_bwd_kernelINS_13Kernel_traitsIf13__nv_bfloat16fS2_fjLj2560ELj1ELj1ELj4ELj8ENS_18Kernel_traits_baseILj2560EfS2_fS2_fjLj128EEEEELb1ELb0ELb1EEEvNS_9BwdParamsE --------------------------
	.section	.nv.constant0._ZN10layer_norm31ln_parallel_residual_bwd_kernelINS_13Kernel_traitsIf13__nv_bfloat16fS2_fjLj2560ELj1ELj1ELj4ELj8ENS_18Kernel_traits_baseILj2560EfS2_fS2_fjLj128EEEEELb1ELb0ELb1EEEvNS_9BwdParamsE,"a",@progbits
	.sectionflags	@""
	.align	4
.nv.constant0._ZN10layer_norm31ln_parallel_residual_bwd_kernelINS_13Kernel_traitsIf13__nv_bfloat16fS2_fjLj2560ELj1ELj1ELj4ELj8ENS_18Kernel_traits_baseILj2560EfS2_fS2_fjLj128EEEEELb1ELb0ELb1EEEvNS_9BwdParamsE:
	.zero		648


//--------------------- .nv.constant0._ZN10layer_norm22ln_bwd_finalize_kernelINS_22Kernel_traits_finalizeILj2560Ef13__nv_bfloat16fS2_fjLb0ELj1024ELj4ENS_18Kernel_traits_baseILj2560EfS2_fS2_fjLj1024EEEEELb0ELb0EEEvNS_9BwdParamsE --------------------------
	.section	.nv.constant0._ZN10layer_norm22ln_bwd_finalize_kernelINS_22Kernel_traits_finalizeILj2560Ef13__nv_bfloat16fS2_fjLb0ELj1024ELj4ENS_18Kernel_traits_baseILj2560EfS2_fS2_fjLj1024EEEEELb0ELb0EEEvNS_9BwdParamsE,"a",@progbits
	.sectionflags	@""
	.align	4
.nv.constant0._ZN10layer_norm22ln_bwd_finalize_kernelINS_22Kernel_traits_finalizeILj2560Ef13__nv_bfloat16fS2_fjLb0ELj1024ELj4ENS_18Kernel_traits_baseILj2560EfS2_fS2_fjLj1024EEEEELb0ELb0EEEvNS_9BwdParamsE:
	.zero		648


//--------------------- .nv.constant0._ZN10layer_norm40ln_parallel_residual_bwd_finalize_kernelINS_22Kernel_traits_finalizeILj2560Ef13__nv_bfloat16fS2_fjLb0ELj1024ELj4ENS_18Kernel_traits_baseILj2560EfS2_fS2_fjLj1024EEEEELb0EEEvNS_9BwdParamsE --------------------------
	.section	.nv.constant0._ZN10layer_norm40ln_parallel_residual_bwd_finalize_kernelINS_22Kernel_traits_finalizeILj2560Ef13__nv_bfloat16fS2_fjLb0ELj1024ELj4ENS_18Kernel_traits_baseILj2560EfS2_fS2_fjLj1024EEEEELb0EEEvNS_9BwdParamsE,"a",@progbits
	.sectionflags	@""
	.align	4
.nv.constant0._ZN10layer_norm40ln_parallel_residual_bwd_finalize_kernelINS_22Kernel_traits_finalizeILj2560Ef13__nv_bfloat16fS2_fjLb0ELj1024ELj4ENS_18Kernel_traits_baseILj2560EfS2_fS2_fjLj1024EEEEELb0EEEvNS_9BwdParamsE:
	.zero		648


//--------------------- .nv.constant0._ZN10layer_norm31ln_parallel_residual_bwd_kernelINS_13Kernel_traitsIf13__nv_bfloat16fS2_fjLj2560ELj1ELj1ELj4ELj8ENS_18Kernel_traits_baseILj2560EfS2_fS2_fjLj128EEEEELb1ELb1ELb0EEEvNS_9BwdParamsE --------------------------
	.section	.nv.constant0._ZN10layer_norm31ln_parallel_residual_bwd_kernelINS_13Kernel_traitsIf13__nv_bfloat16fS2_fjLj2560ELj1ELj1ELj4ELj8ENS_18Kernel_traits_baseILj2560EfS2_fS2_fjLj128EEEEELb1ELb1ELb0EEEvNS_9BwdParamsE,"a",@progbits
	.sectionflags	@""
	.align	4
.nv.constant0._ZN10layer_norm31ln_parallel_residual_bwd_kernelINS_13Kernel_traitsIf13__nv_bfloat16fS2_fjLj2560ELj1ELj1ELj4ELj8ENS_18Kernel_traits_baseILj2560EfS2_fS2_fjLj128EEEEELb1ELb1ELb0EEEvNS_9BwdParamsE:
	.zero		648


//--------------------- .nv.constant0._ZN10layer_norm22ln_bwd_finalize_kernelINS_22Kernel_traits_finalizeILj2560Ef13__nv_bfloat16fS2_fjLb0ELj1024ELj4ENS_18Kernel_traits_baseILj2560EfS2_fS2_fjLj1024EEEEELb0ELb1EEEvNS_9BwdParamsE --------------------------
	.section	.nv.constant0._ZN10layer_norm22ln_bwd_finalize_kernelINS_22Kernel_traits_finalizeILj2560Ef13__nv_bfloat16fS2_fjLb0ELj1024ELj4ENS_18Kernel_traits_baseILj2560EfS2_fS2_fjLj1024EEEEELb0ELb1EEEvNS_9BwdParamsE,"a",@progbits
	.sectionflags	@""
	.align	4
.nv.constant0._ZN10layer_norm22ln_bwd_finalize_kernelINS_22Kernel_traits_finalizeILj2560Ef13__nv_bfloat16fS2_fjLb0ELj1024ELj4ENS_18Kernel_traits_baseILj2560EfS2_fS2_fjLj1024EEEEELb0ELb1EEEvNS_9BwdParamsE:
	.zero		648


//--------------------- .nv.constant0._ZN10layer_norm40ln_parallel_residual_bwd_finalize_kernelINS_22Kernel_traits_finalizeILj2560Ef13__nv_bfloat16fS2_fjLb0ELj1024ELj4ENS_18Kernel_traits_baseILj2560EfS2_fS2_fjLj1024EEEEELb1EEEvNS_9BwdParamsE --------------------------
	.section	.nv.constant0._ZN10layer_norm40ln_parallel_residual_bwd_finalize_kernelINS_22Kernel_traits_finalizeILj2560Ef13__nv_bfloat16fS2_fjLb0ELj1024ELj4ENS_18Kernel_traits_baseILj2560EfS2_fS2_fjLj1024EEEEELb1EEEvNS_9BwdParamsE,"a",@progbits
	.sectionflags	@""
	.align	4
.nv.constant0._ZN10layer_norm40ln_parallel_residual_bwd_finalize_kernelINS_22Kernel_traits_finalizeILj2560Ef13__nv_bfloat16fS2_fjLb0ELj1024ELj4ENS_18Kernel_traits_baseILj2560EfS2_fS2_fjLj1024EEEEELb1EEEvNS_9BwdParamsE:
	.zero		648


//--------------------- .nv.constant0._ZN10layer_norm31ln_parallel_residual_bwd_kernelINS_13Kernel_traitsIf13__nv_bfloat16fS2_fjLj2560ELj1ELj1ELj4ELj8ENS_18Kernel_traits_baseILj2560EfS2_fS2_fjLj128EEEEELb1ELb1ELb1EEEvNS_9BwdParamsE --------------------------
	.section	.nv.constant0._ZN10layer_norm31ln_parallel_residual_bwd_kernelINS_13Kernel_traitsIf13__nv_bfloat16fS2_fjLj2560ELj1ELj1ELj4ELj8ENS_18Kernel_traits_baseILj2560EfS2_fS2_fjLj128EEEEELb1ELb1ELb1EEEvNS_9BwdParamsE,"a",@progbits
	.sectionflags	@""
	.align	4
.nv.constant0._ZN10layer_norm31ln_parallel_residual_bwd_kernelINS_13Kernel_traitsIf13__nv_bfloat16fS2_fjLj2560ELj1ELj1ELj4ELj8ENS_18Kernel_traits_baseILj2560EfS2_fS2_fjLj128EEEEELb1ELb1ELb1EEEvNS_9BwdParamsE:
	.zero		648


//--------------------- .nv.constant0._ZN10layer_norm31ln_parallel_residual_bwd_kernelINS_13Kernel_traitsIf6__halfS2_S2_fjLj2560ELj1ELj1ELj4ELj8ENS_18Kernel_traits_baseILj2560EfS2_S2_S2_fjLj128EEEEELb0ELb0ELb0EEEvNS_9BwdParamsE --------------------------
	.section	.nv.constant0._ZN10layer_norm31ln_parallel_residual_bwd_kernelINS_13Kernel_traitsIf6__halfS2_S2_fjLj2560ELj1ELj1ELj4ELj8ENS_18Kernel_traits_baseILj2560EfS2_S2_S2_fjLj128EEEEELb0ELb0ELb0EEEvNS_9BwdParamsE,"a",@progbits
	.sectionflags	@""
	.align	4
.nv.constant0._ZN10layer_norm31ln_parallel_residual_bwd_kernelINS_13Kernel_traitsIf6__halfS2_S2_fjLj2560ELj1ELj1ELj4ELj8ENS_18Kernel_traits_baseILj2560EfS2_S2_S2_fjLj128EEEEELb0ELb0ELb0EEEvNS_9BwdParamsE:
	.zero		648


//--------------------- .nv.constant0._ZN10layer_norm31ln_parallel_residual_bwd_kernelINS_13Kernel_traitsIf6__halfS2_S2_fjLj2560ELj1ELj1ELj4ELj8ENS_18Kernel_traits_baseILj2560EfS2_S2_S2_fjLj128EEEEELb0ELb0ELb1EEEvNS_9BwdParamsE --------------------------
	.section	.nv.constant0._ZN10layer_norm31ln_parallel_residual_bwd_kernelINS_13Kernel_traitsIf6__halfS2_S2_fjLj2560ELj1ELj1ELj4ELj8ENS_18Kernel_traits_baseILj2560EfS2_S2_S2_fjLj128EEEEELb0ELb0ELb1EEEvNS_9BwdParamsE,"a",@progbits
	.sectionflags	@""
	.align	4
.nv.constant0._ZN10layer_norm31ln_parallel_residual_bwd_kernelINS_13Kernel_traitsIf6__halfS2_S2_fjLj2560ELj1ELj1ELj4ELj8ENS_18Kernel_traits_baseILj2560EfS2_S2_S2_fjLj128EEEEELb0ELb0ELb1EEEvNS_9BwdParamsE:
	.zero		648


//--------------------- .nv.constant0._ZN10layer_norm31ln_parallel_residual_bwd_kernelINS_13Kernel_traitsIf6__halfS2_S2_fjLj2560ELj1ELj1ELj4ELj8ENS_18Kernel_traits_baseILj2560EfS2_S2_S2_fjLj128EEEEELb0ELb1ELb0EEEvNS_9BwdParamsE --------------------------
	.section	.nv.constant0._ZN10layer_norm31ln_parallel_residual_bwd_kernelINS_13Kernel_traitsIf6__halfS2_S2_fjLj2560ELj1ELj1ELj4ELj8ENS_18Kernel_traits_baseILj2560EfS2_S2_S2_fjLj128EEEEELb0ELb1ELb0EEEvNS_9BwdParamsE,"a",@progbits
	.sectionflags	@""
	.align	4
.nv.constant0._ZN10layer_norm31ln_parallel_residual_bwd_kernelINS_13Kernel_traitsIf6__halfS2_S2_fjLj2560ELj1ELj1ELj4ELj8ENS_18Kernel_traits_baseILj2560EfS2_S2_S2_fjLj128EEEEELb0ELb1ELb0EEEvNS_9BwdParamsE:
	.zero		648


//--------------------- .nv.constant0._ZN10layer_norm31ln_parallel_residual_bwd_kernelINS_13Kernel_traitsIf6__halfS2_S2_fjLj2560ELj1ELj1ELj4ELj8ENS_18Kernel_traits_baseILj2560EfS2_S2_S2_fjLj128EEEEELb0ELb1ELb1EEEvNS_9BwdParamsE --------------------------
	.section	.nv.constant0._ZN10layer_norm31ln_parallel_residual_bwd_kernelINS_13Kernel_traitsIf6__halfS2_S2_fjLj2560ELj1ELj1ELj4ELj8ENS_18Kernel_traits_baseILj2560EfS2_S2_S2_fjLj128EEEEELb0ELb1ELb1EEEvNS_9BwdParamsE,"a",@progbits
	.sectionflags	@""
	.align	4
.nv.constant0._ZN10layer_norm31ln_parallel_residual_bwd_kernelINS_13Kernel_traitsIf6__halfS2_S2_fjLj2560ELj1ELj1ELj4ELj8ENS_18Kernel_traits_baseILj2560EfS2_S2_S2_fjLj128EEEEELb0ELb1ELb1EEEvNS_9BwdParamsE:
	.zero		648


//--------------------- .nv.constant0._ZN10layer_norm31ln_parallel_residual_bwd_kernelINS_13Kernel_traitsIf6__halfS2_S2_fjLj2560ELj1ELj1ELj4ELj8ENS_18Kernel_traits_baseILj2560EfS2_S2_S2_fjLj128EEEEELb1ELb0ELb0EEEvNS_9BwdParamsE --------------------------
	.section	.nv.constant0._ZN10layer_norm31ln_parallel_residual_bwd_kernelINS_13Kernel_traitsIf6__halfS2_S2_fjLj2560ELj1ELj1ELj4ELj8ENS_18Kernel_traits_baseILj2560EfS2_S2_S2_fjLj128EEEEELb1ELb0ELb0EEEvNS_9BwdParamsE,"a",@progbits
	.sectionflags	@""
	.align	4
.nv.constant0._ZN10layer_norm31ln_parallel_residual_bwd_kernelINS_13Kernel_traitsIf6__halfS2_S2_fjLj2560ELj1ELj1ELj4ELj8ENS_18Kernel_traits_baseILj2560EfS2_S2_S2_fjLj128EEEEELb1ELb0ELb0EEEvNS_9BwdParamsE:
	.zero		648


//--------------------- .nv.constant0._ZN10layer_norm31ln_parallel_residual_bwd_kernelINS_13Kernel_traitsIf6__halfS2_S2_fjLj2560ELj1ELj1ELj4ELj8ENS_18Kernel_traits_baseILj2560EfS2_S2_S2_fjLj128EEEEELb1ELb0ELb1EEEvNS_9BwdParamsE --------------------------
	.section	.nv.constant0._ZN10layer_norm31ln_parallel_residual_bwd_kernelINS_13Kernel_traitsIf6__halfS2_S2_fjLj2560ELj1ELj1ELj4ELj8ENS_18Kernel_traits_baseILj2560EfS2_S2_S2_fjLj128EEEEELb1ELb0ELb1EEEvNS_9BwdParamsE,"a",@progbits
	.sectionflags	@""
	.align	4
.nv.constant0._ZN10layer_norm31ln_parallel_residual_bwd_kernelINS_13Kernel_traitsIf6__halfS2_S2_fjLj2560ELj1ELj1ELj4ELj8ENS_18Kernel_traits_baseILj2560EfS2_S2_S2_fjLj128EEEEELb1ELb0ELb1EEEvNS_9BwdParamsE:
	.zero		648


//--------------------- .nv.constant0._ZN10layer_norm22ln_bwd_finalize_kernelINS_22Kernel_traits_finalizeILj2560Ef6__halfS2_S2_fjLb0ELj1024ELj4ENS_18Kernel_traits_baseILj2560EfS2_S2_S2_fjLj1024EEEEELb0ELb0EEEvNS_9BwdParamsE --------------------------
	.section	.nv.constant0._ZN10layer_norm22ln_bwd_finalize_kernelINS_22Kernel_traits_finalizeILj2560Ef6__halfS2_S2_fjLb0ELj1024ELj4ENS_18Kernel_traits_baseILj2560EfS2_S2_S2_fjLj1024EEEEELb0ELb0EEEvNS_9BwdParamsE,"a",@progbits
	.sectionflags	@""
	.align	4
.nv.constant0._ZN10layer_norm22ln_bwd_finalize_kernelINS_22Kernel_traits_finalizeILj2560Ef6__halfS2_S2_fjLb0ELj1024ELj4ENS_18Kernel_traits_baseILj2560EfS2_S2_S2_fjLj1024EEEEELb0ELb0EEEvNS_9BwdParamsE:
	.zero		648


//--------------------- .nv.constant0._ZN10layer_norm40ln_parallel_residual_bwd_finalize_kernelINS_22Kernel_traits_finalizeILj2560Ef6__halfS2_S2_fjLb0ELj1024ELj4ENS_18Kernel_traits_baseILj2560EfS2_S2_S2_fjLj1024EEEEELb0EEEvNS_9BwdParamsE --------------------------
	.section	.nv.constant0._ZN10layer_norm40ln_parallel_residual_bwd_finalize_kernelINS_22Kernel_traits_finalizeILj2560Ef6__halfS2_S2_fjLb0ELj1024ELj4ENS_18Kernel_traits_baseILj2560EfS2_S2_S2_fjLj1024EEEEELb0EEEvNS_9BwdParamsE,"a",@progbits
	.sectionflags	@""
	.align	4
.nv.constant0._ZN10layer_norm40ln_parallel_residual_bwd_finalize_kernelINS_22Kernel_traits_finalizeILj2560Ef6__halfS2_S2_fjLb0ELj1024ELj4ENS_18Kernel_traits_baseILj2560EfS2_S2_S2_fjLj1024EEEEELb0EEEvNS_9BwdParamsE:
	.zero		648


//--------------------- .nv.constant0._ZN10layer_norm31ln_parallel_residual_bwd_kernelINS_13Kernel_traitsIf6__halfS2_S2_fjLj2560ELj1ELj1ELj4ELj8ENS_18Kernel_traits_baseILj2560EfS2_S2_S2_fjLj128EEEEELb1ELb1ELb0EEEvNS_9BwdParamsE --------------------------
	.section	.nv.constant0._ZN10layer_norm31ln_parallel_residual_bwd_kernelINS_13Kernel_traitsIf6__halfS2_S2_fjLj2560ELj1ELj1ELj4ELj8ENS_18Kernel_traits_baseILj2560EfS2_S2_S2_fjLj128EEEEELb1ELb1ELb0EEEvNS_9BwdParamsE,"a",@progbits
	.sectionflags	@""
	.align	4
.nv.constant0._ZN10layer_norm31ln_parallel_residual_bwd_kernelINS_13Kernel_traitsIf6__halfS2_S2_fjLj2560ELj1ELj1ELj4ELj8ENS_18Kernel_traits_baseILj2560EfS2_S2_S2_fjLj128EEEEELb1ELb1ELb0EEEvNS_9BwdParamsE:
	.zero		648


//--------------------- .nv.constant0._ZN10layer_norm22ln_bwd_finalize_kernelINS_22Kernel_traits_finalizeILj2560Ef6__halfS2_S2_fjLb0ELj1024ELj4ENS_18Kernel_traits_baseILj2560EfS2_S2_S2_fjLj1024EEEEELb0ELb1EEEvNS_9BwdParamsE --------------------------
	.section	.nv.constant0._ZN10layer_norm22ln_bwd_finalize_kernelINS_22Kernel_traits_finalizeILj2560Ef6__halfS2_S2_fjLb0ELj1024ELj4ENS_18Kernel_traits_baseILj2560EfS2_S2_S2_fjLj1024EEEEELb0ELb1EEEvNS_9BwdParamsE,"a",@progbits
	.sectionflags	@""
	.align	4
.nv.constant0._ZN10layer_norm22ln_bwd_finalize_kernelINS_22Kernel_traits_finalizeILj2560Ef6__halfS2_S2_fjLb0ELj1024ELj4ENS_18Kernel_traits_baseILj2560EfS2_S2_S2_fjLj1024EEEEELb0ELb1EEEvNS_9BwdParamsE:
	.zero		648


//--------------------- .nv.constant0._ZN10layer_norm40ln_parallel_residual_bwd_finalize_kernelINS_22Kernel_traits_finalizeILj2560Ef6__halfS2_S2_fjLb0ELj1024ELj4ENS_18Kernel_traits_baseILj2560EfS2_S2_S2_fjLj1024EEEEELb1EEEvNS_9BwdParamsE --------------------------
	.section	.nv.constant0._ZN10layer_norm40ln_parallel_residual_bwd_finalize_kernelINS_22Kernel_traits_finalizeILj2560Ef6__halfS2_S2_fjLb0ELj1024ELj4ENS_18Kernel_traits_baseILj2560EfS2_S2_S2_fjLj1024EEEEELb1EEEvNS_9BwdParamsE,"a",@progbits
	.sectionflags	@""
	.align	4
.nv.constant0._ZN10layer_norm40ln_parallel_residual_bwd_finalize_kernelINS_22Kernel_traits_finalizeILj2560Ef6__halfS2_S2_fjLb0ELj1024ELj4ENS_18Kernel_traits_baseILj2560EfS2_S2_S2_fjLj1024EEEEELb1EEEvNS_9BwdParamsE:
	.zero		648


//--------------------- .nv.constant0._ZN10layer_norm31ln_parallel_residual_bwd_kernelINS_13Kernel_traitsIf6__halfS2_S2_fjLj2560ELj1ELj1ELj4ELj8ENS_18Kernel_traits_baseILj2560EfS2_S2_S2_fjLj128EEEEELb1ELb1ELb1EEEvNS_9BwdParamsE --------------------------
	.section	.nv.constant0._ZN10layer_norm31ln_parallel_residual_bwd_kernelINS_13Kernel_traitsIf6__halfS2_S2_fjLj2560ELj1ELj1ELj4ELj8ENS_18Kernel_traits_baseILj2560EfS2_S2_S2_fjLj128EEEEELb1ELb1ELb1EEEvNS_9BwdParamsE,"a",@progbits
	.sectionflags	@""
	.align	4
.nv.constant0._ZN10layer_norm31ln_parallel_residual_bwd_kernelINS_13Kernel_traitsIf6__halfS2_S2_fjLj2560ELj1ELj1ELj4ELj8ENS_18Kernel_traits_baseILj2560EfS2_S2_S2_fjLj128EEEEELb1ELb1ELb1EEEvNS_9BwdParamsE:
	.zero		648


//--------------------- .nv.constant0._ZN10layer_norm31ln_parallel_residual_bwd_kernelINS_13Kernel_traitsI6__halfS2_fS2_fjLj2560ELj1ELj1ELj4ELj8ENS_18Kernel_traits_baseILj2560ES2_S2_fS2_fjLj128EEEEELb0ELb0ELb0EEEvNS_9BwdParamsE --------------------------
	.section	.nv.constant0._ZN10layer_norm31ln_parallel_residual_bwd_kernelINS_13Kernel_traitsI6__halfS2_fS2_fjLj2560ELj1ELj1ELj4ELj8ENS_18Kernel_traits_baseILj2560ES2_S2_fS2_fjLj128EEEEELb0ELb0ELb0EEEvNS_9BwdParamsE,"a",@progbits
	.sectionflags	@""
	.align	4
.nv.constant0._ZN10layer_norm31ln_parallel_residual_bwd_kernelINS_13Kernel_traitsI6__halfS2_fS2_fjLj2560ELj1ELj1ELj4ELj8ENS_18Kernel_traits_baseILj2560ES2_S2_fS2_fjLj128EEEEELb0ELb0ELb0EEEvNS_9BwdParamsE:
	.zero		648


//--------------------- .nv.constant0._ZN10layer_norm31ln_parallel_residual_bwd_kernelINS_13Kernel_traitsI6__halfS2_fS2_fjLj2560ELj1ELj1ELj4ELj8ENS_18Kernel_traits_baseILj2560ES2_S2_fS2_fjLj128EEEEELb0ELb0ELb1EEEvNS_9BwdParamsE --------------------------
	.section	.nv.constant0._ZN10layer_norm31ln_parallel_residual_bwd_kernelINS_13Kernel_traitsI6__halfS2_fS2_fjLj2560ELj1ELj1ELj4ELj8ENS_18Kernel_traits_baseILj2560ES2_S2_fS2_fjLj128EEEEELb0ELb0ELb1EEEvNS_9BwdParamsE,"a",@progbits
	.sectionflags	@""
	.align	4
.nv.constant0._ZN10layer_norm31ln_parallel_residual_bwd_kernelINS_13Kernel_traitsI6__halfS2_fS2_fjLj2560ELj1ELj1ELj4ELj8ENS_18Kernel_traits_baseILj2560ES2_S2_fS2_fjLj128EEEEELb0ELb0ELb1EEEvNS_9BwdParamsE:
	.zero		648


//--------------------- .nv.constant0._ZN10layer_norm31ln_parallel_residual_bwd_kernelINS_13Kernel_traitsI6__halfS2_fS2_fjLj2560ELj1ELj1ELj4ELj8ENS_18Kernel_traits_baseILj2560ES2_S2_fS2_fjLj128EEEEELb0ELb1ELb0EEEvNS_9BwdParamsE --------------------------
	.section	.nv.constant0._ZN10layer_norm31ln_parallel_residual_bwd_kernelINS_13Kernel_traitsI6__halfS2_fS2_fjLj2560ELj1ELj1ELj4ELj8ENS_18Kernel_traits_baseILj2560ES2_S2_fS2_fjLj128EEEEELb0ELb1ELb0EEEvNS_9BwdParamsE,"a",@progbits
	.sectionflags	@""
	.align	4
.nv.constant0._ZN10layer_norm31ln_parallel_residual_bwd_kernelINS_13Kernel_traitsI6__halfS2_fS2_fjLj2560ELj1ELj1ELj4ELj8ENS_18Kernel_traits_baseILj2560ES2_S2_fS2_fjLj128EEEEELb0ELb1ELb0EEEvNS_9BwdParamsE:
	.zero		648


//--------------------- .nv.constant0._ZN10layer_norm31ln_parallel_residual_bwd_kernelINS_13Kernel_traitsI6__halfS2_fS2_fjLj2560ELj1ELj1ELj4ELj8ENS_18Kernel_traits_baseILj2560ES2_S2_fS2_fjLj128EEEEELb0ELb1ELb1EEEvNS_9BwdParamsE --------------------------
	.section	.nv.constant0._ZN10layer_norm31ln_parallel_residual_bwd_kernelINS_13Kernel_traitsI6__halfS2_fS2_fjLj2560ELj1ELj1ELj4ELj8ENS_18Kernel_traits_baseILj2560ES2_S2_fS2_fjLj128EEEEELb0ELb1ELb1EEEvNS_9BwdParamsE,"a",@progbits
	.sectionflags	@""
	.align	4
.nv.constant0._ZN10layer_norm31ln_parallel_residual_bwd_kernelINS_13Kernel_traitsI6__halfS2_fS2_fjLj2560ELj1ELj1ELj4ELj8ENS_18Kernel_traits_baseILj2560ES2_S2_fS2_fjLj128EEEEELb0ELb1ELb1EEEvNS_9BwdParamsE:
	.zero		648


//--------------------- .nv.constant0._ZN10layer_norm31ln_parallel_residual_bwd_kernelINS_13Kernel_traitsI6__halfS2_fS2_fjLj2560ELj1ELj1ELj4ELj8ENS_18Kernel_traits_baseILj2560ES2_S2_fS2_fjLj128EEEEELb1ELb0ELb0EEEvNS_9BwdParamsE --------------------------
	.section	.nv.constant0._ZN10layer_norm31ln_parallel_residual_bwd_kernelINS_13Kernel_traitsI6__halfS2_fS2_fjLj2560ELj1ELj1ELj4ELj8ENS_18Kernel_traits_baseILj2560ES2_S2_fS2_fjLj128EEEEELb1ELb0ELb0EEEvNS_9BwdParamsE,"a",@progbits
	.sectionflags	@""
	.align	4
.nv.constant0._ZN10layer_norm31ln_parallel_residual_bwd_kernelINS_13Kernel_traitsI6__halfS2_fS2_fjLj2560ELj1ELj1ELj4ELj8ENS_18Kernel_traits_baseILj2560ES2_S2_fS2_fjLj128EEEEELb1ELb0ELb0EEEvNS_9BwdParamsE:
	.zero		648


//--------------------- .nv.constant0._ZN10layer_norm31ln_parallel_residual_bwd_kernelINS_13Kernel_traitsI6__halfS2_fS2_fjLj2560ELj1ELj1ELj4ELj8ENS_18Kernel_traits_baseILj2560ES2_S2_fS2_fjLj128EEEEELb1ELb0ELb1EEEvNS_9BwdParamsE --------------------------
	.section	.nv.constant0._ZN10layer_norm31ln_parallel_residual_bwd_kernelINS_13Kernel_traitsI6__halfS2_fS2_fjLj2560ELj1ELj1ELj4ELj8ENS_18Kernel_traits_baseILj2560ES2_S2_fS2_fjLj128EEEEELb1ELb0ELb1EEEvNS_9BwdParamsE,"a",@progbits
	.sectionflags	@""
	.align	4
.nv.constant0._ZN10layer_norm31ln_parallel_residual_bwd_kernelINS_13Kernel_traitsI6__halfS2_fS2_fjLj2560ELj1ELj1ELj4ELj8ENS_18Kernel_traits_baseILj2560ES2_S2_fS2_fjLj128EEEEELb1ELb0ELb1EEEvNS_9BwdParamsE:
	.zero		648


//--------------------- .nv.constant0._ZN10layer_norm22ln_bwd_finalize_kernelINS_22Kernel_traits_finalizeILj2560E6__halfS2_fS2_fjLb0ELj1024ELj4ENS_18Kernel_traits_baseILj2560ES2_S2_fS2_fjLj1024EEEEELb0ELb0EEEvNS_9BwdParamsE --------------------------
	.section	.nv.constant0._ZN10layer_norm22ln_bwd_finalize_kernelINS_22Kernel_traits_finalizeILj2560E6__halfS2_fS2_fjLb0ELj1024ELj4ENS_18Kernel_traits_baseILj2560ES2_S2_fS2_fjLj1024EEEEELb0ELb0EEEvNS_9BwdParamsE,"a",@progbits
	.sectionflags	@""
	.align	4
.nv.constant0._ZN10layer_norm22ln_bwd_finalize_kernelINS_22Kernel_traits_finalizeILj2560E6__halfS2_fS2_fjLb0ELj1024ELj4ENS_18Kernel_traits_baseILj2560ES2_S2_fS2_fjLj1024EEEEELb0ELb0EEEvNS_9BwdParamsE:
	.zero		648


//--------------------- .nv.constant0._ZN10layer_norm40ln_parallel_residual_bwd_finalize_kernelINS_22Kernel_traits_finalizeILj2560E6__halfS2_fS2_fjLb0ELj1024ELj4ENS_18Kernel_traits_baseILj2560ES2_S2_fS2_fjLj1024EEEEELb0EEEvNS_9BwdParamsE --------------------------
	.section	.nv.constant0._ZN10layer_norm40ln_parallel_residual_bwd_finalize_kernelINS_22Kernel_traits_finalizeILj2560E6__halfS2_fS2_fjLb0ELj1024ELj4ENS_18Kernel_traits_baseILj2560ES2_S2_fS2_fjLj1024EEEEELb0EEEvNS_9BwdParamsE,"a",@progbits
	.sectionflags	@""
	.align	4
.nv.constant0._ZN10layer_norm40ln_parallel_residual_bwd_finalize_kernelINS_22Kernel_traits_finalizeILj2560E6__halfS2_fS2_fjLb0ELj1024ELj4ENS_18Kernel_traits_baseILj2560ES2_S2_fS2_fjLj1024EEEEELb0EEEvNS_9BwdParamsE:
	.zero		648


//--------------------- .nv.constant0._ZN10layer_norm31ln_parallel_residual_bwd_kernelINS_13Kernel_traitsI6__halfS2_fS2_fjLj2560ELj1ELj1ELj4ELj8ENS_18Kernel_traits_baseILj2560ES2_S2_fS2_fjLj128EEEEELb1ELb1ELb0EEEvNS_9BwdParamsE --------------------------
	.section	.nv.constant0._ZN10layer_norm31ln_parallel_residual_bwd_kernelINS_13Kernel_traitsI6__halfS2_fS2_fjLj2560ELj1ELj1ELj4ELj8ENS_18Kernel_traits_baseILj2560ES2_S2_fS2_fjLj128EEEEELb1ELb1ELb0EEEvNS_9BwdParamsE,"a",@progbits
	.sectionflags	@""
	.align	4
.nv.constant0._ZN10layer_norm31ln_parallel_residual_bwd_kernelINS_13Kernel_traitsI6__halfS2_fS2_fjLj2560ELj1ELj1ELj4ELj8ENS_18Kernel_traits_baseILj2560ES2_S2_fS2_fjLj128EEEEELb1ELb1ELb0EEEvNS_9BwdParamsE:
	.zero		648


//--------------------- .nv.constant0._ZN10layer_norm22ln_bwd_finalize_kernelINS_22Kernel_traits_finalizeILj2560E6__halfS2_fS2_fjLb0ELj1024ELj4ENS_18Kernel_traits_baseILj2560ES2_S2_fS2_fjLj1024EEEEELb0ELb1EEEvNS_9BwdParamsE --------------------------
	.section	.nv.constant0._ZN10layer_norm22ln_bwd_finalize_kernelINS_22Kernel_traits_finalizeILj2560E6__halfS2_fS2_fjLb0ELj1024ELj4ENS_18Kernel_traits_baseILj2560ES2_S2_fS2_fjLj1024EEEEELb0ELb1EEEvNS_9BwdParamsE,"a",@progbits
	.sectionflags	@""
	.align	4
.nv.constant0._ZN10layer_norm22ln_bwd_finalize_kernelINS_22Kernel_traits_finalizeILj2560E6__halfS2_fS2_fjLb0ELj1024ELj4ENS_18Kernel_traits_baseILj2560ES2_S2_fS2_fjLj1024EEEEELb0ELb1EEEvNS_9BwdParamsE:
	.zero		648


//--------------------- .nv.constant0._ZN10layer_norm40ln_parallel_residual_bwd_finalize_kernelINS_22Kernel_traits_finalizeILj2560E6__halfS2_fS2_fjLb0ELj1024ELj4ENS_18Kernel_traits_baseILj2560ES2_S2_fS2_fjLj1024EEEEELb1EEEvNS_9BwdParamsE --------------------------
	.section	.nv.constant0._ZN10layer_norm40ln_parallel_residual_bwd_finalize_kernelINS_22Kernel_traits_finalizeILj2560E6__halfS2_fS2_fjLb0ELj1024ELj4ENS_18Kernel_traits_baseILj2560ES2_S2_fS2_fjLj1024EEEEELb1EEEvNS_9BwdParamsE,"a",@progbits
	.sectionflags	@""
	.align	4
.nv.constant0._ZN10layer_norm40ln_parallel_residual_bwd_finalize_kernelINS_22Kernel_traits_finalizeILj2560E6__halfS2_fS2_fjLb0ELj1024ELj4ENS_18Kernel_traits_baseILj2560ES2_S2_fS2_fjLj1024EEEEELb1EEEvNS_9BwdParamsE:
	.zero		648


//--------------------- .nv.constant0._ZN10layer_norm31ln_parallel_residual_bwd_kernelINS_13Kernel_traitsI6__halfS2_fS2_fjLj2560ELj1ELj1ELj4ELj8ENS_18Kernel_traits_baseILj2560ES2_S2_fS2_fjLj128EEEEELb1ELb1ELb1EEEvNS_9BwdParamsE --------------------------
	.section	.nv.constant0._ZN10layer_norm31ln_parallel_residual_bwd_kernelINS_13Kernel_traitsI6__halfS2_fS2_fjLj2560ELj1ELj1ELj4ELj8ENS_18Kernel_traits_baseILj2560ES2_S2_fS2_fjLj128EEEEELb1ELb1ELb1EEEvNS_9BwdParamsE,"a",@progbits
	.sectionflags	@""
	.align	4
.nv.constant0._ZN10layer_norm31ln_parallel_residual_bwd_kernelINS_13Kernel_traitsI6__halfS2_fS2_fjLj2560ELj1ELj1ELj4ELj8ENS_18Kernel_traits_baseILj2560ES2_S2_fS2_fjLj128EEEEELb1ELb1ELb1EEEvNS_9BwdParamsE:
	.zero		648


//--------------------- .nv.constant0._ZN10layer_norm31ln_parallel_residual_bwd_kernelINS_13Kernel_traitsIf6__halffS2_fjLj2560ELj1ELj1ELj4ELj8ENS_18Kernel_traits_baseILj2560EfS2_fS2_fjLj128EEEEELb0ELb0ELb0EEEvNS_9BwdParamsE --------------------------
	.section	.nv.constant0._ZN10layer_norm31ln_parallel_residual_bwd_kernelINS_13Kernel_traitsIf6__halffS2_fjLj2560ELj1ELj1ELj4ELj8ENS_18Kernel_traits_baseILj2560EfS2_fS2_fjLj128EEEEELb0ELb0ELb0EEEvNS_9BwdParamsE,"a",@progbits
	.sectionflags	@""
	.align	4
.nv.constant0._ZN10layer_norm31ln_parallel_residual_bwd_kernelINS_13Kernel_traitsIf6__halffS2_fjLj2560ELj1ELj1ELj4ELj8ENS_18Kernel_traits_baseILj2560EfS2_fS2_fjLj128EEEEELb0ELb0ELb0EEEvNS_9BwdParamsE:
	.zero		648


//--------------------- .nv.constant0._ZN10layer_norm31ln_parallel_residual_bwd_kernelINS_13Kernel_traitsIf6__halffS2_fjLj2560ELj1ELj1ELj4ELj8ENS_18Kernel_traits_baseILj2560EfS2_fS2_fjLj128EEEEELb0ELb0ELb1EEEvNS_9BwdParamsE --------------------------
	.section	.nv.constant0._ZN10layer_norm31ln_parallel_residual_bwd_kernelINS_13Kernel_traitsIf6__halffS2_fjLj2560ELj1ELj1ELj4ELj8ENS_18Kernel_traits_baseILj2560EfS2_fS2_fjLj128EEEEELb0ELb0ELb1EEEvNS_9BwdParamsE,"a",@progbits
	.sectionflags	@""
	.align	4
.nv.constant0._ZN10layer_norm31ln_parallel_residual_bwd_kernelINS_13Kernel_traitsIf6__halffS2_fjLj2560ELj1ELj1ELj4ELj8ENS_18Kernel_traits_baseILj2560EfS2_fS2_fjLj128EEEEELb0ELb0ELb1EEEvNS_9BwdParamsE:
	.zero		648


//--------------------- .nv.constant0._ZN10layer_norm31ln_parallel_residual_bwd_kernelINS_13Kernel_traitsIf6__halffS2_fjLj2560ELj1ELj1ELj4ELj8ENS_18Kernel_traits_baseILj2560EfS2_fS2_fjLj128EEEEELb0ELb1ELb0EEEvNS_9BwdParamsE --------------------------
	.section	.nv.constant0._ZN10layer_norm31ln_parallel_residual_bwd_kernelINS_13Kernel_traitsIf6__halffS2_fjLj2560ELj1ELj1ELj4ELj8ENS_18Kernel_traits_baseILj2560EfS2_fS2_fjLj128EEEEELb0ELb1ELb0EEEvNS_9BwdParamsE,"a",@progbits
	.sectionflags	@""
	.align	4
.nv.constant0._ZN10layer_norm31ln_parallel_residual_bwd_kernelINS_13Kernel_traitsIf6__halffS2_fjLj2560ELj1ELj1ELj4ELj8ENS_18Kernel_traits_baseILj2560EfS2_fS2_fjLj128EEEEELb0ELb1ELb0EEEvNS_9BwdParamsE:
	.zero		648


//--------------------- .nv.constant0._ZN10layer_norm31ln_parallel_residual_bwd_kernelINS_13Kernel_traitsIf6__halffS2_fjLj2560ELj1ELj1ELj4ELj8ENS_18Kernel_traits_baseILj2560EfS2_fS2_fjLj128EEEEELb0ELb1ELb1EEEvNS_9BwdParamsE --------------------------
	.section	.nv.constant0._ZN10layer_norm31ln_parallel_residual_bwd_kernelINS_13Kernel_traitsIf6__halffS2_fjLj2560ELj1ELj1ELj4ELj8ENS_18Kernel_traits_baseILj2560EfS2_fS2_fjLj128EEEEELb0ELb1ELb1EEEvNS_9BwdParamsE,"a",@progbits
	.sectionflags	@""
	.align	4
.nv.constant0._ZN10layer_norm31ln_parallel_residual_bwd_kernelINS_13Kernel_traitsIf6__halffS2_fjLj2560ELj1ELj1ELj4ELj8ENS_18Kernel_traits_baseILj2560EfS2_fS2_fjLj128EEEEELb0ELb1ELb1EEEvNS_9BwdParamsE:
	.zero		648


//--------------------- .nv.constant0._ZN10layer_norm31ln_parallel_residual_bwd_kernelINS_13Kernel_traitsIf6__halffS2_fjLj2560ELj1ELj1ELj4ELj8ENS_18Kernel_traits_baseILj2560EfS2_fS2_fjLj128EEEEELb1ELb0ELb0EEEvNS_9BwdParamsE --------------------------
	.section	.nv.constant0._ZN10layer_norm31ln_parallel_residual_bwd_kernelINS_13Kernel_traitsIf6__halffS2_fjLj2560ELj1ELj1ELj4ELj8ENS_18Kernel_traits_baseILj2560EfS2_fS2_fjLj128EEEEELb1ELb0ELb0EEEvNS_9BwdParamsE,"a",@progbits
	.sectionflags	@""
	.align	4
.nv.constant0._ZN10layer_norm31ln_parallel_residual_bwd_kernelINS_13Kernel_traitsIf6__halffS2_fjLj2560ELj1ELj1ELj4ELj8ENS_18Kernel_traits_baseILj2560EfS2_fS2_fjLj128EEEEELb1ELb0ELb0EEEvNS_9BwdParamsE:
	.zero		648


//--------------------- .nv.constant0._ZN10layer_norm31ln_parallel_residual_bwd_kernelINS_13Kernel_traitsIf6__halffS2_fjLj2560ELj1ELj1ELj4ELj8ENS_18Kernel_traits_baseILj2560EfS2_fS2_fjLj128EEEEELb1ELb0ELb1EEEvNS_9BwdParamsE --------------------------
	.section	.nv.constant0._ZN10layer_norm31ln_parallel_residual_bwd_kernelINS_13Kernel_traitsIf6__halffS2_fjLj2560ELj1ELj1ELj4ELj8ENS_18Kernel_traits_baseILj2560EfS2_fS2_fjLj128EEEEELb1ELb0ELb1EEEvNS_9BwdParamsE,"a",@progbits
	.sectionflags	@""
	.align	4
.nv.constant0._ZN10layer_norm31ln_parallel_residual_bwd_kernelINS_13Kernel_traitsIf6__halffS2_fjLj2560ELj1ELj1ELj4ELj8ENS_18Kernel_traits_baseILj2560EfS2_fS2_fjLj128EEEEELb1ELb0ELb1EEEvNS_9BwdParamsE:
	.zero		648


//--------------------- .nv.constant0._ZN10layer_norm22ln_bwd_finalize_kernelINS_22Kernel_traits_finalizeILj2560Ef6__halffS2_fjLb0ELj1024ELj4ENS_18Kernel_traits_baseILj2560EfS2_fS2_fjLj1024EEEEELb0ELb0EEEvNS_9BwdParamsE --------------------------
	.section	.nv.constant0._ZN10layer_norm22ln_bwd_finalize_kernelINS_22Kernel_traits_finalizeILj2560Ef6__halffS2_fjLb0ELj1024ELj4ENS_18Kernel_traits_baseILj2560EfS2_fS2_fjLj1024EEEEELb0ELb0EEEvNS_9BwdParamsE,"a",@progbits
	.sectionflags	@""
	.align	4
.nv.constant0._ZN10layer_norm22ln_bwd_finalize_kernelINS_22Kernel_traits_finalizeILj2560Ef6__halffS2_fjLb0ELj1024ELj4ENS_18Kernel_traits_baseILj2560EfS2_fS2_fjLj1024EEEEELb0ELb0EEEvNS_9BwdParamsE:
	.zero		648


//--------------------- .nv.constant0._ZN10layer_norm40ln_parallel_residual_bwd_finalize_kernelINS_22Kernel_traits_finalizeILj2560Ef6__halffS2_fjLb0ELj1024ELj4ENS_18Kernel_traits_baseILj2560EfS2_fS2_fjLj1024EEEEELb0EEEvNS_9BwdParamsE --------------------------
	.section	.nv.constant0._ZN10layer_norm40ln_parallel_residual_bwd_finalize_kernelINS_22Kernel_traits_finalizeILj2560Ef6__halffS2_fjLb0ELj1024ELj4ENS_18Kernel_traits_baseILj2560EfS2_fS2_fjLj1024EEEEELb0EEEvNS_9BwdParamsE,"a",@progbits
	.sectionflags	@""
	.align	4
.nv.constant0._ZN10layer_norm40ln_parallel_residual_bwd_finalize_kernelINS_22Kernel_traits_finalizeILj2560Ef6__halffS2_fjLb0ELj1024ELj4ENS_18Kernel_traits_baseILj2560EfS2_fS2_fjLj1024EEEEELb0EEEvNS_9BwdParamsE:
	.zero		648


//--------------------- .nv.constant0._ZN10layer_norm31ln_parallel_residual_bwd_kernelINS_13Kernel_traitsIf6__halffS2_fjLj2560ELj1ELj1ELj4ELj8ENS_18Kernel_traits_baseILj2560EfS2_fS2_fjLj128EEEEELb1ELb1ELb0EEEvNS_9BwdParamsE --------------------------
	.section	.nv.constant0._ZN10layer_norm31ln_parallel_residual_bwd_kernelINS_13Kernel_traitsIf6__halffS2_fjLj2560ELj1ELj1ELj4ELj8ENS_18Kernel_traits_baseILj2560EfS2_fS2_fjLj128EEEEELb1ELb1ELb0EEEvNS_9BwdParamsE,"a",@progbits
	.sectionflags	@""
	.align	4
.nv.constant0._ZN10layer_norm31ln_parallel_residual_bwd_kernelINS_13Kernel_traitsIf6__halffS2_fjLj2560ELj1ELj1ELj4ELj8ENS_18Kernel_traits_baseILj2560EfS2_fS2_fjLj128EEEEELb1ELb1ELb0EEEvNS_9BwdParamsE:
	.zero		648


//--------------------- .nv.constant0._ZN10layer_norm22ln_bwd_finalize_kernelINS_22Kernel_traits_finalizeILj2560Ef6__halffS2_fjLb0ELj1024ELj4ENS_18Kernel_traits_baseILj2560EfS2_fS2_fjLj1024EEEEELb0ELb1EEEvNS_9BwdParamsE --------------------------
	.section	.nv.constant0._ZN10layer_norm22ln_bwd_finalize_kernelINS_22Kernel_traits_finalizeILj2560Ef6__halffS2_fjLb0ELj1024ELj4ENS_18Kernel_traits_baseILj2560EfS2_fS2_fjLj1024EEEEELb0ELb1EEEvNS_9BwdParamsE,"a",@progbits
	.sectionflags	@""
	.align	4
.nv.constant0._ZN10layer_norm22ln_bwd_finalize_kernelINS_22Kernel_traits_finalizeILj2560Ef6__halffS2_fjLb0ELj1024ELj4ENS_18Kernel_traits_baseILj2560EfS2_fS2_fjLj1024EEEEELb0ELb1EEEvNS_9BwdParamsE:
	.zero		648


//--------------------- .nv.constant0._ZN10layer_norm40ln_parallel_residual_bwd_finalize_kernelINS_22Kernel_traits_finalizeILj2560Ef6__halffS2_fjLb0ELj1024ELj4ENS_18Kernel_traits_baseILj2560EfS2_fS2_fjLj1024EEEEELb1EEEvNS_9BwdParamsE --------------------------
	.section	.nv.constant0._ZN10layer_norm40ln_parallel_residual_bwd_finalize_kernelINS_22Kernel_traits_finalizeILj2560Ef6__halffS2_fjLb0ELj1024ELj4ENS_18Kernel_traits_baseILj2560EfS2_fS2_fjLj1024EEEEELb1EEEvNS_9BwdParamsE,"a",@progbits
	.sectionflags	@""
	.align	4
.nv.constant0._ZN10layer_norm40ln_parallel_residual_bwd_finalize_kernelINS_22Kernel_traits_finalizeILj2560Ef6__halffS2_fjLb0ELj1024ELj4ENS_18Kernel_traits_baseILj2560EfS2_fS2_fjLj1024EEEEELb1EEEvNS_9BwdParamsE:
	.zero		648


//--------------------- .nv.constant0._ZN10layer_norm31ln_parallel_residual_bwd_kernelINS_13Kernel_traitsIf6__halffS2_fjLj2560ELj1ELj1ELj4ELj8ENS_18Kernel_traits_baseILj2560EfS2_fS2_fjLj128EEEEELb1ELb1ELb1EEEvNS_9BwdParamsE --------------------------
	.section	.nv.constant0._ZN10layer_norm31ln_parallel_residual_bwd_kernelINS_13Kernel_traitsIf6__halffS2_fjLj2560ELj1ELj1ELj4ELj8ENS_18Kernel_traits_baseILj2560EfS2_fS2_fjLj128EEEEELb1ELb1ELb1EEEvNS_9BwdParamsE,"a",@progbits
	.sectionflags	@""
	.align	4
.nv.constant0._ZN10layer_norm31ln_parallel_residual_bwd_kernelINS_13Kernel_traitsIf6__halffS2_fjLj2560ELj1ELj1ELj4ELj8ENS_18Kernel_traits_baseILj2560EfS2_fS2_fjLj128EEEEELb1ELb1ELb1EEEvNS_9BwdParamsE:
	.zero		648


//--------------------- .nv.constant0._ZN10layer_norm31ln_parallel_residual_bwd_kernelINS_13Kernel_traitsI6__halfffffjLj2560ELj1ELj1ELj4ELj16ENS_18Kernel_traits_baseILj2560ES2_ffffjLj128EEEEELb0ELb0ELb0EEEvNS_9BwdParamsE --------------------------
	.section	.nv.constant0._ZN10layer_norm31ln_parallel_residual_bwd_kernelINS_13Kernel_traitsI6__halfffffjLj2560ELj1ELj1ELj4ELj16ENS_18Kernel_traits_baseILj2560ES2_ffffjLj128EEEEELb0ELb0ELb0EEEvNS_9BwdParamsE,"a",@progbits
	.sectionflags	@""
	.align	4
.nv.constant0._ZN10layer_norm31ln_parallel_residual_bwd_kernelINS_13Kernel_traitsI6__halfffffjLj2560ELj1ELj1ELj4ELj16ENS_18Kernel_traits_baseILj2560ES2_ffffjLj128EEEEELb0ELb0ELb0EEEvNS_9BwdParamsE:
	.zero		648


//--------------------- .nv.constant0._ZN10layer_norm31ln_parallel_residual_bwd_kernelINS_13Kernel_traitsI6__halfffffjLj2560ELj1ELj1ELj4ELj16ENS_18Kernel_traits_baseILj2560ES2_ffffjLj128EEEEELb0ELb0ELb1EEEvNS_9BwdParamsE --------------------------
	.section	.nv.constant0._ZN10layer_norm31ln_parallel_residual_bwd_kernelINS_13Kernel_traitsI6__halfffffjLj2560ELj1ELj1ELj4ELj16ENS_18Kernel_traits_baseILj2560ES2_ffffjLj128EEEEELb0ELb0ELb1EEEvNS_9BwdParamsE,"a",@progbits
	.sectionflags	@""
	.align	4
.nv.constant0._ZN10layer_norm31ln_parallel_residual_bwd_kernelINS_13Kernel_traitsI6__halfffffjLj2560ELj1ELj1ELj4ELj16ENS_18Kernel_traits_baseILj2560ES2_ffffjLj128EEEEELb0ELb0ELb1EEEvNS_9BwdParamsE:
	.zero		648


//--------------------- .nv.constant0._ZN10layer_norm31ln_parallel_residual_bwd_kernelINS_13Kernel_traitsI6__halfffffjLj2560ELj1ELj1ELj4ELj16ENS_18Kernel_traits_baseILj2560ES2_ffffjLj128EEEEELb0ELb1ELb0EEEvNS_9BwdParamsE --------------------------
	.section	.nv.constant0._ZN10layer_norm31ln_parallel_residual_bwd_kernelINS_13Kernel_traitsI6__halfffffjLj2560ELj1ELj1ELj4ELj16ENS_18Kernel_traits_baseILj2560ES2_ffffjLj128EEEEELb0ELb1ELb0EEEvNS_9BwdParamsE,"a",@progbits
	.sectionflags	@""
	.align	4
.nv.constant0._ZN10layer_norm31ln_parallel_residual_bwd_kernelINS_13Kernel_traitsI6__halfffffjLj2560ELj1ELj1ELj4ELj16ENS_18Kernel_traits_baseILj2560ES2_ffffjLj128EEEEELb0ELb1ELb0EEEvNS_9BwdParamsE:
	.zero		648


//--------------------- .nv.constant0._ZN10layer_norm31ln_parallel_residual_bwd_kernelINS_13Kernel_traitsI6__halfffffjLj2560ELj1ELj1ELj4ELj16ENS_18Kernel_traits_baseILj2560ES2_ffffjLj128EEEEELb0ELb1ELb1EEEvNS_9BwdParamsE --------------------------
	.section	.nv.constant0._ZN10layer_norm31ln_parallel_residual_bwd_kernelINS_13Kernel_traitsI6__halfffffjLj2560ELj1ELj1ELj4ELj16ENS_18Kernel_traits_baseILj2560ES2_ffffjLj128EEEEELb0ELb1ELb1EEEvNS_9BwdParamsE,"a",@progbits
	.sectionflags	@""
	.align	4
.nv.constant0._ZN10layer_norm31ln_parallel_residual_bwd_kernelINS_13Kernel_traitsI6__halfffffjLj2560ELj1ELj1ELj4ELj16ENS_18Kernel_traits_baseILj2560ES2_ffffjLj128EEEEELb0ELb1ELb1EEEvNS_9BwdParamsE:
	.zero		648


//--------------------- .nv.constant0._ZN10layer_norm31ln_parallel_residual_bwd_kernelINS_13Kernel_traitsI6__halfffffjLj2560ELj1ELj1ELj4ELj16ENS_18Kernel_traits_baseILj2560ES2_ffffjLj128EEEEELb1ELb0ELb0EEEvNS_9BwdParamsE --------------------------
	.section	.nv.constant0._ZN10layer_norm31ln_parallel_residual_bwd_kernelINS_13Kernel_traitsI6__halfffffjLj2560ELj1ELj1ELj4ELj16ENS_18Kernel_traits_baseILj2560ES2_ffffjLj128EEEEELb1ELb0ELb0EEEvNS_9BwdParamsE,"a",@progbits
	.sectionflags	@""
	.align	4
.nv.constant0._ZN10layer_norm31ln_parallel_residual_bwd_kernelINS_13Kernel_traitsI6__halfffffjLj2560ELj1ELj1ELj4ELj16ENS_18Kernel_traits_baseILj2560ES2_ffffjLj128EEEEELb1ELb0ELb0EEEvNS_9BwdParamsE:
	.zero		648


//--------------------- .nv.constant0._ZN10layer_norm31ln_parallel_residual_bwd_kernelINS_13Kernel_traitsI6__halfffffjLj2560ELj1ELj1ELj4ELj16ENS_18Kernel_traits_baseILj2560ES2_ffffjLj128EEEEELb1ELb0ELb1EEEvNS_9BwdParamsE --------------------------
	.section	.nv.constant0._ZN10layer_norm31ln_parallel_residual_bwd_kernelINS_13Kernel_traitsI6__halfffffjLj2560ELj1ELj1ELj4ELj16ENS_18Kernel_traits_baseILj2560ES2_ffffjLj128EEEEELb1ELb0ELb1EEEvNS_9BwdParamsE,"a",@progbits
	.sectionflags	@""
	.align	4
.nv.constant0._ZN10layer_norm31ln_parallel_residual_bwd_kernelINS_13Kernel_traitsI6__halfffffjLj2560ELj1ELj1ELj4ELj16ENS_18Kernel_traits_baseILj2560ES2_ffffjLj128EEEEELb1ELb0ELb1EEEvNS_9BwdParamsE:
	.zero		648


//--------------------- .nv.constant0._ZN10layer_norm22ln_bwd_finalize_kernelINS_22Kernel_traits_finalizeILj2560E6__halfffffjLb0ELj1024ELj4ENS_18Kernel_traits_baseILj2560ES2_ffffjLj1024EEEEELb0ELb0EEEvNS_9BwdParamsE --------------------------
	.section	.nv.constant0._ZN10layer_norm22ln_bwd_finalize_kernelINS_22Kernel_traits_finalizeILj2560E6__halfffffjLb0ELj1024ELj4ENS_18Kernel_traits_baseILj2560ES2_ffffjLj1024EEEEELb0ELb0EEEvNS_9BwdParamsE,"a",@progbits
	.sectionflags	@""
	.align	4
.nv.constant0._ZN10layer_norm22ln_bwd_finalize_kernelINS_22Kernel_traits_finalizeILj2560E6__halfffffjLb0ELj1024ELj4ENS_18Kernel_traits_baseILj2560ES2_ffffjLj1024EEEEELb0ELb0EEEvNS_9BwdParamsE:
	.zero		648


//--------------------- .nv.constant0._ZN10layer_norm40ln_parallel_residual_bwd_finalize_kernelINS_22Kernel_traits_finalizeILj2560E6__halfffffjLb0ELj1024ELj4ENS_18Kernel_traits_baseILj2560ES2_ffffjLj1024EEEEELb0EEEvNS_9BwdParamsE --------------------------
	.section	.nv.constant0._ZN10layer_norm40ln_parallel_residual_bwd_finalize_kernelINS_22Kernel_traits_finalizeILj2560E6__halfffffjLb0ELj1024ELj4ENS_18Kernel_traits_baseILj2560ES2_ffffjLj1024EEEEELb0EEEvNS_9BwdParamsE,"a",@progbits
	.sectionflags	@""
	.align	4
.nv.constant0._ZN10layer_norm40ln_parallel_residual_bwd_finalize_kernelINS_22Kernel_traits_finalizeILj2560E6__halfffffjLb0ELj1024ELj4ENS_18Kernel_traits_baseILj2560ES2_ffffjLj1024EEEEELb0EEEvNS_9BwdParamsE:
	.zero		648


//--------------------- .nv.constant0._ZN10layer_norm31ln_parallel_residual_bwd_kernelINS_13Kernel_traitsI6__halfffffjLj2560ELj1ELj1ELj4ELj16ENS_18Kernel_traits_baseILj2560ES2_ffffjLj128EEEEELb1ELb1ELb0EEEvNS_9BwdParamsE --------------------------
	.section	.nv.constant0._ZN10layer_norm31ln_parallel_residual_bwd_kernelINS_13Kernel_traitsI6__halfffffjLj2560ELj1ELj1ELj4ELj16ENS_18Kernel_traits_baseILj2560ES2_ffffjLj128EEEEELb1ELb1ELb0EEEvNS_9BwdParamsE,"a",@progbits
	.sectionflags	@""
	.align	4
.nv.constant0._ZN10layer_norm31ln_parallel_residual_bwd_kernelINS_13Kernel_traitsI6__halfffffjLj2560ELj1ELj1ELj4ELj16ENS_18Kernel_traits_baseILj2560ES2_ffffjLj128EEEEELb1ELb1ELb0EEEvNS_9BwdParamsE:
	.zero		648


//--------------------- .nv.constant0._ZN10layer_norm22ln_bwd_finalize_kernelINS_22Kernel_traits_finalizeILj2560E6__halfffffjLb0ELj1024ELj4ENS_18Kernel_traits_baseILj2560ES2_ffffjLj1024EEEEELb0ELb1EEEvNS_9BwdParamsE --------------------------
	.section	.nv.constant0._ZN10layer_norm22ln_bwd_finalize_kernelINS_22Kernel_traits_finalizeILj2560E6__halfffffjLb0ELj1024ELj4ENS_18Kernel_traits_baseILj2560ES2_ffffjLj1024EEEEELb0ELb1EEEvNS_9BwdParamsE,"a",@progbits
	.sectionflags	@""
	.align	4
.nv.constant0._ZN10layer_norm22ln_bwd_finalize_kernelINS_22Kernel_traits_finalizeILj2560E6__halfffffjLb0ELj1024ELj4ENS_18Kernel_traits_baseILj2560ES2_ffffjLj1024EEEEELb0ELb1EEEvNS_9BwdParamsE:
	.zero		648


//--------------------- .nv.constant0._ZN10layer_norm40ln_parallel_residual_bwd_finalize_kernelINS_22Kernel_traits_finalizeILj2560E6__halfffffjLb0ELj1024ELj4ENS_18Kernel_traits_baseILj2560ES2_ffffjLj1024EEEEELb1EEEvNS_9BwdParamsE --------------------------
	.section	.nv.constant0._ZN10layer_norm40ln_parallel_residual_bwd_finalize_kernelINS_22Kernel_traits_finalizeILj2560E6__halfffffjLb0ELj1024ELj4ENS_18Kernel_traits_baseILj2560ES2_ffffjLj1024EEEEELb1EEEvNS_9BwdParamsE,"a",@progbits
	.sectionflags	@""
	.align	4
.nv.constant0._ZN10layer_norm40ln_parallel_residual_bwd_finalize_kernelINS_22Kernel_traits_finalizeILj2560E6__halfffffjLb0ELj1024ELj4ENS_18Kernel_traits_baseILj2560ES2_ffffjLj1024EEEEELb1EEEvNS_9BwdParamsE:
	.zero		648


//--------------------- .nv.constant0._ZN10layer_norm31ln_parallel_residual_bwd_kernelINS_13Kernel_traitsI6__halfffffjLj2560ELj1ELj1ELj4ELj16ENS_18Kernel_traits_baseILj2560ES2_ffffjLj128EEEEELb1ELb1ELb1EEEvNS_9BwdParamsE --------------------------
	.section	.nv.constant0._ZN10layer_norm31ln_parallel_residual_bwd_kernelINS_13Kernel_traitsI6__halfffffjLj2560ELj1ELj1ELj4ELj16ENS_18Kernel_traits_baseILj2560ES2_ffffjLj128EEEEELb1ELb1ELb1EEEvNS_9BwdParamsE,"a",@progbits
	.sectionflags	@""
	.align	4
.nv.constant0._ZN10layer_norm31ln_parallel_residual_bwd_kernelINS_13Kernel_traitsI6__halfffffjLj2560ELj1ELj1ELj4ELj16ENS_18Kernel_traits_baseILj2560ES2_ffffjLj128EEEEELb1ELb1ELb1EEEvNS_9BwdParamsE:
	.zero		648


//--------------------- .nv.constant0._ZN10layer_norm31ln_parallel_residual_bwd_kernelINS_13Kernel_traitsIfffffjLj2560ELj1ELj1ELj4ELj16ENS_18Kernel_traits_baseILj2560EfffffjLj128EEEEELb0ELb0ELb0EEEvNS_9BwdParamsE --------------------------
	.section	.nv.constant0._ZN10layer_norm31ln_parallel_residual_bwd_kernelINS_13Kernel_traitsIfffffjLj2560ELj1ELj1ELj4ELj16ENS_18Kernel_traits_baseILj2560EfffffjLj128EEEEELb0ELb0ELb0EEEvNS_9BwdParamsE,"a",@progbits
	.sectionflags	@""
	.align	4
.nv.constant0._ZN10layer_norm31ln_parallel_residual_bwd_kernelINS_13Kernel_traitsIfffffjLj2560ELj1ELj1ELj4ELj16ENS_18Kernel_traits_baseILj2560EfffffjLj128EEEEELb0ELb0ELb0EEEvNS_9BwdParamsE:
	.zero		648


//--------------------- .nv.constant0._ZN10layer_norm31ln_parallel_residual_bwd_kernelINS_13Kernel_traitsIfffffjLj2560ELj1ELj1ELj4ELj16ENS_18Kernel_traits_baseILj2560EfffffjLj128EEEEELb0ELb0ELb1EEEvNS_9BwdParamsE --------------------------
	.section	.nv.constant0._ZN10layer_norm31ln_parallel_residual_bwd_kernelINS_13Kernel_traitsIfffffjLj2560ELj1ELj1ELj4ELj16ENS_18Kernel_traits_baseILj2560EfffffjLj128EEEEELb0ELb0ELb1EEEvNS_9BwdParamsE,"a",@progbits
	.sectionflags	@""
	.align	4
.nv.constant0._ZN10layer_norm31ln_parallel_residual_bwd_kernelINS_13Kernel_traitsIfffffjLj2560ELj1ELj1ELj4ELj16ENS_18Kernel_traits_baseILj2560EfffffjLj128EEEEELb0ELb0ELb1EEEvNS_9BwdParamsE:
	.zero		648


//--------------------- .nv.constant0._ZN10layer_norm31ln_parallel_residual_bwd_kernelINS_13Kernel_traitsIfffffjLj2560ELj1ELj1ELj4ELj16ENS_18Kernel_traits_baseILj2560EfffffjLj128EEEEELb0ELb1ELb0EEEvNS_9BwdParamsE --------------------------
	.section	.nv.constant0._ZN10layer_norm31ln_parallel_residual_bwd_kernelINS_13Kernel_traitsIfffffjLj2560ELj1ELj1ELj4ELj16ENS_18Kernel_traits_baseILj2560EfffffjLj128EEEEELb0ELb1ELb0EEEvNS_9BwdParamsE,"a",@progbits
	.sectionflags	@""
	.align	4
.nv.constant0._ZN10layer_norm31ln_parallel_residual_bwd_kernelINS_13Kernel_traitsIfffffjLj2560ELj1ELj1ELj4ELj16ENS_18Kernel_traits_baseILj2560EfffffjLj128EEEEELb0ELb1ELb0EEEvNS_9BwdParamsE:
	.zero		648


//--------------------- .nv.constant0._ZN10layer_norm31ln_parallel_residual_bwd_kernelINS_13Kernel_traitsIfffffjLj2560ELj1ELj1ELj4ELj16ENS_18Kernel_traits_baseILj2560EfffffjLj128EEEEELb0ELb1ELb1EEEvNS_9BwdParamsE --------------------------
	.section	.nv.constant0._ZN10layer_norm31ln_parallel_residual_bwd_kernelINS_13Kernel_traitsIfffffjLj2560ELj1ELj1ELj4ELj16ENS_18Kernel_traits_baseILj2560EfffffjLj128EEEEELb0ELb1ELb1EEEvNS_9BwdParamsE,"a",@progbits
	.sectionflags	@""
	.align	4
.nv.constant0._ZN10layer_norm31ln_parallel_residual_bwd_kernelINS_13Kernel_traitsIfffffjLj2560ELj1ELj1ELj4ELj16ENS_18Kernel_traits_baseILj2560EfffffjLj128EEEEELb0ELb1ELb1EEEvNS_9BwdParamsE:
	.zero		648


//--------------------- .nv.constant0._ZN10layer_norm31ln_parallel_residual_bwd_kernelINS_13Kernel_traitsIfffffjLj2560ELj1ELj1ELj4ELj16ENS_18Kernel_traits_baseILj2560EfffffjLj128EEEEELb1ELb0ELb0EEEvNS_9BwdParamsE --------------------------
	.section	.nv.constant0._ZN10layer_norm31ln_parallel_residual_bwd_kernelINS_13Kernel_traitsIfffffjLj2560ELj1ELj1ELj4ELj16ENS_18Kernel_traits_baseILj2560EfffffjLj128EEEEELb1ELb0ELb0EEEvNS_9BwdParamsE,"a",@progbits
	.sectionflags	@""
	.align	4
.nv.constant0._ZN10layer_norm31ln_parallel_residual_bwd_kernelINS_13Kernel_traitsIfffffjLj2560ELj1ELj1ELj4ELj16ENS_18Kernel_traits_baseILj2560EfffffjLj128EEEEELb1ELb0ELb0EEEvNS_9BwdParamsE:
	.zero		648


//--------------------- .nv.constant0._ZN10layer_norm31ln_parallel_residual_bwd_kernelINS_13Kernel_traitsIfffffjLj2560ELj1ELj1ELj4ELj16ENS_18Kernel_traits_baseILj2560EfffffjLj128EEEEELb1ELb0ELb1EEEvNS_9BwdParamsE --------------------------
	.section	.nv.constant0._ZN10layer_norm31ln_parallel_residual_bwd_kernelINS_13Kernel_traitsIfffffjLj2560ELj1ELj1ELj4ELj16ENS_18Kernel_traits_baseILj2560EfffffjLj128EEEEELb1ELb0ELb1EEEvNS_9BwdParamsE,"a",@progbits
	.sectionflags	@""
	.align	4
.nv.constant0._ZN10layer_norm31ln_parallel_residual_bwd_kernelINS_13Kernel_traitsIfffffjLj2560ELj1ELj1ELj4ELj16ENS_18Kernel_traits_baseILj2560EfffffjLj128EEEEELb1ELb0ELb1EEEvNS_9BwdParamsE:
	.zero		648


//--------------------- .nv.constant0._ZN10layer_norm22ln_bwd_finalize_kernelINS_22Kernel_traits_finalizeILj2560EfffffjLb0ELj1024ELj4ENS_18Kernel_traits_baseILj2560EfffffjLj1024EEEEELb0ELb0EEEvNS_9BwdParamsE --------------------------
	.section	.nv.constant0._ZN10layer_norm22ln_bwd_finalize_kernelINS_22Kernel_traits_finalizeILj2560EfffffjLb0ELj1024ELj4ENS_18Kernel_traits_baseILj2560EfffffjLj1024EEEEELb0ELb0EEEvNS_9BwdParamsE,"a",@progbits
	.sectionflags	@""
	.align	4
.nv.constant0._ZN10layer_norm22ln_bwd_finalize_kernelINS_22Kernel_traits_finalizeILj2560EfffffjLb0ELj1024ELj4ENS_18Kernel_traits_baseILj2560EfffffjLj1024EEEEELb0ELb0EEEvNS_9BwdParamsE:
	.zero		648


//--------------------- .nv.constant0._ZN10layer_norm40ln_parallel_residual_bwd_finalize_kernelINS_22Kernel_traits_finalizeILj2560EfffffjLb0ELj1024ELj4ENS_18Kernel_traits_baseILj2560EfffffjLj1024EEEEELb0EEEvNS_9BwdParamsE --------------------------
	.section	.nv.constant0._ZN10layer_norm40ln_parallel_residual_bwd_finalize_kernelINS_22Kernel_traits_finalizeILj2560EfffffjLb0ELj1024ELj4ENS_18Kernel_traits_baseILj2560EfffffjLj1024EEEEELb0EEEvNS_9BwdParamsE,"a",@progbits
	.sectionflags	@""
	.align	4
.nv.constant0._ZN10layer_norm40ln_parallel_residual_bwd_finalize_kernelINS_22Kernel_traits_finalizeILj2560EfffffjLb0ELj1024ELj4ENS_18Kernel_traits_baseILj2560EfffffjLj1024EEEEELb0EEEvNS_9BwdParamsE:
	.zero		648


//--------------------- .nv.constant0._ZN10layer_norm31ln_parallel_residual_bwd_kernelINS_13Kernel_traitsIfffffjLj2560ELj1ELj1ELj4ELj16ENS_18Kernel_traits_baseILj2560EfffffjLj128EEEEELb1ELb1ELb0EEEvNS_9BwdParamsE --------------------------
	.section	.nv.constant0._ZN10layer_norm31ln_parallel_residual_bwd_kernelINS_13Kernel_traitsIfffffjLj2560ELj1ELj1ELj4ELj16ENS_18Kernel_traits_baseILj2560EfffffjLj128EEEEELb1ELb1ELb0EEEvNS_9BwdParamsE,"a",@progbits
	.sectionflags	@""
	.align	4
.nv.constant0._ZN10layer_norm31ln_parallel_residual_bwd_kernelINS_13Kernel_traitsIfffffjLj2560ELj1ELj1ELj4ELj16ENS_18Kernel_traits_baseILj2560EfffffjLj128EEEEELb1ELb1ELb0EEEvNS_9BwdParamsE:
	.zero		648


//--------------------- .nv.constant0._ZN10layer_norm22ln_bwd_finalize_kernelINS_22Kernel_traits_finalizeILj2560EfffffjLb0ELj1024ELj4ENS_18Kernel_traits_baseILj2560EfffffjLj1024EEEEELb0ELb1EEEvNS_9BwdParamsE --------------------------
	.section	.nv.constant0._ZN10layer_norm22ln_bwd_finalize_kernelINS_22Kernel_traits_finalizeILj2560EfffffjLb0ELj1024ELj4ENS_18Kernel_traits_baseILj2560EfffffjLj1024EEEEELb0ELb1EEEvNS_9BwdParamsE,"a",@progbits
	.sectionflags	@""
	.align	4
.nv.constant0._ZN10layer_norm22ln_bwd_finalize_kernelINS_22Kernel_traits_finalizeILj2560EfffffjLb0ELj1024ELj4ENS_18Kernel_traits_baseILj2560EfffffjLj1024EEEEELb0ELb1EEEvNS_9BwdParamsE:
	.zero		648


//--------------------- .nv.constant0._ZN10layer_norm40ln_parallel_residual_bwd_finalize_kernelINS_22Kernel_traits_finalizeILj2560EfffffjLb0ELj1024ELj4ENS_18Kernel_traits_baseILj2560EfffffjLj1024EEEEELb1EEEvNS_9BwdParamsE --------------------------
	.section	.nv.constant0._ZN10layer_norm40ln_parallel_residual_bwd_finalize_kernelINS_22Kernel_traits_finalizeILj2560EfffffjLb0ELj1024ELj4ENS_18Kernel_traits_baseILj2560EfffffjLj1024EEEEELb1EEEvNS_9BwdParamsE,"a",@progbits
	.sectionflags	@""
	.align	4
.nv.constant0._ZN10layer_norm40ln_parallel_residual_bwd_finalize_kernelINS_22Kernel_traits_finalizeILj2560EfffffjLb0ELj1024ELj4ENS_18Kernel_traits_baseILj2560EfffffjLj1024EEEEELb1EEEvNS_9BwdParamsE:
	.zero		648


//--------------------- .nv.constant0._ZN10layer_norm31ln_parallel_residual_bwd_kernelINS_13Kernel_traitsIfffffjLj2560ELj1ELj1ELj4ELj16ENS_18Kernel_traits_baseILj2560EfffffjLj128EEEEELb1ELb1ELb1EEEvNS_9BwdParamsE --------------------------
	.section	.nv.constant0._ZN10layer_norm31ln_parallel_residual_bwd_kernelINS_13Kernel_traitsIfffffjLj2560ELj1ELj1ELj4ELj16ENS_18Kernel_traits_baseILj2560EfffffjLj128EEEEELb1ELb1ELb1EEEvNS_9BwdParamsE,"a",@progbits
	.sectionflags	@""
	.align	4
.nv.constant0._ZN10layer_norm31ln_parallel_residual_bwd_kernelINS_13Kernel_traitsIfffffjLj2560ELj1ELj1ELj4ELj16ENS_18Kernel_traits_baseILj2560EfffffjLj128EEEEELb1ELb1ELb1EEEvNS_9BwdParamsE:
	.zero		648


//--------------------- .text._ZN10layer_norm31ln_parallel_residual_bwd_kernelINS_13Kernel_traitsI13__nv_bfloat16S2_S2_S2_fjLj2560ELj1ELj1ELj4ELj8ENS_18Kernel_traits_baseILj2560ES2_S2_S2_S2_fjLj128EEEEELb0ELb0ELb0EEEvNS_9BwdParamsE --------------------------
	.section	.text._ZN10layer_norm31ln_parallel_residual_bwd_kernelINS_13Kernel_traitsI13__nv_bfloat16S2_S2_S2_fjLj2560ELj1ELj1ELj4ELj8ENS_18Kernel_traits_baseILj2560ES2_S2_S2_S2_fjLj128EEEEELb0ELb0ELb0EEEvNS_9BwdParamsE,"ax",@progbits
	.sectioninfo	@"SHI_REGISTERS=202"
	.align	128
        .global         _ZN10layer_norm31ln_parallel_residual_bwd_kernelINS_13Kernel_traitsI13__nv_bfloat16S2_S2_S2_fjLj2560ELj1ELj1ELj4ELj8ENS_18Kernel_traits_baseILj2560ES2_S2_S2_S2_fjLj128EEEEELb0ELb0ELb0EEEvNS_9BwdParamsE
        .type           _ZN10layer_norm31ln_parallel_residual_bwd_kernelINS_13Kernel_traitsI13__nv_bfloat16S2_S2_S2_fjLj2560ELj1ELj1ELj4ELj8ENS_18Kernel_traits_baseILj2560ES2_S2_S2_S2_fjLj128EEEEELb0ELb0ELb0EEEvNS_9BwdParamsE,@function
        .size           _ZN10layer_norm31ln_parallel_residual_bwd_kernelINS_13Kernel_traitsI13__nv_bfloat16S2_S2_S2_fjLj2560ELj1ELj1ELj4ELj8ENS_18Kernel_traits_baseILj2560ES2_S2_S2_S2_fjLj128EEEEELb0ELb0ELb0EEEvNS_9BwdParamsE,(.L_x_2747 - _ZN10layer_norm31ln_parallel_residual_bwd_kernelINS_13Kernel_traitsI13__nv_bfloat16S2_S2_S2_fjLj2560ELj1ELj1ELj4ELj8ENS_18Kernel_traits_baseILj2560ES2_S2_S2_S2_fjLj128EEEEELb0ELb0ELb0EEEvNS_9BwdParamsE)
        .other          _ZN10layer_norm31ln_parallel_residual_bwd_kernelINS_13Kernel_traitsI13__nv_bfloat16S2_S2_S2_fjLj2560ELj1ELj1ELj4ELj8ENS_18Kernel_traits_baseILj2560ES2_S2_S2_S2_fjLj128EEEEELb0ELb0ELb0EEEvNS_9BwdParamsE,@"STO_CUDA_ENTRY STV_DEFAULT"
_ZN10layer_norm31ln_parallel_residual_bwd_kernelINS_13Kernel_traitsI13__nv_bfloat16S2_S2_S2_fjLj2560ELj1ELj1ELj4ELj8ENS_18Kernel_traits_baseILj2560ES2_S2_S2_S2_fjLj128EEEEELb0ELb0ELb0EEEvNS_9BwdParamsE:
.text._ZN10layer_norm31ln_parallel_residual_bwd_kernelINS_13Kernel_traitsI13__nv_bfloat16S2_S2_S2_fjLj2560ELj1ELj1ELj4ELj8ENS_18Kernel_traits_baseILj2560ES2_S2_S2_S2_fjLj128EEEEELb0ELb0ELb0EEEvNS_9BwdParamsE:
[----:B------:R-:W-:Y:S02]  /*0000*/  IMAD.MOV.U32 R1, RZ, RZ, c[0x0][0x28] ;  /* 0x00000a00ff017624 */ /* 0x000fe400078e00ff */
[----:B------:R-:W0:Y:S01]  /*0010*/  S2R R133, SR_TID.X ;  /* 0x0000000000857919 */ /* 0x000e220000002100 */
[----:B------:R-:W-:Y:S01]  /*0020*/  IMAD.MOV.U32 R0, RZ, RZ, c[0x0][0x168] ;  /* 0x00005a00ff007624 */ /* 0x000fe200078e00ff */
[----:B------:R-:W-:-:S04]  /*0030*/  ULDC.64 UR4, c[0x0][0x118] ;  /* 0x0000460000047ab9 */ /* 0x000fc80000000a00 */
[----:B------:R-:W-:-:S04]  /*0040*/  SHF.R.S32.HI R0, RZ, 0x1f, R0 ;  /* 0x0000001fff007819 */ /* 0x000fc80000011400 */
[----:B------:R-:W-:Y:S02]  /*0050*/  LEA.HI R0, R0, c[0x0][0x168], RZ, 0x2 ;  /* 0x00005a0000007a11 */ /* 0x000fe400078f10ff */
[C---:B0-----:R-:W-:Y:S02]  /*0060*/  LOP3.LUT R3, R133.reuse, 0x7f, RZ, 0xc, !PT ;  /* 0x0000007f85037812 */ /* 0x041fe400078e0cff */
[----:B------:R-:W-:Y:S02]  /*0070*/  LOP3.LUT R26, R133, 0x7f, RZ, 0xc0, !PT ;  /* 0x0000007f851a7812 */ /* 0x000fe400078ec0ff */
[----:B------:R-:W-:-:S04]  /*0080*/  LEA.HI.SX32 R0, R0, R3, 0x1e ;  /* 0x0000000300007211 */ /* 0x000fc800078ff2ff */
[C---:B------:R-:W-:Y:S02]  /*0090*/  LOP3.LUT P6, RZ, R0.reuse, 0xffffff80, RZ, 0xc0, !PT ;  /* 0xffffff8000ff7812 */ /* 0x040fe400078cc0ff */
[C---:B------:R-:W-:Y:S02]  /*00a0*/  ISETP.GE.U32.AND P5, PT, R0.reuse, 0x100, PT ;  /* 0x000001000000780c */ /* 0x040fe40003fa6070 */
[C---:B------:R-:W-:Y:S02]  /*00b0*/  ISETP.GE.U32.AND P4, PT, R0.reuse, 0x180, PT ;  /* 0x000001800000780c */ /* 0x040fe40003f86070 */
[C---:B------:R-:W-:Y:S02]  /*00c0*/  ISETP.GE.U32.AND P3, PT, R0.reuse, 0x200, PT ;  /* 0x000002000000780c */ /* 0x040fe40003f66070 */
[----:B------:R-:W-:-:S05]  /*00d0*/  ISETP.GE.U32.AND P2, PT, R0, 0x280, PT ;  /* 0x000002800000780c */ /* 0x000fca0003f46070 */
[----:B------:R-:W-:Y:S02]  /*00e0*/  @P6 IMAD.MOV.U32 R7, RZ, RZ, 0x8 ;  /* 0x00000008ff076424 */ /* 0x000fe400078e00ff */
[----:B------:R-:W-:Y:S02]  /*00f0*/  @P5 MOV R33, 0x8 ;  /* 0x0000000800215802 */ /* 0x000fe40000000f00 */
[----:B------:R-:W-:-:S04]  /*0100*/  @P6 IMAD.WIDE.U32 R2, R26, R7, c[0x0][0x1b0] ;  /* 0x00006c001a026625 */ /* 0x000fc800078e0007 */
[C---:B------:R-:W-:Y:S01]  /*0110*/  @P6 IMAD.WIDE.U32 R6, R26.reuse, R7, c[0x0][0x1b8] ;  /* 0x00006e001a066625 */ /* 0x040fe200078e0007 */
[----:B------:R-:W-:Y:S01]  /*0120*/  @P6 LOP3.LUT R26, R26, 0x80, RZ, 0xfc, !PT ;  /* 0x000000801a1a6812 */ /* 0x000fe200078efcff */
[----:B------:R0:W5:Y:S02]  /*0130*/  @P6 LDG.E.64 R4, [R2.64] ;  /* 0x0000000402046981 */ /* 0x000164000c1e1b00 */
[----:B------:R-:W-:Y:S02]  /*0140*/  @P4 IMAD.MOV.U32 R37, RZ, RZ, 0x8 ;  /* 0x00000008ff254424 */ /* 0x000fe400078e00ff */
[CC--:B------:R-:W-:Y:S01]  /*0150*/  @P5 IMAD.WIDE.U32 R30, R26.reuse, R33.reuse, c[0x0][0x1b0] ;  /* 0x00006c001a1e5625 */ /* 0x0c0fe200078e0021 */
[----:B------:R0:W5:Y:S03]  /*0160*/  @P6 LDG.E.64 R8, [R6.64] ;  /* 0x0000000406086981 */ /* 0x000166000c1e1b00 */
[C---:B------:R-:W-:Y:S01]  /*0170*/  @P5 IMAD.WIDE.U32 R32, R26.reuse, R33, c[0x0][0x1b8] ;  /* 0x00006e001a205625 */ /* 0x040fe200078e0021 */
[----:B------:R-:W-:Y:S01]  /*0180*/  @P5 IADD3 R26, R26, 0x80, RZ ;  /* 0x000000801a1a5810 */ /* 0x000fe20007ffe0ff */
[----:B------:R0:W5:Y:S02]  /*0190*/  @P5 LDG.E.64 R10, [R30.64] ;  /* 0x000000041e0a5981 */ /* 0x000164000c1e1b00 */
[----:B------:R-:W-:-:S02]  /*01a0*/  @P3 IMAD.MOV.U32 R41, RZ, RZ, 0x8 ;  /* 0x00000008ff293424 */ /* 0x000fc400078e00ff */
[CC--:B------:R-:W-:Y:S01]  /*01b0*/  @P4 IMAD.WIDE.U32 R34, R26.reuse, R37.reuse, c[0x0][0x1b0] ;  /* 0x00006c001a224625 */ /* 0x0c0fe200078e0025 */
[----:B------:R0:W5:Y:S03]  /*01c0*/  @P5 LDG.E.64 R12, [R32.64] ;  /* 0x00000004200c5981 */ /* 0x000166000c1e1b00 */
[C---:B------:R-:W-:Y:S01]  /*01d0*/  @P4 IMAD.WIDE.U32 R36, R26.reuse, R37, c[0x0][0x1b8] ;  /* 0x00006e001a244625 */ /* 0x040fe200078e0025 */
[----:B------:R-:W-:Y:S01]  /*01e0*/  @P4 IADD3 R26, R26, 0x80, RZ ;  /* 0x000000801a1a4810 */ /* 0x000fe20007ffe0ff */
[----:B------:R0:W5:Y:S04]  /*01f0*/  @P4 LDG.E.64 R14, [R34.64] ;  /* 0x00000004220e4981 */ /* 0x000168000c1e1b00 */
[CC--:B------:R-:W-:Y:S01]  /*0200*/  @P3 IMAD.WIDE.U32 R38, R26.reuse, R41.reuse, c[0x0][0x1b0] ;  /* 0x00006c001a263625 */ /* 0x0c0fe200078e0029 */
[----:B------:R0:W5:Y:S03]  /*0210*/  @P4 LDG.E.64 R16, [R36.64] ;  /* 0x0000000424104981 */ /* 0x000166000c1e1b00 */
[C---:B------:R-:W-:Y:S01]  /*0220*/  @P3 IMAD.WIDE.U32 R40, R26.reuse, R41, c[0x0][0x1b8] ;  /* 0x00006e001a283625 */ /* 0x040fe200078e0029 */
[----:B------:R-:W-:Y:S01]  /*0230*/  @P3 IADD3 R26, R26, 0x80, RZ ;  /* 0x000000801a1a3810 */ /* 0x000fe20007ffe0ff */
[----:B------:R0:W5:Y:S02]  /*0240*/  @P3 LDG.E.64 R18, [R38.64] ;  /* 0x0000000426123981 */ /* 0x000164000c1e1b00 */
[----:B------:R-:W-:-:S02]  /*0250*/  @P2 IMAD.MOV.U32 R27, RZ, RZ, 0x8 ;  /* 0x00000008ff1b2424 */ /* 0x000fc400078e00ff */
[----:B------:R0:W5:Y:S02]  /*0260*/  @P3 LDG.E.64 R20, [R40.64] ;  /* 0x0000000428143981 */ /* 0x000164000c1e1b00 */
[----:B------:R-:W-:-:S04]  /*0270*/  @P2 IMAD.WIDE.U32 R22, R26, R27, c[0x0][0x1b0] ;  /* 0x00006c001a162625 */ /* 0x000fc800078e001b */
[----:B------:R-:W-:Y:S01]  /*0280*/  @P2 IMAD.WIDE.U32 R26, R26, R27, c[0x0][0x1b8] ;  /* 0x00006e001a1a2625 */ /* 0x000fe200078e001b */
[----:B------:R0:W5:Y:S04]  /*0290*/  @P2 LDG.E.64 R24, [R22.64] ;  /* 0x0000000416182981 */ /* 0x000168000c1e1b00 */
[----:B------:R0:W5:Y:S01]  /*02a0*/  @P2 LDG.E.64 R28, [R26.64] ;  /* 0x000000041a1c2981 */ /* 0x000162000c1e1b00 */
[----:B------:R-:W1:Y:S01]  /*02b0*/  S2UR UR6, SR_CTAID.X ;  /* 0x00000000000679c3 */ /* 0x000e620000002500 */
[----:B------:R-:W-:Y:S01]  /*02c0*/  CS2R R120, SRZ ;  /* 0x0000000000787805 */ /* 0x000fe2000001ff00 */
[----:B------:R-:W-:Y:S01]  /*02d0*/  CS2R R122, SRZ ;  /* 0x00000000007a7805 */ /* 0x000fe2000001ff00 */
[----:B------:R-:W-:Y:S01]  /*02e0*/  CS2R R116, SRZ ;  /* 0x0000000000747805 */ /* 0x000fe2000001ff00 */
[----:B------:R-:W-:Y:S01]  /*02f0*/  CS2R R118, SRZ ;  /* 0x0000000000767805 */ /* 0x000fe2000001ff00 */
[----:B------:R-:W-:Y:S01]  /*0300*/  CS2R R112, SRZ ;  /* 0x0000000000707805 */ /* 0x000fe2000001ff00 */
[----:B-1----:R-:W-:-:S04]  /*0310*/  LEA.HI R132, R133, UR6, RZ, 0x19 ;  /* 0x0000000685847c11 */ /* 0x002fc8000f8fc8ff */
[----:B------:R-:W-:Y:S01]  /*0320*/  ISETP.GE.AND P0, PT, R132, c[0x0][0x164], PT ;  /* 0x0000590084007a0c */ /* 0x000fe20003f06270 */
[----:B------:R-:W-:Y:S01]  /*0330*/  CS2R R114, SRZ ;  /* 0x0000000000727805 */ /* 0x000fe2000001ff00 */
        /* <DEDUP_REMOVED lines=34> */
[----:B------:R-:W-:Y:S05]  /*0560*/  @P0 BRA `(.L_x_0) ;  /* 0x00003a9000000947 */ /* 0x000fea0003800000 */
[----:B0-----:R-:W0:Y:S01]  /*0570*/  LDC.U8 R43, c[0x0][0x1f0] ;  /* 0x00007c00ff2b7b82 */ /* 0x001e220000000000 */
[----:B------:R-:W-:Y:S01]  /*0580*/  HFMA2.MMA R130, -RZ, RZ, 0, 5.9604644775390625e-08 ;  /* 0x00000001ff827435 */ /* 0x000fe200000001ff */
[----:B-----5:R-:W-:Y:S01]  /*0590*/  MOV R42, R4 ;  /* 0x00000004002a7202 */ /* 0x020fe20000000f00 */
[--C-:B------:R-:W-:Y:S01]  /*05a0*/  IMAD.MOV.U32 R40, RZ, RZ, R5.reuse ;  /* 0x000000ffff287224 */ /* 0x100fe200078e0005 */
[----:B------:R-:W-:Y:S01]  /*05b0*/  SHF.R.U64 R41, R4, 0x10, R5 ;  /* 0x0000001004297819 */ /* 0x000fe20000001205 */
[----:B------:R-:W-:Y:S01]  /*05c0*/  IMAD.MOV.U32 R36, RZ, RZ, R9 ;  /* 0x000000ffff247224 */ /* 0x000fe200078e0009 */
[----:B------:R-:W-:Y:S01]  /*05d0*/  SHF.R.U32.HI R39, RZ, 0x10, R5 ;  /* 0x00000010ff277819 */ /* 0x000fe20000011605 */
[----:B------:R-:W-:Y:S01]  /*05e0*/  IMAD.MOV.U32 R30, RZ, RZ, R12 ;  /* 0x000000ffff1e7224 */ /* 0x000fe200078e000c */
[----:B------:R-:W-:Y:S01]  /*05f0*/  SHF.R.U64 R37, R8, 0x10, R9 ;  /* 0x0000001008257819 */ /* 0x000fe20000001209 */
[----:B------:R-:W-:Y:S01]  /*0600*/  IMAD.MOV.U32 R2, RZ, RZ, R15 ;  /* 0x000000ffff027224 */ /* 0x000fe200078e000f */
[----:B------:R-:W-:Y:S01]  /*0610*/  SHF.R.U32.HI R35, RZ, 0x10, R9 ;  /* 0x00000010ff237819 */ /* 0x000fe20000011609 */
[----:B------:R-:W-:Y:S01]  /*0620*/  IMAD.MOV.U32 R22, RZ, RZ, R16 ;  /* 0x000000ffff167224 */ /* 0x000fe200078e0010 */
[----:B------:R-:W-:Y:S01]  /*0630*/  SHF.R.U64 R129, R12, 0x10, R13 ;  /* 0x000000100c817819 */ /* 0x000fe2000000120d */
[----:B------:R-:W-:Y:S01]  /*0640*/  IMAD.MOV.U32 R3, RZ, RZ, R17 ;  /* 0x000000ffff037224 */ /* 0x000fe200078e0011 */
[----:B------:R-:W-:Y:S01]  /*0650*/  MOV R26, R14 ;  /* 0x0000000e001a7202 */ /* 0x000fe20000000f00 */
[----:B------:R-:W-:Y:S01]  /*0660*/  IMAD.MOV.U32 R38, RZ, RZ, R8 ;  /* 0x000000ffff267224 */ /* 0x000fe200078e0008 */
[----:B------:R-:W-:Y:S01]  /*0670*/  SHF.R.U64 R128, R14, 0x10, R15 ;  /* 0x000000100e807819 */ /* 0x000fe2000000120f */
[----:B------:R-:W-:Y:S01]  /*0680*/  IMAD.MOV.U32 R32, RZ, RZ, R11 ;  /* 0x000000ffff207224 */ /* 0x000fe200078e000b */
[----:B------:R-:W-:Y:S01]  /*0690*/  SHF.R.U64 R127, R16, 0x10, R17 ;  /* 0x00000010107f7819 */ /* 0x000fe20000001211 */
[----:B------:R-:W-:Y:S01]  /*06a0*/  IMAD.MOV.U32 R0, RZ, RZ, R13 ;  /* 0x000000ffff007224 */ /* 0x000fe200078e000d */
[----:B------:R-:W-:Y:S01]  /*06b0*/  MOV R34, R10 ;  /* 0x0000000a00227202 */ /* 0x000fe20000000f00 */
[----:B------:R-:W-:Y:S01]  /*06c0*/  IMAD.MOV.U32 R16, RZ, RZ, R19 ;  /* 0x000000ffff107224 */ /* 0x000fe200078e0013 */
[--C-:B------:R-:W-:Y:S01]  /*06d0*/  SHF.R.U64 R33, R10, 0x10, R11.reuse ;  /* 0x000000100a217819 */ /* 0x100fe2000000120b */
[----:B------:R-:W-:Y:S01]  /*06e0*/  IMAD.MOV.U32 R14, RZ, RZ, R20 ;  /* 0x000000ffff0e7224 */ /* 0x000fe200078e0014 */
[----:B------:R-:W-:Y:S01]  /*06f0*/  SHF.R.U32.HI R31, RZ, 0x10, R11 ;  /* 0x00000010ff1f7819 */ /* 0x000fe2000001160b */
[----:B------:R-:W-:Y:S01]  /*0700*/  IMAD.MOV.U32 R12, RZ, RZ, R21 ;  /* 0x000000ffff0c7224 */ /* 0x000fe200078e0015 */
[----:B------:R-:W-:Y:S01]  /*0710*/  SHF.R.U32.HI R27, RZ, 0x10, R13 ;  /* 0x00000010ff1b7819 */ /* 0x000fe2000001160d */
[----:B------:R-:W-:Y:S01]  /*0720*/  IMAD.MOV.U32 R7, RZ, RZ, R25 ;  /* 0x000000ffff077224 */ /* 0x000fe200078e0019 */
[----:B------:R-:W-:Y:S01]  /*0730*/  SHF.R.U32.HI R23, RZ, 0x10, R15 ;  /* 0x00000010ff177819 */ /* 0x000fe2000001160f */
[----:B------:R-:W-:Y:S01]  /*0740*/  IMAD.MOV.U32 R5, RZ, RZ, R28 ;  /* 0x000000ffff057224 */ /* 0x000fe200078e001c */
[----:B------:R-:W-:Y:S01]  /*0750*/  SHF.R.U32.HI R9, RZ, 0x10, R17 ;  /* 0x00000010ff097819 */ /* 0x000fe20000011611 */
[----:B------:R-:W-:Y:S01]  /*0760*/  IMAD.MOV.U32 R124, RZ, RZ, R29 ;  /* 0x000000ffff7c7224 */ /* 0x000fe200078e001d */
[----:B------:R-:W-:Y:S01]  /*0770*/  MOV R4, R18 ;  /* 0x0000001200047202 */ /* 0x000fe20000000f00 */
[----:B------:R-:W-:Y:S01]  /*0780*/  IMAD.MOV.U32 R121, RZ, RZ, RZ ;  /* 0x000000ffff797224 */ /* 0x000fe200078e00ff */
[----:B------:R-:W-:-:S02]  /*0790*/  SHF.R.U64 R17, R18, 0x10, R19 ;  /* 0x0000001012117819 */ /* 0x000fc40000001213 */
[----:B------:R-:W-:Y:S02]  /*07a0*/  SHF.R.U32.HI R15, RZ, 0x10, R19 ;  /* 0x00000010ff0f7819 */ /* 0x000fe40000011613 */
[--C-:B------:R-:W-:Y:S02]  /*07b0*/  SHF.R.U64 R13, R20, 0x10, R21.reuse ;  /* 0x00000010140d7819 */ /* 0x100fe40000001215 */
[----:B------:R-:W-:Y:S02]  /*07c0*/  SHF.R.U32.HI R11, RZ, 0x10, R21 ;  /* 0x00000010ff0b7819 */ /* 0x000fe40000011615 */
[----:B------:R-:W-:Y:S02]  /*07d0*/  MOV R10, R24 ;  /* 0x00000018000a7202 */ /* 0x000fe40000000f00 */
[--C-:B------:R-:W-:Y:S02]  /*07e0*/  SHF.R.U64 R8, R24, 0x10, R25.reuse ;  /* 0x0000001018087819 */ /* 0x100fe40000001219 */
[----:B------:R-:W-:-:S02]  /*07f0*/  SHF.R.U32.HI R6, RZ, 0x10, R25 ;  /* 0x00000010ff067819 */ /* 0x000fc40000011619 */
[--C-:B------:R-:W-:Y:S02]  /*0800*/  SHF.R.U64 R126, R28, 0x10, R29.reuse ;  /* 0x000000101c7e7819 */ /* 0x100fe4000000121d */
[----:B------:R-:W-:Y:S02]  /*0810*/  SHF.R.U32.HI R125, RZ, 0x10, R29 ;  /* 0x00000010ff7d7819 */ /* 0x000fe4000001161d */
[----:B------:R-:W-:Y:S02]  /*0820*/  PRMT R24, RZ, 0x5410, R2 ;  /* 0x00005410ff187816 */ /* 0x000fe40000000002 */
[----:B------:R-:W-:Y:S02]  /*0830*/  PRMT R20, RZ, 0x5410, R3 ;  /* 0x00005410ff147816 */ /* 0x000fe40000000003 */
[----:B------:R-:W-:Y:S02]  /*0840*/  PRMT R19, RZ, 0x5410, R9 ;  /* 0x00005410ff137816 */ /* 0x000fe40000000009 */
[----:B------:R-:W-:-:S02]  /*0850*/  PRMT R18, RZ, 0x5410, R4 ;  /* 0x00005410ff127816 */ /* 0x000fc40000000004 */
[----:B------:R-:W-:Y:S02]  /*0860*/  PRMT R42, RZ, 0x5410, R42 ;  /* 0x00005410ff2a7816 */ /* 0x000fe4000000002a */
[----:B------:R-:W-:Y:S02]  /*0870*/  PRMT R41, RZ, 0x5410, R41 ;  /* 0x00005410ff297816 */ /* 0x000fe40000000029 */
        /* <DEDUP_REMOVED lines=27> */
[----:B------:R-:W-:-:S02]  /*0a30*/  PRMT R9, R130, 0x7610, R9 ;  /* 0x0000761082097816 */ /* 0x000fc40000000009 */
[----:B------:R-:W-:Y:S02]  /*0a40*/  PRMT R8, RZ, 0x5410, R8 ;  /* 0x00005410ff087816 */ /* 0x000fe40000000008 */
[----:B------:R-:W-:Y:S02]  /*0a50*/  PRMT R7, RZ, 0x5410, R7 ;  /* 0x00005410ff077816 */ /* 0x000fe40000000007 */
[----:B------:R-:W-:Y:S02]  /*0a60*/  PRMT R6, RZ, 0x5410, R6 ;  /* 0x00005410ff067816 */ /* 0x000fe40000000006 */
[----:B------:R-:W-:Y:S02]  /*0a70*/  PRMT R5, RZ, 0x5410, R5 ;  /* 0x00005410ff057816 */ /* 0x000fe40000000005 */
[----:B------:R-:W-:Y:S02]  /*0a80*/  PRMT R4, RZ, 0x5410, R126 ;  /* 0x00005410ff047816 */ /* 0x000fe4000000007e */
[----:B------:R-:W-:-:S02]  /*0a90*/  PRMT R3, RZ, 0x5410, R124 ;  /* 0x00005410ff037816 */ /* 0x000fc4000000007c */
[----:B0-----:R-:W-:Y:S02]  /*0aa0*/  PRMT R2, RZ, 0x5410, R125 ;  /* 0x00005410ff027816 */ /* 0x001fe4000000007d */
.L_x_32:
[----:B------:R-:W-:-:S04]  /*0ab0*/  IMAD.MOV.U32 R195, RZ, RZ, 0x4 ;  /* 0x00000004ffc37424 */ /* 0x000fc800078e00ff */
[----:B------:R-:W-:-:S04]  /*0ac0*/  IMAD.WIDE R124, R132, R195, c[0x0][0x1a0] ;  /* 0x00006800847c7625 */ /* 0x000fc800078e02c3 */
[C---:B------:R-:W-:Y:S01]  /*0ad0*/  IMAD.WIDE R194, R132.reuse, R195, c[0x0][0x1a8] ;  /* 0x00006a0084c27625 */ /* 0x040fe200078e02c3 */
[----:B------:R0:W5:Y:S05]  /*0ae0*/  LDG.E R178, [R124.64] ;  /* 0x000000047cb27981 */ /* 0x00016a000c1e1900 */
[----:B------:R0:W5:Y:S01]  /*0af0*/  LDG.E R194, [R194.64] ;  /* 0x00000004c2c27981 */ /* 0x000162000c1e1900 */
[----:B------:R-:W-:Y:S01]  /*0b00*/  IMAD R0, R132, c[0x0][0x168], RZ ;  /* 0x00005a0084007a24 */ /* 0x000fe200078e02ff */
[----:B------:R-:W-:Y:S01]  /*0b10*/  BSSY B0, `(.L_x_1) ;  /* 0x0000057000007945 */ /* 0x000fe20003800000 */
[----:B------:R-:W-:Y:S01]  /*0b20*/  IMAD.MOV.U32 R179, RZ, RZ, RZ ;  /* 0x000000ffffb37224 */ /* 0x000fe200078e00ff */
[----:B------:R-:W-:-:S02]  /*0b30*/  MOV R196, RZ ;  /* 0x000000ff00c47202 */ /* 0x000fc40000000f00 */
[----:B------:R-:W-:-:S04]  /*0b40*/  SHF.R.S32.HI R127, RZ, 0x1f, R0 ;  /* 0x0000001fff7f7819 */ /* 0x000fc80000011400 */
[----:B------:R-:W-:Y:S02]  /*0b50*/  LEA.HI R0, R127, R0, RZ, 0x2 ;  /* 0x000000007f007211 */ /* 0x000fe400078f10ff */
[----:B------:R-:W-:-:S04]  /*0b60*/  LOP3.LUT R127, R133, 0x7f, RZ, 0xc0, !PT ;  /* 0x0000007f857f7812 */ /* 0x000fc800078ec0ff */
[----:B------:R-:W-:-:S05]  /*0b70*/  LEA.HI.SX32 R0, R0, R127, 0x1e ;  /* 0x0000007f00007211 */ /* 0x000fca00078ff2ff */
[----:B------:R-:W-:Y:S01]  /*0b80*/  IMAD.MOV.U32 R197, RZ, RZ, R0 ;  /* 0x000000ffffc57224 */ /* 0x000fe200078e0000 */
[----:B------:R-:W-:Y:S05]  /*0b90*/  @!P6 BRA `(.L_x_2) ;  /* 0x000004e00000e947 */ /* 0x000fea0003800000 */
[----:B0-----:R-:W-:Y:S01]  /*0ba0*/  LEA R124, P0, R0, c[0x0][0x188], 0x3 ;  /* 0x00006200007c7a11 */ /* 0x001fe200078018ff */
[----:B------:R-:W-:-:S03]  /*0bb0*/  IMAD.MOV.U32 R127, RZ, RZ, 0x8 ;  /* 0x00000008ff7f7424 */ /* 0x000fc600078e00ff */
[C---:B------:R-:W-:Y:S01]  /*0bc0*/  LEA.HI.X R125, R0.reuse, c[0x0][0x18c], RZ, 0x3, P0 ;  /* 0x00006300007d7a11 */ /* 0x040fe200000f1cff */
[----:B------:R-:W-:-:S05]  /*0bd0*/  IMAD.WIDE.U32 R128, R0, R127, c[0x0][0x208] ;  /* 0x0000820000807625 */ /* 0x000fca00078e007f */
[----:B------:R-:W2:Y:S01]  /*0be0*/  LDG.E.64 R124, [R124.64] ;  /* 0x000000047c7c7981 */ /* 0x000ea2000c1e1b00 */
[----:B------:R-:W-:-:S03]  /*0bf0*/  IMAD.WIDE.U32 R126, R0, R127, c[0x0][0x210] ;  /* 0x00008400007e7625 */ /* 0x000fc600078e007f */
[----:B------:R-:W3:Y:S04]  /*0c00*/  LDG.E.64 R128, [R128.64] ;  /* 0x0000000480807981 */ /* 0x000ee8000c1e1b00 */
[----:B------:R-:W4:Y:S01]  /*0c10*/  LDG.E.64 R126, [R126.64] ;  /* 0x000000047e7e7981 */ /* 0x000f22000c1e1b00 */
[----:B------:R-:W-:-:S04]  /*0c20*/  ISETP.NE.U32.AND P0, PT, RZ, c[0x0][0x218], PT ;  /* 0x00008600ff007a0c */ /* 0x000fc80003f05070 */
[----:B------:R-:W-:-:S13]  /*0c30*/  ISETP.NE.AND.EX P0, PT, RZ, c[0x0][0x21c], PT, P0 ;  /* 0x00008700ff007a0c */ /* 0x000fda0003f05300 */
[----:B------:R-:W-:-:S04]  /*0c40*/  @P0 LEA R130, P1, R0, c[0x0][0x218], 0x3 ;  /* 0x0000860000820a11 */ /* 0x000fc800078218ff */
[----:B------:R-:W-:-:S05]  /*0c50*/  @P0 LEA.HI.X R131, R0, c[0x0][0x21c], RZ, 0x3, P1 ;  /* 0x0000870000830a11 */ /* 0x000fca00008f1cff */
[----:B------:R0:W5:Y:S01]  /*0c60*/  @P0 LDG.E.64 R174, [R130.64] ;  /* 0x0000000482ae0981 */ /* 0x000162000c1e1b00 */
[----:B------:R-:W-:Y:S02]  /*0c70*/  ISETP.NE.AND P0, PT, R43, RZ, PT ;  /* 0x000000ff2b00720c */ /* 0x000fe40003f05270 */
[----:B------:R-:W-:Y:S02]  /*0c80*/  IADD3 R197, R0, 0x80, RZ ;  /* 0x0000008000c57810 */ /* 0x000fe40007ffe0ff */
[----:B-----5:R-:W-:Y:S02]  /*0c90*/  FSEL R142, R178, RZ, !P0 ;  /* 0x000000ffb28e7208 */ /* 0x020fe40004000000 */
[--C-:B--2---:R-:W-:Y:S02]  /*0ca0*/  SHF.R.U64 R144, R124, 0x10, R125.reuse ;  /* 0x000000107c907819 */ /* 0x104fe4000000127d */
[----:B0-----:R-:W-:Y:S02]  /*0cb0*/  PRMT R131, RZ, 0x5410, R124 ;  /* 0x00005410ff837816 */ /* 0x001fe4000000007c */
[----:B------:R-:W-:-:S02]  /*0cc0*/  SHF.R.U32.HI R124, RZ, 0x10, R125 ;  /* 0x00000010ff7c7819 */ /* 0x000fc4000001167d */
[----:B------:R-:W-:Y:S01]  /*0cd0*/  PRMT R145, RZ, 0x5410, R125 ;  /* 0x00005410ff917816 */ /* 0x000fe2000000007d */
[----:B------:R-:W-:Y:S01]  /*0ce0*/  FADD.FTZ R143, -R142, R131 ;  /* 0x000000838e8f7221 */ /* 0x000fe20000010100 */
[----:B------:R-:W-:Y:S02]  /*0cf0*/  PRMT R125, RZ, 0x5410, R144 ;  /* 0x00005410ff7d7816 */ /* 0x000fe40000000090 */
[----:B---3--:R-:W-:Y:S01]  /*0d00*/  SHF.R.U64 R148, R128, 0x10, R129 ;  /* 0x0000001080947819 */ /* 0x008fe20000001281 */
[C---:B------:R-:W-:Y:S01]  /*0d10*/  FADD.FTZ R145, -R142.reuse, R145 ;  /* 0x000000918e917221 */ /* 0x040fe20000010100 */
[----:B------:R-:W-:Y:S01]  /*0d20*/  SHF.R.U32.HI R179, RZ, 0x10, R129 ;  /* 0x00000010ffb37819 */ /* 0x000fe20000011681 */
[----:B------:R-:W-:Y:S01]  /*0d30*/  FADD.FTZ R147, -R142, R125 ;  /* 0x0000007d8e937221 */ /* 0x000fe20000010100 */
[----:B------:R-:W-:Y:S01]  /*0d40*/  MOV R125, R129 ;  /* 0x00000081007d7202 */ /* 0x000fe20000000f00 */
[----:B----4-:R-:W-:Y:S01]  /*0d50*/  IMAD.MOV.U32 R129, RZ, RZ, R127 ;  /* 0x000000ffff817224 */ /* 0x010fe200078e007f */
[----:B------:R-:W-:Y:S01]  /*0d60*/  PRMT R131, RZ, 0x5410, R124 ;  /* 0x00005410ff837816 */ /* 0x000fe2000000007c */
[----:B------:R-:W-:Y:S01]  /*0d70*/  IMAD.MOV.U32 R124, RZ, RZ, R128 ;  /* 0x000000ffff7c7224 */ /* 0x000fe200078e0080 */
[----:B------:R-:W-:Y:S01]  /*0d80*/  PRMT R125, RZ, 0x5410, R125 ;  /* 0x00005410ff7d7816 */ /* 0x000fe2000000007d */
[----:B------:R-:W-:Y:S01]  /*0d90*/  IMAD.MOV.U32 R128, RZ, RZ, R126 ;  /* 0x000000ffff807224 */ /* 0x000fe200078e007e */
[----:B------:R-:W-:Y:S01]  /*0da0*/  PRMT R129, RZ, 0x5410, R129 ;  /* 0x00005410ff817816 */ /* 0x000fe20000000081 */
[----:B------:R-:W-:Y:S01]  /*0db0*/  FMUL.FTZ R145, R194, R145 ;  /* 0x00000091c2917220 */ /* 0x000fe20000410000 */
[----:B------:R-:W-:Y:S01]  /*0dc0*/  SHF.R.U64 R126, R126, 0x10, R127 ;  /* 0x000000107e7e7819 */ /* 0x000fe2000000127f */
[----:B------:R-:W-:Y:S01]  /*0dd0*/  FADD.FTZ R149, -R142, R131 ;  /* 0x000000838e957221 */ /* 0x000fe20000010100 */
[----:B------:R-:W-:Y:S01]  /*0de0*/  SHF.R.U32.HI R130, RZ, 0x10, R127 ;  /* 0x00000010ff827819 */ /* 0x000fe2000001167f */
[----:B------:R-:W-:Y:S01]  /*0df0*/  FMUL.FTZ R144, R36, R129 ;  /* 0x0000008124907220 */ /* 0x000fe20000410000 */
[----:B------:R-:W-:Y:S01]  /*0e00*/  PRMT R126, RZ, 0x5410, R126 ;  /* 0x00005410ff7e7816 */ /* 0x000fe2000000007e */
[----:B------:R-:W-:Y:S01]  /*0e10*/  FADD.FTZ R102, R102, R125 ;  /* 0x0000007d66667221 */ /* 0x000fe20000010000 */
[----:B------:R-:W-:Y:S01]  /*0e20*/  PRMT R131, RZ, 0x5410, R128 ;  /* 0x00005410ff837816 */ /* 0x000fe20000000080 */
[-C--:B------:R-:W-:Y:S01]  /*0e30*/  FFMA.FTZ R144, R40, R125.reuse, R144 ;  /* 0x0000007d28907223 */ /* 0x080fe20000010090 */
[----:B------:R-:W-:Y:S01]  /*0e40*/  PRMT R127, RZ, 0x5410, R124 ;  /* 0x00005410ff7f7816 */ /* 0x000fe2000000007c */
[----:B------:R-:W-:Y:S01]  /*0e50*/  FFMA.FTZ R122, R145, R125, R122 ;  /* 0x0000007d917a7223 */ /* 0x000fe2000001007a */
[----:B------:R-:W-:Y:S01]  /*0e60*/  PRMT R124, RZ, 0x5410, R148 ;  /* 0x00005410ff7c7816 */ /* 0x000fe20000000094 */
[----:B------:R-:W-:Y:S01]  /*0e70*/  FMUL.FTZ R125, R37, R126 ;  /* 0x0000007e257d7220 */ /* 0x000fe20000410000 */
[----:B------:R-:W-:Y:S01]  /*0e80*/  PRMT R128, RZ, 0x5410, R130 ;  /* 0x00005410ff807816 */ /* 0x000fe20000000082 */
[----:B------:R-:W-:-:S02]  /*0e90*/  FMUL.FTZ R146, R194, R147 ;  /* 0x00000093c2927220 */ /* 0x000fc40000410000 */
[----:B------:R-:W-:Y:S02]  /*0ea0*/  FMUL.FTZ R142, R38, R131 ;  /* 0x00000083268e7220 */ /* 0x000fe40000410000 */
[----:B------:R-:W-:Y:S02]  /*0eb0*/  FADD.FTZ R101, R101, R124 ;  /* 0x0000007c65657221 */ /* 0x000fe40000010000 */
[-C--:B------:R-:W-:Y:S02]  /*0ec0*/  FFMA.FTZ R147, R41, R124.reuse, R125 ;  /* 0x0000007c29937223 */ /* 0x080fe4000001007d */
[----:B------:R-:W-:Y:S01]  /*0ed0*/  FFMA.FTZ R121, R146, R124, R121 ;  /* 0x0000007c92797223 */ /* 0x000fe20000010079 */
[----:B------:R-:W-:Y:S01]  /*0ee0*/  PRMT R124, RZ, 0x5410, R179 ;  /* 0x00005410ff7c7816 */ /* 0x000fe200000000b3 */
[----:B------:R-:W-:Y:S02]  /*0ef0*/  FMUL.FTZ R125, R35, R128 ;  /* 0x00000080237d7220 */ /* 0x000fe40000410000 */
[----:B------:R-:W-:-:S02]  /*0f00*/  FMUL.FTZ R148, R194, R149 ;  /* 0x00000095c2947220 */ /* 0x000fc40000410000 */
[----:B------:R-:W-:Y:S02]  /*0f10*/  FMUL.FTZ R143, R194, R143 ;  /* 0x0000008fc28f7220 */ /* 0x000fe40000410000 */
[----:B------:R-:W-:Y:S02]  /*0f20*/  FFMA.FTZ R142, R42, R127, R142 ;  /* 0x0000007f2a8e7223 */ /* 0x000fe4000001008e */
[----:B------:R-:W-:Y:S02]  /*0f30*/  FADD.FTZ R103, R103, R124 ;  /* 0x0000007c67677221 */ /* 0x000fe40000010000 */
[-C--:B------:R-:W-:Y:S02]  /*0f40*/  FFMA.FTZ R149, R39, R124.reuse, R125 ;  /* 0x0000007c27957223 */ /* 0x080fe4000001007d */
[----:B------:R-:W-:Y:S02]  /*0f50*/  FFMA.FTZ R123, R148, R124, R123 ;  /* 0x0000007c947b7223 */ /* 0x000fe4000001007b */
[----:B------:R-:W-:-:S02]  /*0f60*/  FADD.FTZ R124, RZ, R142 ;  /* 0x0000008eff7c7221 */ /* 0x000fc40000010000 */
[C---:B------:R-:W-:Y:S02]  /*0f70*/  FFMA.FTZ R125, R143.reuse, R142, RZ ;  /* 0x0000008e8f7d7223 */ /* 0x040fe400000100ff */
[----:B------:R-:W-:Y:S02]  /*0f80*/  FADD.FTZ R100, R100, R127 ;  /* 0x0000007f64647221 */ /* 0x000fe40000010000 */
[----:B------:R-:W-:Y:S02]  /*0f90*/  FFMA.FTZ R120, R143, R127, R120 ;  /* 0x0000007f8f787223 */ /* 0x000fe40000010078 */
[----:B------:R-:W-:Y:S02]  /*0fa0*/  FADD.FTZ R127, R124, R147 ;  /* 0x000000937c7f7221 */ /* 0x000fe40000010000 */
[----:B------:R-:W-:Y:S02]  /*0fb0*/  FFMA.FTZ R125, R146, R147, R125 ;  /* 0x00000093927d7223 */ /* 0x000fe4000001007d */
[----:B------:R-:W-:-:S02]  /*0fc0*/  FADD.FTZ R124, R127, R144 ;  /* 0x000000907f7c7221 */ /* 0x000fc40000010000 */
[----:B------:R-:W-:Y:S02]  /*0fd0*/  FFMA.FTZ R125, R145, R144, R125 ;  /* 0x00000090917d7223 */ /* 0x000fe4000001007d */
        /* <DEDUP_REMOVED lines=10> */
.L_x_2:
[----:B0-----:R-:W-:Y:S05]  /*1080*/  BSYNC B0 ;  /* 0x0000000000007941 */ /* 0x001fea0003800000 */
.L_x_1:
[----:B------:R-:W-:Y:S01]  /*1090*/  BSSY B0, `(.L_x_3) ;  /* 0x0000050000007945 */ /* 0x000fe20003800000 */
[----:B------:R-:W-:Y:S05]  /*10a0*/  @!P5 BRA `(.L_x_4) ;  /* 0x000004e00000d947 */ /* 0x000fea0003800000 */
[----:B------:R-:W-:Y:S01]  /*10b0*/  LEA R124, P0, R197, c[0x0][0x188], 0x3 ;  /* 0x00006200c57c7a11 */ /* 0x000fe200078018ff */
[----:B------:R-:W-:-:S03]  /*10c0*/  IMAD.MOV.U32 R126, RZ, RZ, 0x8 ;  /* 0x00000008ff7e7424 */ /* 0x000fc600078e00ff */
[----:B------:R-:W-:-:S06]  /*10d0*/  LEA.HI.X R125, R197, c[0x0][0x18c], RZ, 0x3, P0 ;  /* 0x00006300c57d7a11 */ /* 0x000fcc00000f1cff */
[----:B------:R-:W2:Y:S01]  /*10e0*/  LDG.E.64 R124, [R124.64] ;  /* 0x000000047c7c7981 */ /* 0x000ea2000c1e1b00 */
[----:B------:R-:W-:-:S04]  /*10f0*/  IMAD.WIDE.U32 R128, R197, R126, c[0x0][0x208] ;  /* 0x00008200c5807625 */ /* 0x000fc800078e007e */
[----:B------:R-:W-:Y:S02]  /*1100*/  IMAD.WIDE.U32 R126, R197, R126, c[0x0][0x210] ;  /* 0x00008400c57e7625 */ /* 0x000fe400078e007e */
        /* <DEDUP_REMOVED lines=11> */
[----:B------:R-:W-:Y:S02]  /*11c0*/  PRMT R124, RZ, 0x5410, R124 ;  /* 0x00005410ff7c7816 */ /* 0x000fe4000000007c */
[----:B------:R-:W-:-:S02]  /*11d0*/  SHF.R.U32.HI R150, RZ, 0x10, R125 ;  /* 0x00000010ff967819 */ /* 0x000fc4000001167d */
[----:B------:R-:W-:Y:S01]  /*11e0*/  PRMT R125, RZ, 0x5410, R125 ;  /* 0x00005410ff7d7816 */ /* 0x000fe2000000007d */
[C---:B------:R-:W-:Y:S01]  /*11f0*/  FADD.FTZ R151, -R157.reuse, R124 ;  /* 0x0000007c9d977221 */ /* 0x040fe20000010100 */
[----:B------:R-:W-:Y:S02]  /*1200*/  PRMT R124, RZ, 0x5410, R152 ;  /* 0x00005410ff7c7816 */ /* 0x000fe40000000098 */
[----:B---3--:R-:W-:Y:S01]  /*1210*/  SHF.R.U64 R156, R128, 0x10, R129 ;  /* 0x00000010809c7819 */ /* 0x008fe20000001281 */
[C---:B------:R-:W-:Y:S01]  /*1220*/  FADD.FTZ R153, -R157.reuse, R125 ;  /* 0x0000007d9d997221 */ /* 0x040fe20000010100 */
[----:B------:R-:W-:Y:S01]  /*1230*/  PRMT R125, RZ, 0x5410, R150 ;  /* 0x00005410ff7d7816 */ /* 0x000fe20000000096 */
[C---:B------:R-:W-:Y:S01]  /*1240*/  FADD.FTZ R155, -R157.reuse, R124 ;  /* 0x0000007c9d9b7221 */ /* 0x040fe20000010100 */
[----:B------:R-:W-:Y:S01]  /*1250*/  SHF.R.U32.HI R195, RZ, 0x10, R129 ;  /* 0x00000010ffc37819 */ /* 0x000fe20000011681 */
[----:B------:R-:W-:Y:S01]  /*1260*/  FMUL.FTZ R153, R194, R153 ;  /* 0x00000099c2997220 */ /* 0x000fe20000410000 */
[----:B------:R-:W-:Y:S01]  /*1270*/  MOV R124, R128 ;  /* 0x00000080007c7202 */ /* 0x000fe20000000f00 */
[----:B------:R-:W-:Y:S01]  /*1280*/  FADD.FTZ R157, -R157, R125 ;  /* 0x0000007d9d9d7221 */ /* 0x000fe20000010100 */
[----:B----4-:R-:W-:Y:S01]  /*1290*/  SHF.R.U32.HI R130, RZ, 0x10, R127 ;  /* 0x00000010ff827819 */ /* 0x010fe2000001167f */
[----:B------:R-:W-:-:S02]  /*12a0*/  IMAD.MOV.U32 R125, RZ, RZ, R129 ;  /* 0x000000ffff7d7224 */ /* 0x000fc400078e0081 */
[--C-:B------:R-:W-:Y:S02]  /*12b0*/  IMAD.MOV.U32 R129, RZ, RZ, R127.reuse ;  /* 0x000000ffff817224 */ /* 0x100fe400078e007f */
[----:B------:R-:W-:Y:S01]  /*12c0*/  IMAD.MOV.U32 R128, RZ, RZ, R126 ;  /* 0x000000ffff807224 */ /* 0x000fe200078e007e */
[----:B------:R-:W-:Y:S01]  /*12d0*/  SHF.R.U64 R126, R126, 0x10, R127 ;  /* 0x000000107e7e7819 */ /* 0x000fe2000000127f */
[C---:B------:R-:W-:Y:S01]  /*12e0*/  FMUL.FTZ R154, R194.reuse, R155 ;  /* 0x0000009bc29a7220 */ /* 0x040fe20000410000 */
[----:B------:R-:W-:Y:S01]  /*12f0*/  PRMT R129, RZ, 0x5410, R129 ;  /* 0x00005410ff817816 */ /* 0x000fe20000000081 */
[----:B------:R-:W-:Y:S01]  /*1300*/  FMUL.FTZ R151, R194, R151 ;  /* 0x00000097c2977220 */ /* 0x000fe20000410000 */
[----:B------:R-:W-:Y:S02]  /*1310*/  PRMT R125, RZ, 0x5410, R125 ;  /* 0x00005410ff7d7816 */ /* 0x000fe4000000007d */
[----:B------:R-:W-:Y:S01]  /*1320*/  PRMT R126, RZ, 0x5410, R126 ;  /* 0x00005410ff7e7816 */ /* 0x000fe2000000007e */
        /* <DEDUP_REMOVED lines=16> */
[----:B------:R-:W-:Y:S02]  /*1430*/  FFMA.FTZ R150, R34, R127, R150 ;  /* 0x0000007f22967223 */ /* 0x000fe40000010096 */
[----:B------:R-:W-:Y:S02]  /*1440*/  FADD.FTZ R99, R99, R124 ;  /* 0x0000007c63637221 */ /* 0x000fe40000010000 */
[-C--:B------:R-:W-:Y:S02]  /*1450*/  FFMA.FTZ R157, R31, R124.reuse, R125 ;  /* 0x0000007c1f9d7223 */ /* 0x080fe4000001007d */
[----:B------:R-:W-:Y:S02]  /*1460*/  FFMA.FTZ R119, R156, R124, R119 ;  /* 0x0000007c9c777223 */ /* 0x000fe40000010077 */
[----:B------:R-:W-:Y:S02]  /*1470*/  FADD.FTZ R124, R179, R150 ;  /* 0x00000096b37c7221 */ /* 0x000fe40000010000 */
[----:B------:R-:W-:-:S02]  /*1480*/  FFMA.FTZ R196, R151, R150, R196 ;  /* 0x0000009697c47223 */ /* 0x000fc400000100c4 */
[----:B------:R-:W-:Y:S02]  /*1490*/  FADD.FTZ R125, R124, R155 ;  /* 0x0000009b7c7d7221 */ /* 0x000fe40000010000 */
[----:B------:R-:W-:Y:S02]  /*14a0*/  FFMA.FTZ R196, R154, R155, R196 ;  /* 0x0000009b9ac47223 */ /* 0x000fe400000100c4 */
[----:B------:R-:W-:Y:S02]  /*14b0*/  FADD.FTZ R124, R125, R152 ;  /* 0x000000987d7c7221 */ /* 0x000fe40000010000 */
        /* <DEDUP_REMOVED lines=13> */
.L_x_4:
[----:B------:R-:W-:Y:S05]  /*1590*/  BSYNC B0 ;  /* 0x0000000000007941 */ /* 0x000fea0003800000 */
.L_x_3:
[----:B------:R-:W-:Y:S01]  /*15a0*/  BSSY B0, `(.L_x_5) ;  /* 0x0000050000007945 */ /* 0x000fe20003800000 */
[----:B------:R-:W-:Y:S05]  /*15b0*/  @!P4 BRA `(.L_x_6) ;  /* 0x000004e00000c947 */ /* 0x000fea0003800000 */
[----:B------:R-:W-:Y:S01]  /*15c0*/  LEA R124, P0, R197, c[0x0][0x188], 0x3 ;  /* 0x00006200c57c7a11 */ /* 0x000fe200078018ff */
[----:B------:R-:W-:-:S03]  /*15d0*/  HFMA2.MMA R126, -RZ, RZ, 0, 4.76837158203125e-07 ;  /* 0x00000008ff7e7435 */ /* 0x000fc600000001ff */
        /* <DEDUP_REMOVED lines=25> */
[----:B------:R-:W-:Y:S01]  /*1770*/  IMAD.MOV.U32 R124, RZ, RZ, R128 ;  /* 0x000000ffff7c7224 */ /* 0x000fe200078e0080 */
[----:B----4-:R-:W-:Y:S01]  /*1780*/  SHF.R.U32.HI R130, RZ, 0x10, R127 ;  /* 0x00000010ff827819 */ /* 0x010fe2000001167f */
[----:B------:R-:W-:-:S02]  /*1790*/  FADD.FTZ R165, -R165, R125 ;  /* 0x0000007da5a57221 */ /* 0x000fc40000010100 */
[----:B------:R-:W-:Y:S01]  /*17a0*/  IMAD.MOV.U32 R125, RZ, RZ, R129 ;  /* 0x000000ffff7d7224 */ /* 0x000fe200078e0081 */
[----:B------:R-:W-:Y:S01]  /*17b0*/  MOV R129, R127 ;  /* 0x0000007f00817202 */ /* 0x000fe20000000f00 */
[----:B------:R-:W-:Y:S01]  /*17c0*/  IMAD.MOV.U32 R128, RZ, RZ, R126 ;  /* 0x000000ffff807224 */ /* 0x000fe200078e007e */
[----:B------:R-:W-:Y:S01]  /*17d0*/  SHF.R.U64 R126, R126, 0x10, R127 ;  /* 0x000000107e7e7819 */ /* 0x000fe2000000127f */
[C---:B------:R-:W-:Y:S01]  /*17e0*/  FMUL.FTZ R161, R194.reuse, R161 ;  /* 0x000000a1c2a17220 */ /* 0x040fe20000410000 */
[----:B------:R-:W-:Y:S01]  /*17f0*/  PRMT R129, RZ, 0x5410, R129 ;  /* 0x00005410ff817816 */ /* 0x000fe20000000081 */
[C---:B------:R-:W-:Y:S01]  /*1800*/  FMUL.FTZ R162, R194.reuse, R163 ;  /* 0x000000a3c2a27220 */ /* 0x040fe20000410000 */
[----:B------:R-:W-:Y:S01]  /*1810*/  PRMT R125, RZ, 0x5410, R125 ;  /* 0x00005410ff7d7816 */ /* 0x000fe2000000007d */
[----:B------:R-:W-:Y:S01]  /*1820*/  FMUL.FTZ R159, R194, R159 ;  /* 0x0000009fc29f7220 */ /* 0x000fe20000410000 */
        /* <DEDUP_REMOVED lines=39> */
.L_x_6:
[----:B------:R-:W-:Y:S05]  /*1aa0*/  BSYNC B0 ;  /* 0x0000000000007941 */ /* 0x000fea0003800000 */
.L_x_5:
        /* <DEDUP_REMOVED lines=30> */
[----:B----4-:R-:W-:Y:S01]  /*1c90*/  MOV R128, R126 ;  /* 0x0000007e00807202 */ /* 0x010fe20000000f00 */
[----:B------:R-:W-:Y:S01]  /*1ca0*/  FADD.FTZ R185, -R185, R125 ;  /* 0x0000007db9b97221 */ /* 0x000fe20000010100 */
[----:B------:R-:W-:Y:S01]  /*1cb0*/  SHF.R.U64 R126, R126, 0x10, R127 ;  /* 0x000000107e7e7819 */ /* 0x000fe2000000127f */
[----:B------:R-:W-:Y:S01]  /*1cc0*/  IMAD.MOV.U32 R125, RZ, RZ, R129 ;  /* 0x000000ffff7d7224 */ /* 0x000fe200078e0081 */
[--C-:B0-----:R-:W-:Y:S01]  /*1cd0*/  SHF.R.U32.HI R130, RZ, 0x10, R127.reuse ;  /* 0x00000010ff827819 */ /* 0x101fe2000001167f */
[----:B------:R-:W-:Y:S01]  /*1ce0*/  IMAD.MOV.U32 R129, RZ, RZ, R127 ;  /* 0x000000ffff817224 */ /* 0x000fe200078e007f */
[----:B------:R-:W-:Y:S01]  /*1cf0*/  PRMT R126, RZ, 0x5410, R126 ;  /* 0x00005410ff7e7816 */ /* 0x000fe2000000007e */
[C---:B------:R-:W-:Y:S01]  /*1d00*/  FMUL.FTZ R181, R194.reuse, R181 ;  /* 0x000000b5c2b57220 */ /* 0x040fe20000410000 */
[----:B------:R-:W-:Y:S01]  /*1d10*/  PRMT R125, RZ, 0x5410, R125 ;  /* 0x00005410ff7d7816 */ /* 0x000fe2000000007d */
[C---:B------:R-:W-:Y:S01]  /*1d20*/  FMUL.FTZ R182, R194.reuse, R183 ;  /* 0x000000b7c2b67220 */ /* 0x040fe20000410000 */
[----:B------:R-:W-:Y:S01]  /*1d30*/  PRMT R129, RZ, 0x5410, R129 ;  /* 0x00005410ff817816 */ /* 0x000fe20000000081 */
[----:B------:R-:W-:Y:S01]  /*1d40*/  FMUL.FTZ R177, R194, R177 ;  /* 0x000000b1c2b17220 */ /* 0x000fe20000410000 */
[----:B------:R-:W-:Y:S01]  /*1d50*/  PRMT R131, RZ, 0x5410, R128 ;  /* 0x00005410ff837816 */ /* 0x000fe20000000080 */
[----:B------:R-:W-:Y:S01]  /*1d60*/  FADD.FTZ R90, R90, R125 ;  /* 0x0000007d5a5a7221 */ /* 0x000fe20000010000 */
[----:B------:R-:W-:Y:S01]  /*1d70*/  PRMT R127, RZ, 0x5410, R124 ;  /* 0x00005410ff7f7816 */ /* 0x000fe2000000007c */
[----:B------:R-:W-:Y:S01]  /*1d80*/  FMUL.FTZ R180, R12, R129 ;  /* 0x000000810cb47220 */ /* 0x000fe20000410000 */
[----:B------:R-:W-:Y:S01]  /*1d90*/  PRMT R124, RZ, 0x5410, R184 ;  /* 0x00005410ff7c7816 */ /* 0x000fe200000000b8 */
[-C--:B------:R-:W-:Y:S01]  /*1da0*/  FFMA.FTZ R110, R181, R125.reuse, R110 ;  /* 0x0000007db56e7223 */ /* 0x080fe2000001006e */
[----:B------:R-:W-:Y:S01]  /*1db0*/  PRMT R128, RZ, 0x5410, R130 ;  /* 0x00005410ff807816 */ /* 0x000fe20000000082 */
[----:B------:R-:W-:-:S02]  /*1dc0*/  FFMA.FTZ R180, R16, R125, R180 ;  /* 0x0000007d10b47223 */ /* 0x000fc400000100b4 */
[----:B------:R-:W-:Y:S02]  /*1dd0*/  FMUL.FTZ R125, R13, R126 ;  /* 0x0000007e0d7d7220 */ /* 0x000fe40000410000 */
[----:B------:R-:W-:Y:S02]  /*1de0*/  FMUL.FTZ R176, R14, R131 ;  /* 0x000000830eb07220 */ /* 0x000fe40000410000 */
[----:B------:R-:W-:Y:S02]  /*1df0*/  FADD.FTZ R89, R89, R124 ;  /* 0x0000007c59597221 */ /* 0x000fe40000010000 */
[-C--:B------:R-:W-:Y:S02]  /*1e00*/  FFMA.FTZ R183, R17, R124.reuse, R125 ;  /* 0x0000007c11b77223 */ /* 0x080fe4000001007d */
[----:B------:R-:W-:Y:S01]  /*1e10*/  FFMA.FTZ R109, R182, R124, R109 ;  /* 0x0000007cb66d7223 */ /* 0x000fe2000001006d */
[----:B------:R-:W-:Y:S01]  /*1e20*/  PRMT R124, RZ, 0x5410, R195 ;  /* 0x00005410ff7c7816 */ /* 0x000fe200000000c3 */
[----:B------:R-:W-:-:S02]  /*1e30*/  FMUL.FTZ R125, R11, R128 ;  /* 0x000000800b7d7220 */ /* 0x000fc40000410000 */
[----:B------:R-:W-:Y:S02]  /*1e40*/  FMUL.FTZ R184, R194, R185 ;  /* 0x000000b9c2b87220 */ /* 0x000fe40000410000 */
[----:B------:R-:W-:Y:S02]  /*1e50*/  FFMA.FTZ R176, R18, R127, R176 ;  /* 0x0000007f12b07223 */ /* 0x000fe400000100b0 */
[----:B------:R-:W-:Y:S02]  /*1e60*/  FADD.FTZ R91, R91, R124 ;  /* 0x0000007c5b5b7221 */ /* 0x000fe40000010000 */
[-C--:B------:R-:W-:Y:S02]  /*1e70*/  FFMA.FTZ R185, R15, R124.reuse, R125 ;  /* 0x0000007c0fb97223 */ /* 0x080fe4000001007d */
        /* <DEDUP_REMOVED lines=8> */
[C---:B------:R-:W-:Y:S02]  /*1f00*/  FFMA.FTZ R108, R177.reuse, R127, R108 ;  /* 0x0000007fb16c7223 */ /* 0x040fe4000001006c */
        /* <DEDUP_REMOVED lines=10> */
.L_x_8:
[----:B------:R-:W-:Y:S05]  /*1fb0*/  BSYNC B0 ;  /* 0x0000000000007941 */ /* 0x000fea0003800000 */
.L_x_7:
[----:B------:R-:W-:Y:S01]  /*1fc0*/  BSSY B0, `(.L_x_9) ;  /* 0x000004f000007945 */ /* 0x000fe20003800000 */
[----:B------:R-:W-:Y:S05]  /*1fd0*/  @!P2 BRA `(.L_x_10) ;  /* 0x000004d00000a947 */ /* 0x000fea0003800000 */
[----:B------:R-:W-:Y:S01]  /*1fe0*/  IMAD.MOV.U32 R126, RZ, RZ, 0x8 ;  /* 0x00000008ff7e7424 */ /* 0x000fe200078e00ff */
[----:B------:R-:W-:-:S03]  /*1ff0*/  LEA R124, P0, R197, c[0x0][0x188], 0x3 ;  /* 0x00006200c57c7a11 */ /* 0x000fc600078018ff */
[C---:B------:R-:W-:Y:S01]  /*2000*/  IMAD.WIDE.U32 R128, R197.reuse, R126, c[0x0][0x208] ;  /* 0x00008200c5807625 */ /* 0x040fe200078e007e */
[----:B------:R-:W-:-:S03]  /*2010*/  LEA.HI.X R125, R197, c[0x0][0x18c], RZ, 0x3, P0 ;  /* 0x00006300c57d7a11 */ /* 0x000fc600000f1cff */
[----:B------:R-:W-:Y:S02]  /*2020*/  IMAD.WIDE.U32 R126, R197, R126, c[0x0][0x210] ;  /* 0x00008400c57e7625 */ /* 0x000fe400078e007e */
[----:B------:R-:W2:Y:S04]  /*2030*/  LDG.E.64 R128, [R128.64] ;  /* 0x0000000480807981 */ /* 0x000ea8000c1e1b00 */
[----:B------:R-:W3:Y:S04]  /*2040*/  LDG.E.64 R126, [R126.64] ;  /* 0x000000047e7e7981 */ /* 0x000ee8000c1e1b00 */
[----:B------:R-:W4:Y:S01]  /*2050*/  LDG.E.64 R124, [R124.64] ;  /* 0x000000047c7c7981 */ /* 0x000f22000c1e1b00 */
[----:B------:R-:W-:-:S04]  /*2060*/  ISETP.NE.U32.AND P0, PT, RZ, c[0x0][0x218], PT ;  /* 0x00008600ff007a0c */ /* 0x000fc80003f05070 */
[----:B------:R-:W-:-:S13]  /*2070*/  ISETP.NE.AND.EX P0, PT, RZ, c[0x0][0x21c], PT, P0 ;  /* 0x00008700ff007a0c */ /* 0x000fda0003f05300 */
[----:B------:R-:W-:-:S04]  /*2080*/  @P0 LEA R130, P1, R197, c[0x0][0x218], 0x3 ;  /* 0x00008600c5820a11 */ /* 0x000fc800078218ff */
[----:B------:R-:W-:-:S05]  /*2090*/  @P0 LEA.HI.X R131, R197, c[0x0][0x21c], RZ, 0x3, P1 ;  /* 0x00008700c5830a11 */ /* 0x000fca00008f1cff */
[----:B------:R0:W5:Y:S01]  /*20a0*/  @P0 LDG.E.64 R166, [R130.64] ;  /* 0x0000000482a60981 */ /* 0x000162000c1e1b00 */
[----:B------:R-:W-:-:S04]  /*20b0*/  ISETP.NE.AND P0, PT, R43, RZ, PT ;  /* 0x000000ff2b00720c */ /* 0x000fc80003f05270 */
[----:B-----5:R-:W-:Y:S01]  /*20c0*/  FSEL R178, R178, RZ, !P0 ;  /* 0x000000ffb2b27208 */ /* 0x020fe20004000000 */
[----:B--2---:R-:W-:Y:S01]  /*20d0*/  IMAD.MOV.U32 R186, RZ, RZ, R128 ;  /* 0x000000ffffba7224 */ /* 0x004fe200078e0080 */
[--C-:B------:R-:W-:Y:S02]  /*20e0*/  SHF.R.U64 R195, R128, 0x10, R129.reuse ;  /* 0x0000001080c37819 */ /* 0x100fe40000001281 */
[----:B------:R-:W-:Y:S01]  /*20f0*/  MOV R188, R129 ;  /* 0x0000008100bc7202 */ /* 0x000fe20000000f00 */
[----:B---3--:R-:W-:Y:S01]  /*2100*/  IMAD.MOV.U32 R128, RZ, RZ, R126 ;  /* 0x000000ffff807224 */ /* 0x008fe200078e007e */
[----:B------:R-:W-:Y:S01]  /*2110*/  SHF.R.U32.HI R193, RZ, 0x10, R129 ;  /* 0x00000010ffc17819 */ /* 0x000fe20000011681 */
[--C-:B------:R-:W-:Y:S01]  /*2120*/  IMAD.MOV.U32 R129, RZ, RZ, R127.reuse ;  /* 0x000000ffff817224 */ /* 0x100fe200078e007f */
[--C-:B------:R-:W-:Y:S02]  /*2130*/  SHF.R.U64 R190, R126, 0x10, R127.reuse ;  /* 0x000000107ebe7819 */ /* 0x100fe4000000127f */
[----:B------:R-:W-:-:S02]  /*2140*/  SHF.R.U32.HI R192, RZ, 0x10, R127 ;  /* 0x00000010ffc07819 */ /* 0x000fc4000001167f */
[--C-:B----4-:R-:W-:Y:S02]  /*2150*/  SHF.R.U64 R127, R124, 0x10, R125.reuse ;  /* 0x000000107c7f7819 */ /* 0x110fe4000000127d */
[--C-:B------:R-:W-:Y:S02]  /*2160*/  SHF.R.U32.HI R126, RZ, 0x10, R125.reuse ;  /* 0x00000010ff7e7819 */ /* 0x100fe4000001167d */
[----:B------:R-:W-:Y:S02]  /*2170*/  PRMT R125, RZ, 0x5410, R125 ;  /* 0x00005410ff7d7816 */ /* 0x000fe4000000007d */
[----:B------:R-:W-:Y:S02]  /*2180*/  PRMT R124, RZ, 0x5410, R124 ;  /* 0x00005410ff7c7816 */ /* 0x000fe4000000007c */
[----:B------:R-:W-:Y:S01]  /*2190*/  PRMT R128, RZ, 0x5410, R128 ;  /* 0x00005410ff807816 */ /* 0x000fe20000000080 */
[C---:B------:R-:W-:Y:S01]  /*21a0*/  FADD.FTZ R189, -R178.reuse, R125 ;  /* 0x0000007db2bd7221 */ /* 0x040fe20000010100 */
[----:B------:R-:W-:Y:S01]  /*21b0*/  PRMT R125, RZ, 0x5410, R126 ;  /* 0x00005410ff7d7816 */ /* 0x000fe2000000007e */
[----:B------:R-:W-:Y:S01]  /*21c0*/  FADD.FTZ R187, -R178, R124 ;  /* 0x0000007cb2bb7221 */ /* 0x000fe20000010100 */
[----:B------:R-:W-:Y:S01]  /*21d0*/  PRMT R124, RZ, 0x5410, R127 ;  /* 0x00005410ff7c7816 */ /* 0x000fe2000000007f */
[----:B------:R-:W-:Y:S01]  /*21e0*/  FMUL.FTZ R189, R194, R189 ;  /* 0x000000bdc2bd7220 */ /* 0x000fe20000410000 */
[----:B------:R-:W-:Y:S01]  /*21f0*/  PRMT R129, RZ, 0x5410, R129 ;  /* 0x00005410ff817816 */ /* 0x000fe20000000081 */
[C---:B0-----:R-:W-:Y:S01]  /*2200*/  FADD.FTZ R131, -R178.reuse, R125 ;  /* 0x0000007db2837221 */ /* 0x041fe20000010100 */
[----:B------:R-:W-:Y:S01]  /*2210*/  PRMT R125, RZ, 0x5410, R186 ;  /* 0x00005410ff7d7816 */ /* 0x000fe200000000ba */
[----:B------:R-:W-:Y:S01]  /*2220*/  FADD.FTZ R127, -R178, R124 ;  /* 0x0000007cb27f7221 */ /* 0x000fe20000010100 */
[----:B------:R-:W-:Y:S01]  /*2230*/  PRMT R126, RZ, 0x5410, R193 ;  /* 0x00005410ff7e7816 */ /* 0x000fe200000000c1 */
[----:B------:R-:W-:-:S02]  /*2240*/  FMUL.FTZ R124, R5, R128 ;  /* 0x00000080057c7220 */ /* 0x000fc40000410000 */
[----:B------:R-:W-:Y:S02]  /*2250*/  FMUL.FTZ R187, R194, R187 ;  /* 0x000000bbc2bb7220 */ /* 0x000fe40000410000 */
[-C--:B------:R-:W-:Y:S01]  /*2260*/  FFMA.FTZ R186, R10, R125.reuse, R124 ;  /* 0x0000007d0aba7223 */ /* 0x080fe2000001007c */
[----:B------:R-:W-:Y:S01]  /*2270*/  PRMT R124, RZ, 0x5410, R188 ;  /* 0x00005410ff7c7816 */ /* 0x000fe200000000bc */
[----:B------:R-:W-:Y:S02]  /*2280*/  FADD.FTZ R84, R84, R125 ;  /* 0x0000007d54547221 */ /* 0x000fe40000010000 */
[----:B------:R-:W-:Y:S02]  /*2290*/  FFMA.FTZ R104, R187, R125, R104 ;  /* 0x0000007dbb687223 */ /* 0x000fe40000010068 */
[----:B------:R-:W-:Y:S02]  /*22a0*/  FMUL.FTZ R125, R3, R129 ;  /* 0x00000081037d7220 */ /* 0x000fe40000410000 */
[----:B------:R-:W-:-:S02]  /*22b0*/  FADD.FTZ R86, R86, R124 ;  /* 0x0000007c56567221 */ /* 0x000fc40000010000 */
[-C--:B------:R-:W-:Y:S01]  /*22c0*/  FFMA.FTZ R188, R7, R124.reuse, R125 ;  /* 0x0000007c07bc7223 */ /* 0x080fe2000001007d */
[----:B------:R-:W-:Y:S01]  /*22d0*/  PRMT R125, RZ, 0x5410, R190 ;  /* 0x00005410ff7d7816 */ /* 0x000fe200000000be */
[----:B------:R-:W-:Y:S01]  /*22e0*/  FFMA.FTZ R106, R189, R124, R106 ;  /* 0x0000007cbd6a7223 */ /* 0x000fe2000001006a */
[----:B------:R-:W-:Y:S01]  /*22f0*/  PRMT R124, RZ, 0x5410, R195 ;  /* 0x00005410ff7c7816 */ /* 0x000fe200000000c3 */
[----:B------:R-:W-:Y:S01]  /*2300*/  FMUL.FTZ R190, R194, R127 ;  /* 0x0000007fc2be7220 */ /* 0x000fe20000410000 */
[----:B------:R-:W-:Y:S01]  /*2310*/  PRMT R127, RZ, 0x5410, R192 ;  /* 0x00005410ff7f7816 */ /* 0x000fe200000000c0 */
[----:B------:R-:W-:Y:S02]  /*2320*/  FMUL.FTZ R191, R4, R125 ;  /* 0x0000007d04bf7220 */ /* 0x000fe40000410000 */
[----:B------:R-:W-:Y:S02]  /*2330*/  FADD.FTZ R85, R85, R124 ;  /* 0x0000007c55557221 */ /* 0x000fe40000010000 */
[----:B------:R-:W-:-:S02]  /*2340*/  FFMA.FTZ R191, R8, R124, R191 ;  /* 0x0000007c08bf7223 */ /* 0x000fc400000100bf */
[C---:B------:R-:W-:Y:S02]  /*2350*/  FFMA.FTZ R105, R190.reuse, R124, R105 ;  /* 0x0000007cbe697223 */ /* 0x040fe40000010069 */
[----:B------:R-:W-:Y:S02]  /*2360*/  FADD.FTZ R124, R179, R186 ;  /* 0x000000bab37c7221 */ /* 0x000fe40000010000 */
[----:B------:R-:W-:Y:S02]  /*2370*/  FFMA.FTZ R196, R187, R186, R196 ;  /* 0x000000babbc47223 */ /* 0x000fe400000100c4 */
[----:B------:R-:W-:Y:S02]  /*2380*/  FADD.FTZ R45, R45, R125 ;  /* 0x0000007d2d2d7221 */ /* 0x000fe40000010000 */
[----:B------:R-:W-:Y:S02]  /*2390*/  FFMA.FTZ R65, R190, R125, R65 ;  /* 0x0000007dbe417223 */ /* 0x000fe40000010041 */
[----:B------:R-:W-:-:S02]  /*23a0*/  FMUL.FTZ R193, R2, R127 ;  /* 0x0000007f02c17220 */ /* 0x000fc40000410000 */
[----:B------:R-:W-:Y:S02]  /*23b0*/  FADD.FTZ R125, R124, R191 ;  /* 0x000000bf7c7d7221 */ /* 0x000fe40000010000 */
[----:B------:R-:W-:Y:S02]  /*23c0*/  FFMA.FTZ R196, R190, R191, R196 ;  /* 0x000000bfbec47223 */ /* 0x000fe400000100c4 */
[----:B------:R-:W-:Y:S02]  /*23d0*/  FMUL.FTZ R192, R194, R131 ;  /* 0x00000083c2c07220 */ /* 0x000fe40000410000 */
        /* <DEDUP_REMOVED lines=13> */
.L_x_10:
[----:B------:R-:W-:Y:S05]  /*24b0*/  BSYNC B0 ;  /* 0x0000000000007941 */ /* 0x000fea0003800000 */
.L_x_9:
[----:B------:R-:W-:Y:S02]  /*24c0*/  LOP3.LUT P1, RZ, R9, 0xff, RZ, 0xc0, !PT ;  /* 0x000000ff09ff7812 */ /* 0x000fe4000782c0ff */
[----:B------:R-:W-:Y:S02]  /*24d0*/  SHF.R.U32.HI R126, RZ, 0x5, R133 ;  /* 0x00000005ff7e7819 */ /* 0x000fe40000011685 */
[----:B------:R-:W-:-:S02]  /*24e0*/  LOP3.LUT P0, RZ, R133, 0x1f, RZ, 0xc0, !PT ;  /* 0x0000001f85ff7812 */ /* 0x000fc4000780c0ff */
[----:B------:R-:W-:-:S07]  /*24f0*/  LOP3.LUT R195, R126, 0x7fffffc, RZ, 0xc0, !PT ;  /* 0x07fffffc7ec37812 */ /* 0x000fce00078ec0ff */
[----:B------:R-:W-:Y:S01]  /*2500*/  @!P1 IADD3 R195, R195, 0x4, RZ ;  /* 0x00000004c3c39810 */ /* 0x000fe20007ffe0ff */
[----:B------:R-:W-:Y:S05]  /*2510*/  BRA.DIV ~URZ, `(.L_x_11) ;  /* 0x00001f327f007947 */ /* 0x000fea000b800000 */
[----:B------:R0:W1:Y:S02]  /*2520*/  SHFL.DOWN PT, R128, R179, 0x10, 0x1f ;  /* 0x0a001f00b3807f89 */ /* 0x00006400000e0000 */
.L_x_41:
[----:B------:R-:W-:Y:S05]  /*2530*/  BRA.DIV ~URZ, `(.L_x_12) ;  /* 0x00001f927f007947 */ /* 0x000fea000b800000 */
[----:B------:R-:W2:Y:S01]  /*2540*/  SHFL.DOWN PT, R125, R196, 0x10, 0x1f ;  /* 0x0a001f00c47d7f89 */ /* 0x000ea200000e0000 */
[----:B01----:R-:W-:-:S05]  /*2550*/  FADD.FTZ R179, R128, R179 ;  /* 0x000000b380b37221 */ /* 0x003fca0000010000 */
[----:B------:R-:W0:Y:S01]  /*2560*/  SHFL.DOWN PT, R124, R179, 0x8, 0x1f ;  /* 0x09001f00b37c7f89 */ /* 0x000e2200000e0000 */
[----:B--2---:R-:W-:-:S05]  /*2570*/  FADD.FTZ R125, R125, R196 ;  /* 0x000000c47d7d7221 */ /* 0x004fca0000010000 */
[----:B------:R-:W1:Y:S01]  /*2580*/  SHFL.DOWN PT, R128, R125, 0x8, 0x1f ;  /* 0x09001f007d807f89 */ /* 0x000e6200000e0000 */
[----:B0-----:R-:W-:-:S05]  /*2590*/  FADD.FTZ R124, R124, R179 ;  /* 0x000000b37c7c7221 */ /* 0x001fca0000010000 */
[----:B------:R-:W0:Y:S01]  /*25a0*/  SHFL.DOWN PT, R127, R124, 0x4, 0x1f ;  /* 0x08801f007c7f7f89 */ /* 0x000e2200000e0000 */
[----:B-1----:R-:W-:-:S05]  /*25b0*/  FADD.FTZ R128, R125, R128 ;  /* 0x000000807d807221 */ /* 0x002fca0000010000 */
[----:B------:R-:W1:Y:S01]  /*25c0*/  SHFL.DOWN PT, R129, R128, 0x4, 0x1f ;  /* 0x08801f0080817f89 */ /* 0x000e6200000e0000 */
[----:B0-----:R-:W-:-:S05]  /*25d0*/  FADD.FTZ R127, R124, R127 ;  /* 0x0000007f7c7f7221 */ /* 0x001fca0000010000 */
[----:B------:R-:W0:Y:S01]  /*25e0*/  SHFL.DOWN PT, R130, R127, 0x2, 0x1f ;  /* 0x08401f007f827f89 */ /* 0x000e2200000e0000 */
[----:B-1----:R-:W-:-:S05]  /*25f0*/  FADD.FTZ R129, R128, R129 ;  /* 0x0000008180817221 */ /* 0x002fca0000010000 */
[----:B-----5:R-:W1:Y:S01]  /*2600*/  SHFL.DOWN PT, R178, R129, 0x2, 0x1f ;  /* 0x08401f0081b27f89 */ /* 0x020e6200000e0000 */
[----:B0-----:R-:W-:-:S05]  /*2610*/  FADD.FTZ R130, R127, R130 ;  /* 0x000000827f827221 */ /* 0x001fca0000010000 */
[----:B------:R0:W2:Y:S01]  /*2620*/  SHFL.DOWN PT, R131, R130, 0x1, 0x1f ;  /* 0x08201f0082837f89 */ /* 0x0000a200000e0000 */
[----:B-1----:R-:W-:-:S05]  /*2630*/  FADD.FTZ R179, R129, R178 ;  /* 0x000000b281b37221 */ /* 0x002fca0000010000 */
[----:B------:R0:W1:Y:S02]  /*2640*/  SHFL.DOWN PT, R196, R179, 0x1, 0x1f ;  /* 0x08201f00b3c47f89 */ /* 0x00006400000e0000 */
.L_x_42:
[----:B------:R-:W-:Y:S01]  /*2650*/  @!P0 LOP3.LUT R126, R126, 0x3, RZ, 0xc0, !PT ;  /* 0x000000037e7e8812 */ /* 0x000fe200078ec0ff */
[----:B01----:R-:W-:Y:S01]  /*2660*/  FADD.FTZ R179, R196, R179 ;  /* 0x000000b3c4b37221 */ /* 0x003fe20000010000 */
[----:B------:R-:W-:Y:S01]  /*2670*/  WARPSYNC 0xffffffff ;  /* 0xffffffff00007948 */ /* 0x000fe20003800000 */
[----:B--2---:R-:W-:Y:S01]  /*2680*/  FADD.FTZ R178, R131, R130 ;  /* 0x0000008283b27221 */ /* 0x004fe20000010000 */
[----:B------:R-:W-:Y:S01]  /*2690*/  BSSY B0, `(.L_x_13) ;  /* 0x000005d000007945 */ /* 0x000fe20003800000 */
[----:B------:R-:W-:-:S05]  /*26a0*/  @!P0 IMAD.IADD R196, R195, 0x1, R126 ;  /* 0x00000001c3c48824 */ /* 0x000fca00078e027e */
[----:B------:R-:W-:Y:S04]  /*26b0*/  @!P0 STS.64 [R196.X8+0x2800], R178 ;  /* 0x002800b2c4008388 */ /* 0x000fe80000008a00 */
[----:B------:R-:W-:Y:S01]  /*26c0*/  BAR.SYNC.DEFER_BLOCKING 0x0 ;  /* 0x0000000000007b1d */ /* 0x000fe20000010000 */
[----:B------:R-:W-:-:S05]  /*26d0*/  ISETP.NE.AND P0, PT, R43, RZ, PT ;  /* 0x000000ff2b00720c */ /* 0x000fca0003f05270 */
[----:B------:R-:W0:Y:S04]  /*26e0*/  LDS.128 R124, [R195.X8+0x2800] ;  /* 0x00280000c37c7984 */ /* 0x000e280000008c00 */
[----:B------:R-:W1:Y:S01]  /*26f0*/  LDS.128 R128, [R195.X8+0x2810] ;  /* 0x00281000c3807984 */ /* 0x000e620000008c00 */
[----:B0-----:R-:W-:Y:S02]  /*2700*/  FADD.FTZ R197, RZ, R124 ;  /* 0x0000007cffc57221 */ /* 0x001fe40000010000 */
[----:B------:R-:W-:Y:S02]  /*2710*/  FADD.FTZ R124, RZ, R125 ;  /* 0x0000007dff7c7221 */ /* 0x000fe40000010000 */
[----:B------:R-:W-:Y:S02]  /*2720*/  FADD.FTZ R197, R126, R197 ;  /* 0x000000c57ec57221 */ /* 0x000fe40000010000 */
[----:B------:R-:W-:-:S02]  /*2730*/  FADD.FTZ R124, R127, R124 ;  /* 0x0000007c7f7c7221 */ /* 0x000fc40000010000 */
[----:B-1----:R-:W-:Y:S02]  /*2740*/  FADD.FTZ R197, R197, R128 ;  /* 0x00000080c5c57221 */ /* 0x002fe40000010000 */
[----:B------:R-:W-:Y:S02]  /*2750*/  FADD.FTZ R124, R124, R129 ;  /* 0x000000817c7c7221 */ /* 0x000fe40000010000 */
[----:B------:R-:W-:Y:S02]  /*2760*/  FADD.FTZ R130, R130, R197 ;  /* 0x000000c582827221 */ /* 0x000fe40000010000 */
[----:B------:R-:W-:Y:S02]  /*2770*/  FADD.FTZ R124, R131, R124 ;  /* 0x0000007c837c7221 */ /* 0x000fe40000010000 */
[----:B------:R-:W-:Y:S02]  /*2780*/  FMUL.FTZ R130, R130, c[0x0][0x1e0] ;  /* 0x0000780082827a20 */ /* 0x000fe40000410000 */
[----:B------:R-:W-:-:S03]  /*2790*/  FMUL.FTZ R178, R124, c[0x0][0x1e0] ;  /* 0x000078007cb27a20 */ /* 0x000fc60000410000 */
[----:B------:R-:W-:Y:S01]  /*27a0*/  FSEL R179, R130, RZ, !P0 ;  /* 0x000000ff82b37208 */ /* 0x000fe20004000000 */
[----:B------:R-:W-:Y:S05]  /*27b0*/  @!P6 BRA `(.L_x_14) ;  /* 0x000004a00000e947 */ /* 0x000fea0003800000 */
[----:B------:R-:W-:Y:S01]  /*27c0*/  ISETP.NE.U32.AND P0, PT, RZ, c[0x0][0x218], PT ;  /* 0x00008600ff007a0c */ /* 0x000fe20003f05070 */
[-CC-:B------:R-:W-:Y:S01]  /*27d0*/  FFMA.FTZ R124, R146, R178.reuse, R179.reuse ;  /* 0x000000b2927c7223 */ /* 0x180fe200000100b3 */
[----:B------:R-:W-:Y:S01]  /*27e0*/  ISETP.NE.U32.AND P1, PT, RZ, c[0x0][0x258], PT ;  /* 0x00009600ff007a0c */ /* 0x000fe20003f25070 */
[----:B------:R-:W-:Y:S01]  /*27f0*/  FFMA.FTZ R127, R145, R178, R179 ;  /* 0x000000b2917f7223 */ /* 0x000fe200000100b3 */
[----:B------:R-:W-:Y:S01]  /*2800*/  ISETP.NE.AND.EX P0, PT, RZ, c[0x0][0x21c], PT, P0 ;  /* 0x00008700ff007a0c */ /* 0x000fe20003f05300 */
[----:B------:R-:W-:Y:S01]  /*2810*/  FADD.FTZ R125, R147, -R124 ;  /* 0x8000007c937d7221 */ /* 0x000fe20000010000 */
[----:B------:R-:W-:Y:S01]  /*2820*/  ISETP.NE.AND.EX P1, PT, RZ, c[0x0][0x25c], PT, P1 ;  /* 0x00009700ff007a0c */ /* 0x000fe20003f25310 */
[----:B------:R-:W-:Y:S02]  /*2830*/  FADD.FTZ R129, R144, -R127 ;  /* 0x8000007f90817221 */ /* 0x000fe40000010000 */
[----:B------:R-:W-:-:S02]  /*2840*/  FMUL.FTZ R127, R194, R125 ;  /* 0x0000007dc27f7220 */ /* 0x000fc40000410000 */
[----:B------:R-:W-:Y:S02]  /*2850*/  FMUL.FTZ R129, R194, R129 ;  /* 0x00000081c2817220 */ /* 0x000fe40000410000 */
[-CC-:B------:R-:W-:Y:S02]  /*2860*/  FFMA.FTZ R125, R143, R178.reuse, R179.reuse ;  /* 0x000000b28f7d7223 */ /* 0x180fe400000100b3 */
[----:B------:R-:W-:Y:S02]  /*2870*/  FFMA.FTZ R128, R148, R178, R179 ;  /* 0x000000b294807223 */ /* 0x000fe400000100b3 */
[----:B------:R-:W-:Y:S01]  /*2880*/  @P0 SHF.R.U64 R124, R174, 0x10, R175 ;  /* 0x00000010ae7c0819 */ /* 0x000fe200000012af */
[----:B------:R-:W-:Y:S01]  /*2890*/  FADD.FTZ R125, R142, -R125 ;  /* 0x8000007d8e7d7221 */ /* 0x000fe20000010000 */
[----:B------:R-:W-:Y:S01]  /*28a0*/  @P0 MOV R126, R175 ;  /* 0x000000af007e0202 */ /* 0x000fe20000000f00 */
[----:B------:R-:W-:Y:S01]  /*28b0*/  FADD.FTZ R131, R149, -R128 ;  /* 0x8000008095837221 */ /* 0x000fe20000010000 */
[----:B------:R-:W-:-:S02]  /*28c0*/  @P0 PRMT R124, RZ, 0x5410, R124 ;  /* 0x00005410ff7c0816 */ /* 0x000fc4000000007c */
[----:B------:R-:W-:Y:S01]  /*28d0*/  @P0 SHF.R.U32.HI R128, RZ, 0x10, R175 ;  /* 0x00000010ff800819 */ /* 0x000fe200000116af */
[C---:B------:R-:W-:Y:S02]  /*28e0*/  FMUL.FTZ R131, R194.reuse, R131 ;  /* 0x00000083c2837220 */ /* 0x040fe40000410000 */
[----:B------:R-:W-:Y:S01]  /*28f0*/  @P0 FADD.FTZ R127, R127, R124 ;  /* 0x0000007c7f7f0221 */ /* 0x000fe20000010000 */
[----:B------:R-:W-:Y:S01]  /*2900*/  @P0 PRMT R124, RZ, 0x5410, R126 ;  /* 0x00005410ff7c0816 */ /* 0x000fe2000000007e */
[----:B------:R-:W-:Y:S02]  /*2910*/  FMUL.FTZ R126, R194, R125 ;  /* 0x0000007dc27e7220 */ /* 0x000fe40000410000 */
[----:B------:R0:W1:Y:S02]  /*2920*/  F2F.BF16.F32 R198, R127 ;  /* 0x0000007f00c67304 */ /* 0x0000640000202000 */
[----:B------:R-:W-:Y:S02]  /*2930*/  @P0 FADD.FTZ R129, R129, R124 ;  /* 0x0000007c81810221 */ /* 0x000fe40000010000 */
[----:B------:R-:W-:-:S04]  /*2940*/  @P0 IMAD.MOV.U32 R124, RZ, RZ, R174 ;  /* 0x000000ffff7c0224 */ /* 0x000fc800078e00ae */
[----:B------:R2:W-:Y:S01]  /*2950*/  F2F.BF16.F32 R196, R129 ;  /* 0x0000008100c47304 */ /* 0x0005e20000202000 */
[----:B------:R-:W-:Y:S02]  /*2960*/  @P0 PRMT R125, RZ, 0x5410, R124 ;  /* 0x00005410ff7d0816 */ /* 0x000fe4000000007c */
[----:B------:R-:W-:Y:S02]  /*2970*/  @P0 PRMT R124, RZ, 0x5410, R128 ;  /* 0x00005410ff7c0816 */ /* 0x000fe40000000080 */
[----:B0-----:R-:W-:Y:S01]  /*2980*/  @P1 F2FP.BF16.PACK_AB R127, RZ, R127 ;  /* 0x0000007fff7f123e */ /* 0x001fe200000010ff */
[----:B------:R-:W-:Y:S02]  /*2990*/  @P0 FADD.FTZ R126, R126, R125 ;  /* 0x0000007d7e7e0221 */ /* 0x000fe40000010000 */
[----:B------:R-:W-:Y:S01]  /*29a0*/  @P0 FADD.FTZ R131, R131, R124 ;  /* 0x0000007c83830221 */ /* 0x000fe20000010000 */
[----:B------:R-:W-:Y:S01]  /*29b0*/  @P1 PRMT R135, R127, 0x7610, R135 ;  /* 0x000076107f871816 */ /* 0x000fe20000000087 */
[----:B------:R-:W0:Y:S01]  /*29c0*/  F2F.BF16.F32 R195, R126 ;  /* 0x0000007e00c37304 */ /* 0x000e220000202000 */
[----:B------:R-:W-:-:S02]  /*29d0*/  @P1 F2FP.BF16.PACK_AB R124, RZ, R126 ;  /* 0x0000007eff7c123e */ /* 0x000fc400000010ff */
[----:B------:R-:W-:Y:S02]  /*29e0*/  @P1 F2FP.BF16.PACK_AB R125, RZ, R131 ;  /* 0x00000083ff7d123e */ /* 0x000fe400000010ff */
[----:B------:R-:W-:Y:S02]  /*29f0*/  @P1 PRMT R134, R124, 0x7610, R134 ;  /* 0x000076107c861816 */ /* 0x000fe40000000086 */
[----:B------:R-:W-:Y:S01]  /*2a00*/  @P1 F2FP.BF16.PACK_AB R124, RZ, R129 ;  /* 0x00000081ff7c123e */ /* 0x000fe200000010ff */
[----:B------:R-:W3:Y:S01]  /*2a10*/  F2F.BF16.F32 R197, R131 ;  /* 0x0000008300c57304 */ /* 0x000ee20000202000 */
[----:B------:R-:W-:Y:S01]  /*2a20*/  @P1 PRMT R137, R125, 0x7610, R137 ;  /* 0x000076107d891816 */ /* 0x000fe20000000089 */
[----:B--2---:R-:W-:Y:S01]  /*2a30*/  IMAD.MOV.U32 R129, RZ, RZ, 0x8 ;  /* 0x00000008ff817424 */ /* 0x004fe200078e00ff */
[----:B------:R-:W-:Y:S01]  /*2a40*/  @P1 PRMT R136, R124, 0x7610, R136 ;  /* 0x000076107c881816 */ /* 0x000fe20000000088 */
[----:B-1----:R-:W-:Y:S01]  /*2a50*/  IMAD.WIDE.U32 R124, R198, 0x10000, RZ ;  /* 0x00010000c67c7825 */ /* 0x002fe200078e00ff */
[----:B------:R-:W-:-:S02]  /*2a60*/  ISETP.NE.U32.AND P1, PT, RZ, c[0x0][0x258], PT ;  /* 0x00009600ff007a0c */ /* 0x000fc40003f25070 */
[----:B------:R-:W-:Y:S02]  /*2a70*/  ISETP.NE.U32.AND P0, PT, RZ, c[0x0][0x250], PT ;  /* 0x00009400ff007a0c */ /* 0x000fe40003f05070 */
[----:B------:R-:W-:Y:S02]  /*2a80*/  ISETP.NE.AND.EX P1, PT, RZ, c[0x0][0x25c], PT, P1 ;  /* 0x00009700ff007a0c */ /* 0x000fe40003f25310 */
[----:B------:R-:W-:Y:S02]  /*2a90*/  ISETP.NE.AND.EX P0, PT, RZ, c[0x0][0x254], PT, P0 ;  /* 0x00009500ff007a0c */ /* 0x000fe40003f05300 */
[----:B0-----:R-:W-:Y:S01]  /*2aa0*/  LOP3.LUT R124, R124, R195, RZ, 0xfc, !PT ;  /* 0x000000c37c7c7212 */ /* 0x001fe200078efcff */
[----:B---3--:R-:W-:-:S05]  /*2ab0*/  IMAD.U32 R127, R197, 0x10000, RZ ;  /* 0x00010000c57f7824 */ /* 0x008fca00078e00ff */
[----:B------:R-:W-:Y:S01]  /*2ac0*/  LOP3.LUT R125, R125, R127, R196, 0xfe, !PT ;  /* 0x0000007f7d7d7212 */ /* 0x000fe200078efec4 */
[----:B------:R-:W-:Y:S02]  /*2ad0*/  IMAD.WIDE.U32 R126, R0, R129, c[0x0][0x248] ;  /* 0x00009200007e7625 */ /* 0x000fe400078e0081 */
[----:B------:R-:W-:Y:S05]  /*2ae0*/  @!P1 BRA `(.L_x_15) ;  /* 0x0000008000009947 */ /* 0x000fea0003800000 */
[----:B------:R-:W-:Y:S01]  /*2af0*/  LOP3.LUT R128, R135, 0xffff, RZ, 0xc0, !PT ;  /* 0x0000ffff87807812 */ /* 0x000fe200078ec0ff */
[----:B------:R-:W-:Y:S01]  /*2b00*/  HFMA2.MMA R199, -RZ, RZ, 0, 4.76837158203125e-07 ;  /* 0x00000008ffc77435 */ /* 0x000fe200000001ff */
[----:B------:R-:W-:-:S03]  /*2b10*/  PRMT R131, R136, 0x5410, R137 ;  /* 0x0000541088837816 */ /* 0x000fc60000000089 */
[----:B------:R-:W-:-:S05]  /*2b20*/  IMAD.WIDE.U32 R128, R128, 0x10000, RZ ;  /* 0x0001000080807825 */ /* 0x000fca00078e00ff */
[----:B------:R-:W-:Y:S01]  /*2b30*/  LOP3.LUT R129, R131, R129, RZ, 0xfc, !PT ;  /* 0x0000008183817212 */ /* 0x000fe200078efcff */
[----:B------:R-:W-:Y:S01]  /*2b40*/  IMAD.WIDE.U32 R130, R0, R199, c[0x0][0x258] ;  /* 0x0000960000827625 */ /* 0x000fe200078e00c7 */
[----:B------:R-:W-:-:S05]  /*2b50*/  LOP3.LUT R128, R128, 0xffff, R134, 0xf8, !PT ;  /* 0x0000ffff80807812 */ /* 0x000fca00078ef886 */
[----:B------:R0:W-:Y:S02]  /*2b60*/  STG.E.64 [R130.64], R128 ;  /* 0x0000008082007986 */ /* 0x0001e4000c101b04 */
.L_x_15:
[----:B------:R1:W-:Y:S01]  /*2b70*/  STG.E.64 [R126.64], R124 ;  /* 0x0000007c7e007986 */ /* 0x0003e2000c101b04 */
[----:B------:R-:W-:Y:S02]  /*2b80*/  @P0 PRMT R138, R195, 0x7610, R138 ;  /* 0x00007610c38a0816 */ /* 0x000fe4000000008a */
[----:B------:R-:W-:Y:S02]  /*2b90*/  @P0 PRMT R139, R198, 0x7610, R139 ;  /* 0x00007610c68b0816 */ /* 0x000fe4000000008b */
[----:B------:R-:W-:Y:S02]  /*2ba0*/  @P0 PRMT R140, R196, 0x7610, R140 ;  /* 0x00007610c48c0816 */ /* 0x000fe4000000008c */
[----:B------:R-:W-:Y:S01]  /*2bb0*/  @P0 PRMT R141, R197, 0x7610, R141 ;  /* 0x00007610c58d0816 */ /* 0x000fe2000000008d */
[----:B------:R-:W-:Y:S05]  /*2bc0*/  @!P0 BRA `(.L_x_16) ;  /* 0x0000008000008947 */ /* 0x000fea0003800000 */
[----:B-1----:R-:W-:Y:S02]  /*2bd0*/  LOP3.LUT R126, R139, 0xffff, RZ, 0xc0, !PT ;  /* 0x0000ffff8b7e7812 */ /* 0x002fe400078ec0ff */
[----:B------:R-:W-:-:S02]  /*2be0*/  LEA R124, P0, R0, c[0x0][0x250], 0x3 ;  /* 0x00009400007c7a11 */ /* 0x000fc400078018ff */
[----:B0-----:R-:W-:Y:S01]  /*2bf0*/  PRMT R129, R140, 0x5410, R141 ;  /* 0x000054108c817816 */ /* 0x001fe2000000008d */
[----:B------:R-:W-:Y:S01]  /*2c00*/  IMAD.WIDE.U32 R126, R126, 0x10000, RZ ;  /* 0x000100007e7e7825 */ /* 0x000fe200078e00ff */
[----:B------:R-:W-:-:S04]  /*2c10*/  LEA.HI.X R125, R0, c[0x0][0x254], RZ, 0x3, P0 ;  /* 0x00009500007d7a11 */ /* 0x000fc800000f1cff */
[----:B------:R-:W-:Y:S02]  /*2c20*/  LOP3.LUT R127, R129, R127, RZ, 0xfc, !PT ;  /* 0x0000007f817f7212 */ /* 0x000fe400078efcff */
[----:B------:R-:W-:-:S05]  /*2c30*/  LOP3.LUT R126, R126, 0xffff, R138, 0xf8, !PT ;  /* 0x0000ffff7e7e7812 */ /* 0x000fca00078ef88a */
[----:B------:R0:W-:Y:S02]  /*2c40*/  STG.E.64 [R124.64], R126 ;  /* 0x0000007e7c007986 */ /* 0x0001e4000c101b04 */
.L_x_16:
[----:B------:R-:W-:Y:S02]  /*2c50*/  IADD3 R0, R0, 0x80, RZ ;  /* 0x0000008000007810 */ /* 0x000fe40007ffe0ff */
.L_x_14:
[----:B------:R-:W-:Y:S05]  /*2c60*/  BSYNC B0 ;  /* 0x0000000000007941 */ /* 0x000fea0003800000 */
.L_x_13:
[----:B------:R-:W-:Y:S01]  /*2c70*/  BSSY B0, `(.L_x_17) ;  /* 0x000004c000007945 */ /* 0x000fe20003800000 */
[----:B------:R-:W-:Y:S05]  /*2c80*/  @!P5 BRA `(.L_x_18) ;  /* 0x000004a00000d947 */ /* 0x000fea0003800000 */
[----:B------:R-:W-:Y:S01]  /*2c90*/  ISETP.NE.U32.AND P0, PT, RZ, c[0x0][0x218], PT ;  /* 0x00008600ff007a0c */ /* 0x000fe20003f05070 */
[-CC-:B01----:R-:W-:Y:S01]  /*2ca0*/  FFMA.FTZ R124, R154, R178.reuse, R179.reuse ;  /* 0x000000b29a7c7223 */ /* 0x183fe200000100b3 */
        /* <DEDUP_REMOVED lines=10> */
[--C-:B------:R-:W-:Y:S01]  /*2d50*/  @P0 SHF.R.U64 R124, R172, 0x10, R173.reuse ;  /* 0x00000010ac7c0819 */ /* 0x100fe200000012ad */
[----:B------:R-:W-:Y:S02]  /*2d60*/  @P0 IMAD.MOV.U32 R126, RZ, RZ, R173 ;  /* 0x000000ffff7e0224 */ /* 0x000fe400078e00ad */
[----:B------:R-:W-:Y:S01]  /*2d70*/  FADD.FTZ R125, R150, -R125 ;  /* 0x8000007d967d7221 */ /* 0x000fe20000010000 */
[----:B------:R-:W-:Y:S01]  /*2d80*/  @P0 PRMT R124, RZ, 0x5410, R124 ;  /* 0x00005410ff7c0816 */ /* 0x000fe2000000007c */
[----:B------:R-:W-:Y:S01]  /*2d90*/  FADD.FTZ R131, R157, -R128 ;  /* 0x800000809d837221 */ /* 0x000fe20000010000 */
[----:B------:R-:W-:-:S03]  /*2da0*/  @P0 SHF.R.U32.HI R128, RZ, 0x10, R173 ;  /* 0x00000010ff800819 */ /* 0x000fc600000116ad */
[----:B------:R-:W-:Y:S01]  /*2db0*/  @P0 FADD.FTZ R127, R127, R124 ;  /* 0x0000007c7f7f0221 */ /* 0x000fe20000010000 */
[----:B------:R-:W-:Y:S01]  /*2dc0*/  @P0 PRMT R124, RZ, 0x5410, R126 ;  /* 0x00005410ff7c0816 */ /* 0x000fe2000000007e */
[C---:B------:R-:W-:Y:S02]  /*2dd0*/  FMUL.FTZ R126, R194.reuse, R125 ;  /* 0x0000007dc27e7220 */ /* 0x040fe40000410000 */
[----:B------:R-:W-:Y:S01]  /*2de0*/  FMUL.FTZ R131, R194, R131 ;  /* 0x00000083c2837220 */ /* 0x000fe20000410000 */
[----:B------:R0:W1:Y:S01]  /*2df0*/  F2F.BF16.F32 R198, R127 ;  /* 0x0000007f00c67304 */ /* 0x0000620000202000 */
[----:B------:R-:W-:Y:S02]  /*2e00*/  @P0 FADD.FTZ R129, R129, R124 ;  /* 0x0000007c81810221 */ /* 0x000fe40000010000 */
[----:B------:R-:W-:-:S05]  /*2e10*/  @P0 IMAD.MOV.U32 R124, RZ, RZ, R172 ;  /* 0x000000ffff7c0224 */ /* 0x000fca00078e00ac */
[----:B------:R-:W-:Y:S01]  /*2e20*/  @P0 PRMT R125, RZ, 0x5410, R124 ;  /* 0x00005410ff7d0816 */ /* 0x000fe2000000007c */
[----:B------:R2:W-:Y:S01]  /*2e30*/  F2F.BF16.F32 R196, R129 ;  /* 0x0000008100c47304 */ /* 0x0005e20000202000 */
[----:B------:R-:W-:Y:S02]  /*2e40*/  @P0 PRMT R124, RZ, 0x5410, R128 ;  /* 0x00005410ff7c0816 */ /* 0x000fe40000000080 */
[----:B0-----:R-:W-:Y:S01]  /*2e50*/  @P1 F2FP.BF16.PACK_AB R127, RZ, R127 ;  /* 0x0000007fff7f123e */ /* 0x001fe200000010ff */
[----:B------:R-:W-:Y:S02]  /*2e60*/  @P0 FADD.FTZ R126, R126, R125 ;  /* 0x0000007d7e7e0221 */ /* 0x000fe40000010000 */
[----:B------:R-:W-:Y:S01]  /*2e70*/  @P0 FADD.FTZ R131, R131, R124 ;  /* 0x0000007c83830221 */ /* 0x000fe20000010000 */
[----:B------:R-:W-:Y:S01]  /*2e80*/  ISETP.NE.U32.AND P0, PT, RZ, c[0x0][0x258], PT ;  /* 0x00009600ff007a0c */ /* 0x000fe20003f05070 */
[----:B------:R-:W0:Y:S01]  /*2e90*/  F2F.BF16.F32 R195, R126 ;  /* 0x0000007e00c37304 */ /* 0x000e220000202000 */
[----:B------:R-:W-:-:S02]  /*2ea0*/  @P1 F2FP.BF16.PACK_AB R124, RZ, R126 ;  /* 0x0000007eff7c123e */ /* 0x000fc400000010ff */
[----:B------:R-:W-:Y:S02]  /*2eb0*/  ISETP.NE.AND.EX P0, PT, RZ, c[0x0][0x25c], PT, P0 ;  /* 0x00009700ff007a0c */ /* 0x000fe40003f05300 */
[----:B------:R-:W-:Y:S02]  /*2ec0*/  @P1 PRMT R134, R124, 0x7610, R134 ;  /* 0x000076107c861816 */ /* 0x000fe40000000086 */
[----:B------:R-:W-:Y:S01]  /*2ed0*/  @P1 F2FP.BF16.PACK_AB R124, RZ, R129 ;  /* 0x00000081ff7c123e */ /* 0x000fe200000010ff */
[----:B------:R-:W3:Y:S01]  /*2ee0*/  F2F.BF16.F32 R197, R131 ;  /* 0x0000008300c57304 */ /* 0x000ee20000202000 */
[----:B------:R-:W-:Y:S02]  /*2ef0*/  @P1 F2FP.BF16.PACK_AB R125, RZ, R131 ;  /* 0x00000083ff7d123e */ /* 0x000fe400000010ff */
[----:B------:R-:W-:Y:S02]  /*2f00*/  @P1 PRMT R135, R127, 0x7610, R135 ;  /* 0x000076107f871816 */ /* 0x000fe40000000087 */
[----:B------:R-:W-:-:S02]  /*2f10*/  @P1 PRMT R136, R124, 0x7610, R136 ;  /* 0x000076107c881816 */ /* 0x000fc40000000088 */
[----:B------:R-:W-:Y:S01]  /*2f20*/  @P1 PRMT R137, R125, 0x7610, R137 ;  /* 0x000076107d891816 */ /* 0x000fe20000000089 */
[----:B-1----:R-:W-:Y:S01]  /*2f30*/  IMAD.WIDE.U32 R124, R198, 0x10000, RZ ;  /* 0x00010000c67c7825 */ /* 0x002fe200078e00ff */
[----:B--2---:R-:W-:Y:S02]  /*2f40*/  MOV R129, 0x8 ;  /* 0x0000000800817802 */ /* 0x004fe40000000f00 */
[----:B------:R-:W-:Y:S02]  /*2f50*/  ISETP.NE.U32.AND P1, PT, RZ, c[0x0][0x250], PT ;  /* 0x00009400ff007a0c */ /* 0x000fe40003f25070 */
[----:B0-----:R-:W-:Y:S02]  /*2f60*/  LOP3.LUT R124, R124, R195, RZ, 0xfc, !PT ;  /* 0x000000c37c7c7212 */ /* 0x001fe400078efcff */
[----:B------:R-:W-:Y:S01]  /*2f70*/  ISETP.NE.AND.EX P1, PT, RZ, c[0x0][0x254], PT, P1 ;  /* 0x00009500ff007a0c */ /* 0x000fe20003f25310 */
[----:B---3--:R-:W-:-:S05]  /*2f80*/  IMAD.U32 R127, R197, 0x10000, RZ ;  /* 0x00010000c57f7824 */ /* 0x008fca00078e00ff */
[----:B------:R-:W-:Y:S01]  /*2f90*/  LOP3.LUT R125, R125, R127, R196, 0xfe, !PT ;  /* 0x0000007f7d7d7212 */ /* 0x000fe200078efec4 */
[----:B------:R-:W-:Y:S01]  /*2fa0*/  IMAD.WIDE.U32 R126, R0, R129, c[0x0][0x248] ;  /* 0x00009200007e7625 */ /* 0x000fe200078e0081 */
[----:B------:R-:W-:Y:S05]  /*2fb0*/  @!P0 BRA `(.L_x_19) ;  /* 0x0000008000008947 */ /* 0x000fea0003800000 */
[----:B------:R-:W-:Y:S01]  /*2fc0*/  LOP3.LUT R128, R135, 0xffff, RZ, 0xc0, !PT ;  /* 0x0000ffff87807812 */ /* 0x000fe200078ec0ff */
[----:B------:R-:W-:Y:S01]  /*2fd0*/  IMAD.MOV.U32 R199, RZ, RZ, 0x8 ;  /* 0x00000008ffc77424 */ /* 0x000fe200078e00ff */
[----:B------:R-:W-:-:S03]  /*2fe0*/  PRMT R131, R136, 0x5410, R137 ;  /* 0x0000541088837816 */ /* 0x000fc60000000089 */
[----:B------:R-:W-:-:S05]  /*2ff0*/  IMAD.WIDE.U32 R128, R128, 0x10000, RZ ;  /* 0x0001000080807825 */ /* 0x000fca00078e00ff */
[----:B------:R-:W-:Y:S01]  /*3000*/  LOP3.LUT R129, R131, R129, RZ, 0xfc, !PT ;  /* 0x0000008183817212 */ /* 0x000fe200078efcff */
[----:B------:R-:W-:Y:S01]  /*3010*/  IMAD.WIDE.U32 R130, R0, R199, c[0x0][0x258] ;  /* 0x0000960000827625 */ /* 0x000fe200078e00c7 */
[----:B------:R-:W-:-:S05]  /*3020*/  LOP3.LUT R128, R128, 0xffff, R134, 0xf8, !PT ;  /* 0x0000ffff80807812 */ /* 0x000fca00078ef886 */
[----:B------:R0:W-:Y:S02]  /*3030*/  STG.E.64 [R130.64], R128 ;  /* 0x0000008082007986 */ /* 0x0001e4000c101b04 */
.L_x_19:
        /* <DEDUP_REMOVED lines=14> */
.L_x_20:
[----:B------:R-:W-:Y:S02]  /*3120*/  IADD3 R0, R0, 0x80, RZ ;  /* 0x0000008000007810 */ /* 0x000fe40007ffe0ff */
.L_x_18:
[----:B------:R-:W-:Y:S05]  /*3130*/  BSYNC B0 ;  /* 0x0000000000007941 */ /* 0x000fea0003800000 */
.L_x_17:
        /* <DEDUP_REMOVED lines=40> */
[----:B------:R-:W-:Y:S01]  /*33c0*/  @P1 F2FP.BF16.PACK_AB R125, RZ, R131 ;  /* 0x00000083ff7d123e */ /* 0x000fe200000010ff */
[----:B--2---:R-:W-:Y:S01]  /*33d0*/  IMAD.MOV.U32 R129, RZ, RZ, 0x8 ;  /* 0x00000008ff817424 */ /* 0x004fe200078e00ff */
[----:B------:R-:W-:Y:S02]  /*33e0*/  @P1 PRMT R136, R124, 0x7610, R136 ;  /* 0x000076107c881816 */ /* 0x000fe40000000088 */
[----:B------:R-:W-:Y:S01]  /*33f0*/  @P1 PRMT R137, R125, 0x7610, R137 ;  /* 0x000076107d891816 */ /* 0x000fe20000000089 */
[----:B-1----:R-:W-:Y:S01]  /*3400*/  IMAD.WIDE.U32 R124, R198, 0x10000, RZ ;  /* 0x00010000c67c7825 */ /* 0x002fe200078e00ff */
[----:B------:R-:W-:-:S02]  /*3410*/  @P1 PRMT R135, R127, 0x7610, R135 ;  /* 0x000076107f871816 */ /* 0x000fc40000000087 */
[----:B------:R-:W-:Y:S02]  /*3420*/  ISETP.NE.U32.AND P1, PT, RZ, c[0x0][0x250], PT ;  /* 0x00009400ff007a0c */ /* 0x000fe40003f25070 */
[----:B0-----:R-:W-:Y:S02]  /*3430*/  LOP3.LUT R124, R124, R195, RZ, 0xfc, !PT ;  /* 0x000000c37c7c7212 */ /* 0x001fe400078efcff */
[----:B------:R-:W-:Y:S02]  /*3440*/  ISETP.NE.AND.EX P1, PT, RZ, c[0x0][0x254], PT, P1 ;  /* 0x00009500ff007a0c */ /* 0x000fe40003f25310 */
[----:B---3--:R-:W-:-:S04]  /*3450*/  SHF.L.U32 R127, R197, 0x10, RZ ;  /* 0x00000010c57f7819 */ /* 0x008fc800000006ff */
        /* <DEDUP_REMOVED lines=11> */
.L_x_23:
        /* <DEDUP_REMOVED lines=14> */
.L_x_24:
[----:B------:R-:W-:Y:S02]  /*35f0*/  IADD3 R0, R0, 0x80, RZ ;  /* 0x0000008000007810 */ /* 0x000fe40007ffe0ff */
.L_x_22:
[----:B------:R-:W-:Y:S05]  /*3600*/  BSYNC B0 ;  /* 0x0000000000007941 */ /* 0x000fea0003800000 */
.L_x_21:
        /* <DEDUP_REMOVED lines=41> */
[----:B--2---:R-:W-:Y:S01]  /*38a0*/  HFMA2.MMA R129, -RZ, RZ, 0, 4.76837158203125e-07 ;  /* 0x00000008ff817435 */ /* 0x004fe200000001ff */
[----:B------:R-:W-:Y:S02]  /*38b0*/  @P1 PRMT R135, R127, 0x7610, R135 ;  /* 0x000076107f871816 */ /* 0x000fe40000000087 */
[----:B------:R-:W-:-:S02]  /*38c0*/  @P1 PRMT R136, R124, 0x7610, R136 ;  /* 0x000076107c881816 */ /* 0x000fc40000000088 */
[----:B------:R-:W-:Y:S01]  /*38d0*/  @P1 PRMT R137, R125, 0x7610, R137 ;  /* 0x000076107d891816 */ /* 0x000fe20000000089 */
[----:B-1----:R-:W-:Y:S01]  /*38e0*/  IMAD.WIDE.U32 R124, R198, 0x10000, RZ ;  /* 0x00010000c67c7825 */ /* 0x002fe200078e00ff */
[----:B------:R-:W-:-:S04]  /*38f0*/  ISETP.NE.U32.AND P1, PT, RZ, c[0x0][0x250], PT ;  /* 0x00009400ff007a0c */ /* 0x000fc80003f25070 */
[----:B------:R-:W-:Y:S02]  /*3900*/  ISETP.NE.AND.EX P1, PT, RZ, c[0x0][0x254], PT, P1 ;  /* 0x00009500ff007a0c */ /* 0x000fe40003f25310 */
[----:B0-----:R-:W-:Y:S01]  /*3910*/  LOP3.LUT R124, R124, R195, RZ, 0xfc, !PT ;  /* 0x000000c37c7c7212 */ /* 0x001fe200078efcff */
        /* <DEDUP_REMOVED lines=12> */
.L_x_27:
        /* <DEDUP_REMOVED lines=14> */
.L_x_28:
[----:B------:R-:W-:Y:S02]  /*3ac0*/  IADD3 R0, R0, 0x80, RZ ;  /* 0x0000008000007810 */ /* 0x000fe40007ffe0ff */
.L_x_26:
[----:B------:R-:W-:Y:S05]  /*3ad0*/  BSYNC B0 ;  /* 0x0000000000007941 */ /* 0x000fea0003800000 */
.L_x_25:
        /* <DEDUP_REMOVED lines=11> */
[-CC-:B------:R-:W-:Y:S02]  /*3b90*/  FFMA.FTZ R125, R187, R178.reuse, R179.reuse ;  /* 0x000000b2bb7d7223 */ /* 0x180fe400000100b3 */
[----:B------:R-:W-:Y:S02]  /*3ba0*/  FMUL.FTZ R129, R194, R129 ;  /* 0x00000081c2817220 */ /* 0x000fe40000410000 */
[----:B------:R-:W-:Y:S02]  /*3bb0*/  FFMA.FTZ R178, R192, R178, R179 ;  /* 0x000000b2c0b27223 */ /* 0x000fe400000100b3 */
[--C-:B------:R-:W-:Y:S01]  /*3bc0*/  @P1 SHF.R.U64 R124, R166, 0x10, R167.reuse ;  /* 0x00000010a67c1819 */ /* 0x100fe200000012a7 */
[--C-:B------:R-:W-:Y:S01]  /*3bd0*/  @P1 IMAD.MOV.U32 R126, RZ, RZ, R167.reuse ;  /* 0x000000ffff7e1224 */ /* 0x100fe200078e00a7 */
[----:B------:R-:W-:Y:S01]  /*3be0*/  @P1 SHF.R.U32.HI R128, RZ, 0x10, R167 ;  /* 0x00000010ff801819 */ /* 0x000fe200000116a7 */
[----:B------:R-:W-:Y:S01]  /*3bf0*/  FADD.FTZ R125, R186, -R125 ;  /* 0x8000007dba7d7221 */ /* 0x000fe20000010000 */
[----:B------:R-:W-:Y:S01]  /*3c00*/  @P1 PRMT R124, RZ, 0x5410, R124 ;  /* 0x00005410ff7c1816 */ /* 0x000fe2000000007c */
[----:B------:R-:W-:-:S04]  /*3c10*/  FADD.FTZ R131, R193, -R178 ;  /* 0x800000b2c1837221 */ /* 0x000fc80000010000 */
[----:B------:R-:W-:Y:S01]  /*3c20*/  @P1 FADD.FTZ R127, R127, R124 ;  /* 0x0000007c7f7f1221 */ /* 0x000fe20000010000 */
[----:B------:R-:W-:Y:S01]  /*3c30*/  @P1 PRMT R124, RZ, 0x5410, R126 ;  /* 0x00005410ff7c1816 */ /* 0x000fe2000000007e */
[C---:B------:R-:W-:Y:S02]  /*3c40*/  FMUL.FTZ R126, R194.reuse, R125 ;  /* 0x0000007dc27e7220 */ /* 0x040fe40000410000 */
[----:B------:R-:W-:Y:S01]  /*3c50*/  FMUL.FTZ R131, R194, R131 ;  /* 0x00000083c2837220 */ /* 0x000fe20000410000 */
[----:B------:R0:W1:Y:S01]  /*3c60*/  F2F.BF16.F32 R196, R127 ;  /* 0x0000007f00c47304 */ /* 0x0000620000202000 */
[----:B------:R-:W-:Y:S01]  /*3c70*/  @P1 FADD.FTZ R129, R129, R124 ;  /* 0x0000007c81811221 */ /* 0x000fe20000010000 */
[----:B------:R-:W-:-:S04]  /*3c80*/  @P1 MOV R124, R166 ;  /* 0x000000a6007c1202 */ /* 0x000fc80000000f00 */
[----:B------:R-:W-:Y:S02]  /*3c90*/  @P1 PRMT R125, RZ, 0x5410, R124 ;  /* 0x00005410ff7d1816 */ /* 0x000fe4000000007c */
[----:B------:R-:W-:Y:S01]  /*3ca0*/  @P1 PRMT R124, RZ, 0x5410, R128 ;  /* 0x00005410ff7c1816 */ /* 0x000fe20000000080 */
[----:B------:R2:W-:Y:S01]  /*3cb0*/  F2F.BF16.F32 R178, R129 ;  /* 0x0000008100b27304 */ /* 0x0005e20000202000 */
[----:B0-----:R-:W-:Y:S01]  /*3cc0*/  @P0 F2FP.BF16.PACK_AB R127, RZ, R127 ;  /* 0x0000007fff7f023e */ /* 0x001fe200000010ff */
[----:B------:R-:W-:Y:S02]  /*3cd0*/  @P1 FADD.FTZ R126, R126, R125 ;  /* 0x0000007d7e7e1221 */ /* 0x000fe40000010000 */
[----:B------:R-:W-:Y:S01]  /*3ce0*/  @P1 FADD.FTZ R131, R131, R124 ;  /* 0x0000007c83831221 */ /* 0x000fe20000010000 */
[----:B------:R-:W-:Y:S02]  /*3cf0*/  ISETP.NE.U32.AND P1, PT, RZ, c[0x0][0x258], PT ;  /* 0x00009600ff007a0c */ /* 0x000fe40003f25070 */
[----:B------:R-:W-:Y:S01]  /*3d00*/  @P0 F2FP.BF16.PACK_AB R124, RZ, R126 ;  /* 0x0000007eff7c023e */ /* 0x000fe200000010ff */
[----:B------:R-:W0:Y:S01]  /*3d10*/  F2F.BF16.F32 R194, R131 ;  /* 0x0000008300c27304 */ /* 0x000e220000202000 */
[----:B------:R-:W-:-:S02]  /*3d20*/  ISETP.NE.AND.EX P1, PT, RZ, c[0x0][0x25c], PT, P1 ;  /* 0x00009700ff007a0c */ /* 0x000fc40003f25310 */
[----:B------:R-:W-:Y:S02]  /*3d30*/  @P0 PRMT R134, R124, 0x7610, R134 ;  /* 0x000076107c860816 */ /* 0x000fe40000000086 */
[----:B------:R-:W-:Y:S01]  /*3d40*/  @P0 F2FP.BF16.PACK_AB R124, RZ, R129 ;  /* 0x00000081ff7c023e */ /* 0x000fe200000010ff */
[----:B--2---:R-:W-:Y:S01]  /*3d50*/  IMAD.MOV.U32 R129, RZ, RZ, 0x8 ;  /* 0x00000008ff817424 */ /* 0x004fe200078e00ff */
[----:B------:R-:W-:Y:S01]  /*3d60*/  @P0 F2FP.BF16.PACK_AB R125, RZ, R131 ;  /* 0x00000083ff7d023e */ /* 0x000fe200000010ff */
[----:B------:R2:W3:Y:S01]  /*3d70*/  F2F.BF16.F32 R179, R126 ;  /* 0x0000007e00b37304 */ /* 0x0004e20000202000 */
[----:B------:R-:W-:Y:S02]  /*3d80*/  @P0 PRMT R135, R127, 0x7610, R135 ;  /* 0x000076107f870816 */ /* 0x000fe40000000087 */
[----:B------:R-:W-:Y:S02]  /*3d90*/  @P0 PRMT R136, R124, 0x7610, R136 ;  /* 0x000076107c880816 */ /* 0x000fe40000000088 */
[----:B------:R-:W-:Y:S01]  /*3da0*/  @P0 PRMT R137, R125, 0x7610, R137 ;  /* 0x000076107d890816 */ /* 0x000fe20000000089 */
[----:B-1----:R-:W-:Y:S01]  /*3db0*/  IMAD.WIDE.U32 R124, R196, 0x10000, RZ ;  /* 0x00010000c47c7825 */ /* 0x002fe200078e00ff */
[----:B------:R-:W-:-:S03]  /*3dc0*/  ISETP.NE.U32.AND P0, PT, RZ, c[0x0][0x250], PT ;  /* 0x00009400ff007a0c */ /* 0x000fc60003f05070 */
[----:B0-----:R-:W-:-:S05]  /*3dd0*/  IMAD.U32 R127, R194, 0x10000, RZ ;  /* 0x00010000c27f7824 */ /* 0x001fca00078e00ff */
[----:B------:R-:W-:Y:S01]  /*3de0*/  LOP3.LUT R125, R125, R127, R178, 0xfe, !PT ;  /* 0x0000007f7d7d7212 */ /* 0x000fe200078efeb2 */
[----:B--2---:R-:W-:Y:S01]  /*3df0*/  IMAD.WIDE.U32 R126, R0, R129, c[0x0][0x248] ;  /* 0x00009200007e7625 */ /* 0x004fe200078e0081 */
[----:B---3--:R-:W-:Y:S01]  /*3e00*/  LOP3.LUT R124, R124, R179, RZ, 0xfc, !PT ;  /* 0x000000b37c7c7212 */ /* 0x008fe200078efcff */
        /* <DEDUP_REMOVED lines=9> */
.L_x_31:
[----:B------:R1:W-:Y:S01]  /*3ea0*/  STG.E.64 [R126.64], R124 ;  /* 0x0000007c7e007986 */ /* 0x0003e2000c101b04 */
[----:B------:R-:W-:-:S13]  /*3eb0*/  ISETP.NE.AND.EX P0, PT, RZ, c[0x0][0x254], PT, P0 ;  /* 0x00009500ff007a0c */ /* 0x000fda0003f05300 */
[----:B------:R-:W-:Y:S02]  /*3ec0*/  @P0 PRMT R138, R179, 0x7610, R138 ;  /* 0x00007610b38a0816 */ /* 0x000fe4000000008a */
[----:B------:R-:W-:Y:S02]  /*3ed0*/  @P0 PRMT R139, R196, 0x7610, R139 ;  /* 0x00007610c48b0816 */ /* 0x000fe4000000008b */
[----:B------:R-:W-:Y:S02]  /*3ee0*/  @P0 PRMT R140, R178, 0x7610, R140 ;  /* 0x00007610b28c0816 */ /* 0x000fe4000000008c */
[----:B------:R-:W-:Y:S01]  /*3ef0*/  @P0 PRMT R141, R194, 0x7610, R141 ;  /* 0x00007610c28d0816 */ /* 0x000fe2000000008d */
[----:B------:R-:W-:Y:S05]  /*3f00*/  @!P0 BRA `(.L_x_30) ;  /* 0x0000008000008947 */ /* 0x000fea0003800000 */
[----:B-1----:R-:W-:Y:S02]  /*3f10*/  LOP3.LUT R124, R139, 0xffff, RZ, 0xc0, !PT ;  /* 0x0000ffff8b7c7812 */ /* 0x002fe400078ec0ff */
[----:B------:R-:W-:Y:S02]  /*3f20*/  LEA R126, P0, R0, c[0x0][0x250], 0x3 ;  /* 0x00009400007e7a11 */ /* 0x000fe400078018ff */
[----:B0-----:R-:W-:Y:S01]  /*3f30*/  PRMT R129, R140, 0x5410, R141 ;  /* 0x000054108c817816 */ /* 0x001fe2000000008d */
[----:B------:R-:W-:Y:S01]  /*3f40*/  IMAD.WIDE.U32 R124, R124, 0x10000, RZ ;  /* 0x000100007c7c7825 */ /* 0x000fe200078e00ff */
[----:B------:R-:W-:-:S04]  /*3f50*/  LEA.HI.X R127, R0, c[0x0][0x254], RZ, 0x3, P0 ;  /* 0x00009500007f7a11 */ /* 0x000fc800000f1cff */
[----:B------:R-:W-:Y:S02]  /*3f60*/  LOP3.LUT R125, R129, R125, RZ, 0xfc, !PT ;  /* 0x0000007d817d7212 */ /* 0x000fe400078efcff */
[----:B------:R-:W-:-:S05]  /*3f70*/  LOP3.LUT R124, R124, 0xffff, R138, 0xf8, !PT ;  /* 0x0000ffff7c7c7812 */ /* 0x000fca00078ef88a */
[----:B------:R0:W-:Y:S02]  /*3f80*/  STG.E.64 [R126.64], R124 ;  /* 0x0000007c7e007986 */ /* 0x0001e4000c101b04 */
.L_x_30:
[----:B-1----:R-:W-:Y:S05]  /*3f90*/  BSYNC B0 ;  /* 0x0000000000007941 */ /* 0x002fea0003800000 */
.L_x_29:
[----:B------:R-:W-:Y:S02]  /*3fa0*/  IADD3 R132, R132, c[0x0][0x160], RZ ;  /* 0x0000580084847a10 */ /* 0x000fe40007ffe0ff */
[----:B------:R-:W-:Y:S02]  /*3fb0*/  LOP3.LUT P1, RZ, R9, 0xff, RZ, 0xc0, !PT ;  /* 0x000000ff09ff7812 */ /* 0x000fe4000782c0ff */
[----:B------:R-:W-:Y:S02]  /*3fc0*/  ISETP.GE.AND P0, PT, R132, c[0x0][0x164], PT ;  /* 0x0000590084007a0c */ /* 0x000fe40003f06270 */
[----:B------:R-:W-:-:S11]  /*3fd0*/  SEL R9, RZ, 0x1, P1 ;  /* 0x00000001ff097807 */ /* 0x000fd60000800000 */
[----:B0-----:R-:W-:Y:S01]  /*3fe0*/  @P0 CALL.REL.NOINC `(.L_x_0) ;  /* 0x0000001000000944 */ /* 0x001fe20003c00000 */
[----:B------:R-:W-:Y:S05]  /*3ff0*/  BRA `(.L_x_32) ;  /* 0xffffcab000007947 */ /* 0x000fea000383ffff */
.L_x_0:
[----:B0-----:R-:W0:Y:S01]  /*4000*/  S2UR UR6, SR_CTAID.X ;  /* 0x00000000000679c3 */ /* 0x001e220000002500 */
[----:B------:R-:W0:Y:S01]  /*4010*/  S2R R2, SR_TID.X ;  /* 0x0000000000027919 */ /* 0x000e220000002100 */
[----:B------:R-:W-:Y:S01]  /*4020*/  BSSY B0, `(.L_x_33) ;  /* 0x0000010000007945 */ /* 0x000fe20003800000 */
[C---:B0-----:R-:W-:Y:S02]  /*4030*/  LEA.HI R0, R2.reuse, UR6, RZ, 0x19 ;  /* 0x0000000602007c11 */ /* 0x041fe4000f8fc8ff */
[----:B------:R-:W-:-:S03]  /*4040*/  LOP3.LUT R3, R2, 0x7f, RZ, 0xc0, !PT ;  /* 0x0000007f02037812 */ /* 0x000fc600078ec0ff */
[----:B------:R-:W-:-:S05]  /*4050*/  IMAD R0, R0, c[0x0][0x168], RZ ;  /* 0x00005a0000007a24 */ /* 0x000fca00078e02ff */
[----:B------:R-:W-:Y:S01]  /*4060*/  LEA.HI R0, R0, R3, RZ, 0x1e ;  /* 0x0000000300007211 */ /* 0x000fe200078ff0ff */
[----:B------:R-:W-:Y:S05]  /*4070*/  @!P6 BRA `(.L_x_34) ;  /* 0x000000a00000e947 */ /* 0x000fea0003800000 */
[----:B-----5:R-:W-:-:S04]  /*4080*/  IMAD.MOV.U32 R9, RZ, RZ, 0x10 ;  /* 0x00000010ff097424 */ /* 0x020fc800078e00ff */
[----:B------:R-:W-:-:S04]  /*4090*/  IMAD.WIDE.U32 R2, R0, R9, c[0x0][0x220] ;  /* 0x0000880000027625 */ /* 0x000fc800078e0009 */
[CC--:B------:R-:W-:Y:S01]  /*40a0*/  IMAD.WIDE.U32 R4, R0.reuse, R9.reuse, c[0x0][0x228] ;  /* 0x00008a0000047625 */ /* 0x0c0fe200078e0009 */
[----:B------:R0:W-:Y:S03]  /*40b0*/  STG.E.128 [R2.64], R100 ;  /* 0x0000006402007986 */ /* 0x0001e6000c101d04 */
[CC--:B------:R-:W-:Y:S01]  /*40c0*/  IMAD.WIDE.U32 R6, R0.reuse, R9.reuse, c[0x0][0x230] ;  /* 0x00008c0000067625 */ /* 0x0c0fe200078e0009 */
[----:B------:R0:W-:Y:S03]  /*40d0*/  STG.E.128 [R4.64], R120 ;  /* 0x0000007804007986 */ /* 0x0001e6000c101d04 */
[C---:B------:R-:W-:Y:S01]  /*40e0*/  IMAD.WIDE.U32 R8, R0.reuse, R9, c[0x0][0x238] ;  /* 0x00008e0000087625 */ /* 0x040fe200078e0009 */
[----:B------:R0:W-:Y:S01]  /*40f0*/  STG.E.128 [R6.64], R60 ;  /* 0x0000003c06007986 */ /* 0x0001e2000c101d04 */
[----:B------:R-:W-:-:S03]  /*4100*/  IADD3 R0, R0, 0x80, RZ ;  /* 0x0000008000007810 */ /* 0x000fc60007ffe0ff */
[----:B------:R0:W-:Y:S04]  /*4110*/  STG.E.128 [R8.64], R80 ;  /* 0x0000005008007986 */ /* 0x0001e8000c101d04 */
.L_x_34:
[----:B------:R-:W-:Y:S05]  /*4120*/  BSYNC B0 ;  /* 0x0000000000007941 */ /* 0x000fea0003800000 */
.L_x_33:
[----:B------:R-:W-:Y:S01]  /*4130*/  BSSY B0, `(.L_x_35) ;  /* 0x000000c000007945 */ /* 0x000fe20003800000 */
[----:B------:R-:W-:Y:S05]  /*4140*/  @!P5 BRA `(.L_x_36) ;  /* 0x000000a00000d947 */ /* 0x000fea0003800000 */
[----:B0----5:R-:W-:-:S04]  /*4150*/  IMAD.MOV.U32 R9, RZ, RZ, 0x10 ;  /* 0x00000010ff097424 */ /* 0x021fc800078e00ff */
        /* <DEDUP_REMOVED lines=9> */
.L_x_36:
[----:B------:R-:W-:Y:S05]  /*41f0*/  BSYNC B0 ;  /* 0x0000000000007941 */ /* 0x000fea0003800000 */
.L_x_35:
[----:B------:R-:W-:Y:S01]  /*4200*/  BSSY B0, `(.L_x_37) ;  /* 0x000000c000007945 */ /* 0x000fe20003800000 */
[----:B------:R-:W-:Y:S05]  /*4210*/  @!P4 BRA `(.L_x_38) ;  /* 0x000000a00000c947 */ /* 0x000fea0003800000 */
[----:B0----5:R-:W-:-:S05]  /*4220*/  MOV R9, 0x10 ;  /* 0x0000001000097802 */ /* 0x021fca0000000f00 */
        /* <DEDUP_REMOVED lines=9> */
.L_x_38:
[----:B------:R-:W-:Y:S05]  /*42c0*/  BSYNC B0 ;  /* 0x0000000000007941 */ /* 0x000fea0003800000 */
.L_x_37:
        /* <DEDUP_REMOVED lines=12> */
.L_x_40:
[----:B------:R-:W-:Y:S05]  /*4390*/  BSYNC B0 ;  /* 0x0000000000007941 */ /* 0x000fea0003800000 */
.L_x_39:
[----:B------:R-:W-:Y:S05]  /*43a0*/  @!P2 EXIT ;  /* 0x000000000000a94d */ /* 0x000fea0003800000 */
[----:B0----5:R-:W-:-:S04]  /*43b0*/  IMAD.MOV.U32 R9, RZ, RZ, 0x10 ;  /* 0x00000010ff097424 */ /* 0x021fc800078e00ff */
[----:B------:R-:W-:-:S04]  /*43c0*/  IMAD.WIDE.U32 R2, R0, R9, c[0x0][0x220] ;  /* 0x0000880000027625 */ /* 0x000fc800078e0009 */
[CC--:B------:R-:W-:Y:S01]  /*43d0*/  IMAD.WIDE.U32 R4, R0.reuse, R9.reuse, c[0x0][0x228] ;  /* 0x00008a0000047625 */ /* 0x0c0fe200078e0009 */
[----:B------:R-:W-:Y:S03]  /*43e0*/  STG.E.128 [R2.64], R84 ;  /* 0x0000005402007986 */ /* 0x000fe6000c101d04 */
[CC--:B------:R-:W-:Y:S01]  /*43f0*/  IMAD.WIDE.U32 R6, R0.reuse, R9.reuse, c[0x0][0x230] ;  /* 0x00008c0000067625 */ /* 0x0c0fe200078e0009 */
[----:B------:R-:W-:Y:S03]  /*4400*/  STG.E.128 [R4.64], R104 ;  /* 0x0000006804007986 */ /* 0x000fe6000c101d04 */
[----:B------:R-:W-:Y:S01]  /*4410*/  IMAD.WIDE.U32 R8, R0, R9, c[0x0][0x238] ;  /* 0x00008e0000087625 */ /* 0x000fe200078e0009 */
[----:B------:R-:W-:Y:S04]  /*4420*/  STG.E.128 [R6.64], R44 ;  /* 0x0000002c06007986 */ /* 0x000fe8000c101d04 */
[----:B------:R-:W-:Y:S01]  /*4430*/  STG.E.128 [R8.64], R64 ;  /* 0x0000004008007986 */ /* 0x000fe2000c101d04 */
[----:B------:R-:W-:Y:S05]  /*4440*/  EXIT ;  /* 0x000000000000794d */ /* 0x000fea0003800000 */
.L_x_11:
[----:B------:R-:W-:Y:S01]  /*4450*/  MOV R129, R179 ;  /* 0x000000b300817202 */ /* 0x000fe20000000f00 */
[----:B-----5:R-:W-:Y:S01]  /*4460*/  IMAD.MOV.U32 R178, RZ, RZ, 0x10 ;  /* 0x00000010ffb27424 */ /* 0x020fe200078e00ff */
[----:B------:R-:W-:Y:S01]  /*4470*/  MOV R198, 0xffffffff ;  /* 0xffffffff00c67802 */ /* 0x000fe20000000f00 */
[----:B------:R-:W-:Y:S01]  /*4480*/  IMAD.MOV.U32 R197, RZ, RZ, 0x1f ;  /* 0x0000001fffc57424 */ /* 0x000fe200078e00ff */
[----:B------:R-:W-:-:S02]  /*4490*/  MOV R124, 0x44b0 ;  /* 0x000044b0007c7802 */ /* 0x000fc40000000f00 */
[----:B------:R-:W-:Y:S05]  /*44a0*/  CALL.REL.NOINC `($__internal_0_$__cuda_sm70_shflsync_down_p) ;  /* 0x0000046000007944 */ /* 0x000fea0003c00000 */
[----:B-1----:R-:W-:Y:S01]  /*44b0*/  IMAD.MOV.U32 R128, RZ, RZ, R129 ;  /* 0x000000ffff807224 */ /* 0x002fe200078e0081 */
[----:B0-----:R-:W-:Y:S05]  /*44c0*/  BRA `(.L_x_41) ;  /* 0xffffe06000007947 */ /* 0x001fea000383ffff */
.L_x_12:
[----:B-----5:R-:W-:Y:S01]  /*44d0*/  HFMA2.MMA R178, -RZ, RZ, 0, 9.5367431640625e-07 ;  /* 0x00000010ffb27435 */ /* 0x020fe200000001ff */
[----:B------:R-:W-:Y:S01]  /*44e0*/  IMAD.MOV.U32 R129, RZ, RZ, R196 ;  /* 0x000000ffff817224 */ /* 0x000fe200078e00c4 */
[----:B------:R-:W-:Y:S01]  /*44f0*/  MOV R124, 0x4530 ;  /* 0x00004530007c7802 */ /* 0x000fe20000000f00 */
[----:B------:R-:W-:-:S02]  /*4500*/  IMAD.MOV.U32 R197, RZ, RZ, 0x1f ;  /* 0x0000001fffc57424 */ /* 0x000fc400078e00ff */
[----:B------:R-:W-:Y:S02]  /*4510*/  IMAD.MOV.U32 R198, RZ, RZ, -0x1 ;  /* 0xffffffffffc67424 */ /* 0x000fe400078e00ff */
[----:B01----:R-:W-:Y:S05]  /*4520*/  CALL.REL.NOINC `($__internal_0_$__cuda_sm70_shflsync_down_p) ;  /* 0x000003e000007944 */ /* 0x003fea0003c00000 */
[----:B------:R-:W-:Y:S01]  /*4530*/  FADD.FTZ R128, R128, R179 ;  /* 0x000000b380807221 */ /* 0x000fe20000010000 */
[----:B0-----:R-:W-:Y:S01]  /*4540*/  MOV R178, 0x8 ;  /* 0x0000000800b27802 */ /* 0x001fe20000000f00 */
[----:B-1----:R-:W-:Y:S01]  /*4550*/  FADD.FTZ R196, R196, R129 ;  /* 0x00000081c4c47221 */ /* 0x002fe20000010000 */
[----:B------:R-:W-:Y:S01]  /*4560*/  MOV R124, 0x45b0 ;  /* 0x000045b0007c7802 */ /* 0x000fe20000000f00 */
[----:B------:R-:W-:Y:S01]  /*4570*/  IMAD.MOV.U32 R197, RZ, RZ, 0x1f ;  /* 0x0000001fffc57424 */ /* 0x000fe200078e00ff */
[----:B------:R-:W-:Y:S01]  /*4580*/  MOV R129, R128 ;  /* 0x0000008000817202 */ /* 0x000fe20000000f00 */
[----:B------:R-:W-:Y:S02]  /*4590*/  IMAD.MOV.U32 R198, RZ, RZ, -0x1 ;  /* 0xffffffffffc67424 */ /* 0x000fe400078e00ff */
[----:B------:R-:W-:Y:S05]  /*45a0*/  CALL.REL.NOINC `($__internal_0_$__cuda_sm70_shflsync_down_p) ;  /* 0x0000036000007944 */ /* 0x000fea0003c00000 */
[----:B0-----:R-:W-:Y:S01]  /*45b0*/  HFMA2.MMA R178, -RZ, RZ, 0, 4.76837158203125e-07 ;  /* 0x00000008ffb27435 */ /* 0x001fe200000001ff */
[----:B-1----:R-:W-:Y:S01]  /*45c0*/  IMAD.MOV.U32 R127, RZ, RZ, R129 ;  /* 0x000000ffff7f7224 */ /* 0x002fe200078e0081 */
[----:B------:R-:W-:Y:S01]  /*45d0*/  MOV R124, 0x4620 ;  /* 0x00004620007c7802 */ /* 0x000fe20000000f00 */
[----:B------:R-:W-:Y:S02]  /*45e0*/  IMAD.MOV.U32 R129, RZ, RZ, R196 ;  /* 0x000000ffff817224 */ /* 0x000fe400078e00c4 */
[----:B------:R-:W-:-:S02]  /*45f0*/  IMAD.MOV.U32 R197, RZ, RZ, 0x1f ;  /* 0x0000001fffc57424 */ /* 0x000fc400078e00ff */
[----:B------:R-:W-:Y:S02]  /*4600*/  IMAD.MOV.U32 R198, RZ, RZ, -0x1 ;  /* 0xffffffffffc67424 */ /* 0x000fe400078e00ff */
[----:B------:R-:W-:Y:S05]  /*4610*/  CALL.REL.NOINC `($__internal_0_$__cuda_sm70_shflsync_down_p) ;  /* 0x000002f000007944 */ /* 0x000fea0003c00000 */
        /* <DEDUP_REMOVED lines=8> */
[----:B0-----:R-:W-:Y:S01]  /*46a0*/  HFMA2.MMA R178, -RZ, RZ, 0, 2.384185791015625e-07 ;  /* 0x00000004ffb27435 */ /* 0x001fe200000001ff */
        /* <DEDUP_REMOVED lines=14> */
[----:B0-----:R-:W-:Y:S01]  /*4790*/  HFMA2.MMA R178, -RZ, RZ, 0, 1.1920928955078125e-07 ;  /* 0x00000002ffb27435 */ /* 0x001fe200000001ff */
        /* <DEDUP_REMOVED lines=14> */
[----:B0-----:R-:W-:Y:S01]  /*4880*/  HFMA2.MMA R178, -RZ, RZ, 0, 5.9604644775390625e-08 ;  /* 0x00000001ffb27435 */ /* 0x001fe200000001ff */
[----:B-1----:R-:W-:Y:S01]  /*4890*/  IMAD.MOV.U32 R131, RZ, RZ, R129 ;  /* 0x000000ffff837224 */ /* 0x002fe200078e0081 */
[----:B------:R-:W-:Y:S01]  /*48a0*/  MOV R124, 0x48f0 ;  /* 0x000048f0007c7802 */ /* 0x000fe20000000f00 */
[----:B------:R-:W-:Y:S02]  /*48b0*/  IMAD.MOV.U32 R129, RZ, RZ, R179 ;  /* 0x000000ffff817224 */ /* 0x000fe400078e00b3 */
[----:B------:R-:W-:-:S02]  /*48c0*/  IMAD.MOV.U32 R197, RZ, RZ, 0x1f ;  /* 0x0000001fffc57424 */ /* 0x000fc400078e00ff */
[----:B------:R-:W-:Y:S02]  /*48d0*/  IMAD.MOV.U32 R198, RZ, RZ, -0x1 ;  /* 0xffffffffffc67424 */ /* 0x000fe400078e00ff */
[----:B------:R-:W-:Y:S05]  /*48e0*/  CALL.REL.NOINC `($__internal_0_$__cuda_sm70_shflsync_down_p) ;  /* 0x0000002000007944 */ /* 0x000fea0003c00000 */
[----:B-1----:R-:W-:Y:S01]  /*48f0*/  MOV R196, R129 ;  /* 0x0000008100c47202 */ /* 0x002fe20000000f00 */
[----:B0-----:R-:W-:Y:S05]  /*4900*/  BRA `(.L_x_42) ;  /* 0xffffdd4000007947 */ /* 0x001fea000383ffff */
        .weak           $__internal_0_$__cuda_sm70_shflsync_down_p
        .type           $__internal_0_$__cuda_sm70_shflsync_down_p,@function
        .size           $__internal_0_$__cuda_sm70_shflsync_down_p,(.L_x_2747 - $__internal_0_$__cuda_sm70_shflsync_down_p)
$__internal_0_$__cuda_sm70_shflsync_down_p:
[----:B------:R-:W-:Y:S01]  /*4910*/  IMAD.MOV.U32 R125, RZ, RZ, 0x0 ;  /* 0x00000000ff7d7424 */ /* 0x000fe200078e00ff */
[----:B------:R-:W-:Y:S04]  /*4920*/  WARPSYNC R198 ;  /* 0x000000c600007348 */ /* 0x000fe80003800000 */
[----:B------:R0:W1:Y:S01]  /*4930*/  SHFL.DOWN PT, R129, R129, R178, R197 ;  /* 0x080000b281817389 */ /* 0x00006200000e00c5 */
[----:B------:R-:W-:Y:S05]  /*4940*/  RET.REL.NODEC R124 `(_ZN10layer_norm31ln_parallel_residual_bwd_kernelINS_13Kernel_traitsI13__nv_bfloat16S2_S2_S2_fjLj2560ELj1ELj1ELj4ELj8ENS_18Kernel_traits_baseILj2560ES2_S2_S2_S2_fjLj128EEEEELb0ELb0ELb0EEEvNS_9BwdParamsE) ;  /* 0xffffb6b07c007950 */ /* 0x000fea0003c3ffff */
.L_x_43:
[----:B------:R-:W-:-:S00]  /*4950*/  BRA `(.L_x_43) ;  /* 0xfffffff000007947 */ /* 0x000fc0000383ffff */
[----:B------:R-:W-:-:S00]  /*4960*/  NOP ;  /* 0x0000000000007918 */ /* 0x000fc00000000000 */
        /* <DEDUP_REMOVED lines=9> */
.L_x_2747:


//--------------------- .text._ZN10layer_norm31ln_parallel_residual_bwd_kernelINS_13Kernel_traitsI13__nv_bfloat16S2_S2_S2_fjLj2560ELj1ELj1ELj4ELj8ENS_18Kernel_traits_baseILj2560ES2_S2_S2_S2_fjLj128EEEEELb0ELb0ELb1EEEvNS_9BwdParamsE --------------------------
	.section	.text._ZN10layer_norm31ln_parallel_residual_bwd_kernelINS_13Kernel_traitsI13__nv_bfloat16S2_S2_S2_fjLj2560ELj1ELj1ELj4ELj8ENS_18Kernel_traits_baseILj2560ES2_S2_S2_S2_fjLj128EEEEELb0ELb0ELb1EEEvNS_9BwdParamsE,"ax",@progbits
	.sectioninfo	@"SHI_REGISTERS=202"
	.align	128
        .global         _ZN10layer_norm31ln_parallel_residual_bwd_kernelINS_13Kernel_traitsI13__nv_bfloat16S2_S2_S2_fjLj2560ELj1ELj1ELj4ELj8ENS_18Kernel_traits_baseILj2560ES2_S2_S2_S2_fjLj128EEEEELb0ELb0ELb1EEEvNS_9BwdParamsE
        .type           _ZN10layer_norm31ln_parallel_residual_bwd_kernelINS_13Kernel_traitsI13__nv_bfloat16S2_S2_S2_fjLj2560ELj1ELj1ELj4ELj8ENS_18Kernel_traits_baseILj2560ES2_S2_S2_S2_fjLj128EEEEELb0ELb0ELb1EEEvNS_9BwdParamsE,@function
        .size           _ZN10layer_norm31ln_parallel_residual_bwd_kernelINS_13Kernel_traitsI13__nv_bfloat16S2_S2_S2_fjLj2560ELj1ELj1ELj4ELj8ENS_18Kernel_traits_baseILj2560ES2_S2_S2_S2_fjLj128EEEEELb0ELb0ELb1EEEvNS_9BwdParamsE,(.L_x_2748 - _ZN10layer_norm31ln_parallel_residual_bwd_kernelINS_13Kernel_traitsI13__nv_bfloat16S2_S2_S2_fjLj2560ELj1ELj1ELj4ELj8ENS_18Kernel_traits_baseILj2560ES2_S2_S2_S2_fjLj128EEEEELb0ELb0ELb1EEEvNS_9BwdParamsE)
        .other          _ZN10layer_norm31ln_parallel_residual_bwd_kernelINS_13Kernel_traitsI13__nv_bfloat16S2_S2_S2_fjLj2560ELj1ELj1ELj4ELj8ENS_18Kernel_traits_baseILj2560ES2_S2_S2_S2_fjLj128EEEEELb0ELb0ELb1EEEvNS_9BwdParamsE,@"STO_CUDA_ENTRY STV_DEFAULT"
_ZN10layer_norm31ln_parallel_residual_bwd_kernelINS_13Kernel_traitsI13__nv_bfloat16S2_S2_S2_fjLj2560ELj1ELj1ELj4ELj8ENS_18Kernel_traits_baseILj2560ES2_S2_S2_S2_fjLj128EEEEELb0ELb0ELb1EEEvNS_9BwdParamsE:
.text._ZN10layer_norm31ln_parallel_residual_bwd_kernelINS_13Kernel_traitsI13__nv_bfloat16S2_S2_S2_fjLj2560ELj1ELj1ELj4ELj8ENS_18Kernel_traits_baseILj2560ES2_S2_S2_S2_fjLj128EEEEELb0ELb0ELb1EEEvNS_9BwdParamsE:
[----:B------:R-:W-:Y:S02]  /*0000*/  MOV R1, c[0x0][0x28] ;  /* 0x00000a0000017a02 */ /* 0x000fe40000000f00 */
[----:B------:R-:W0:Y:S01]  /*0010*/  S2UR UR4, SR_CTAID.X ;  /* 0x00000000000479c3 */ /* 0x000e220000002500 */
[----:B------:R-:W0:Y:S02]  /*0020*/  S2R R50, SR_TID.X ;  /* 0x0000000000327919 */ /* 0x000e240000002100 */
[----:B0-----:R-:W-:Y:S01]  /*0030*/  LEA.HI R89, R50, UR4, RZ, 0x19 ;  /* 0x0000000432597c11 */ /* 0x001fe2000f8fc8ff */
[----:B------:R-:W-:-:S03]  /*0040*/  ULDC.64 UR4, c[0x0][0x118] ;  /* 0x0000460000047ab9 */ /* 0x000fc60000000a00 */
[----:B------:R-:W-:-:S13]  /*0050*/  ISETP.GE.AND P0, PT, R89, c[0x0][0x164], PT ;  /* 0x0000590059007a0c */ /* 0x000fda0003f06270 */
[----:B------:R-:W-:Y:S05]  /*0060*/  @!P0 BRA `(.L_x_44) ;  /* 0x0000029000008947 */ /* 0x000fea0003800000 */
        /* <DEDUP_REMOVED lines=40> */
[----:B------:R-:W-:Y:S05]  /*02f0*/  BRA `(.L_x_45) ;  /* 0x000039a000007947 */ /* 0x000fea0003800000 */
.L_x_44:
[----:B------:R-:W-:-:S05]  /*0300*/  IMAD.SHL.U32 R0, R50, 0x8, RZ ;  /* 0x0000000832007824 */ /* 0x000fca00078e00ff */
[----:B------:R-:W-:-:S04]  /*0310*/  LOP3.LUT R0, R0, 0x3f8, RZ, 0xc0, !PT ;  /* 0x000003f800007812 */ /* 0x000fc800078ec0ff */
[----:B------:R-:W-:-:S04]  /*0320*/  IADD3 R2, P0, R0, c[0x0][0x1b0], RZ ;  /* 0x00006c0000027a10 */ /* 0x000fc80007f1e0ff */
[----:B------:R-:W-:Y:S02]  /*0330*/  IADD3.X R3, RZ, c[0x0][0x1b4], RZ, P0, !PT ;  /* 0x00006d00ff037a10 */ /* 0x000fe400007fe4ff */
[----:B------:R-:W-:-:S03]  /*0340*/  IADD3 R4, P0, R0, c[0x0][0x1b8], RZ ;  /* 0x00006e0000047a10 */ /* 0x000fc60007f1e0ff */
[----:B------:R0:W2:Y:S02]  /*0350*/  LDG.E.64 R90, [R2.64] ;  /* 0x00000004025a7981 */ /* 0x0000a4000c1e1b00 */
[----:B------:R-:W-:Y:S02]  /*0360*/  IMAD.X R5, RZ, RZ, c[0x0][0x1bc], P0 ;  /* 0x00006f00ff057624 */ /* 0x000fe400000e06ff */
[----:B------:R0:W3:Y:S04]  /*0370*/  LDG.E.64 R92, [R2.64+0x400] ;  /* 0x00040004025c7981 */ /* 0x0000e8000c1e1b00 */
[----:B------:R0:W4:Y:S04]  /*0380*/  LDG.E.64 R94, [R2.64+0x800] ;  /* 0x00080004025e7981 */ /* 0x000128000c1e1b00 */
[----:B------:R0:W5:Y:S04]  /*0390*/  LDG.E.64 R96, [R2.64+0xc00] ;  /* 0x000c000402607981 */ /* 0x000168000c1e1b00 */
[----:B------:R0:W5:Y:S04]  /*03a0*/  LDG.E.64 R98, [R2.64+0x1000] ;  /* 0x0010000402627981 */ /* 0x000168000c1e1b00 */
[----:B------:R1:W5:Y:S04]  /*03b0*/  LDG.E.64 R100, [R4.64] ;  /* 0x0000000404647981 */ /* 0x000368000c1e1b00 */
[----:B------:R1:W5:Y:S04]  /*03c0*/  LDG.E.64 R102, [R4.64+0x400] ;  /* 0x0004000404667981 */ /* 0x000368000c1e1b00 */
[----:B------:R1:W5:Y:S04]  /*03d0*/  LDG.E.64 R104, [R4.64+0x800] ;  /* 0x0008000404687981 */ /* 0x000368000c1e1b00 */
[----:B------:R1:W5:Y:S04]  /*03e0*/  LDG.E.64 R106, [R4.64+0xc00] ;  /* 0x000c0004046a7981 */ /* 0x000368000c1e1b00 */
[----:B------:R1:W5:Y:S01]  /*03f0*/  LDG.E.64 R108, [R4.64+0x1000] ;  /* 0x00100004046c7981 */ /* 0x000362000c1e1b00 */
[----:B------:R-:W-:Y:S01]  /*0400*/  HFMA2.MMA R187, -RZ, RZ, 0, 5.9604644775390625e-08 ;  /* 0x00000001ffbb7435 */ /* 0x000fe200000001ff */
[----:B------:R-:W-:Y:S01]  /*0410*/  CS2R R48, SRZ ;  /* 0x0000000000307805 */ /* 0x000fe2000001ff00 */
[----:B------:R-:W-:Y:S01]  /*0420*/  HFMA2.MMA R152, -RZ, RZ, 0, 0 ;  /* 0x00000000ff987435 */ /* 0x000fe200000001ff */
        /* <DEDUP_REMOVED lines=17> */
[----:B------:R-:W-:Y:S01]  /*0540*/  IMAD.MOV.U32 R51, RZ, RZ, RZ ;  /* 0x000000ffff337224 */ /* 0x000fe200078e00ff */
        /* <DEDUP_REMOVED lines=12> */
[----:B------:R-:W-:Y:S01]  /*0610*/  MOV R88, RZ ;  /* 0x000000ff00587202 */ /* 0x000fe20000000f00 */
[----:B------:R-:W-:Y:S01]  /*0620*/  CS2R R82, SRZ ;  /* 0x0000000000527805 */ /* 0x000fe2000001ff00 */
[----:B------:R-:W-:Y:S01]  /*0630*/  CS2R R10, SRZ ;  /* 0x00000000000a7805 */ /* 0x000fe2000001ff00 */
[----:B------:R-:W-:Y:S01]  /*0640*/  CS2R R8, SRZ ;  /* 0x0000000000087805 */ /* 0x000fe2000001ff00 */
[----:B------:R-:W-:Y:S01]  /*0650*/  CS2R R6, SRZ ;  /* 0x0000000000067805 */ /* 0x000fe2000001ff00 */
[----:B-1----:R-:W-:Y:S01]  /*0660*/  CS2R R4, SRZ ;  /* 0x0000000000047805 */ /* 0x002fe2000001ff00 */
[----:B0-----:R-:W-:Y:S01]  /*0670*/  CS2R R2, SRZ ;  /* 0x0000000000027805 */ /* 0x001fe2000001ff00 */
[----:B------:R-:W-:Y:S01]  /*0680*/  IMAD.MOV.U32 R0, RZ, RZ, RZ ;  /* 0x000000ffff007224 */ /* 0x000fe200078e00ff */
[----:B------:R-:W-:Y:S01]  /*0690*/  CS2R R62, SRZ ;  /* 0x00000000003e7805 */ /* 0x000fe2000001ff00 */
[----:B------:R-:W-:Y:S01]  /*06a0*/  CS2R R60, SRZ ;  /* 0x00000000003c7805 */ /* 0x000fe2000001ff00 */
[----:B--2---:R-:W-:-:S02]  /*06b0*/  SHF.R.U64 R153, R90, 0x10, R91 ;  /* 0x000000105a997819 */ /* 0x004fc4000000125b */
[----:B------:R-:W-:Y:S02]  /*06c0*/  SHF.R.U32.HI R154, RZ, 0x10, R91 ;  /* 0x00000010ff9a7819 */ /* 0x000fe4000001165b */
[--C-:B---3--:R-:W-:Y:S02]  /*06d0*/  SHF.R.U64 R155, R92, 0x10, R93.reuse ;  /* 0x000000105c9b7819 */ /* 0x108fe4000000125d */
[----:B------:R-:W-:Y:S02]  /*06e0*/  SHF.R.U32.HI R156, RZ, 0x10, R93 ;  /* 0x00000010ff9c7819 */ /* 0x000fe4000001165d */
[--C-:B----4-:R-:W-:Y:S02]  /*06f0*/  SHF.R.U64 R157, R94, 0x10, R95.reuse ;  /* 0x000000105e9d7819 */ /* 0x110fe4000000125f */
[----:B------:R-:W-:Y:S02]  /*0700*/  SHF.R.U32.HI R158, RZ, 0x10, R95 ;  /* 0x00000010ff9e7819 */ /* 0x000fe4000001165f */
[----:B-----5:R-:W-:-:S02]  /*0710*/  SHF.R.U64 R159, R96, 0x10, R97 ;  /* 0x00000010609f7819 */ /* 0x020fc40000001261 */
[----:B------:R-:W-:Y:S02]  /*0720*/  SHF.R.U32.HI R160, RZ, 0x10, R97 ;  /* 0x00000010ffa07819 */ /* 0x000fe40000011661 */
[--C-:B------:R-:W-:Y:S02]  /*0730*/  SHF.R.U64 R161, R98, 0x10, R99.reuse ;  /* 0x0000001062a17819 */ /* 0x100fe40000001263 */
[----:B------:R-:W-:Y:S02]  /*0740*/  SHF.R.U32.HI R162, RZ, 0x10, R99 ;  /* 0x00000010ffa27819 */ /* 0x000fe40000011663 */
[--C-:B------:R-:W-:Y:S02]  /*0750*/  SHF.R.U64 R163, R100, 0x10, R101.reuse ;  /* 0x0000001064a37819 */ /* 0x100fe40000001265 */
[----:B------:R-:W-:Y:S02]  /*0760*/  SHF.R.U32.HI R164, RZ, 0x10, R101 ;  /* 0x00000010ffa47819 */ /* 0x000fe40000011665 */
[----:B------:R-:W-:-:S02]  /*0770*/  SHF.R.U64 R165, R102, 0x10, R103 ;  /* 0x0000001066a57819 */ /* 0x000fc40000001267 */
[----:B------:R-:W-:Y:S02]  /*0780*/  SHF.R.U32.HI R166, RZ, 0x10, R103 ;  /* 0x00000010ffa67819 */ /* 0x000fe40000011667 */
[--C-:B------:R-:W-:Y:S02]  /*0790*/  SHF.R.U64 R167, R104, 0x10, R105.reuse ;  /* 0x0000001068a77819 */ /* 0x100fe40000001269 */
[----:B------:R-:W-:Y:S02]  /*07a0*/  SHF.R.U32.HI R168, RZ, 0x10, R105 ;  /* 0x00000010ffa87819 */ /* 0x000fe40000011669 */
[--C-:B------:R-:W-:Y:S02]  /*07b0*/  SHF.R.U64 R169, R106, 0x10, R107.reuse ;  /* 0x000000106aa97819 */ /* 0x100fe4000000126b */
[----:B------:R-:W-:Y:S02]  /*07c0*/  SHF.R.U32.HI R170, RZ, 0x10, R107 ;  /* 0x00000010ffaa7819 */ /* 0x000fe4000001166b */
[----:B------:R-:W-:-:S02]  /*07d0*/  SHF.R.U64 R171, R108, 0x10, R109 ;  /* 0x000000106cab7819 */ /* 0x000fc4000000126d */
[----:B------:R-:W-:Y:S02]  /*07e0*/  SHF.R.U32.HI R172, RZ, 0x10, R109 ;  /* 0x00000010ffac7819 */ /* 0x000fe4000001166d */
        /* <DEDUP_REMOVED lines=40> */
.L_x_59:
[----:B------:R-:W-:Y:S01]  /*0a70*/  IMAD R56, R89, c[0x0][0x168], RZ ;  /* 0x00005a0059387a24 */ /* 0x000fe200078e02ff */
[----:B------:R-:W-:Y:S01]  /*0a80*/  LOP3.LUT R58, R50, 0x7f, RZ, 0xc0, !PT ;  /* 0x0000007f323a7812 */ /* 0x000fe200078ec0ff */
[----:B------:R-:W-:-:S03]  /*0a90*/  IMAD.MOV.U32 R150, RZ, RZ, 0x8 ;  /* 0x00000008ff967424 */ /* 0x000fc600078e00ff */
[----:B------:R-:W-:-:S04]  /*0aa0*/  SHF.R.S32.HI R57, RZ, 0x1f, R56 ;  /* 0x0000001fff397819 */ /* 0x000fc80000011438 */
[----:B------:R-:W-:Y:S02]  /*0ab0*/  LEA.HI R57, R57, R56, RZ, 0x2 ;  /* 0x0000003839397211 */ /* 0x000fe400078f10ff */
[----:B------:R-:W-:Y:S02]  /*0ac0*/  MOV R56, 0x4 ;  /* 0x0000000400387802 */ /* 0x000fe40000000f00 */
[----:B------:R-:W-:-:S03]  /*0ad0*/  LEA.HI.SX32 R173, R57, R58, 0x1e ;  /* 0x0000003a39ad7211 */ /* 0x000fc600078ff2ff */
[----:B------:R-:W-:-:S04]  /*0ae0*/  IMAD.WIDE R58, R89, R56, c[0x0][0x1a0] ;  /* 0x00006800593a7625 */ /* 0x000fc800078e0238 */
[CC--:B------:R-:W-:Y:S01]  /*0af0*/  IMAD.WIDE.U32 R126, R173.reuse, R150.reuse, c[0x0][0x208] ;  /* 0x00008200ad7e7625 */ /* 0x0c0fe200078e0096 */
[----:B------:R0:W2:Y:S03]  /*0b00*/  LDG.E R191, [R58.64] ;  /* 0x000000043abf7981 */ /* 0x0000a6000c1e1900 */
[CC--:B------:R-:W-:Y:S02]  /*0b10*/  IMAD.WIDE.U32 R128, R173.reuse, R150.reuse, c[0x0][0x188] ;  /* 0x00006200ad807625 */ /* 0x0c0fe400078e0096 */
[----:B------:R-:W3:Y:S02]  /*0b20*/  LDG.E.64 R126, [R126.64] ;  /* 0x000000047e7e7981 */ /* 0x000ee4000c1e1b00 */
[----:B------:R-:W-:Y:S02]  /*0b30*/  IMAD.WIDE.U32 R124, R173, R150, c[0x0][0x210] ;  /* 0x00008400ad7c7625 */ /* 0x000fe400078e0096 */
[----:B------:R-:W4:Y:S04]  /*0b40*/  LDG.E.64 R128, [R128.64] ;  /* 0x0000000480807981 */ /* 0x000f28000c1e1b00 */
[----:B------:R-:W4:Y:S01]  /*0b50*/  LDG.E.64 R124, [R124.64] ;  /* 0x000000047c7c7981 */ /* 0x000f22000c1e1b00 */
[----:B------:R-:W-:-:S05]  /*0b60*/  IMAD.WIDE R56, R89, R56, c[0x0][0x1a8] ;  /* 0x00006a0059387625 */ /* 0x000fca00078e0238 */
[----:B------:R1:W4:Y:S01]  /*0b70*/  LDG.E R186, [R56.64] ;  /* 0x0000000438ba7981 */ /* 0x000322000c1e1900 */
[----:B------:R-:W-:-:S05]  /*0b80*/  IADD3 R184, R173, 0x80, RZ ;  /* 0x00000080adb87810 */ /* 0x000fca0007ffe0ff */
[----:B------:R-:W-:-:S04]  /*0b90*/  IMAD.WIDE.U32 R130, R184, R150, c[0x0][0x208] ;  /* 0x00008200b8827625 */ /* 0x000fc800078e0096 */
[CC--:B------:R-:W-:Y:S02]  /*0ba0*/  IMAD.WIDE.U32 R120, R184.reuse, R150.reuse, c[0x0][0x210] ;  /* 0x00008400b8787625 */ /* 0x0c0fe400078e0096 */
[----:B------:R-:W4:Y:S02]  /*0bb0*/  LDG.E.64 R130, [R130.64] ;  /* 0x0000000482827981 */ /* 0x000f24000c1e1b00 */
[----:B------:R-:W-:Y:S02]  /*0bc0*/  IMAD.WIDE.U32 R132, R184, R150, c[0x0][0x188] ;  /* 0x00006200b8847625 */ /* 0x000fe400078e0096 */
[----:B------:R-:W4:Y:S04]  /*0bd0*/  LDG.E.64 R120, [R120.64] ;  /* 0x0000000478787981 */ /* 0x000f28000c1e1b00 */
[----:B------:R-:W4:Y:S01]  /*0be0*/  LDG.E.64 R132, [R132.64] ;  /* 0x0000000484847981 */ /* 0x000f22000c1e1b00 */
        /* <DEDUP_REMOVED lines=15> */
[----:B-1----:R-:W-:-:S04]  /*0ce0*/  IMAD.WIDE.U32 R56, R185, R150, c[0x0][0x188] ;  /* 0x00006200b9387625 */ /* 0x002fc800078e0096 */
[CC--:B------:R-:W-:Y:S02]  /*0cf0*/  IMAD.WIDE.U32 R122, R185.reuse, R150.reuse, c[0x0][0x208] ;  /* 0x00008200b97a7625 */ /* 0x0c0fe400078e0096 */
[----:B------:R-:W4:Y:S02]  /*0d00*/  LDG.E.64 R56, [R56.64] ;  /* 0x0000000438387981 */ /* 0x000f24000c1e1b00 */
[----:B0-----:R-:W-:Y:S02]  /*0d10*/  IMAD.WIDE.U32 R58, R185, R150, c[0x0][0x210] ;  /* 0x00008400b93a7625 */ /* 0x001fe400078e0096 */
[----:B------:R-:W4:Y:S04]  /*0d20*/  LDG.E.64 R122, [R122.64] ;  /* 0x000000047a7a7981 */ /* 0x000f28000c1e1b00 */
[----:B------:R-:W4:Y:S01]  /*0d30*/  LDG.E.64 R58, [R58.64] ;  /* 0x000000043a3a7981 */ /* 0x000f22000c1e1b00 */
[----:B------:R-:W-:-:S04]  /*0d40*/  ISETP.NE.U32.AND P1, PT, RZ, c[0x0][0x218], PT ;  /* 0x00008600ff007a0c */ /* 0x000fc80003f25070 */
[----:B------:R-:W-:Y:S01]  /*0d50*/  ISETP.NE.AND.EX P1, PT, RZ, c[0x0][0x21c], PT, P1 ;  /* 0x00008700ff007a0c */ /* 0x000fe20003f25310 */
[----:B------:R-:W-:Y:S02]  /*0d60*/  ULDC.U8 UR6, c[0x0][0x1f0] ;  /* 0x00007c0000067ab9 */ /* 0x000fe40000000000 */
[----:B------:R-:W-:-:S10]  /*0d70*/  ISETP.NE.AND P0, PT, RZ, UR6, PT ;  /* 0x00000006ff007c0c */ /* 0x000fd4000bf05270 */
[----:B------:R-:W-:-:S05]  /*0d80*/  @P1 IMAD.WIDE.U32 R148, R173, R150, c[0x0][0x218] ;  /* 0x00008600ad941625 */ /* 0x000fca00078e0096 */
[----:B------:R2:W5:Y:S01]  /*0d90*/  @P1 LDG.E.64 R114, [R148.64] ;  /* 0x0000000494721981 */ /* 0x000562000c1e1b00 */
[----:B------:R-:W-:-:S04]  /*0da0*/  @P1 IMAD.WIDE.U32 R142, R183, R150, c[0x0][0x218] ;  /* 0x00008600b78e1625 */ /* 0x000fc800078e0096 */
[-C--:B------:R-:W-:Y:S01]  /*0db0*/  @P1 IMAD.WIDE.U32 R144, R174, R150.reuse, c[0x0][0x218] ;  /* 0x00008600ae901625 */ /* 0x080fe200078e0096 */
[----:B------:R0:W5:Y:S04]  /*0dc0*/  @P1 LDG.E.64 R116, [R142.64] ;  /* 0x000000048e741981 */ /* 0x000168000c1e1b00 */
[----:B------:R1:W5:Y:S01]  /*0dd0*/  @P1 LDG.E.64 R110, [R144.64] ;  /* 0x00000004906e1981 */ /* 0x000362000c1e1b00 */
[----:B------:R-:W-:-:S05]  /*0de0*/  @P1 IMAD.WIDE.U32 R146, R184, R150, c[0x0][0x218] ;  /* 0x00008600b8921625 */ /* 0x000fca00078e0096 */
[----:B------:R0:W5:Y:S01]  /*0df0*/  @P1 LDG.E.64 R112, [R146.64] ;  /* 0x0000000492701981 */ /* 0x000162000c1e1b00 */
[----:B------:R-:W-:-:S05]  /*0e00*/  @P1 IMAD.WIDE.U32 R150, R185, R150, c[0x0][0x218] ;  /* 0x00008600b9961625 */ /* 0x000fca00078e0096 */
[----:B------:R0:W5:Y:S01]  /*0e10*/  @P1 LDG.E.64 R118, [R150.64] ;  /* 0x0000000496761981 */ /* 0x000162000c1e1b00 */
[----:B--2---:R-:W-:Y:S02]  /*0e20*/  FSEL R148, R191, RZ, !P0 ;  /* 0x000000ffbf947208 */ /* 0x004fe40004000000 */
[--C-:B---3--:R-:W-:Y:S01]  /*0e30*/  SHF.R.U64 R190, R126, 0x10, R127.reuse ;  /* 0x000000107ebe7819 */ /* 0x108fe2000000127f */
[----:B------:R-:W-:Y:S01]  /*0e40*/  IMAD.MOV.U32 R188, RZ, RZ, R126 ;  /* 0x000000ffffbc7224 */ /* 0x000fe200078e007e */
[----:B------:R-:W-:Y:S02]  /*0e50*/  MOV R189, R127 ;  /* 0x0000007f00bd7202 */ /* 0x000fe40000000f00 */
[----:B------:R-:W-:Y:S02]  /*0e60*/  SHF.R.U32.HI R149, RZ, 0x10, R127 ;  /* 0x00000010ff957819 */ /* 0x000fe4000001167f */
[----:B----4-:R-:W-:Y:S01]  /*0e70*/  PRMT R127, RZ, 0x5410, R128 ;  /* 0x00005410ff7f7816 */ /* 0x010fe20000000080 */
[----:B------:R-:W-:-:S04]  /*0e80*/  IMAD.MOV.U32 R126, RZ, RZ, R124 ;  /* 0x000000ffff7e7224 */ /* 0x000fc800078e007c */
[----:B------:R-:W-:Y:S01]  /*0e90*/  FADD.FTZ R127, -R148, R127 ;  /* 0x0000007f947f7221 */ /* 0x000fe20000010100 */
[----:B0-----:R-:W-:Y:S02]  /*0ea0*/  PRMT R143, RZ, 0x5410, R126 ;  /* 0x00005410ff8f7816 */ /* 0x001fe4000000007e */
[--C-:B-1----:R-:W-:Y:S02]  /*0eb0*/  SHF.R.U64 R144, R124, 0x10, R125.reuse ;  /* 0x000000107c907819 */ /* 0x102fe4000000127d */
[----:B------:R-:W-:Y:S02]  /*0ec0*/  MOV R142, R125 ;  /* 0x0000007d008e7202 */ /* 0x000fe40000000f00 */
[----:B------:R-:W-:Y:S01]  /*0ed0*/  SHF.R.U32.HI R145, RZ, 0x10, R125 ;  /* 0x00000010ff917819 */ /* 0x000fe2000001167d */
[----:B------:R-:W-:Y:S01]  /*0ee0*/  FMUL.FTZ R125, R186, R127 ;  /* 0x0000007fba7d7220 */ /* 0x000fe20000410000 */
[----:B------:R-:W-:Y:S01]  /*0ef0*/  PRMT R127, RZ, 0x5410, R188 ;  /* 0x00005410ff7f7816 */ /* 0x000fe200000000bc */
[----:B------:R-:W-:Y:S01]  /*0f00*/  FMUL.FTZ R124, R100, R143 ;  /* 0x0000008f647c7220 */ /* 0x000fe20000410000 */
[----:B------:R-:W-:-:S03]  /*0f10*/  SHF.R.U64 R128, R128, 0x10, R129 ;  /* 0x0000001080807819 */ /* 0x000fc60000001281 */
[----:B------:R-:W-:Y:S02]  /*0f20*/  FADD.FTZ R88, R127, R88 ;  /* 0x000000587f587221 */ /* 0x000fe40000010000 */
[-C--:B------:R-:W-:Y:S02]  /*0f30*/  FFMA.FTZ R152, R125, R127.reuse, R152 ;  /* 0x0000007f7d987223 */ /* 0x080fe40000010098 */
[----:B------:R-:W-:Y:S01]  /*0f40*/  FFMA.FTZ R124, R90, R127, R124 ;  /* 0x0000007f5a7c7223 */ /* 0x000fe2000001007c */
[----:B------:R-:W-:Y:S01]  /*0f50*/  PRMT R127, RZ, 0x5410, R128 ;  /* 0x00005410ff7f7816 */ /* 0x000fe20000000080 */
[----:B------:R-:W-:Y:S01]  /*0f60*/  FADD.FTZ R84, R143, R84 ;  /* 0x000000548f547221 */ /* 0x000fe20000010000 */
[----:B------:R-:W-:Y:S01]  /*0f70*/  PRMT R144, RZ, 0x5410, R144 ;  /* 0x00005410ff907816 */ /* 0x000fe20000000090 */
[----:B------:R-:W-:Y:S02]  /*0f80*/  FFMA.FTZ R72, R125, R143, R72 ;  /* 0x0000008f7d487223 */ /* 0x000fe40000010048 */
[----:B------:R-:W-:Y:S01]  /*0f90*/  FADD.FTZ R127, -R148, R127 ;  /* 0x0000007f947f7221 */ /* 0x000fe20000010100 */
[----:B------:R-:W-:-:S02]  /*0fa0*/  SHF.R.U32.HI R143, RZ, 0x10, R129 ;  /* 0x00000010ff8f7819 */ /* 0x000fc40000011681 */
[----:B------:R-:W-:Y:S01]  /*0fb0*/  PRMT R129, RZ, 0x5410, R129 ;  /* 0x00005410ff817816 */ /* 0x000fe20000000081 */
[----:B------:R-:W-:Y:S01]  /*0fc0*/  FMUL.FTZ R126, R186, R127 ;  /* 0x0000007fba7e7220 */ /* 0x000fe20000410000 */
[----:B------:R-:W-:Y:S01]  /*0fd0*/  PRMT R127, RZ, 0x5410, R190 ;  /* 0x00005410ff7f7816 */ /* 0x000fe200000000be */
[----:B------:R-:W-:Y:S02]  /*0fe0*/  FMUL.FTZ R128, R163, R144 ;  /* 0x00000090a3807220 */ /* 0x000fe40000410000 */
[----:B------:R-:W-:Y:S02]  /*0ff0*/  FADD.FTZ R129, -R148, R129 ;  /* 0x0000008194817221 */ /* 0x000fe40000010100 */
[----:B------:R-:W-:Y:S02]  /*1000*/  FADD.FTZ R82, R127, R82 ;  /* 0x000000527f527221 */ /* 0x000fe40000010000 */
[-C--:B------:R-:W-:Y:S01]  /*1010*/  FFMA.FTZ R83, R126, R127.reuse, R83 ;  /* 0x0000007f7e537223 */ /* 0x080fe20000010053 */
[----:B------:R-:W-:Y:S01]  /*1020*/  PRMT R143, RZ, 0x5410, R143 ;  /* 0x00005410ff8f7816 */ /* 0x000fe2000000008f */
[----:B------:R-:W-:-:S02]  /*1030*/  FFMA.FTZ R127, R153, R127, R128 ;  /* 0x0000007f997f7223 */ /* 0x000fc40000010080 */
[----:B------:R-:W-:Y:S01]  /*1040*/  FMUL.FTZ R128, R186, R129 ;  /* 0x00000081ba807220 */ /* 0x000fe20000410000 */
[----:B------:R-:W-:Y:S01]  /*1050*/  PRMT R129, RZ, 0x5410, R142 ;  /* 0x00005410ff817816 */ /* 0x000fe2000000008e */
[----:B------:R-:W-:Y:S01]  /*1060*/  FADD.FTZ R143, -R148, R143 ;  /* 0x0000008f948f7221 */ /* 0x000fe20000010100 */
[----:B------:R-:W-:Y:S02]  /*1070*/  PRMT R146, RZ, 0x5410, R189 ;  /* 0x00005410ff927816 */ /* 0x000fe400000000bd */
[----:B------:R-:W-:Y:S01]  /*1080*/  PRMT R145, RZ, 0x5410, R145 ;  /* 0x00005410ff917816 */ /* 0x000fe20000000091 */
[----:B------:R-:W-:Y:S02]  /*1090*/  FADD.FTZ R86, R129, R86 ;  /* 0x0000005681567221 */ /* 0x000fe40000010000 */
[-C--:B------:R-:W-:Y:S02]  /*10a0*/  FFMA.FTZ R74, R128, R129.reuse, R74 ;  /* 0x00000081804a7223 */ /* 0x080fe4000001004a */
[----:B------:R-:W-:-:S02]  /*10b0*/  FMUL.FTZ R129, R101, R129 ;  /* 0x0000008165817220 */ /* 0x000fc40000410000 */
[----:B------:R-:W-:Y:S01]  /*10c0*/  FMUL.FTZ R142, R186, R143 ;  /* 0x0000008fba8e7220 */ /* 0x000fe20000410000 */
[----:B------:R-:W-:Y:S01]  /*10d0*/  PRMT R143, RZ, 0x5410, R149 ;  /* 0x00005410ff8f7816 */ /* 0x000fe20000000095 */
[----:B------:R-:W-:Y:S02]  /*10e0*/  FADD.FTZ R71, R146, R71 ;  /* 0x0000004792477221 */ /* 0x000fe40000010000 */
[-C--:B------:R-:W-:Y:S02]  /*10f0*/  FFMA.FTZ R79, R128, R146.reuse, R79 ;  /* 0x00000092804f7223 */ /* 0x080fe4000001004f */
[----:B------:R-:W-:Y:S02]  /*1100*/  FFMA.FTZ R129, R91, R146, R129 ;  /* 0x000000925b817223 */ /* 0x000fe40000010081 */
[----:B------:R-:W-:Y:S01]  /*1110*/  FMUL.FTZ R146, R164, R145 ;  /* 0x00000091a4927220 */ /* 0x000fe20000410000 */
[----:B------:R-:W-:Y:S01]  /*1120*/  SHF.R.U64 R188, R130, 0x10, R131 ;  /* 0x0000001082bc7819 */ /* 0x000fe20000001283 */
[----:B------:R-:W-:-:S02]  /*1130*/  FADD.FTZ R55, R143, R55 ;  /* 0x000000378f377221 */ /* 0x000fc40000010000 */
[-C--:B------:R-:W-:Y:S02]  /*1140*/  FFMA.FTZ R63, R142, R143.reuse, R63 ;  /* 0x0000008f8e3f7223 */ /* 0x080fe4000001003f */
[----:B------:R-:W-:Y:S02]  /*1150*/  FADD.FTZ R85, R144, R85 ;  /* 0x0000005590557221 */ /* 0x000fe40000010000 */
[----:B------:R-:W-:Y:S01]  /*1160*/  FFMA.FTZ R73, R126, R144, R73 ;  /* 0x000000907e497223 */ /* 0x000fe20000010049 */
[----:B------:R-:W-:Y:S01]  /*1170*/  SHF.R.U32.HI R151, RZ, 0x10, R131 ;  /* 0x00000010ff977819 */ /* 0x000fe20000011683 */
[----:B------:R-:W-:Y:S01]  /*1180*/  FFMA.FTZ R143, R154, R143, R146 ;  /* 0x0000008f9a8f7223 */ /* 0x000fe20000010092 */
[----:B------:R-:W-:Y:S01]  /*1190*/  MOV R146, R131 ;  /* 0x0000008300927202 */ /* 0x000fe20000000f00 */
[----:B------:R-:W-:Y:S01]  /*11a0*/  IMAD.MOV.U32 R144, RZ, RZ, R130 ;  /* 0x000000ffff907224 */ /* 0x000fe200078e0082 */
[----:B------:R-:W-:Y:S01]  /*11b0*/  PRMT R131, RZ, 0x5410, R132 ;  /* 0x00005410ff837816 */ /* 0x000fe20000000084 */
[----:B------:R-:W-:-:S02]  /*11c0*/  IMAD.MOV.U32 R130, RZ, RZ, R120 ;  /* 0x000000ffff827224 */ /* 0x000fc400078e0078 */
[----:B------:R-:W-:Y:S02]  /*11d0*/  FADD.FTZ R87, R145, R87 ;  /* 0x0000005791577221 */ /* 0x000fe40000010000 */
[----:B------:R-:W-:Y:S01]  /*11e0*/  FFMA.FTZ R75, R142, R145, R75 ;  /* 0x000000918e4b7223 */ /* 0x000fe2000001004b */
[----:B------:R-:W-:Y:S01]  /*11f0*/  PRMT R145, RZ, 0x5410, R130 ;  /* 0x00005410ff917816 */ /* 0x000fe20000000082 */
[----:B------:R-:W-:Y:S01]  /*1200*/  FADD.FTZ R131, -R148, R131 ;  /* 0x0000008394837221 */ /* 0x000fe20000010100 */
[--C-:B------:R-:W-:Y:S02]  /*1210*/  SHF.R.U64 R150, R120, 0x10, R121.reuse ;  /* 0x0000001078967819 */ /* 0x100fe40000001279 */
        /* <DEDUP_REMOVED lines=9> */
[----:B------:R-:W-:Y:S02]  /*12b0*/  PRMT R121, RZ, 0x5410, R132 ;  /* 0x00005410ff797816 */ /* 0x000fe40000000084 */
[--C-:B------:R-:W-:Y:S02]  /*12c0*/  SHF.R.U32.HI R144, RZ, 0x10, R133.reuse ;  /* 0x00000010ff907819 */ /* 0x100fe40000011685 */
[----:B------:R-:W-:Y:S01]  /*12d0*/  PRMT R133, RZ, 0x5410, R133 ;  /* 0x00005410ff857816 */ /* 0x000fe20000000085 */
[----:B------:R-:W-:Y:S01]  /*12e0*/  FADD.FTZ R121, -R148, R121 ;  /* 0x0000007994797221 */ /* 0x000fe20000010100 */
[----:B------:R-:W-:Y:S01]  /*12f0*/  PRMT R150, RZ, 0x5410, R150 ;  /* 0x00005410ff967816 */ /* 0x000fe20000000096 */
[----:B------:R-:W-:Y:S01]  /*1300*/  FADD.FTZ R80, R145, R80 ;  /* 0x0000005091507221 */ /* 0x000fe20000010000 */
[----:B------:R-:W-:Y:S01]  /*1310*/  PRMT R120, RZ, 0x5410, R188 ;  /* 0x00005410ff787816 */ /* 0x000fe200000000bc */
[----:B------:R-:W-:-:S02]  /*1320*/  FFMA.FTZ R76, R131, R145, R76 ;  /* 0x00000091834c7223 */ /* 0x000fc4000001004c */
[----:B------:R-:W-:Y:S02]  /*1330*/  FADD.FTZ R145, -R148, R133 ;  /* 0x0000008594917221 */ /* 0x000fe40000010100 */
[----:B------:R-:W-:Y:S02]  /*1340*/  FMUL.FTZ R132, R186, R121 ;  /* 0x00000079ba847220 */ /* 0x000fe40000410000 */
[----:B------:R-:W-:Y:S02]  /*1350*/  FMUL.FTZ R133, R165, R150 ;  /* 0x00000096a5857220 */ /* 0x000fe40000410000 */
[----:B------:R-:W-:Y:S02]  /*1360*/  FADD.FTZ R69, R120, R69 ;  /* 0x0000004578457221 */ /* 0x000fe40000010000 */
[-C--:B------:R-:W-:Y:S02]  /*1370*/  FFMA.FTZ R61, R132, R120.reuse, R61 ;  /* 0x00000078843d7223 */ /* 0x080fe4000001003d */
[----:B------:R-:W-:Y:S01]  /*1380*/  FFMA.FTZ R133, R155, R120, R133 ;  /* 0x000000789b857223 */ /* 0x000fe20000010085 */
[----:B------:R-:W-:Y:S01]  /*1390*/  PRMT R120, RZ, 0x5410, R147 ;  /* 0x00005410ff787816 */ /* 0x000fe20000000093 */
[----:B------:R-:W-:Y:S01]  /*13a0*/  FMUL.FTZ R145, R186, R145 ;  /* 0x00000091ba917220 */ /* 0x000fe20000410000 */
[----:B------:R-:W-:-:S02]  /*13b0*/  PRMT R121, RZ, 0x5410, R144 ;  /* 0x00005410ff797816 */ /* 0x000fc40000000090 */
[----:B------:R-:W-:Y:S01]  /*13c0*/  PRMT R146, RZ, 0x5410, R146 ;  /* 0x00005410ff927816 */ /* 0x000fe20000000092 */
[----:B------:R-:W-:Y:S02]  /*13d0*/  FADD.FTZ R53, R120, R53 ;  /* 0x0000003578357221 */ /* 0x000fe40000010000 */
[-C--:B------:R-:W-:Y:S02]  /*13e0*/  FFMA.FTZ R78, R145, R120.reuse, R78 ;  /* 0x00000078914e7223 */ /* 0x080fe4000001004e */
[----:B------:R-:W-:Y:S01]  /*13f0*/  FMUL.FTZ R144, R103, R120 ;  /* 0x0000007867907220 */ /* 0x000fe20000410000 */
[----:B------:R-:W-:Y:S01]  /*1400*/  PRMT R120, RZ, 0x5410, R149 ;  /* 0x00005410ff787816 */ /* 0x000fe20000000095 */
[----:B------:R-:W-:Y:S01]  /*1410*/  FADD.FTZ R121, -R148, R121 ;  /* 0x0000007994797221 */ /* 0x000fe20000010100 */
[----:B------:R-:W-:Y:S01]  /*1420*/  PRMT R147, RZ, 0x5410, R151 ;  /* 0x00005410ff937816 */ /* 0x000fe20000000097 */
[----:B------:R-:W-:Y:S02]  /*1430*/  FADD.FTZ R70, R146, R70 ;  /* 0x0000004692467221 */ /* 0x000fe40000010000 */
[----:B------:R-:W-:-:S02]  /*1440*/  FFMA.FTZ R62, R145, R146, R62 ;  /* 0x00000092913e7223 */ /* 0x000fc4000001003e */
[----:B------:R-:W-:Y:S02]  /*1450*/  FFMA.FTZ R144, R93, R146, R144 ;  /* 0x000000925d907223 */ /* 0x000fe40000010090 */
[----:B------:R-:W-:Y:S02]  /*1460*/  FMUL.FTZ R146, R186, R121 ;  /* 0x00000079ba927220 */ /* 0x000fe40000410000 */
[----:B------:R-:W-:Y:S01]  /*1470*/  FMUL.FTZ R121, R166, R120 ;  /* 0x00000078a6797220 */ /* 0x000fe20000410000 */
[----:B------:R-:W-:Y:S01]  /*1480*/  SHF.R.U64 R191, R134, 0x10, R135 ;  /* 0x0000001086bf7819 */ /* 0x000fe20000001287 */
[----:B------:R-:W-:Y:S02]  /*1490*/  FADD.FTZ R52, R147, R52 ;  /* 0x0000003493347221 */ /* 0x000fe40000010000 */
[----:B------:R-:W-:Y:S02]  /*14a0*/  FFMA.FTZ R54, R146, R147, R54 ;  /* 0x0000009392367223 */ /* 0x000fe40000010036 */
[----:B------:R-:W-:-:S02]  /*14b0*/  FADD.FTZ R39, R120, R39 ;  /* 0x0000002778277221 */ /* 0x000fc40000010000 */
[----:B------:R-:W-:Y:S01]  /*14c0*/  FFMA.FTZ R51, R146, R120, R51 ;  /* 0x0000007892337223 */ /* 0x000fe20000010033 */
[----:B------:R-:W-:Y:S01]  /*14d0*/  SHF.R.U32.HI R190, RZ, 0x10, R135 ;  /* 0x00000010ffbe7819 */ /* 0x000fe20000011687 */
[----:B------:R-:W-:Y:S01]  /*14e0*/  FFMA.FTZ R147, R156, R147, R121 ;  /* 0x000000939c937223 */ /* 0x000fe20000010079 */
[----:B------:R-:W-:Y:S01]  /*14f0*/  MOV R121, R135 ;  /* 0x0000008700797202 */ /* 0x000fe20000000f00 */
[----:B------:R-:W-:Y:S01]  /*1500*/  IMAD.MOV.U32 R120, RZ, RZ, R134 ;  /* 0x000000ffff787224 */ /* 0x000fe200078e0086 */
[----:B------:R-:W-:Y:S01]  /*1510*/  PRMT R135, RZ, 0x5410, R136 ;  /* 0x00005410ff877816 */ /* 0x000fe20000000088 */
[----:B------:R-:W-:Y:S01]  /*1520*/  IMAD.MOV.U32 R134, RZ, RZ, R66 ;  /* 0x000000ffff867224 */ /* 0x000fe200078e0042 */
[----:B------:R-:W-:Y:S01]  /*1530*/  SHF.R.U64 R189, R66, 0x10, R67 ;  /* 0x0000001042bd7819 */ /* 0x000fe20000001243 */
[----:B------:R-:W-:Y:S02]  /*1540*/  FADD.FTZ R81, R150, R81 ;  /* 0x0000005196517221 */ /* 0x000fe40000010000 */
[----:B------:R-:W-:Y:S01]  /*1550*/  FADD.FTZ R135, -R148, R135 ;  /* 0x0000008794877221 */ /* 0x000fe20000010100 */
[----:B------:R-:W-:Y:S01]  /*1560*/  PRMT R66, RZ, 0x5410, R134 ;  /* 0x00005410ff427816 */ /* 0x000fe20000000086 */
[----:B------:R-:W-:Y:S01]  /*1570*/  FFMA.FTZ R77, R132, R150, R77 ;  /* 0x00000096844d7223 */ /* 0x000fe2000001004d */
[----:B------:R-:W-:-:S02]  /*1580*/  MOV R150, R67 ;  /* 0x0000004300967202 */ /* 0x000fc40000000f00 */
[----:B------:R-:W-:Y:S01]  /*1590*/  SHF.R.U32.HI R188, RZ, 0x10, R67 ;  /* 0x00000010ffbc7819 */ /* 0x000fe20000011643 */
[----:B------:R-:W-:Y:S01]  /*15a0*/  FMUL.FTZ R135, R186, R135 ;  /* 0x00000087ba877220 */ /* 0x000fe20000410000 */
[----:B------:R-:W-:Y:S01]  /*15b0*/  PRMT R67, RZ, 0x5410, R120 ;  /* 0x00005410ff437816 */ /* 0x000fe20000000078 */
[----:B------:R-:W-:Y:S01]  /*15c0*/  FMUL.FTZ R134, R104, R66 ;  /* 0x0000004268867220 */ /* 0x000fe20000410000 */
[--C-:B------:R-:W-:Y:S02]  /*15d0*/  SHF.R.U64 R136, R136, 0x10, R137.reuse ;  /* 0x0000001088887819 */ /* 0x100fe40000001289 */
[--C-:B------:R-:W-:Y:S02]  /*15e0*/  SHF.R.U32.HI R151, RZ, 0x10, R137.reuse ;  /* 0x00000010ff977819 */ /* 0x100fe40000011689 */
[----:B------:R-:W-:Y:S01]  /*15f0*/  PRMT R137, RZ, 0x5410, R137 ;  /* 0x00005410ff897816 */ /* 0x000fe20000000089 */
[----:B------:R-:W-:Y:S02]  /*1600*/  FADD.FTZ R14, R67, R14 ;  /* 0x0000000e430e7221 */ /* 0x000fe40000010000 */
[----:B------:R-:W-:-:S02]  /*1610*/  FFMA.FTZ R2, R135, R67, R2 ;  /* 0x0000004387027223 */ /* 0x000fc40000010002 */
[----:B------:R-:W-:Y:S01]  /*1620*/  FFMA.FTZ R134, R94, R67, R134 ;  /* 0x000000435e867223 */ /* 0x000fe20000010086 */
[----:B------:R-:W-:Y:S01]  /*1630*/  PRMT R67, RZ, 0x5410, R136 ;  /* 0x00005410ff437816 */ /* 0x000fe20000000088 */
[----:B------:R-:W-:Y:S01]  /*1640*/  FADD.FTZ R149, -R148, R137 ;  /* 0x0000008994957221 */ /* 0x000fe20000010100 */
[----:B------:R-:W-:-:S03]  /*1650*/  PRMT R150, RZ, 0x5410, R150 ;  /* 0x00005410ff967816 */ /* 0x000fc60000000096 */
[----:B------:R-:W-:Y:S02]  /*1660*/  FADD.FTZ R67, -R148, R67 ;  /* 0x0000004394437221 */ /* 0x000fe40000010100 */
[C---:B------:R-:W-:Y:S01]  /*1670*/  FMUL.FTZ R149, R186.reuse, R149 ;  /* 0x00000095ba957220 */ /* 0x040fe20000410000 */
[----:B------:R-:W-:Y:S01]  /*1680*/  PRMT R121, RZ, 0x5410, R121 ;  /* 0x00005410ff797816 */ /* 0x000fe20000000079 */
[----:B------:R-:W-:Y:S01]  /*1690*/  FMUL.FTZ R136, R186, R67 ;  /* 0x00000043ba887220 */ /* 0x000fe20000410000 */
[----:B------:R-:W-:Y:S01]  /*16a0*/  PRMT R67, RZ, 0x5410, R151 ;  /* 0x00005410ff437816 */ /* 0x000fe20000000097 */
[----:B------:R-:W-:Y:S02]  /*16b0*/  FADD.FTZ R35, R150, R35 ;  /* 0x0000002396237221 */ /* 0x000fe40000010000 */
[-C--:B------:R-:W-:Y:S02]  /*16c0*/  FFMA.FTZ R48, R149, R150.reuse, R48 ;  /* 0x0000009695307223 */ /* 0x080fe40000010030 */
[----:B------:R-:W-:-:S02]  /*16d0*/  FMUL.FTZ R150, R105, R150 ;  /* 0x0000009669967220 */ /* 0x000fc40000410000 */
[----:B------:R-:W-:Y:S02]  /*16e0*/  FADD.FTZ R37, R66, R37 ;  /* 0x0000002542257221 */ /* 0x000fe40000010000 */
[----:B------:R-:W-:Y:S01]  /*16f0*/  FFMA.FTZ R26, R135, R66, R26 ;  /* 0x00000042871a7223 */ /* 0x000fe2000001001a */
[----:B------:R-:W-:Y:S01]  /*1700*/  PRMT R66, RZ, 0x5410, R189 ;  /* 0x00005410ff427816 */ /* 0x000fe200000000bd */
[----:B------:R-:W-:Y:S02]  /*1710*/  FADD.FTZ R16, R121, R16 ;  /* 0x0000001079107221 */ /* 0x000fe40000010000 */
[-C--:B------:R-:W-:Y:S02]  /*1720*/  FFMA.FTZ R4, R149, R121.reuse, R4 ;  /* 0x0000007995047223 */ /* 0x080fe40000010004 */
[----:B------:R-:W-:Y:S01]  /*1730*/  FFMA.FTZ R150, R95, R121, R150 ;  /* 0x000000795f967223 */ /* 0x000fe20000010096 */
[----:B------:R-:W-:Y:S01]  /*1740*/  PRMT R121, RZ, 0x5410, R188 ;  /* 0x00005410ff797816 */ /* 0x000fe200000000bc */
[----:B------:R-:W-:Y:S01]  /*1750*/  FADD.FTZ R67, -R148, R67 ;  /* 0x0000004394437221 */ /* 0x000fe20000010100 */
[----:B------:R-:W-:-:S02]  /*1760*/  PRMT R137, RZ, 0x5410, R191 ;  /* 0x00005410ff897816 */ /* 0x000fc400000000bf */
[----:B------:R-:W-:Y:S01]  /*1770*/  PRMT R151, RZ, 0x5410, R190 ;  /* 0x00005410ff977816 */ /* 0x000fe200000000be */
[----:B------:R-:W-:Y:S02]  /*1780*/  FMUL.FTZ R188, R186, R67 ;  /* 0x00000043babc7220 */ /* 0x000fe40000410000 */
[----:B------:R-:W-:Y:S02]  /*1790*/  FMUL.FTZ R120, R167, R66 ;  /* 0x00000042a7787220 */ /* 0x000fe40000410000 */
[----:B------:R-:W-:Y:S02]  /*17a0*/  FMUL.FTZ R67, R168, R121 ;  /* 0x00000079a8437220 */ /* 0x000fe40000410000 */
[----:B------:R-:W-:Y:S02]  /*17b0*/  FADD.FTZ R13, R137, R13 ;  /* 0x0000000d890d7221 */ /* 0x000fe40000010000 */
[----:B------:R-:W-:Y:S02]  /*17c0*/  FFMA.FTZ R0, R136, R137, R0 ;  /* 0x0000008988007223 */ /* 0x000fe40000010000 */
[----:B------:R-:W-:-:S02]  /*17d0*/  FADD.FTZ R15, R151, R15 ;  /* 0x0000000f970f7221 */ /* 0x000fc40000010000 */
[----:B------:R-:W-:Y:S01]  /*17e0*/  FFMA.FTZ R3, R188, R151, R3 ;  /* 0x00000097bc037223 */ /* 0x000fe20000010003 */
[--C-:B------:R-:W-:Y:S01]  /*17f0*/  SHF.R.U64 R192, R140, 0x10, R141.reuse ;  /* 0x000000108cc07819 */ /* 0x100fe2000000128d */
[----:B------:R-:W-:Y:S01]  /*1800*/  FFMA.FTZ R137, R157, R137, R120 ;  /* 0x000000899d897223 */ /* 0x000fe20000010078 */
[----:B------:R-:W-:Y:S01]  /*1810*/  SHF.R.U32.HI R191, RZ, 0x10, R141 ;  /* 0x00000010ffbf7819 */ /* 0x000fe2000001168d */
[----:B------:R-:W-:Y:S01]  /*1820*/  FFMA.FTZ R151, R158, R151, R67 ;  /* 0x000000979e977223 */ /* 0x000fe20000010043 */
[----:B------:R-:W-:Y:S01]  /*1830*/  MOV R67, R141 ;  /* 0x0000008d00437202 */ /* 0x000fe20000000f00 */
[----:B------:R-:W-:Y:S01]  /*1840*/  IMAD.MOV.U32 R120, RZ, RZ, R64 ;  /* 0x000000ffff787224 */ /* 0x000fe200078e0040 */
[----:B------:R-:W-:Y:S01]  /*1850*/  PRMT R141, RZ, 0x5410, R138 ;  /* 0x00005410ff8d7816 */ /* 0x000fe2000000008a */
[----:B------:R-:W-:Y:S02]  /*1860*/  FADD.FTZ R38, R66, R38 ;  /* 0x0000002642267221 */ /* 0x000fe40000010000 */
[----:B------:R-:W-:Y:S01]  /*1870*/  FFMA.FTZ R25, R136, R66, R25 ;  /* 0x0000004288197223 */ /* 0x000fe20000010019 */
[----:B------:R-:W-:Y:S01]  /*1880*/  PRMT R120, RZ, 0x5410, R120 ;  /* 0x00005410ff787816 */ /* 0x000fe20000000078 */
[----:B------:R-:W-:-:S02]  /*1890*/  IMAD.MOV.U32 R66, RZ, RZ, R140 ;  /* 0x000000ffff427224 */ /* 0x000fc400078e008c */
[----:B------:R-:W-:Y:S01]  /*18a0*/  FADD.FTZ R141, -R148, R141 ;  /* 0x0000008d948d7221 */ /* 0x000fe20000010100 */
[--C-:B------:R-:W-:Y:S01]  /*18b0*/  SHF.R.U64 R140, R64, 0x10, R65.reuse ;  /* 0x00000010408c7819 */ /* 0x100fe20000001241 */
[----:B------:R-:W-:Y:S01]  /*18c0*/  FADD.FTZ R36, R121, R36 ;  /* 0x0000002479247221 */ /* 0x000fe20000010000 */
[----:B------:R-:W-:Y:S01]  /*18d0*/  SHF.R.U32.HI R190, RZ, 0x10, R65 ;  /* 0x00000010ffbe7819 */ /* 0x000fe20000011641 */
[----:B------:R-:W-:Y:S01]  /*18e0*/  FFMA.FTZ R49, R188, R121, R49 ;  /* 0x00000079bc317223 */ /* 0x000fe20000010031 */
[----:B------:R-:W-:Y:S01]  /*18f0*/  MOV R121, R65 ;  /* 0x0000004100797202 */ /* 0x000fe20000000f00 */
[----:B------:R-:W-:Y:S01]  /*1900*/  FMUL.FTZ R141, R186, R141 ;  /* 0x0000008dba8d7220 */ /* 0x000fe20000410000 */
[----:B------:R-:W-:Y:S01]  /*1910*/  SHF.R.U64 R64, R138, 0x10, R139 ;  /* 0x000000108a407819 */ /* 0x000fe2000000128b */
[----:B------:R-:W-:Y:S01]  /*1920*/  FMUL.FTZ R138, R106, R120 ;  /* 0x000000786a8a7220 */ /* 0x000fe20000410000 */
[----:B------:R-:W-:-:S05]  /*1930*/  PRMT R65, RZ, 0x5410, R66 ;  /* 0x00005410ff417816 */ /* 0x000fca0000000042 */
[----:B------:R-:W-:Y:S02]  /*1940*/  FADD.FTZ R18, R65, R18 ;  /* 0x0000001241127221 */ /* 0x000fe40000010000 */
[-C--:B------:R-:W-:Y:S02]  /*1950*/  FFMA.FTZ R6, R141, R65.reuse, R6 ;  /* 0x000000418d067223 */ /* 0x080fe40000010006 */
[----:B------:R-:W-:Y:S01]  /*1960*/  FFMA.FTZ R138, R96, R65, R138 ;  /* 0x00000041608a7223 */ /* 0x000fe2000001008a */
[----:B------:R-:W-:Y:S02]  /*1970*/  PRMT R65, RZ, 0x5410, R64 ;  /* 0x00005410ff417816 */ /* 0x000fe40000000040 */
[----:B------:R-:W-:-:S03]  /*1980*/  PRMT R66, RZ, 0x5410, R140 ;  /* 0x00005410ff427816 */ /* 0x000fc6000000008c */
[----:B------:R-:W-:Y:S01]  /*1990*/  FADD.FTZ R65, -R148, R65 ;  /* 0x0000004194417221 */ /* 0x000fe20000010100 */
[----:B------:R-:W-:Y:S01]  /*19a0*/  PRMT R64, RZ, 0x5410, R192 ;  /* 0x00005410ff407816 */ /* 0x000fe200000000c0 */
[----:B------:R-:W-:Y:S02]  /*19b0*/  FADD.FTZ R33, R120, R33 ;  /* 0x0000002178217221 */ /* 0x000fe40000010000 */
[----:B------:R-:W-:Y:S01]  /*19c0*/  FFMA.FTZ R46, R141, R120, R46 ;  /* 0x000000788d2e7223 */ /* 0x000fe2000001002e */
[--C-:B------:R-:W-:Y:S01]  /*19d0*/  SHF.R.U32.HI R120, RZ, 0x10, R139.reuse ;  /* 0x00000010ff787819 */ /* 0x100fe2000001168b */
[----:B------:R-:W-:Y:S01]  /*19e0*/  FMUL.FTZ R140, R186, R65 ;  /* 0x00000041ba8c7220 */ /* 0x000fe20000410000 */
[----:B------:R-:W-:Y:S01]  /*19f0*/  PRMT R139, RZ, 0x5410, R139 ;  /* 0x00005410ff8b7816 */ /* 0x000fe2000000008b */
[----:B------:R-:W-:Y:S02]  /*1a00*/  FMUL.FTZ R189, R169, R66 ;  /* 0x00000042a9bd7220 */ /* 0x000fe40000410000 */
[----:B------:R-:W-:-:S02]  /*1a10*/  FADD.FTZ R17, R64, R17 ;  /* 0x0000001140117221 */ /* 0x000fc40000010000 */
[-C--:B------:R-:W-:Y:S02]  /*1a20*/  FFMA.FTZ R5, R140, R64.reuse, R5 ;  /* 0x000000408c057223 */ /* 0x080fe40000010005 */
[----:B------:R-:W-:Y:S01]  /*1a30*/  FFMA.FTZ R189, R159, R64, R189 ;  /* 0x000000409fbd7223 */ /* 0x000fe200000100bd */
[----:B------:R-:W-:Y:S01]  /*1a40*/  PRMT R64, RZ, 0x5410, R121 ;  /* 0x00005410ff407816 */ /* 0x000fe20000000079 */
[----:B------:R-:W-:Y:S01]  /*1a50*/  FADD.FTZ R139, -R148, R139 ;  /* 0x0000008b948b7221 */ /* 0x000fe20000010100 */
[----:B------:R-:W-:Y:S02]  /*1a60*/  PRMT R67, RZ, 0x5410, R67 ;  /* 0x00005410ff437816 */ /* 0x000fe40000000043 */
[----:B------:R-:W-:Y:S01]  /*1a70*/  PRMT R65, RZ, 0x5410, R120 ;  /* 0x00005410ff417816 */ /* 0x000fe20000000078 */
[----:B------:R-:W-:Y:S02]  /*1a80*/  FMUL.FTZ R139, R186, R139 ;  /* 0x0000008bba8b7220 */ /* 0x000fe40000410000 */
[----:B------:R-:W-:-:S02]  /*1a90*/  FMUL.FTZ R192, R107, R64 ;  /* 0x000000406bc07220 */ /* 0x000fc40000410000 */
[----:B------:R-:W-:Y:S02]  /*1aa0*/  FADD.FTZ R20, R67, R20 ;  /* 0x0000001443147221 */ /* 0x000fe40000010000 */
[-C--:B------:R-:W-:Y:S02]  /*1ab0*/  FFMA.FTZ R8, R139, R67.reuse, R8 ;  /* 0x000000438b087223 */ /* 0x080fe40000010008 */
[----:B------:R-:W-:Y:S01]  /*1ac0*/  FFMA.FTZ R192, R97, R67, R192 ;  /* 0x0000004361c07223 */ /* 0x000fe200000100c0 */
[----:B------:R-:W-:Y:S01]  /*1ad0*/  PRMT R67, RZ, 0x5410, R190 ;  /* 0x00005410ff437816 */ /* 0x000fe200000000be */
[----:B------:R-:W-:Y:S01]  /*1ae0*/  FADD.FTZ R65, -R148, R65 ;  /* 0x0000004194417221 */ /* 0x000fe20000010100 */
[----:B------:R-:W-:Y:S01]  /*1af0*/  PRMT R190, RZ, 0x5410, R191 ;  /* 0x00005410ffbe7816 */ /* 0x000fe200000000bf */
[----:B------:R-:W-:Y:S02]  /*1b00*/  FADD.FTZ R31, R64, R31 ;  /* 0x0000001f401f7221 */ /* 0x000fe40000010000 */
[----:B------:R-:W-:-:S02]  /*1b10*/  FMUL.FTZ R194, R186, R65 ;  /* 0x00000041bac27220 */ /* 0x000fc40000410000 */
[----:B------:R-:W-:Y:S01]  /*1b20*/  FFMA.FTZ R44, R139, R64, R44 ;  /* 0x000000408b2c7223 */ /* 0x000fe2000001002c */
[--C-:B------:R-:W-:Y:S01]  /*1b30*/  SHF.R.U64 R64, R56, 0x10, R57.reuse ;  /* 0x0000001038407819 */ /* 0x100fe20000001239 */
[-C--:B------:R-:W-:Y:S01]  /*1b40*/  FMUL.FTZ R65, R170, R67.reuse ;  /* 0x00000043aa417220 */ /* 0x080fe20000410000 */
[----:B------:R-:W-:Y:S01]  /*1b50*/  SHF.R.U32.HI R121, RZ, 0x10, R57 ;  /* 0x00000010ff797819 */ /* 0x000fe20000011639 */
[----:B------:R-:W-:Y:S02]  /*1b60*/  FADD.FTZ R19, R190, R19 ;  /* 0x00000013be137221 */ /* 0x000fe40000010000 */
[CC--:B------:R-:W-:Y:S02]  /*1b70*/  FFMA.FTZ R7, R194.reuse, R190.reuse, R7 ;  /* 0x000000bec2077223 */ /* 0x0c0fe40000010007 */
[----:B------:R-:W-:Y:S02]  /*1b80*/  FADD.FTZ R32, R67, R32 ;  /* 0x0000002043207221 */ /* 0x000fe40000010000 */
[----:B------:R-:W-:Y:S01]  /*1b90*/  FFMA.FTZ R45, R194, R67, R45 ;  /* 0x00000043c22d7223 */ /* 0x000fe2000001002d */
[----:B------:R-:W-:Y:S01]  /*1ba0*/  PRMT R67, RZ, 0x5410, R57 ;  /* 0x00005410ff437816 */ /* 0x000fe20000000039 */
[----:B------:R-:W-:Y:S01]  /*1bb0*/  FFMA.FTZ R190, R160, R190, R65 ;  /* 0x000000bea0be7223 */ /* 0x000fe20000010041 */
[----:B------:R-:W-:Y:S01]  /*1bc0*/  PRMT R65, RZ, 0x5410, R56 ;  /* 0x00005410ff417816 */ /* 0x000fe20000000038 */
[----:B------:R-:W-:Y:S01]  /*1bd0*/  IMAD.MOV.U32 R56, RZ, RZ, R122 ;  /* 0x000000ffff387224 */ /* 0x000fe200078e007a */
[----:B------:R-:W-:-:S02]  /*1be0*/  PRMT R57, RZ, 0x5410, R64 ;  /* 0x00005410ff397816 */ /* 0x000fc40000000040 */
[----:B------:R-:W-:Y:S01]  /*1bf0*/  PRMT R121, RZ, 0x5410, R121 ;  /* 0x00005410ff797816 */ /* 0x000fe20000000079 */
[C---:B------:R-:W-:Y:S02]  /*1c00*/  FADD.FTZ R193, -R148.reuse, R67 ;  /* 0x0000004394c17221 */ /* 0x040fe40000010100 */
[C---:B------:R-:W-:Y:S01]  /*1c10*/  FADD.FTZ R67, -R148.reuse, R57 ;  /* 0x0000003994437221 */ /* 0x040fe20000010100 */
[----:B------:R-:W-:Y:S01]  /*1c20*/  PRMT R57, RZ, 0x5410, R56 ;  /* 0x00005410ff397816 */ /* 0x000fe20000000038 */
[C---:B------:R-:W-:Y:S02]  /*1c30*/  FADD.FTZ R65, -R148.reuse, R65 ;  /* 0x0000004194417221 */ /* 0x040fe40000010100 */
[----:B------:R-:W-:Y:S01]  /*1c40*/  FADD.FTZ R121, -R148, R121 ;  /* 0x0000007994797221 */ /* 0x000fe20000010100 */
[----:B------:R-:W-:Y:S01]  /*1c50*/  SHF.R.U64 R148, R58, 0x10, R59 ;  /* 0x000000103a947819 */ /* 0x000fe2000000123b */
[----:B------:R-:W-:Y:S02]  /*1c60*/  IMAD.MOV.U32 R64, RZ, RZ, R58 ;  /* 0x000000ffff407224 */ /* 0x000fe400078e003a */
[----:B------:R-:W-:-:S02]  /*1c70*/  FFMA.FTZ R56, R125, R124, RZ ;  /* 0x0000007c7d387223 */ /* 0x000fc400000100ff */
[----:B------:R-:W-:Y:S02]  /*1c80*/  FADD.FTZ R58, RZ, R124 ;  /* 0x0000007cff3a7221 */ /* 0x000fe40000010000 */
[----:B------:R-:W-:Y:S02]  /*1c90*/  FFMA.FTZ R56, R126, R127, R56 ;  /* 0x0000007f7e387223 */ /* 0x000fe40000010038 */
[----:B------:R-:W-:Y:S02]  /*1ca0*/  FADD.FTZ R58, R127, R58 ;  /* 0x0000003a7f3a7221 */ /* 0x000fe40000010000 */
[----:B------:R-:W-:Y:S02]  /*1cb0*/  FFMA.FTZ R56, R128, R129, R56 ;  /* 0x0000008180387223 */ /* 0x000fe40000010038 */
[----:B------:R-:W-:Y:S01]  /*1cc0*/  FADD.FTZ R58, R129, R58 ;  /* 0x0000003a813a7221 */ /* 0x000fe20000010000 */
[----:B------:R-:W-:Y:S01]  /*1cd0*/  PRMT R64, RZ, 0x5410, R64 ;  /* 0x00005410ff407816 */ /* 0x000fe20000000040 */
[----:B------:R-:W-:Y:S01]  /*1ce0*/  FFMA.FTZ R56, R142, R143, R56 ;  /* 0x0000008f8e387223 */ /* 0x000fe20000010038 */
[----:B------:R-:W-:-:S02]  /*1cf0*/  MOV R120, R59 ;  /* 0x0000003b00787202 */ /* 0x000fc40000000f00 */
[----:B------:R-:W-:Y:S01]  /*1d00*/  SHF.R.U32.HI R197, RZ, 0x10, R59 ;  /* 0x00000010ffc57819 */ /* 0x000fe2000001163b */
[----:B------:R-:W-:Y:S01]  /*1d10*/  FADD.FTZ R59, R143, R58 ;  /* 0x0000003a8f3b7221 */ /* 0x000fe20000010000 */
[--C-:B------:R-:W-:Y:S01]  /*1d20*/  SHF.R.U64 R191, R122, 0x10, R123.reuse ;  /* 0x000000107abf7819 */ /* 0x100fe2000000127b */
[----:B------:R-:W-:Y:S01]  /*1d30*/  FADD.FTZ R34, R66, R34 ;  /* 0x0000002242227221 */ /* 0x000fe20000010000 */
[----:B------:R-:W-:Y:S01]  /*1d40*/  SHF.R.U32.HI R195, RZ, 0x10, R123 ;  /* 0x00000010ffc37819 */ /* 0x000fe2000001167b */
[----:B------:R-:W-:Y:S01]  /*1d50*/  FFMA.FTZ R47, R140, R66, R47 ;  /* 0x000000428c2f7223 */ /* 0x000fe2000001002f */
[----:B------:R-:W-:Y:S01]  /*1d60*/  MOV R66, R123 ;  /* 0x0000007b00427202 */ /* 0x000fe20000000f00 */
[----:B------:R-:W-:Y:S02]  /*1d70*/  FMUL.FTZ R123, R186, R65 ;  /* 0x00000041ba7b7220 */ /* 0x000fe40000410000 */
[----:B------:R-:W-:Y:S02]  /*1d80*/  FMUL.FTZ R122, R108, R64 ;  /* 0x000000406c7a7220 */ /* 0x000fe40000410000 */
[----:B------:R-:W-:-:S02]  /*1d90*/  FFMA.FTZ R56, R131, R130, R56 ;  /* 0x0000008283387223 */ /* 0x000fc40000010038 */
[----:B------:R-:W-:Y:S02]  /*1da0*/  FADD.FTZ R58, R130, R59 ;  /* 0x0000003b823a7221 */ /* 0x000fe40000010000 */
[----:B------:R-:W-:Y:S02]  /*1db0*/  FADD.FTZ R22, R57, R22 ;  /* 0x0000001639167221 */ /* 0x000fe40000010000 */
[-C--:B------:R-:W-:Y:S02]  /*1dc0*/  FFMA.FTZ R10, R123, R57.reuse, R10 ;  /* 0x000000397b0a7223 */ /* 0x080fe4000001000a */
[----:B------:R-:W-:Y:S02]  /*1dd0*/  FFMA.FTZ R122, R98, R57, R122 ;  /* 0x00000039627a7223 */ /* 0x000fe4000001007a */
        /* <DEDUP_REMOVED lines=15> */
[----:B------:R-:W-:Y:S01]  /*1ed0*/  FADD.FTZ R58, R138, R57 ;  /* 0x000000398a3a7221 */ /* 0x000fe20000010000 */
[----:B------:R-:W-:Y:S01]  /*1ee0*/  PRMT R65, RZ, 0x5410, R148 ;  /* 0x00005410ff417816 */ /* 0x000fe20000000094 */
[----:B------:R-:W-:Y:S02]  /*1ef0*/  FFMA.FTZ R56, R140, R189, R56 ;  /* 0x000000bd8c387223 */ /* 0x000fe40000010038 */
[----:B------:R-:W-:Y:S02]  /*1f00*/  FADD.FTZ R59, R189, R58 ;  /* 0x0000003abd3b7221 */ /* 0x000fe40000010000 */
[----:B------:R-:W-:Y:S01]  /*1f10*/  FMUL.FTZ R148, R186, R67 ;  /* 0x00000043ba947220 */ /* 0x000fe20000410000 */
[----:B------:R-:W-:Y:S01]  /*1f20*/  PRMT R67, RZ, 0x5410, R197 ;  /* 0x00005410ff437816 */ /* 0x000fe200000000c5 */
[----:B------:R-:W-:Y:S01]  /*1f30*/  FFMA.FTZ R57, R139, R192, R56 ;  /* 0x000000c08b397223 */ /* 0x000fe20000010038 */
[----:B------:R-:W-:Y:S01]  /*1f40*/  PRMT R195, RZ, 0x5410, R195 ;  /* 0x00005410ffc37816 */ /* 0x000fe200000000c3 */
[----:B------:R-:W-:-:S02]  /*1f50*/  FADD.FTZ R59, R192, R59 ;  /* 0x0000003bc03b7221 */ /* 0x000fc40000010000 */
[----:B------:R-:W-:Y:S02]  /*1f60*/  FADD.FTZ R29, R64, R29 ;  /* 0x0000001d401d7221 */ /* 0x000fe40000010000 */
[----:B------:R-:W-:Y:S01]  /*1f70*/  FFMA.FTZ R42, R123, R64, R42 ;  /* 0x000000407b2a7223 */ /* 0x000fe2000001002a */
[----:B------:R-:W-:Y:S01]  /*1f80*/  PRMT R64, RZ, 0x5410, R191 ;  /* 0x00005410ff407816 */ /* 0x000fe200000000bf */
[----:B------:R-:W-:Y:S01]  /*1f90*/  FMUL.FTZ R198, R186, R121 ;  /* 0x00000079bac67220 */ /* 0x000fe20000410000 */
[----:B------:R-:W-:Y:S01]  /*1fa0*/  PRMT R120, RZ, 0x5410, R120 ;  /* 0x00005410ff787816 */ /* 0x000fe20000000078 */
[----:B------:R-:W-:Y:S02]  /*1fb0*/  FMUL.FTZ R191, R171, R65 ;  /* 0x00000041abbf7220 */ /* 0x000fe40000410000 */
[----:B------:R-:W-:Y:S02]  /*1fc0*/  FMUL.FTZ R56, R172, R67 ;  /* 0x00000043ac387220 */ /* 0x000fe40000410000 */
[----:B------:R-:W-:-:S02]  /*1fd0*/  FFMA.FTZ R57, R194, R190, R57 ;  /* 0x000000bec2397223 */ /* 0x000fc40000010039 */
[----:B------:R-:W-:Y:S01]  /*1fe0*/  FADD.FTZ R59, R190, R59 ;  /* 0x0000003bbe3b7221 */ /* 0x000fe20000010000 */
[----:B------:R-:W-:Y:S01]  /*1ff0*/  PRMT R66, RZ, 0x5410, R66 ;  /* 0x00005410ff427816 */ /* 0x000fe20000000042 */
[----:B------:R-:W-:Y:S02]  /*2000*/  FADD.FTZ R23, R195, R23 ;  /* 0x00000017c3177221 */ /* 0x000fe40000010000 */
[-C--:B------:R-:W-:Y:S02]  /*2010*/  FFMA.FTZ R11, R198, R195.reuse, R11 ;  /* 0x000000c3c60b7223 */ /* 0x080fe4000001000b */
[----:B------:R-:W-:Y:S02]  /*2020*/  FFMA.FTZ R191, R161, R64, R191 ;  /* 0x00000040a1bf7223 */ /* 0x000fe400000100bf */
[----:B------:R-:W-:Y:S02]  /*2030*/  FFMA.FTZ R195, R162, R195, R56 ;  /* 0x000000c3a2c37223 */ /* 0x000fe40000010038 */
[----:B------:R-:W-:-:S02]  /*2040*/  FFMA.FTZ R57, R123, R122, R57 ;  /* 0x0000007a7b397223 */ /* 0x000fc40000010039 */
[----:B------:R-:W-:Y:S02]  /*2050*/  FMUL.FTZ R196, R109, R120 ;  /* 0x000000786dc47220 */ /* 0x000fe40000410000 */
[----:B------:R-:W-:Y:S02]  /*2060*/  FADD.FTZ R56, R122, R59 ;  /* 0x0000003b7a387221 */ /* 0x000fe40000010000 */
[----:B------:R-:W-:Y:S02]  /*2070*/  FFMA.FTZ R58, R148, R191, R57 ;  /* 0x000000bf943a7223 */ /* 0x000fe40000010039 */
[----:B------:R-:W-:Y:S02]  /*2080*/  FMUL.FTZ R193, R186, R193 ;  /* 0x000000c1bac17220 */ /* 0x000fe40000410000 */
[----:B------:R-:W-:Y:S02]  /*2090*/  FFMA.FTZ R196, R99, R66, R196 ;  /* 0x0000004263c47223 */ /* 0x000fe400000100c4 */
[----:B------:R-:W-:Y:S01]  /*20a0*/  FADD.FTZ R57, R56, R191 ;  /* 0x000000bf38397221 */ /* 0x000fe20000010000 */
[----:B------:R-:W-:Y:S01]  /*20b0*/  IADD3 R89, R89, c[0x0][0x160], RZ ;  /* 0x0000580059597a10 */ /* 0x000fe20007ffe0ff */
[----:B------:R-:W-:-:S02]  /*20c0*/  FFMA.FTZ R58, R193, R196, R58 ;  /* 0x000000c4c13a7223 */ /* 0x000fc4000001003a */
[----:B------:R-:W-:Y:S01]  /*20d0*/  FADD.FTZ R56, R57, R196 ;  /* 0x000000c439387221 */ /* 0x000fe20000010000 */
[----:B------:R-:W-:Y:S01]  /*20e0*/  LOP3.LUT P4, RZ, R50, 0x1f, RZ, 0xc0, !PT ;  /* 0x0000001f32ff7812 */ /* 0x000fe2000788c0ff */
[----:B------:R-:W-:Y:S01]  /*20f0*/  FADD.FTZ R30, R65, R30 ;  /* 0x0000001e411e7221 */ /* 0x000fe20000010000 */
[----:B------:R-:W-:Y:S01]  /*2100*/  ISETP.GE.AND P3, PT, R89, c[0x0][0x164], PT ;  /* 0x0000590059007a0c */ /* 0x000fe20003f66270 */
[----:B------:R-:W-:Y:S02]  /*2110*/  FFMA.FTZ R43, R148, R65, R43 ;  /* 0x00000041942b7223 */ /* 0x000fe4000001002b */
[----:B------:R-:W-:Y:S02]  /*2120*/  FADD.FTZ R28, R67, R28 ;  /* 0x0000001c431c7221 */ /* 0x000fe40000010000 */
[----:B------:R-:W-:Y:S02]  /*2130*/  FFMA.FTZ R41, R198, R67, R41 ;  /* 0x00000043c6297223 */ /* 0x000fe40000010029 */
[----:B------:R-:W-:-:S02]  /*2140*/  FADD.FTZ R21, R64, R21 ;  /* 0x0000001540157221 */ /* 0x000fc40000010000 */
[----:B------:R-:W-:Y:S02]  /*2150*/  FFMA.FTZ R9, R148, R64, R9 ;  /* 0x0000004094097223 */ /* 0x000fe40000010009 */
[----:B------:R-:W-:Y:S02]  /*2160*/  FADD.FTZ R24, R66, R24 ;  /* 0x0000001842187221 */ /* 0x000fe40000010000 */
[----:B------:R-:W-:Y:S02]  /*2170*/  FADD.FTZ R27, R120, R27 ;  /* 0x0000001b781b7221 */ /* 0x000fe40000010000 */
[C---:B------:R-:W-:Y:S02]  /*2180*/  FFMA.FTZ R40, R193.reuse, R120, R40 ;  /* 0x00000078c1287223 */ /* 0x040fe40000010028 */
[----:B------:R-:W-:Y:S02]  /*2190*/  FFMA.FTZ R12, R193, R66, R12 ;  /* 0x00000042c10c7223 */ /* 0x000fe4000001000c */
[----:B------:R-:W-:-:S02]  /*21a0*/  FFMA.FTZ R67, R198, R195, R58 ;  /* 0x000000c3c6437223 */ /* 0x000fc4000001003a */
[----:B------:R-:W-:Y:S01]  /*21b0*/  FADD.FTZ R65, R56, R195 ;  /* 0x000000c338417221 */ /* 0x000fe20000010000 */
[----:B------:R-:W-:Y:S05]  /*21c0*/  BRA.DIV ~URZ, `(.L_x_46) ;  /* 0x00001cc27f007947 */ /* 0x000fea000b800000 */
[----:B------:R0:W1:Y:S02]  /*21d0*/  SHFL.DOWN PT, R58, R65, 0x10, 0x1f ;  /* 0x0a001f00413a7f89 */ /* 0x00006400000e0000 */
.L_x_60:
[----:B------:R-:W-:Y:S05]  /*21e0*/  BRA.DIV ~URZ, `(.L_x_47) ;  /* 0x00001d227f007947 */ /* 0x000fea000b800000 */
[----:B------:R-:W2:Y:S01]  /*21f0*/  SHFL.DOWN PT, R56, R67, 0x10, 0x1f ;  /* 0x0a001f0043387f89 */ /* 0x000ea200000e0000 */
[----:B-1----:R-:W-:-:S05]  /*2200*/  FADD.FTZ R66, R65, R58 ;  /* 0x0000003a41427221 */ /* 0x002fca0000010000 */
[----:B------:R-:W1:Y:S01]  /*2210*/  SHFL.DOWN PT, R57, R66, 0x8, 0x1f ;  /* 0x09001f0042397f89 */ /* 0x000e6200000e0000 */
[----:B--2---:R-:W-:-:S05]  /*2220*/  FADD.FTZ R56, R67, R56 ;  /* 0x0000003843387221 */ /* 0x004fca0000010000 */
[----:B------:R-:W2:Y:S01]  /*2230*/  SHFL.DOWN PT, R59, R56, 0x8, 0x1f ;  /* 0x09001f00383b7f89 */ /* 0x000ea200000e0000 */
[----:B-1----:R-:W-:-:S05]  /*2240*/  FADD.FTZ R57, R57, R66 ;  /* 0x0000004239397221 */ /* 0x002fca0000010000 */
[----:B------:R-:W1:Y:S01]  /*2250*/  SHFL.DOWN PT, R58, R57, 0x4, 0x1f ;  /* 0x08801f00393a7f89 */ /* 0x000e6200000e0000 */
[----:B--2---:R-:W-:-:S05]  /*2260*/  FADD.FTZ R59, R56, R59 ;  /* 0x0000003b383b7221 */ /* 0x004fca0000010000 */
[----:B------:R-:W2:Y:S01]  /*2270*/  SHFL.DOWN PT, R64, R59, 0x4, 0x1f ;  /* 0x08801f003b407f89 */ /* 0x000ea200000e0000 */
[----:B-1----:R-:W-:-:S05]  /*2280*/  FADD.FTZ R58, R57, R58 ;  /* 0x0000003a393a7221 */ /* 0x002fca0000010000 */
[----:B0-----:R-:W0:Y:S01]  /*2290*/  SHFL.DOWN PT, R65, R58, 0x2, 0x1f ;  /* 0x08401f003a417f89 */ /* 0x001e2200000e0000 */
[----:B--2---:R-:W-:-:S05]  /*22a0*/  FADD.FTZ R64, R59, R64 ;  /* 0x000000403b407221 */ /* 0x004fca0000010000 */
[----:B------:R-:W1:Y:S01]  /*22b0*/  SHFL.DOWN PT, R67, R64, 0x2, 0x1f ;  /* 0x08401f0040437f89 */ /* 0x000e6200000e0000 */
[----:B0-----:R-:W-:-:S05]  /*22c0*/  FADD.FTZ R65, R58, R65 ;  /* 0x000000413a417221 */ /* 0x001fca0000010000 */
[----:B------:R0:W2:Y:S01]  /*22d0*/  SHFL.DOWN PT, R120, R65, 0x1, 0x1f ;  /* 0x08201f0041787f89 */ /* 0x0000a200000e0000 */
[----:B-1----:R-:W-:-:S05]  /*22e0*/  FADD.FTZ R67, R64, R67 ;  /* 0x0000004340437221 */ /* 0x002fca0000010000 */
[----:B------:R0:W1:Y:S02]  /*22f0*/  SHFL.DOWN PT, R56, R67, 0x1, 0x1f ;  /* 0x08201f0043387f89 */ /* 0x00006400000e0000 */
.L_x_61:
[----:B------:R-:W-:Y:S01]  /*2300*/  LOP3.LUT P2, RZ, R187, 0xff, RZ, 0xc0, !PT ;  /* 0x000000ffbbff7812 */ /* 0x000fe2000784c0ff */
[----:B-1----:R-:W-:Y:S01]  /*2310*/  FADD.FTZ R121, R56, R67 ;  /* 0x0000004338797221 */ /* 0x002fe20000010000 */
[----:B------:R-:W-:Y:S01]  /*2320*/  PLOP3.LUT P0, PT, PT, PT, PT, 0x80, 0x0 ;  /* 0x000000000000781c */ /* 0x000fe20003f0f070 */
[----:B--2---:R-:W-:Y:S01]  /*2330*/  FADD.FTZ R120, R120, R65 ;  /* 0x0000004178787221 */ /* 0x004fe20000010000 */
[----:B------:R-:W-:Y:S01]  /*2340*/  @!P4 PLOP3.LUT P0, PT, P2, PT, PT, 0x80, 0x0 ;  /* 0x000000000000c81c */ /* 0x000fe2000170f070 */
[----:B------:R-:W-:Y:S01]  /*2350*/  ULDC.U8 UR6, c[0x0][0x1f0] ;  /* 0x00007c0000067ab9 */ /* 0x000fe20000000000 */
[----:B------:R-:W-:-:S04]  /*2360*/  SHF.R.U32.HI R57, RZ, 0x5, R50 ;  /* 0x00000005ff397819 */ /* 0x000fc80000011632 */
[C---:B------:R-:W-:Y:S02]  /*2370*/  @!P4 LOP3.LUT R58, R57.reuse, 0x7fffffc, RZ, 0xc0, !PT ;  /* 0x07fffffc393ac812 */ /* 0x040fe400078ec0ff */
[----:B------:R-:W-:-:S04]  /*2380*/  LOP3.LUT R197, R57, 0x7fffffc, RZ, 0xc0, !PT ;  /* 0x07fffffc39c57812 */ /* 0x000fc800078ec0ff */
[----:B------:R-:W-:Y:S02]  /*2390*/  @!P2 IADD3 R197, R197, 0x4, RZ ;  /* 0x00000004c5c5a810 */ /* 0x000fe40007ffe0ff */
[----:B------:R-:W-:Y:S02]  /*23a0*/  @!P0 IADD3 R58, R58, 0x4, RZ ;  /* 0x000000043a3a8810 */ /* 0x000fe40007ffe0ff */
[----:B------:R-:W-:Y:S01]  /*23b0*/  ISETP.NE.AND P0, PT, RZ, UR6, PT ;  /* 0x00000006ff007c0c */ /* 0x000fe2000bf05270 */
[----:B------:R-:W-:Y:S01]  /*23c0*/  WARPSYNC 0xffffffff ;  /* 0xffffffff00007948 */ /* 0x000fe20003800000 */
[----:B------:R-:W-:Y:S01]  /*23d0*/  @!P4 LOP3.LUT R187, R58, 0x3, R57, 0xf8, !PT ;  /* 0x000000033abbc812 */ /* 0x000fe200078ef839 */
[----:B------:R-:W-:-:S04]  /*23e0*/  IMAD.SHL.U32 R197, R197, 0x8, RZ ;  /* 0x00000008c5c57824 */ /* 0x000fc800078e00ff */
[----:B------:R1:W-:Y:S04]  /*23f0*/  @!P4 STS.64 [R187.X8+0x2800], R120 ;  /* 0x00280078bb00c388 */ /* 0x0003e80000008a00 */
[----:B------:R-:W-:Y:S01]  /*2400*/  BAR.SYNC.DEFER_BLOCKING 0x0 ;  /* 0x0000000000007b1d */ /* 0x000fe20000010000 */
[----:B------:R-:W-:-:S04]  /*2410*/  ISETP.NE.U32.AND P4, PT, RZ, c[0x0][0x250], PT ;  /* 0x00009400ff007a0c */ /* 0x000fc80003f85070 */
[----:B------:R-:W-:Y:S02]  /*2420*/  ISETP.NE.AND.EX P4, PT, RZ, c[0x0][0x254], PT, P4 ;  /* 0x00009500ff007a0c */ /* 0x000fe40003f85340 */
[----:B-1---5:R-:W-:-:S04]  /*2430*/  @P1 SHF.R.U32.HI R121, RZ, 0x10, R115 ;  /* 0x00000010ff791819 */ /* 0x022fc80000011673 */
[----:B------:R-:W-:Y:S01]  /*2440*/  @P1 PRMT R121, RZ, 0x5410, R121 ;  /* 0x00005410ff791816 */ /* 0x000fe20000000079 */
[----:B------:R-:W1:Y:S04]  /*2450*/  LDS.128 R56, [R197+0x2800] ;  /* 0x00280000c5387984 */ /* 0x000e680000000c00 */
[----:B0-----:R-:W0:Y:S01]  /*2460*/  LDS.128 R64, [R197+0x2810] ;  /* 0x00281000c5407984 */ /* 0x001e220000000c00 */
[----:B-1----:R-:W-:Y:S02]  /*2470*/  FADD.FTZ R199, RZ, R56 ;  /* 0x00000038ffc77221 */ /* 0x002fe40000010000 */
[----:B------:R-:W-:Y:S02]  /*2480*/  FADD.FTZ R56, RZ, R57 ;  /* 0x00000039ff387221 */ /* 0x000fe40000010000 */
[----:B------:R-:W-:Y:S01]  /*2490*/  FADD.FTZ R199, R58, R199 ;  /* 0x000000c73ac77221 */ /* 0x000fe20000010000 */
[----:B------:R-:W-:Y:S01]  /*24a0*/  @P1 MOV R58, R114 ;  /* 0x00000072003a1202 */ /* 0x000fe20000000f00 */
[----:B------:R-:W-:-:S02]  /*24b0*/  FADD.FTZ R56, R59, R56 ;  /* 0x000000383b387221 */ /* 0x000fc40000010000 */
[----:B0-----:R-:W-:Y:S01]  /*24c0*/  FADD.FTZ R199, R199, R64 ;  /* 0x00000040c7c77221 */ /* 0x001fe20000010000 */
[----:B------:R-:W-:Y:S01]  /*24d0*/  @P1 PRMT R59, RZ, 0x5410, R58 ;  /* 0x00005410ff3b1816 */ /* 0x000fe2000000003a */
[----:B------:R-:W-:Y:S02]  /*24e0*/  FADD.FTZ R56, R56, R65 ;  /* 0x0000004138387221 */ /* 0x000fe40000010000 */
[----:B------:R-:W-:Y:S02]  /*24f0*/  FADD.FTZ R66, R66, R199 ;  /* 0x000000c742427221 */ /* 0x000fe40000010000 */
[----:B------:R-:W-:Y:S02]  /*2500*/  FADD.FTZ R56, R67, R56 ;  /* 0x0000003843387221 */ /* 0x000fe40000010000 */
[----:B------:R-:W-:Y:S01]  /*2510*/  FMUL.FTZ R57, R66, c[0x0][0x1e0] ;  /* 0x0000780042397a20 */ /* 0x000fe20000410000 */
[----:B------:R-:W-:Y:S01]  /*2520*/  @P1 SHF.R.U64 R66, R114, 0x10, R115 ;  /* 0x0000001072421819 */ /* 0x000fe20000001273 */
[----:B------:R-:W-:-:S02]  /*2530*/  FMUL.FTZ R64, R56, c[0x0][0x1e0] ;  /* 0x0000780038407a20 */ /* 0x000fc40000410000 */
[----:B------:R-:W-:Y:S01]  /*2540*/  @P1 IMAD.MOV.U32 R67, RZ, RZ, R115 ;  /* 0x000000ffff431224 */ /* 0x000fe200078e0073 */
[----:B------:R-:W-:Y:S02]  /*2550*/  FSEL R57, R57, RZ, !P0 ;  /* 0x000000ff39397208 */ /* 0x000fe40004000000 */
[----:B------:R-:W-:Y:S02]  /*2560*/  ISETP.NE.U32.AND P0, PT, RZ, c[0x0][0x258], PT ;  /* 0x00009600ff007a0c */ /* 0x000fe40003f05070 */
[----:B------:R-:W-:Y:S01]  /*2570*/  @P1 PRMT R67, RZ, 0x5410, R67 ;  /* 0x00005410ff431816 */ /* 0x000fe20000000043 */
[-CC-:B------:R-:W-:Y:S01]  /*2580*/  FFMA.FTZ R142, R142, R64.reuse, R57.reuse ;  /* 0x000000408e8e7223 */ /* 0x180fe20000010039 */
[----:B------:R-:W-:Y:S01]  /*2590*/  ISETP.NE.AND.EX P0, PT, RZ, c[0x0][0x25c], PT, P0 ;  /* 0x00009700ff007a0c */ /* 0x000fe20003f05300 */
[----:B------:R-:W-:Y:S02]  /*25a0*/  FFMA.FTZ R125, R125, R64, R57 ;  /* 0x000000407d7d7223 */ /* 0x000fe40000010039 */
[----:B------:R-:W-:-:S02]  /*25b0*/  FADD.FTZ R143, R143, -R142 ;  /* 0x8000008e8f8f7221 */ /* 0x000fc40000010000 */
[----:B------:R-:W-:Y:S02]  /*25c0*/  FADD.FTZ R125, R124, -R125 ;  /* 0x8000007d7c7d7221 */ /* 0x000fe40000010000 */
[----:B------:R-:W-:Y:S02]  /*25d0*/  FMUL.FTZ R124, R186, R143 ;  /* 0x0000008fba7c7220 */ /* 0x000fe40000410000 */
[-CC-:B------:R-:W-:Y:S02]  /*25e0*/  FFMA.FTZ R131, R131, R64.reuse, R57.reuse ;  /* 0x0000004083837223 */ /* 0x180fe40000010039 */
[----:B------:R-:W-:Y:S02]  /*25f0*/  FFMA.FTZ R126, R126, R64, R57 ;  /* 0x000000407e7e7223 */ /* 0x000fe40000010039 */
[----:B------:R-:W-:Y:S01]  /*2600*/  @P1 FADD.FTZ R124, R124, R121 ;  /* 0x000000797c7c1221 */ /* 0x000fe20000010000 */
[----:B------:R-:W-:Y:S01]  /*2610*/  @P1 MOV R121, R112 ;  /* 0x0000007000791202 */ /* 0x000fe20000000f00 */
[----:B------:R-:W-:Y:S01]  /*2620*/  FADD.FTZ R131, R130, -R131 ;  /* 0x8000008382837221 */ /* 0x000fe20000010000 */
[----:B------:R-:W-:Y:S01]  /*2630*/  @P1 SHF.R.U32.HI R130, RZ, 0x10, R111 ;  /* 0x00000010ff821819 */ /* 0x000fe2000001166f */
[----:B------:R-:W-:Y:S01]  /*2640*/  FFMA.FTZ R132, R132, R64, R57 ;  /* 0x0000004084847223 */ /* 0x000fe20000010039 */
[----:B------:R0:W1:Y:S01]  /*2650*/  F2F.BF16.F32 R120, R124 ;  /* 0x0000007c00787304 */ /* 0x0000620000202000 */
[----:B------:R-:W-:Y:S01]  /*2660*/  FADD.FTZ R127, R127, -R126 ;  /* 0x8000007e7f7f7221 */ /* 0x000fe20000010000 */
[----:B------:R-:W-:Y:S01]  /*2670*/  @P1 PRMT R126, RZ, 0x5410, R121 ;  /* 0x00005410ff7e1816 */ /* 0x000fe20000000079 */
[----:B------:R-:W-:Y:S01]  /*2680*/  FMUL.FTZ R56, R186, R125 ;  /* 0x0000007dba387220 */ /* 0x000fe20000410000 */
[----:B------:R-:W-:Y:S01]  /*2690*/  @P1 SHF.R.U64 R121, R112, 0x10, R113 ;  /* 0x0000001070791819 */ /* 0x000fe20000001271 */
[----:B------:R-:W-:-:S02]  /*26a0*/  FMUL.FTZ R125, R186, R131 ;  /* 0x00000083ba7d7220 */ /* 0x000fc40000410000 */
[----:B------:R-:W-:Y:S01]  /*26b0*/  FADD.FTZ R133, R133, -R132 ;  /* 0x8000008485857221 */ /* 0x000fe20000010000 */
[----:B------:R-:W-:Y:S01]  /*26c0*/  @P1 PRMT R121, RZ, 0x5410, R121 ;  /* 0x00005410ff791816 */ /* 0x000fe20000000079 */
[----:B------:R-:W-:Y:S01]  /*26d0*/  @P1 FADD.FTZ R125, R125, R126 ;  /* 0x0000007e7d7d1221 */ /* 0x000fe20000010000 */
[----:B0-----:R-:W-:Y:S01]  /*26e0*/  @P0 F2FP.BF16.PACK_AB R124, RZ, R124 ;  /* 0x0000007cff7c023e */ /* 0x001fe200000010ff */
[----:B------:R-:W-:Y:S02]  /*26f0*/  FMUL.FTZ R126, R186, R133 ;  /* 0x00000085ba7e7220 */ /* 0x000fe40000410000 */
[-C--:B------:R-:W-:Y:S01]  /*2700*/  FFMA.FTZ R128, R128, R64.reuse, R57 ;  /* 0x0000004080807223 */ /* 0x080fe20000010039 */
[----:B------:R-:W-:Y:S01]  /*2710*/  F2F.BF16.F32 R143, R125 ;  /* 0x0000007d008f7304 */ /* 0x000fe20000202000 */
[----:B------:R-:W-:Y:S01]  /*2720*/  @P1 FADD.FTZ R126, R126, R121 ;  /* 0x000000797e7e1221 */ /* 0x000fe20000010000 */
[C---:B-1----:R-:W-:Y:S01]  /*2730*/  @P4 PRMT R177, R120.reuse, 0x7610, R177 ;  /* 0x0000761078b14816 */ /* 0x042fe200000000b1 */
[----:B------:R-:W-:Y:S01]  /*2740*/  @P1 IMAD.MOV.U32 R121, RZ, RZ, R113 ;  /* 0x000000ffff791224 */ /* 0x000fe200078e0071 */
[----:B------:R-:W-:Y:S01]  /*2750*/  SHF.L.U32 R120, R120, 0x10, RZ ;  /* 0x0000001078787819 */ /* 0x000fe200000006ff */
[-C--:B------:R-:W-:Y:S01]  /*2760*/  FFMA.FTZ R146, R146, R64.reuse, R57 ;  /* 0x0000004092927223 */ /* 0x080fe20000010039 */
[----:B------:R-:W-:Y:S01]  /*2770*/  @P0 PRMT R182, R124, 0x7610, R182 ;  /* 0x000076107cb60816 */ /* 0x000fe200000000b6 */
[----:B------:R-:W-:Y:S01]  /*2780*/  FADD.FTZ R129, R129, -R128 ;  /* 0x8000008081817221 */ /* 0x000fe20000010000 */
[----:B------:R-:W-:Y:S01]  /*2790*/  @P1 PRMT R128, RZ, 0x5410, R121 ;  /* 0x00005410ff801816 */ /* 0x000fe20000000079 */
[----:B------:R-:W-:Y:S01]  /*27a0*/  FFMA.FTZ R145, R145, R64, R57 ;  /* 0x0000004091917223 */ /* 0x000fe20000010039 */
[----:B------:R-:W-:Y:S01]  /*27b0*/  @P1 SHF.R.U32.HI R121, RZ, 0x10, R113 ;  /* 0x00000010ff791819 */ /* 0x000fe20000011671 */
[----:B------:R-:W-:Y:S01]  /*27c0*/  FADD.FTZ R147, R147, -R146 ;  /* 0x8000009293937221 */ /* 0x000fe20000010000 */
[----:B------:R-:W-:Y:S01]  /*27d0*/  F2F.BF16.F32 R142, R126 ;  /* 0x0000007e008e7304 */ /* 0x000fe20000202000 */
[----:B------:R-:W-:Y:S01]  /*27e0*/  FADD.FTZ R145, R144, -R145 ;  /* 0x8000009190917221 */ /* 0x000fe20000010000 */
[----:B------:R-:W-:Y:S01]  /*27f0*/  @P1 PRMT R121, RZ, 0x5410, R121 ;  /* 0x00005410ff791816 */ /* 0x000fe20000000079 */
[----:B------:R-:W-:-:S02]  /*2800*/  FMUL.FTZ R144, R186, R147 ;  /* 0x00000093ba907220 */ /* 0x000fc40000410000 */
[----:B------:R-:W-:Y:S02]  /*2810*/  FFMA.FTZ R135, R135, R64, R57 ;  /* 0x0000004087877223 */ /* 0x000fe40000010039 */
[----:B------:R-:W-:Y:S01]  /*2820*/  @P1 FADD.FTZ R144, R144, R121 ;  /* 0x0000007990901221 */ /* 0x000fe20000010000 */
[----:B------:R-:W-:Y:S01]  /*2830*/  @P1 MOV R121, R110 ;  /* 0x0000006e00791202 */ /* 0x000fe20000000f00 */
[C---:B------:R-:W-:Y:S02]  /*2840*/  FMUL.FTZ R58, R186.reuse, R127 ;  /* 0x0000007fba3a7220 */ /* 0x040fe40000410000 */
[----:B------:R-:W-:Y:S01]  /*2850*/  FMUL.FTZ R127, R186, R145 ;  /* 0x00000091ba7f7220 */ /* 0x000fe20000410000 */
[----:B------:R-:W-:Y:S01]  /*2860*/  @P1 PRMT R121, RZ, 0x5410, R121 ;  /* 0x00005410ff791816 */ /* 0x000fe20000000079 */
[----:B------:R-:W-:Y:S01]  /*2870*/  FADD.FTZ R135, R134, -R135 ;  /* 0x8000008786877221 */ /* 0x000fe20000010000 */
[----:B------:R-:W-:Y:S01]  /*2880*/  F2F.BF16.F32 R147, R144 ;  /* 0x0000009000937304 */ /* 0x000fe20000202000 */
[----:B------:R-:W-:-:S02]  /*2890*/  FFMA.FTZ R136, R136, R64, R57 ;  /* 0x0000004088887223 */ /* 0x000fc40000010039 */
[----:B------:R-:W-:Y:S01]  /*28a0*/  @P1 FADD.FTZ R127, R127, R128 ;  /* 0x000000807f7f1221 */ /* 0x000fe20000010000 */
[----:B------:R-:W-:Y:S01]  /*28b0*/  @P1 SHF.R.U64 R128, R110, 0x10, R111 ;  /* 0x000000106e801819 */ /* 0x000fe2000000126f */
[----:B------:R-:W-:Y:S02]  /*28c0*/  FMUL.FTZ R146, R186, R135 ;  /* 0x00000087ba927220 */ /* 0x000fe40000410000 */
[----:B------:R-:W-:Y:S01]  /*28d0*/  FADD.FTZ R137, R137, -R136 ;  /* 0x8000008889897221 */ /* 0x000fe20000010000 */
[----:B------:R-:W-:Y:S01]  /*28e0*/  @P1 PRMT R128, RZ, 0x5410, R128 ;  /* 0x00005410ff801816 */ /* 0x000fe20000000080 */
[----:B------:R-:W-:Y:S01]  /*28f0*/  @P1 FADD.FTZ R146, R146, R121 ;  /* 0x0000007992921221 */ /* 0x000fe20000010000 */
[----:B------:R-:W-:Y:S01]  /*2900*/  F2F.BF16.F32 R145, R127 ;  /* 0x0000007f00917304 */ /* 0x000fe20000202000 */
[----:B------:R-:W-:Y:S02]  /*2910*/  FFMA.FTZ R121, R149, R64, R57 ;  /* 0x0000004095797223 */ /* 0x000fe40000010039 */
[----:B------:R-:W-:-:S02]  /*2920*/  FMUL.FTZ R149, R186, R137 ;  /* 0x00000089ba957220 */ /* 0x000fc40000410000 */
[----:B------:R-:W-:Y:S02]  /*2930*/  FADD.FTZ R121, R150, -R121 ;  /* 0x8000007996797221 */ /* 0x000fe40000010000 */
[----:B------:R-:W-:Y:S01]  /*2940*/  @P1 FADD.FTZ R149, R149, R128 ;  /* 0x0000008095951221 */ /* 0x000fe20000010000 */
[----:B------:R-:W-:Y:S01]  /*2950*/  F2F.BF16.F32 R135, R146 ;  /* 0x0000009200877304 */ /* 0x000fe20000202000 */
[----:B------:R-:W-:Y:S02]  /*2960*/  @P1 IMAD.MOV.U32 R128, RZ, RZ, R111 ;  /* 0x000000ffff801224 */ /* 0x000fe400078e006f */
[-CC-:B------:R-:W-:Y:S02]  /*2970*/  FFMA.FTZ R188, R188, R64.reuse, R57.reuse ;  /* 0x00000040bcbc7223 */ /* 0x180fe40000010039 */
[----:B------:R-:W-:Y:S01]  /*2980*/  FMUL.FTZ R187, R186, R121 ;  /* 0x00000079babb7220 */ /* 0x000fe20000410000 */
[----:B------:R-:W-:Y:S01]  /*2990*/  @P1 PRMT R128, RZ, 0x5410, R128 ;  /* 0x00005410ff801816 */ /* 0x000fe20000000080 */
[----:B------:R-:W-:Y:S01]  /*29a0*/  FFMA.FTZ R121, R141, R64, R57 ;  /* 0x000000408d797223 */ /* 0x000fe20000010039 */
[----:B------:R-:W-:Y:S01]  /*29b0*/  F2F.BF16.F32 R137, R149 ;  /* 0x0000009500897304 */ /* 0x000fe20000202000 */
[----:B------:R-:W-:Y:S01]  /*29c0*/  @P1 FADD.FTZ R56, R56, R59 ;  /* 0x0000003b38381221 */ /* 0x000fe20000010000 */
[----:B------:R-:W-:Y:S01]  /*29d0*/  @P1 PRMT R59, RZ, 0x5410, R66 ;  /* 0x00005410ff3b1816 */ /* 0x000fe20000000042 */
[----:B------:R-:W-:-:S02]  /*29e0*/  FADD.FTZ R151, R151, -R188 ;  /* 0x800000bc97977221 */ /* 0x000fc40000010000 */
[----:B------:R-:W-:Y:S02]  /*29f0*/  FMUL.FTZ R66, R186, R129 ;  /* 0x00000081ba427220 */ /* 0x000fe40000410000 */
[----:B------:R-:W-:Y:S01]  /*2a00*/  @P1 FADD.FTZ R187, R187, R128 ;  /* 0x00000080bbbb1221 */ /* 0x000fe20000010000 */
[----:B------:R0:W1:Y:S01]  /*2a10*/  F2F.BF16.F32 R65, R56 ;  /* 0x0000003800417304 */ /* 0x0000620000202000 */
[----:B------:R-:W-:Y:S01]  /*2a20*/  FADD.FTZ R129, R138, -R121 ;  /* 0x800000798a817221 */ /* 0x000fe20000010000 */
[----:B------:R-:W-:Y:S01]  /*2a30*/  @P1 PRMT R121, RZ, 0x5410, R130 ;  /* 0x00005410ff791816 */ /* 0x000fe20000000082 */
[----:B------:R-:W-:Y:S02]  /*2a40*/  FFMA.FTZ R128, R140, R64, R57 ;  /* 0x000000408c807223 */ /* 0x000fe40000010039 */
[----:B------:R-:W-:Y:S02]  /*2a50*/  FMUL.FTZ R140, R186, R151 ;  /* 0x00000097ba8c7220 */ /* 0x000fe40000410000 */
[----:B------:R-:W-:Y:S01]  /*2a60*/  FADD.FTZ R189, R189, -R128 ;  /* 0x80000080bdbd7221 */ /* 0x000fe20000010000 */
[----:B------:R-:W-:Y:S01]  /*2a70*/  @P1 SHF.R.U64 R128, R116, 0x10, R117 ;  /* 0x0000001074801819 */ /* 0x000fe20000001275 */
[----:B------:R-:W-:Y:S01]  /*2a80*/  @P1 FADD.FTZ R140, R140, R121 ;  /* 0x000000798c8c1221 */ /* 0x000fe20000010000 */
[----:B------:R-:W-:Y:S01]  /*2a90*/  @P1 MOV R121, R116 ;  /* 0x0000007400791202 */ /* 0x000fe20000000f00 */
[C---:B------:R-:W-:Y:S01]  /*2aa0*/  FMUL.FTZ R150, R186.reuse, R129 ;  /* 0x00000081ba967220 */ /* 0x040fe20000410000 */
[----:B0-----:R-:W-:Y:S01]  /*2ab0*/  @P0 F2FP.BF16.PACK_AB R56, RZ, R56 ;  /* 0x00000038ff38023e */ /* 0x001fe200000010ff */
[----:B------:R-:W-:Y:S01]  /*2ac0*/  FMUL.FTZ R188, R186, R189 ;  /* 0x000000bdbabc7220 */ /* 0x000fe20000410000 */
[----:B------:R-:W-:Y:S01]  /*2ad0*/  @P1 PRMT R121, RZ, 0x5410, R121 ;  /* 0x00005410ff791816 */ /* 0x000fe20000000079 */
[-CC-:B------:R-:W-:Y:S01]  /*2ae0*/  FFMA.FTZ R139, R139, R64.reuse, R57.reuse ;  /* 0x000000408b8b7223 */ /* 0x180fe20000010039 */
[----:B------:R-:W0:Y:S01]  /*2af0*/  F2F.BF16.F32 R151, R140 ;  /* 0x0000008c00977304 */ /* 0x000e220000202000 */
[-C--:B------:R-:W-:Y:S01]  /*2b00*/  FFMA.FTZ R123, R123, R64.reuse, R57 ;  /* 0x000000407b7b7223 */ /* 0x080fe20000010039 */
[----:B------:R-:W-:Y:S01]  /*2b10*/  @P0 PRMT R175, R56, 0x7610, R175 ;  /* 0x0000761038af0816 */ /* 0x000fe200000000af */
[----:B------:R-:W-:Y:S01]  /*2b20*/  @P1 FADD.FTZ R150, R150, R121 ;  /* 0x0000007996961221 */ /* 0x000fe20000010000 */
[----:B------:R-:W-:Y:S01]  /*2b30*/  @P1 PRMT R121, RZ, 0x5410, R128 ;  /* 0x00005410ff791816 */ /* 0x000fe20000000080 */
[-C--:B------:R-:W-:Y:S01]  /*2b40*/  FFMA.FTZ R148, R148, R64.reuse, R57 ;  /* 0x0000004094947223 */ /* 0x080fe20000010039 */
[----:B-1----:R-:W-:Y:S01]  /*2b50*/  @P4 PRMT R181, R65, 0x7610, R181 ;  /* 0x0000761041b54816 */ /* 0x002fe200000000b5 */
[----:B------:R-:W-:Y:S01]  /*2b60*/  FFMA.FTZ R193, R193, R64, R57 ;  /* 0x00000040c1c17223 */ /* 0x000fe20000010039 */
[----:B------:R-:W-:Y:S01]  /*2b70*/  F2F.BF16.F32 R141, R187 ;  /* 0x000000bb008d7304 */ /* 0x000fe20000202000 */
[----:B------:R-:W-:-:S02]  /*2b80*/  @P1 FADD.FTZ R188, R188, R121 ;  /* 0x00000079bcbc1221 */ /* 0x000fc40000010000 */
[-CC-:B------:R-:W-:Y:S01]  /*2b90*/  FFMA.FTZ R121, R194, R64.reuse, R57.reuse ;  /* 0x00000040c2797223 */ /* 0x180fe20000010039 */
[----:B------:R-:W-:Y:S01]  /*2ba0*/  @P0 F2FP.BF16.PACK_AB R194, RZ, R127 ;  /* 0x0000007fffc2023e */ /* 0x000fe200000010ff */
[----:B------:R-:W-:Y:S02]  /*2bb0*/  FFMA.FTZ R64, R198, R64, R57 ;  /* 0x00000040c6407223 */ /* 0x000fe40000010039 */
[----:B------:R-:W-:Y:S01]  /*2bc0*/  @P1 IMAD.MOV.U32 R57, RZ, RZ, R117 ;  /* 0x000000ffff391224 */ /* 0x000fe200078e0075 */
[----:B------:R-:W-:Y:S01]  /*2bd0*/  F2F.BF16.F32 R136, R188 ;  /* 0x000000bc00887304 */ /* 0x000fe20000202000 */
[----:B------:R-:W-:Y:S02]  /*2be0*/  FADD.FTZ R139, R192, -R139 ;  /* 0x8000008bc08b7221 */ /* 0x000fe40000010000 */
[----:B------:R-:W-:Y:S01]  /*2bf0*/  FADD.FTZ R121, R190, -R121 ;  /* 0x80000079be797221 */ /* 0x000fe20000010000 */
[----:B------:R-:W-:Y:S01]  /*2c00*/  @P1 PRMT R57, RZ, 0x5410, R57 ;  /* 0x00005410ff391816 */ /* 0x000fe20000000039 */
[----:B------:R-:W-:-:S02]  /*2c10*/  FMUL.FTZ R192, R186, R139 ;  /* 0x0000008bbac07220 */ /* 0x000fc40000410000 */
[----:B------:R-:W-:Y:S01]  /*2c20*/  FMUL.FTZ R138, R186, R121 ;  /* 0x00000079ba8a7220 */ /* 0x000fe20000410000 */
[----:B------:R-:W-:Y:S01]  /*2c30*/  F2F.BF16.F32 R133, R150 ;  /* 0x0000009600857304 */ /* 0x000fe20000202000 */
[----:B------:R-:W-:Y:S01]  /*2c40*/  @P1 FADD.FTZ R192, R192, R57 ;  /* 0x00000039c0c01221 */ /* 0x000fe20000010000 */
[----:B------:R-:W-:Y:S01]  /*2c50*/  @P1 SHF.R.U32.HI R57, RZ, 0x10, R117 ;  /* 0x00000010ff391819 */ /* 0x000fe20000011675 */
[----:B------:R-:W-:Y:S02]  /*2c60*/  FADD.FTZ R191, R191, -R148 ;  /* 0x80000094bfbf7221 */ /* 0x000fe40000010000 */
[----:B------:R-:W-:Y:S01]  /*2c70*/  FADD.FTZ R195, R195, -R64 ;  /* 0x80000040c3c37221 */ /* 0x000fe20000010000 */
[----:B------:R-:W-:Y:S01]  /*2c80*/  @P1 PRMT R57, RZ, 0x5410, R57 ;  /* 0x00005410ff391816 */ /* 0x000fe20000000039 */
[----:B------:R-:W-:Y:S01]  /*2c90*/  FMUL.FTZ R148, R186, R191 ;  /* 0x000000bfba947220 */ /* 0x000fe20000410000 */
[----:B------:R-:W-:Y:S01]  /*2ca0*/  @P1 MOV R64, R119 ;  /* 0x0000007700401202 */ /* 0x000fe20000000f00 */
[----:B------:R-:W-:Y:S01]  /*2cb0*/  FADD.FTZ R193, R196, -R193 ;  /* 0x800000c1c4c17221 */ /* 0x000fe20000010000 */
[----:B------:R-:W-:Y:S01]  /*2cc0*/  F2F.BF16.F32 R139, R192 ;  /* 0x000000c0008b7304 */ /* 0x000fe20000202000 */
[----:B------:R-:W-:Y:S01]  /*2cd0*/  @P1 FADD.FTZ R138, R138, R57 ;  /* 0x000000398a8a1221 */ /* 0x000fe20000010000 */
[----:B------:R-:W-:Y:S01]  /*2ce0*/  @P1 SHF.R.U64 R57, R118, 0x10, R119 ;  /* 0x0000001076391819 */ /* 0x000fe20000001277 */
[----:B------:R-:W-:Y:S01]  /*2cf0*/  FMUL.FTZ R134, R186, R193 ;  /* 0x000000c1ba867220 */ /* 0x000fe20000410000 */
[----:B------:R-:W-:Y:S01]  /*2d00*/  @P0 F2FP.BF16.PACK_AB R191, RZ, R125 ;  /* 0x0000007dffbf023e */ /* 0x000fe200000010ff */
[----:B------:R-:W-:Y:S01]  /*2d10*/  FADD.FTZ R123, R122, -R123 ;  /* 0x8000007b7a7b7221 */ /* 0x000fe20000010000 */
[----:B------:R-:W-:Y:S01]  /*2d20*/  @P1 PRMT R57, RZ, 0x5410, R57 ;  /* 0x00005410ff391816 */ /* 0x000fe20000000039 */
[----:B------:R-:W-:Y:S01]  /*2d30*/  @P1 FADD.FTZ R58, R58, R59 ;  /* 0x0000003b3a3a1221 */ /* 0x000fe20000010000 */
[----:B------:R-:W1:Y:S01]  /*2d40*/  F2F.BF16.F32 R189, R138 ;  /* 0x0000008a00bd7304 */ /* 0x000e620000202000 */
[----:B------:R-:W-:Y:S01]  /*2d50*/  FMUL.FTZ R190, R186, R123 ;  /* 0x0000007bbabe7220 */ /* 0x000fe20000410000 */
[----:B0-----:R-:W-:Y:S01]  /*2d60*/  SHF.L.U32 R122, R151, 0x10, RZ ;  /* 0x00000010977a7819 */ /* 0x001fe200000006ff */
[----:B------:R-:W-:Y:S01]  /*2d70*/  @P1 FADD.FTZ R148, R148, R57 ;  /* 0x0000003994941221 */ /* 0x000fe20000010000 */
[----:B------:R-:W-:Y:S01]  /*2d80*/  @P1 PRMT R57, RZ, 0x5410, R64 ;  /* 0x00005410ff391816 */ /* 0x000fe20000000040 */
[----:B------:R-:W-:Y:S01]  /*2d90*/  FMUL.FTZ R186, R186, R195 ;  /* 0x000000c3baba7220 */ /* 0x000fe20000410000 */
[----:B------:R-:W-:Y:S01]  /*2da0*/  @P1 SHF.R.U32.HI R64, RZ, 0x10, R119 ;  /* 0x00000010ff401819 */ /* 0x000fe20000011677 */
[----:B------:R-:W-:Y:S01]  /*2db0*/  @P1 FADD.FTZ R66, R66, R67 ;  /* 0x0000004342421221 */ /* 0x000fe20000010000 */
[----:B------:R0:W2:Y:S01]  /*2dc0*/  F2F.BF16.F32 R59, R58 ;  /* 0x0000003a003b7304 */ /* 0x0000a20000202000 */
[----:B------:R-:W-:Y:S01]  /*2dd0*/  @P1 FADD.FTZ R134, R134, R57 ;  /* 0x0000003986861221 */ /* 0x000fe20000010000 */
[----:B------:R-:W-:Y:S01]  /*2de0*/  @P0 F2FP.BF16.PACK_AB R193, RZ, R126 ;  /* 0x0000007effc1023e */ /* 0x000fe200000010ff */
[----:B------:R-:W-:-:S05]  /*2df0*/  @P1 IMAD.MOV.U32 R57, RZ, RZ, R118 ;  /* 0x000000ffff391224 */ /* 0x000fca00078e0076 */
[----:B------:R-:W-:Y:S01]  /*2e00*/  @P1 PRMT R57, RZ, 0x5410, R57 ;  /* 0x00005410ff391816 */ /* 0x000fe20000000039 */
[----:B------:R3:W4:Y:S01]  /*2e10*/  F2F.BF16.F32 R67, R66 ;  /* 0x0000004200437304 */ /* 0x0007220000202000 */
[----:B0-----:R-:W-:Y:S01]  /*2e20*/  @P0 F2FP.BF16.PACK_AB R58, RZ, R58 ;  /* 0x0000003aff3a023e */ /* 0x001fe200000010ff */
[----:B-1----:R-:W-:Y:S02]  /*2e30*/  IMAD.U32 R123, R189, 0x10000, RZ ;  /* 0x00010000bd7b7824 */ /* 0x002fe400078e00ff */
[----:B------:R-:W-:Y:S01]  /*2e40*/  @P1 FADD.FTZ R190, R190, R57 ;  /* 0x00000039bebe1221 */ /* 0x000fe20000010000 */
[----:B------:R-:W-:Y:S01]  /*2e50*/  @P1 PRMT R57, RZ, 0x5410, R64 ;  /* 0x00005410ff391816 */ /* 0x000fe20000000040 */
[----:B------:R-:W-:Y:S01]  /*2e60*/  IMAD.U32 R64, R147, 0x10000, RZ ;  /* 0x0001000093407824 */ /* 0x000fe200078e00ff */
[C---:B--2---:R-:W-:Y:S01]  /*2e70*/  @P4 PRMT R176, R59.reuse, 0x7610, R176 ;  /* 0x000076103bb04816 */ /* 0x044fe200000000b0 */
[----:B------:R-:W0:Y:S01]  /*2e80*/  F2F.BF16.F32 R128, R148 ;  /* 0x0000009400807304 */ /* 0x000e220000202000 */
[----:B------:R-:W-:Y:S01]  /*2e90*/  @P0 PRMT R178, R58, 0x7610, R178 ;  /* 0x000076103ab20816 */ /* 0x000fe200000000b2 */
[----:B------:R-:W-:Y:S01]  /*2ea0*/  @P1 FADD.FTZ R186, R186, R57 ;  /* 0x00000039baba1221 */ /* 0x000fe20000010000 */
[----:B---3--:R-:W-:Y:S01]  /*2eb0*/  @P0 F2FP.BF16.PACK_AB R66, RZ, R66 ;  /* 0x00000042ff42023e */ /* 0x008fe200000010ff */
[----:B------:R-:W-:-:S03]  /*2ec0*/  IMAD.WIDE.U32 R56, R59, 0x10000, RZ ;  /* 0x000100003b387825 */ /* 0x000fc600078e00ff */
[----:B------:R-:W-:Y:S01]  /*2ed0*/  @P0 PRMT R179, R66, 0x7610, R179 ;  /* 0x0000761042b30816 */ /* 0x000fe200000000b3 */
[----:B------:R-:W1:Y:S01]  /*2ee0*/  F2F.BF16.F32 R130, R186 ;  /* 0x000000ba00827304 */ /* 0x000e620000202000 */
[----:B------:R-:W-:Y:S01]  /*2ef0*/  IMAD.WIDE.U32 R58, R142, 0x10000, RZ ;  /* 0x000100008e3a7825 */ /* 0x000fe200078e00ff */
[----:B----4-:R-:W-:Y:S02]  /*2f00*/  LOP3.LUT R57, R57, R120, R67, 0xfe, !PT ;  /* 0x0000007839397212 */ /* 0x010fe400078efe43 */
[----:B------:R-:W-:Y:S01]  /*2f10*/  @P4 PRMT R180, R67, 0x7610, R180 ;  /* 0x0000761043b44816 */ /* 0x000fe200000000b4 */
[----:B------:R-:W-:Y:S01]  /*2f20*/  IMAD.WIDE.U32 R66, R136, 0x10000, RZ ;  /* 0x0001000088427825 */ /* 0x000fe200078e00ff */
[----:B------:R-:W-:Y:S02]  /*2f30*/  LOP3.LUT R56, R56, R65, RZ, 0xfc, !PT ;  /* 0x0000004138387212 */ /* 0x000fe400078efcff */
[----:B------:R-:W2:Y:S01]  /*2f40*/  F2F.BF16.F32 R129, R134 ;  /* 0x0000008600817304 */ /* 0x000ea20000202000 */
[----:B0-----:R-:W-:Y:S01]  /*2f50*/  IMAD.WIDE.U32 R120, R128, 0x10000, RZ ;  /* 0x0001000080787825 */ /* 0x001fe200078e00ff */
[----:B------:R-:W-:-:S02]  /*2f60*/  LOP3.LUT R59, R59, R64, R145, 0xfe, !PT ;  /* 0x000000403b3b7212 */ /* 0x000fc400078efe91 */
[----:B------:R-:W-:Y:S01]  /*2f70*/  LOP3.LUT R67, R67, R123, R139, 0xfe, !PT ;  /* 0x0000007b43437212 */ /* 0x000fe200078efe8b */
[----:B------:R-:W-:Y:S01]  /*2f80*/  IMAD.WIDE.U32 R64, R137, 0x10000, RZ ;  /* 0x0001000089407825 */ /* 0x000fe200078e00ff */
[----:B------:R-:W-:Y:S02]  /*2f90*/  LOP3.LUT R58, R58, R143, RZ, 0xfc, !PT ;  /* 0x0000008f3a3a7212 */ /* 0x000fe400078efcff */
[----:B------:R-:W0:Y:S01]  /*2fa0*/  F2F.BF16.F32 R131, R190 ;  /* 0x000000be00837304 */ /* 0x000e220000202000 */
[----:B-1----:R-:W-:Y:S02]  /*2fb0*/  SHF.L.U32 R132, R130, 0x10, RZ ;  /* 0x0000001082847819 */ /* 0x002fe400000006ff */
[----:B------:R-:W-:Y:S02]  /*2fc0*/  LOP3.LUT R65, R65, R122, R141, 0xfe, !PT ;  /* 0x0000007a41417212 */ /* 0x000fe400078efe8d */
[----:B------:R-:W-:Y:S02]  /*2fd0*/  LOP3.LUT R64, R64, R135, RZ, 0xfc, !PT ;  /* 0x0000008740407212 */ /* 0x000fe400078efcff */
[----:B------:R-:W-:-:S02]  /*2fe0*/  LOP3.LUT R66, R66, R133, RZ, 0xfc, !PT ;  /* 0x0000008542427212 */ /* 0x000fc400078efcff */
[----:B--2---:R-:W-:Y:S01]  /*2ff0*/  LOP3.LUT R121, R121, R132, R129, 0xfe, !PT ;  /* 0x0000008479797212 */ /* 0x004fe200078efe81 */
[----:B------:R-:W-:-:S04]  /*3000*/  IMAD.MOV.U32 R132, RZ, RZ, 0x8 ;  /* 0x00000008ff847424 */ /* 0x000fc800078e00ff */
[----:B------:R-:W-:Y:S01]  /*3010*/  IMAD.WIDE.U32 R122, R173, R132, c[0x0][0x248] ;  /* 0x00009200ad7a7625 */ /* 0x000fe200078e0084 */
[----:B0-----:R-:W-:Y:S01]  /*3020*/  LOP3.LUT R120, R120, R131, RZ, 0xfc, !PT ;  /* 0x0000008378787212 */ /* 0x001fe200078efcff */
        /* <DEDUP_REMOVED lines=9> */
.L_x_48:
[----:B------:R1:W-:Y:S01]  /*30c0*/  STG.E.64 [R122.64], R56 ;  /* 0x000000387a007986 */ /* 0x0003e2000c101b04 */
[----:B------:R-:W-:Y:S02]  /*30d0*/  @P0 PRMT R175, R191, 0x7610, R175 ;  /* 0x00007610bfaf0816 */ /* 0x000fe400000000af */
[----:B------:R-:W-:Y:S02]  /*30e0*/  @P0 PRMT R178, R193, 0x7610, R178 ;  /* 0x00007610c1b20816 */ /* 0x000fe400000000b2 */
[----:B------:R-:W-:Y:S01]  /*30f0*/  @P0 PRMT R179, R194, 0x7610, R179 ;  /* 0x00007610c2b30816 */ /* 0x000fe200000000b3 */
[----:B------:R-:W-:Y:S05]  /*3100*/  @!P4 BRA `(.L_x_49) ;  /* 0x000000700000c947 */ /* 0x000fea0003800000 */
[----:B-1----:R-:W-:Y:S02]  /*3110*/  LOP3.LUT R56, R176, 0xffff, RZ, 0xc0, !PT ;  /* 0x0000ffffb0387812 */ /* 0x002fe400078ec0ff */
[----:B------:R-:W-:-:S03]  /*3120*/  PRMT R123, R180, 0x5410, R177 ;  /* 0x00005410b47b7816 */ /* 0x000fc600000000b1 */
[----:B------:R-:W-:-:S05]  /*3130*/  IMAD.WIDE.U32 R56, R56, 0x10000, RZ ;  /* 0x0001000038387825 */ /* 0x000fca00078e00ff */
[----:B------:R-:W-:Y:S01]  /*3140*/  LOP3.LUT R57, R123, R57, RZ, 0xfc, !PT ;  /* 0x000000397b397212 */ /* 0x000fe200078efcff */
[----:B------:R-:W-:Y:S01]  /*3150*/  IMAD.WIDE.U32 R122, R173, R132, c[0x0][0x250] ;  /* 0x00009400ad7a7625 */ /* 0x000fe200078e0084 */
[----:B------:R-:W-:-:S05]  /*3160*/  LOP3.LUT R56, R56, 0xffff, R181, 0xf8, !PT ;  /* 0x0000ffff38387812 */ /* 0x000fca00078ef8b5 */
[----:B------:R1:W-:Y:S02]  /*3170*/  STG.E.64 [R122.64], R56 ;  /* 0x000000387a007986 */ /* 0x0003e4000c101b04 */
.L_x_49:
[----:B-1----:R-:W-:Y:S02]  /*3180*/  IADD3 R57, R173, 0x80, RZ ;  /* 0x00000080ad397810 */ /* 0x002fe40007ffe0ff */
[----:B------:R-:W-:Y:S02]  /*3190*/  @P0 F2FP.BF16.PACK_AB R144, RZ, R144 ;  /* 0x00000090ff90023e */ /* 0x000fe400000010ff */
[----:B------:R-:W-:Y:S01]  /*31a0*/  @P4 PRMT R181, R143, 0x7610, R181 ;  /* 0x000076108fb54816 */ /* 0x000fe200000000b5 */
[----:B------:R-:W-:Y:S01]  /*31b0*/  IMAD.WIDE.U32 R56, R132, R57, c[0x0][0x248] ;  /* 0x0000920084387625 */ /* 0x000fe200078e0039 */
[----:B------:R-:W-:Y:S02]  /*31c0*/  @P4 PRMT R176, R142, 0x7610, R176 ;  /* 0x000076108eb04816 */ /* 0x000fe400000000b0 */
[----:B------:R-:W-:Y:S02]  /*31d0*/  @P4 PRMT R180, R145, 0x7610, R180 ;  /* 0x0000761091b44816 */ /* 0x000fe400000000b4 */
[----:B------:R-:W-:-:S02]  /*31e0*/  @P4 PRMT R177, R147, 0x7610, R177 ;  /* 0x0000761093b14816 */ /* 0x000fc400000000b1 */
[----:B------:R-:W-:Y:S02]  /*31f0*/  @P0 F2FP.BF16.PACK_AB R146, RZ, R146 ;  /* 0x00000092ff92023e */ /* 0x000fe400000010ff */
[----:B------:R-:W-:Y:S02]  /*3200*/  @P0 F2FP.BF16.PACK_AB R149, RZ, R149 ;  /* 0x00000095ff95023e */ /* 0x000fe400000010ff */
[----:B------:R-:W-:Y:S02]  /*3210*/  @P0 F2FP.BF16.PACK_AB R187, RZ, R187 ;  /* 0x000000bbffbb023e */ /* 0x000fe400000010ff */
[----:B------:R-:W-:Y:S01]  /*3220*/  @P0 PRMT R182, R144, 0x7610, R182 ;  /* 0x0000761090b60816 */ /* 0x000fe200000000b6 */
[----:B------:R-:W-:Y:S05]  /*3230*/  @!P0 BRA `(.L_x_50) ;  /* 0x0000007000008947 */ /* 0x000fea0003800000 */
[----:B------:R-:W-:Y:S02]  /*3240*/  LOP3.LUT R122, R178, 0xffff, RZ, 0xc0, !PT ;  /* 0x0000ffffb27a7812 */ /* 0x000fe400078ec0ff */
[----:B0-----:R-:W-:-:S03]  /*3250*/  PRMT R125, R179, 0x5410, R182 ;  /* 0x00005410b37d7816 */ /* 0x001fc600000000b6 */
[----:B------:R-:W-:-:S05]  /*3260*/  IMAD.WIDE.U32 R122, R122, 0x10000, RZ ;  /* 0x000100007a7a7825 */ /* 0x000fca00078e00ff */
[----:B------:R-:W-:Y:S01]  /*3270*/  LOP3.LUT R123, R125, R123, RZ, 0xfc, !PT ;  /* 0x0000007b7d7b7212 */ /* 0x000fe200078efcff */
[----:B------:R-:W-:Y:S01]  /*3280*/  IMAD.WIDE.U32 R124, R184, R132, c[0x0][0x258] ;  /* 0x00009600b87c7625 */ /* 0x000fe200078e0084 */
[----:B------:R-:W-:-:S05]  /*3290*/  LOP3.LUT R122, R122, 0xffff, R175, 0xf8, !PT ;  /* 0x0000ffff7a7a7812 */ /* 0x000fca00078ef8af */
[----:B------:R0:W-:Y:S02]  /*32a0*/  STG.E.64 [R124.64], R122 ;  /* 0x0000007a7c007986 */ /* 0x0001e4000c101b04 */
.L_x_50:
        /* <DEDUP_REMOVED lines=12> */
.L_x_51:
        /* <DEDUP_REMOVED lines=19> */
.L_x_52:
[----:B------:R1:W-:Y:S01]  /*34a0*/  STG.E.64 [R56.64], R64 ;  /* 0x0000004038007986 */ /* 0x0003e2000c101b04 */
[----:B------:R-:W-:Y:S02]  /*34b0*/  @P0 PRMT R175, R150, 0x7610, R175 ;  /* 0x0000761096af0816 */ /* 0x000fe400000000af */
[----:B------:R-:W-:Y:S02]  /*34c0*/  @P0 PRMT R178, R188, 0x7610, R178 ;  /* 0x00007610bcb20816 */ /* 0x000fe400000000b2 */
[----:B------:R-:W-:Y:S01]  /*34d0*/  @P0 PRMT R179, R192, 0x7610, R179 ;  /* 0x00007610c0b30816 */ /* 0x000fe200000000b3 */
[----:B------:R-:W-:Y:S05]  /*34e0*/  @!P4 BRA `(.L_x_53) ;  /* 0x000000700000c947 */ /* 0x000fea0003800000 */
[----:B-1----:R-:W-:Y:S02]  /*34f0*/  LOP3.LUT R56, R176, 0xffff, RZ, 0xc0, !PT ;  /* 0x0000ffffb0387812 */ /* 0x002fe400078ec0ff */
[----:B0-----:R-:W-:-:S03]  /*3500*/  PRMT R59, R180, 0x5410, R177 ;  /* 0x00005410b43b7816 */ /* 0x001fc600000000b1 */
[----:B------:R-:W-:-:S05]  /*3510*/  IMAD.WIDE.U32 R56, R56, 0x10000, RZ ;  /* 0x0001000038387825 */ /* 0x000fca00078e00ff */
[----:B------:R-:W-:Y:S01]  /*3520*/  LOP3.LUT R57, R59, R57, RZ, 0xfc, !PT ;  /* 0x000000393b397212 */ /* 0x000fe200078efcff */
[----:B------:R-:W-:Y:S01]  /*3530*/  IMAD.WIDE.U32 R58, R174, R132, c[0x0][0x250] ;  /* 0x00009400ae3a7625 */ /* 0x000fe200078e0084 */
[----:B------:R-:W-:-:S05]  /*3540*/  LOP3.LUT R56, R56, 0xffff, R181, 0xf8, !PT ;  /* 0x0000ffff38387812 */ /* 0x000fca00078ef8b5 */
[----:B------:R0:W-:Y:S02]  /*3550*/  STG.E.64 [R58.64], R56 ;  /* 0x000000383a007986 */ /* 0x0001e4000c101b04 */
.L_x_53:
[----:B------:R-:W-:Y:S02]  /*3560*/  @P0 F2FP.BF16.PACK_AB R138, RZ, R138 ;  /* 0x0000008aff8a023e */ /* 0x000fe400000010ff */
[----:B------:R-:W-:Y:S02]  /*3570*/  @P4 PRMT R181, R133, 0x7610, R181 ;  /* 0x0000761085b54816 */ /* 0x000fe400000000b5 */
[----:B------:R-:W-:Y:S02]  /*3580*/  @P4 PRMT R176, R136, 0x7610, R176 ;  /* 0x0000761088b04816 */ /* 0x000fe400000000b0 */
[----:B------:R-:W-:Y:S02]  /*3590*/  @P4 PRMT R180, R139, 0x7610, R180 ;  /* 0x000076108bb44816 */ /* 0x000fe400000000b4 */
[----:B------:R-:W-:Y:S02]  /*35a0*/  @P4 PRMT R177, R189, 0x7610, R177 ;  /* 0x00007610bdb14816 */ /* 0x000fe400000000b1 */
[----:B------:R-:W-:-:S02]  /*35b0*/  @P0 F2FP.BF16.PACK_AB R190, RZ, R190 ;  /* 0x000000beffbe023e */ /* 0x000fc400000010ff */
[----:B------:R-:W-:Y:S02]  /*35c0*/  @P0 F2FP.BF16.PACK_AB R148, RZ, R148 ;  /* 0x00000094ff94023e */ /* 0x000fe400000010ff */
[----:B-1----:R-:W-:Y:S02]  /*35d0*/  IADD3 R65, R173, 0x180, RZ ;  /* 0x00000180ad417810 */ /* 0x002fe40007ffe0ff */
[----:B------:R-:W-:Y:S01]  /*35e0*/  @P0 PRMT R182, R138, 0x7610, R182 ;  /* 0x000076108ab60816 */ /* 0x000fe200000000b6 */
[----:B------:R-:W-:Y:S05]  /*35f0*/  @!P0 BRA `(.L_x_54) ;  /* 0x0000007000008947 */ /* 0x000fea0003800000 */
[----:B0-----:R-:W-:Y:S02]  /*3600*/  LOP3.LUT R56, R178, 0xffff, RZ, 0xc0, !PT ;  /* 0x0000ffffb2387812 */ /* 0x001fe400078ec0ff */
[----:B------:R-:W-:-:S03]  /*3610*/  PRMT R59, R179, 0x5410, R182 ;  /* 0x00005410b33b7816 */ /* 0x000fc600000000b6 */
[----:B------:R-:W-:-:S05]  /*3620*/  IMAD.WIDE.U32 R56, R56, 0x10000, RZ ;  /* 0x0001000038387825 */ /* 0x000fca00078e00ff */
[----:B------:R-:W-:Y:S01]  /*3630*/  LOP3.LUT R57, R59, R57, RZ, 0xfc, !PT ;  /* 0x000000393b397212 */ /* 0x000fe200078efcff */
[----:B------:R-:W-:Y:S01]  /*3640*/  IMAD.WIDE.U32 R58, R183, R132, c[0x0][0x258] ;  /* 0x00009600b73a7625 */ /* 0x000fe200078e0084 */
[----:B------:R-:W-:-:S05]  /*3650*/  LOP3.LUT R56, R56, 0xffff, R175, 0xf8, !PT ;  /* 0x0000ffff38387812 */ /* 0x000fca00078ef8af */
[----:B------:R0:W-:Y:S02]  /*3660*/  STG.E.64 [R58.64], R56 ;  /* 0x000000383a007986 */ /* 0x0001e4000c101b04 */
.L_x_54:
[----:B0-----:R-:W-:Y:S01]  /*3670*/  IMAD.WIDE.U32 R56, R132, R65, c[0x0][0x248] ;  /* 0x0000920084387625 */ /* 0x001fe200078e0041 */
[----:B------:R-:W-:Y:S02]  /*3680*/  @P0 F2FP.BF16.PACK_AB R134, RZ, R134 ;  /* 0x00000086ff86023e */ /* 0x000fe400000010ff */
[----:B------:R-:W-:Y:S02]  /*3690*/  @P0 F2FP.BF16.PACK_AB R186, RZ, R186 ;  /* 0x000000baffba023e */ /* 0x000fe400000010ff */
[----:B------:R0:W-:Y:S01]  /*36a0*/  STG.E.64 [R56.64], R66 ;  /* 0x0000004238007986 */ /* 0x0001e2000c101b04 */
[----:B------:R-:W-:Y:S02]  /*36b0*/  @P0 PRMT R175, R190, 0x7610, R175 ;  /* 0x00007610beaf0816 */ /* 0x000fe400000000af */
[----:B------:R-:W-:Y:S02]  /*36c0*/  @P0 PRMT R178, R148, 0x7610, R178 ;  /* 0x0000761094b20816 */ /* 0x000fe400000000b2 */
[----:B------:R-:W-:-:S02]  /*36d0*/  @P0 PRMT R179, R134, 0x7610, R179 ;  /* 0x0000761086b30816 */ /* 0x000fc400000000b3 */
[----:B------:R-:W-:Y:S02]  /*36e0*/  @P0 PRMT R182, R186, 0x7610, R182 ;  /* 0x00007610bab60816 */ /* 0x000fe400000000b6 */
[----:B------:R-:W-:Y:S01]  /*36f0*/  IADD3 R173, R173, 0x200, RZ ;  /* 0x00000200adad7810 */ /* 0x000fe20007ffe0ff */
        /* <DEDUP_REMOVED lines=8> */
.L_x_55:
[----:B0-----:R-:W-:Y:S01]  /*3780*/  IMAD.WIDE.U32 R58, R132, R173, c[0x0][0x248] ;  /* 0x00009200843a7625 */ /* 0x001fe200078e00ad */
[----:B------:R-:W-:Y:S05]  /*3790*/  @!P0 BRA `(.L_x_56) ;  /* 0x0000007000008947 */ /* 0x000fea0003800000 */
[----:B------:R-:W-:Y:S02]  /*37a0*/  LOP3.LUT R56, R178, 0xffff, RZ, 0xc0, !PT ;  /* 0x0000ffffb2387812 */ /* 0x000fe400078ec0ff */
[----:B------:R-:W-:-:S03]  /*37b0*/  PRMT R65, R179, 0x5410, R182 ;  /* 0x00005410b3417816 */ /* 0x000fc600000000b6 */
[----:B------:R-:W-:-:S05]  /*37c0*/  IMAD.WIDE.U32 R56, R56, 0x10000, RZ ;  /* 0x0001000038387825 */ /* 0x000fca00078e00ff */
[----:B------:R-:W-:Y:S01]  /*37d0*/  LOP3.LUT R57, R65, R57, RZ, 0xfc, !PT ;  /* 0x0000003941397212 */ /* 0x000fe200078efcff */
[----:B------:R-:W-:Y:S01]  /*37e0*/  IMAD.WIDE.U32 R64, R185, R132, c[0x0][0x258] ;  /* 0x00009600b9407625 */ /* 0x000fe200078e0084 */
[----:B------:R-:W-:-:S05]  /*37f0*/  LOP3.LUT R56, R56, 0xffff, R175, 0xf8, !PT ;  /* 0x0000ffff38387812 */ /* 0x000fca00078ef8af */
[----:B------:R0:W-:Y:S02]  /*3800*/  STG.E.64 [R64.64], R56 ;  /* 0x0000003840007986 */ /* 0x0001e4000c101b04 */
.L_x_56:
[----:B------:R1:W-:Y:S01]  /*3810*/  STG.E.64 [R58.64], R120 ;  /* 0x000000783a007986 */ /* 0x0003e2000c101b04 */
[----:B------:R-:W-:Y:S02]  /*3820*/  @P4 PRMT R181, R131, 0x7610, R181 ;  /* 0x0000761083b54816 */ /* 0x000fe400000000b5 */
[----:B------:R-:W-:Y:S02]  /*3830*/  @P4 PRMT R176, R128, 0x7610, R176 ;  /* 0x0000761080b04816 */ /* 0x000fe400000000b0 */
[----:B------:R-:W-:Y:S02]  /*3840*/  @P4 PRMT R180, R129, 0x7610, R180 ;  /* 0x0000761081b44816 */ /* 0x000fe400000000b4 */
[----:B------:R-:W-:Y:S01]  /*3850*/  @P4 PRMT R177, R130, 0x7610, R177 ;  /* 0x0000761082b14816 */ /* 0x000fe200000000b1 */
[----:B------:R-:W-:Y:S05]  /*3860*/  @!P4 BRA `(.L_x_57) ;  /* 0x000000700000c947 */ /* 0x000fea0003800000 */
[----:B0-----:R-:W-:Y:S02]  /*3870*/  LOP3.LUT R56, R176, 0xffff, RZ, 0xc0, !PT ;  /* 0x0000ffffb0387812 */ /* 0x001fe400078ec0ff */
[----:B-1----:R-:W-:-:S03]  /*3880*/  PRMT R59, R180, 0x5410, R177 ;  /* 0x00005410b43b7816 */ /* 0x002fc600000000b1 */
[----:B------:R-:W-:-:S05]  /*3890*/  IMAD.WIDE.U32 R56, R56, 0x10000, RZ ;  /* 0x0001000038387825 */ /* 0x000fca00078e00ff */
[----:B------:R-:W-:Y:S01]  /*38a0*/  LOP3.LUT R57, R59, R57, RZ, 0xfc, !PT ;  /* 0x000000393b397212 */ /* 0x000fe200078efcff */
[----:B------:R-:W-:Y:S01]  /*38b0*/  IMAD.WIDE.U32 R58, R185, R132, c[0x0][0x250] ;  /* 0x00009400b93a7625 */ /* 0x000fe200078e0084 */
[----:B------:R-:W-:-:S05]  /*38c0*/  LOP3.LUT R56, R56, 0xffff, R181, 0xf8, !PT ;  /* 0x0000ffff38387812 */ /* 0x000fca00078ef8b5 */
[----:B------:R0:W-:Y:S02]  /*38d0*/  STG.E.64 [R58.64], R56 ;  /* 0x000000383a007986 */ /* 0x0001e4000c101b04 */
.L_x_57:
[----:B------:R-:W-:Y:S01]  /*38e0*/  SEL R187, RZ, 0x1, P2 ;  /* 0x00000001ffbb7807 */ /* 0x000fe20001000000 */
[----:B01----:R-:W-:Y:S01]  /*38f0*/  @P3 CALL.REL.NOINC `(.L_x_58) ;  /* 0x0000001000003944 */ /* 0x003fe20003c00000 */
[----:B------:R-:W-:Y:S05]  /*3900*/  BRA `(.L_x_59) ;  /* 0xffffd16000007947 */ /* 0x000fea000383ffff */
.L_x_58:
[----:B------:R-:W-:Y:S01]  /*3910*/  IMAD.MOV.U32 R90, RZ, RZ, R16 ;  /* 0x000000ffff5a7224 */ /* 0x000fe200078e0010 */
[----:B------:R-:W-:Y:S01]  /*3920*/  MOV R65, R82 ;  /* 0x0000005200417202 */ /* 0x000fe20000000f00 */
        /* <DEDUP_REMOVED lines=47> */
[----:B------:R-:W-:-:S02]  /*3c20*/  MOV R108, R29 ;  /* 0x0000001d006c7202 */ /* 0x000fc40000000f00 */
[----:B------:R-:W-:Y:S02]  /*3c30*/  MOV R33, R9 ;  /* 0x0000000900217202 */ /* 0x000fe40000000f00 */
[----:B------:R-:W-:Y:S02]  /*3c40*/  MOV R109, R30 ;  /* 0x0000001e006d7202 */ /* 0x000fe40000000f00 */
[----:B------:R-:W-:Y:S02]  /*3c50*/  MOV R34, R12 ;  /* 0x0000000c00227202 */ /* 0x000fe40000000f00 */
[----:B------:R-:W-:Y:S02]  /*3c60*/  MOV R46, R40 ;  /* 0x00000028002e7202 */ /* 0x000fe40000000f00 */
[----:B------:R-:W-:Y:S02]  /*3c70*/  MOV R110, R27 ;  /* 0x0000001b006e7202 */ /* 0x000fe40000000f00 */
[----:B------:R-:W-:-:S02]  /*3c80*/  MOV R47, R41 ;  /* 0x00000029002f7202 */ /* 0x000fc40000000f00 */
[----:B------:R-:W-:Y:S02]  /*3c90*/  MOV R111, R28 ;  /* 0x0000001c006f7202 */ /* 0x000fe40000000f00 */
.L_x_45:
[----:B------:R-:W0:Y:S01]  /*3ca0*/  S2UR UR6, SR_CTAID.X ;  /* 0x00000000000679c3 */ /* 0x000e220000002500 */
[C---:B------:R-:W-:Y:S01]  /*3cb0*/  LOP3.LUT R3, R50.reuse, 0x7f, RZ, 0xc0, !PT ;  /* 0x0000007f32037812 */ /* 0x040fe200078ec0ff */
[----:B------:R-:W-:Y:S01]  /*3cc0*/  IMAD.MOV.U32 R9, RZ, RZ, 0x10 ;  /* 0x00000010ff097424 */ /* 0x000fe200078e00ff */
[----:B0-----:R-:W-:-:S05]  /*3cd0*/  LEA.HI R0, R50, UR6, RZ, 0x19 ;  /* 0x0000000632007c11 */ /* 0x001fca000f8fc8ff */
[----:B------:R-:W-:-:S05]  /*3ce0*/  IMAD R0, R0, c[0x0][0x168], RZ ;  /* 0x00005a0000007a24 */ /* 0x000fca00078e02ff */
[----:B------:R-:W-:-:S05]  /*3cf0*/  LEA.HI R0, R0, R3, RZ, 0x1e ;  /* 0x0000000300007211 */ /* 0x000fca00078ff0ff */
[----:B------:R-:W-:-:S04]  /*3d00*/  IMAD.WIDE.U32 R2, R0, R9, c[0x0][0x220] ;  /* 0x0000880000027625 */ /* 0x000fc800078e0009 */
[CC--:B------:R-:W-:Y:S01]  /*3d10*/  IMAD.WIDE.U32 R4, R0.reuse, R9.reuse, c[0x0][0x228] ;  /* 0x00008a0000047625 */ /* 0x0c0fe200078e0009 */
[----:B------:R-:W-:Y:S03]  /*3d20*/  STG.E.128 [R2.64], R64 ;  /* 0x0000004002007986 */ /* 0x000fe6000c101d04 */
[CC--:B------:R-:W-:Y:S01]  /*3d30*/  IMAD.WIDE.U32 R6, R0.reuse, R9.reuse, c[0x0][0x230] ;  /* 0x00008c0000067625 */ /* 0x0c0fe200078e0009 */
[----:B------:R-:W-:Y:S03]  /*3d40*/  STG.E.128 [R4.64], R56 ;  /* 0x0000003804007986 */ /* 0x000fe6000c101d04 */
[----:B------:R-:W-:Y:S01]  /*3d50*/  IMAD.WIDE.U32 R8, R0, R9, c[0x0][0x238] ;  /* 0x00008e0000087625 */ /* 0x000fe200078e0009 */
[----:B------:R-:W-:Y:S04]  /*3d60*/  STG.E.128 [R6.64], R84 ;  /* 0x0000005406007986 */ /* 0x000fe8000c101d04 */
[----:B------:R-:W-:Y:S04]  /*3d70*/  STG.E.128 [R8.64], R72 ;  /* 0x0000004808007986 */ /* 0x000fe8000c101d04 */
[----:B------:R-:W-:Y:S04]  /*3d80*/  STG.E.128 [R2.64+0x800], R68 ;  /* 0x0008004402007986 */ /* 0x000fe8000c101d04 */
        /* <DEDUP_REMOVED lines=14> */
[----:B------:R-:W-:Y:S01]  /*3e70*/  STG.E.128 [R8.64+0x2000], R44 ;  /* 0x0020002c08007986 */ /* 0x000fe2000c101d04 */
[----:B------:R-:W-:Y:S05]  /*3e80*/  EXIT ;  /* 0x000000000000794d */ /* 0x000fea0003800000 */
.L_x_46:
[----:B------:R-:W-:Y:S01]  /*3e90*/  HFMA2.MMA R64, -RZ, RZ, 0, 9.5367431640625e-07 ;  /* 0x00000010ff407435 */ /* 0x000fe200000001ff */
[----:B------:R-:W-:Y:S01]  /*3ea0*/  MOV R59, R65 ;  /* 0x00000041003b7202 */ /* 0x000fe20000000f00 */
[----:B------:R-:W-:Y:S01]  /*3eb0*/  IMAD.MOV.U32 R66, RZ, RZ, 0x1f ;  /* 0x0000001fff427424 */ /* 0x000fe200078e00ff */
[----:B------:R-:W-:-:S02]  /*3ec0*/  MOV R121, 0xffffffff ;  /* 0xffffffff00797802 */ /* 0x000fc40000000f00 */
[----:B------:R-:W-:Y:S02]  /*3ed0*/  MOV R56, 0x3ef0 ;  /* 0x00003ef000387802 */ /* 0x000fe40000000f00 */
[----:B-----5:R-:W-:Y:S05]  /*3ee0*/  CALL.REL.NOINC `($__internal_1_$__cuda_sm70_shflsync_down_p) ;  /* 0x0000046000007944 */ /* 0x020fea0003c00000 */
[----:B-1----:R-:W-:Y:S01]  /*3ef0*/  MOV R58, R59 ;  /* 0x0000003b003a7202 */ /* 0x002fe20000000f00 */
[----:B0-----:R-:W-:Y:S05]  /*3f00*/  BRA `(.L_x_60) ;  /* 0xffffe2d000007947 */ /* 0x001fea000383ffff */
.L_x_47:
[----:B------:R-:W-:Y:S01]  /*3f10*/  HFMA2.MMA R64, -RZ, RZ, 0, 9.5367431640625e-07 ;  /* 0x00000010ff407435 */ /* 0x000fe200000001ff */
[----:B------:R-:W-:Y:S01]  /*3f20*/  IMAD.MOV.U32 R59, RZ, RZ, R67 ;  /* 0x000000ffff3b7224 */ /* 0x000fe200078e0043 */
[----:B------:R-:W-:Y:S01]  /*3f30*/  MOV R66, 0x1f ;  /* 0x0000001f00427802 */ /* 0x000fe20000000f00 */
[----:B------:R-:W-:Y:S01]  /*3f40*/  IMAD.MOV.U32 R121, RZ, RZ, -0x1 ;  /* 0xffffffffff797424 */ /* 0x000fe200078e00ff */
[----:B------:R-:W-:Y:S02]  /*3f50*/  MOV R56, 0x3f70 ;  /* 0x00003f7000387802 */ /* 0x000fe40000000f00 */
[----:B01---5:R-:W-:Y:S05]  /*3f60*/  CALL.REL.NOINC `($__internal_1_$__cuda_sm70_shflsync_down_p) ;  /* 0x000003e000007944 */ /* 0x023fea0003c00000 */
[----:B------:R-:W-:Y:S01]  /*3f70*/  FADD.FTZ R65, R65, R58 ;  /* 0x0000003a41417221 */ /* 0x000fe20000010000 */
[----:B0-----:R-:W-:Y:S01]  /*3f80*/  HFMA2.MMA R64, -RZ, RZ, 0, 4.76837158203125e-07 ;  /* 0x00000008ff407435 */ /* 0x001fe200000001ff */
[----:B-1----:R-:W-:Y:S01]  /*3f90*/  FADD.FTZ R120, R67, R59 ;  /* 0x0000003b43787221 */ /* 0x002fe20000010000 */
[----:B------:R-:W-:Y:S01]  /*3fa0*/  MOV R66, 0x1f ;  /* 0x0000001f00427802 */ /* 0x000fe20000000f00 */
[----:B------:R-:W-:Y:S01]  /*3fb0*/  IMAD.MOV.U32 R121, RZ, RZ, -0x1 ;  /* 0xffffffffff797424 */ /* 0x000fe200078e00ff */
[----:B------:R-:W-:-:S02]  /*3fc0*/  MOV R59, R65 ;  /* 0x00000041003b7202 */ /* 0x000fc40000000f00 */
[----:B------:R-:W-:Y:S02]  /*3fd0*/  MOV R56, 0x3ff0 ;  /* 0x00003ff000387802 */ /* 0x000fe40000000f00 */
[----:B------:R-:W-:Y:S05]  /*3fe0*/  CALL.REL.NOINC `($__internal_1_$__cuda_sm70_shflsync_down_p) ;  /* 0x0000036000007944 */ /* 0x000fea0003c00000 */
[----:B0-----:R-:W-:Y:S01]  /*3ff0*/  HFMA2.MMA R64, -RZ, RZ, 0, 4.76837158203125e-07 ;  /* 0x00000008ff407435 */ /* 0x001fe200000001ff */
[----:B-1----:R-:W-:Y:S01]  /*4000*/  MOV R58, R59 ;  /* 0x0000003b003a7202 */ /* 0x002fe20000000f00 */
[----:B------:R-:W-:Y:S01]  /*4010*/  IMAD.MOV.U32 R59, RZ, RZ, R120 ;  /* 0x000000ffff3b7224 */ /* 0x000fe200078e0078 */
[----:B------:R-:W-:Y:S01]  /*4020*/  MOV R66, 0x1f ;  /* 0x0000001f00427802 */ /* 0x000fe20000000f00 */
[----:B------:R-:W-:Y:S01]  /*4030*/  IMAD.MOV.U32 R121, RZ, RZ, -0x1 ;  /* 0xffffffffff797424 */ /* 0x000fe200078e00ff */
[----:B------:R-:W-:Y:S02]  /*4040*/  MOV R56, 0x4060 ;  /* 0x0000406000387802 */ /* 0x000fe40000000f00 */
[----:B------:R-:W-:Y:S05]  /*4050*/  CALL.REL.NOINC `($__internal_1_$__cuda_sm70_shflsync_down_p) ;  /* 0x000002f000007944 */ /* 0x000fea0003c00000 */
[----:B------:R-:W-:Y:S01]  /*4060*/  FADD.FTZ R65, R58, R65 ;  /* 0x000000413a417221 */ /* 0x000fe20000010000 */
[----:B0-----:R-:W-:Y:S01]  /*4070*/  HFMA2.MMA R64, -RZ, RZ, 0, 2.384185791015625e-07 ;  /* 0x00000004ff407435 */ /* 0x001fe200000001ff */
[----:B-1----:R-:W-:Y:S01]  /*4080*/  FADD.FTZ R120, R120, R59 ;  /* 0x0000003b78787221 */ /* 0x002fe20000010000 */
[----:B------:R-:W-:Y:S01]  /*4090*/  MOV R66, 0x1f ;  /* 0x0000001f00427802 */ /* 0x000fe20000000f00 */
[----:B------:R-:W-:Y:S01]  /*40a0*/  IMAD.MOV.U32 R121, RZ, RZ, -0x1 ;  /* 0xffffffffff797424 */ /* 0x000fe200078e00ff */
[----:B------:R-:W-:-:S02]  /*40b0*/  MOV R59, R65 ;  /* 0x00000041003b7202 */ /* 0x000fc40000000f00 */
[----:B------:R-:W-:Y:S02]  /*40c0*/  MOV R56, 0x40e0 ;  /* 0x000040e000387802 */ /* 0x000fe40000000f00 */
[----:B------:R-:W-:Y:S05]  /*40d0*/  CALL.REL.NOINC `($__internal_1_$__cuda_sm70_shflsync_down_p) ;  /* 0x0000027000007944 */ /* 0x000fea0003c00000 */
[----:B0-----:R-:W-:Y:S01]  /*40e0*/  HFMA2.MMA R64, -RZ, RZ, 0, 2.384185791015625e-07 ;  /* 0x00000004ff407435 */ /* 0x001fe200000001ff */
[----:B-1----:R-:W-:Y:S01]  /*40f0*/  MOV R58, R59 ;  /* 0x0000003b003a7202 */ /* 0x002fe20000000f00 */
[----:B------:R-:W-:Y:S01]  /*4100*/  IMAD.MOV.U32 R59, RZ, RZ, R120 ;  /* 0x000000ffff3b7224 */ /* 0x000fe200078e0078 */
[----:B------:R-:W-:Y:S01]  /*4110*/  MOV R66, 0x1f ;  /* 0x0000001f00427802 */ /* 0x000fe20000000f00 */
[----:B------:R-:W-:Y:S01]  /*4120*/  IMAD.MOV.U32 R121, RZ, RZ, -0x1 ;  /* 0xffffffffff797424 */ /* 0x000fe200078e00ff */
[----:B------:R-:W-:Y:S02]  /*4130*/  MOV R56, 0x4150 ;  /* 0x0000415000387802 */ /* 0x000fe40000000f00 */
[----:B------:R-:W-:Y:S05]  /*4140*/  CALL.REL.NOINC `($__internal_1_$__cuda_sm70_shflsync_down_p) ;  /* 0x0000020000007944 */ /* 0x000fea0003c00000 */
[----:B------:R-:W-:Y:S01]  /*4150*/  FADD.FTZ R65, R58, R65 ;  /* 0x000000413a417221 */ /* 0x000fe20000010000 */
[----:B0-----:R-:W-:Y:S01]  /*4160*/  HFMA2.MMA R64, -RZ, RZ, 0, 1.1920928955078125e-07 ;  /* 0x00000002ff407435 */ /* 0x001fe200000001ff */
[----:B-1----:R-:W-:Y:S01]  /*4170*/  FADD.FTZ R120, R120, R59 ;  /* 0x0000003b78787221 */ /* 0x002fe20000010000 */
[----:B------:R-:W-:Y:S01]  /*4180*/  MOV R66, 0x1f ;  /* 0x0000001f00427802 */ /* 0x000fe20000000f00 */
[----:B------:R-:W-:Y:S01]  /*4190*/  IMAD.MOV.U32 R121, RZ, RZ, -0x1 ;  /* 0xffffffffff797424 */ /* 0x000fe200078e00ff */
[----:B------:R-:W-:-:S02]  /*41a0*/  MOV R59, R65 ;  /* 0x00000041003b7202 */ /* 0x000fc40000000f00 */
[----:B------:R-:W-:Y:S02]  /*41b0*/  MOV R56, 0x41d0 ;  /* 0x000041d000387802 */ /* 0x000fe40000000f00 */
[----:B------:R-:W-:Y:S05]  /*41c0*/  CALL.REL.NOINC `($__internal_1_$__cuda_sm70_shflsync_down_p) ;  /* 0x0000018000007944 */ /* 0x000fea0003c00000 */
[----:B0-----:R-:W-:Y:S01]  /*41d0*/  HFMA2.MMA R64, -RZ, RZ, 0, 1.1920928955078125e-07 ;  /* 0x00000002ff407435 */ /* 0x001fe200000001ff */
[----:B-1----:R-:W-:Y:S01]  /*41e0*/  MOV R58, R59 ;  /* 0x0000003b003a7202 */ /* 0x002fe20000000f00 */
[----:B------:R-:W-:Y:S01]  /*41f0*/  IMAD.MOV.U32 R59, RZ, RZ, R120 ;  /* 0x000000ffff3b7224 */ /* 0x000fe200078e0078 */
[----:B------:R-:W-:Y:S01]  /*4200*/  MOV R66, 0x1f ;  /* 0x0000001f00427802 */ /* 0x000fe20000000f00 */
[----:B------:R-:W-:Y:S01]  /*4210*/  IMAD.MOV.U32 R121, RZ, RZ, -0x1 ;  /* 0xffffffffff797424 */ /* 0x000fe200078e00ff */
[----:B------:R-:W-:Y:S02]  /*4220*/  MOV R56, 0x4240 ;  /* 0x0000424000387802 */ /* 0x000fe40000000f00 */
[----:B------:R-:W-:Y:S05]  /*4230*/  CALL.REL.NOINC `($__internal_1_$__cuda_sm70_shflsync_down_p) ;  /* 0x0000011000007944 */ /* 0x000fea0003c00000 */
[----:B------:R-:W-:Y:S01]  /*4240*/  FADD.FTZ R65, R58, R65 ;  /* 0x000000413a417221 */ /* 0x000fe20000010000 */
[----:B0-----:R-:W-:Y:S01]  /*4250*/  HFMA2.MMA R64, -RZ, RZ, 0, 5.9604644775390625e-08 ;  /* 0x00000001ff407435 */ /* 0x001fe200000001ff */
[----:B-1----:R-:W-:Y:S01]  /*4260*/  FADD.FTZ R67, R120, R59 ;  /* 0x0000003b78437221 */ /* 0x002fe20000010000 */
[----:B------:R-:W-:Y:S01]  /*4270*/  MOV R66, 0x1f ;  /* 0x0000001f00427802 */ /* 0x000fe20000000f00 */
[----:B------:R-:W-:Y:S01]  /*4280*/  IMAD.MOV.U32 R121, RZ, RZ, -0x1 ;  /* 0xffffffffff797424 */ /* 0x000fe200078e00ff */
[----:B------:R-:W-:-:S02]  /*4290*/  MOV R59, R65 ;  /* 0x00000041003b7202 */ /* 0x000fc40000000f00 */
[----:B------:R-:W-:Y:S02]  /*42a0*/  MOV R56, 0x42c0 ;  /* 0x000042c000387802 */ /* 0x000fe40000000f00 */
[----:B------:R-:W-:Y:S05]  /*42b0*/  CALL.REL.NOINC `($__internal_1_$__cuda_sm70_shflsync_down_p) ;  /* 0x0000009000007944 */ /* 0x000fea0003c00000 */
[----:B0-----:R-:W-:Y:S01]  /*42c0*/  HFMA2.MMA R64, -RZ, RZ, 0, 5.9604644775390625e-08 ;  /* 0x00000001ff407435 */ /* 0x001fe200000001ff */
[----:B-1----:R-:W-:Y:S01]  /*42d0*/  MOV R120, R59 ;  /* 0x0000003b00787202 */ /* 0x002fe20000000f00 */
[----:B------:R-:W-:Y:S01]  /*42e0*/  IMAD.MOV.U32 R59, RZ, RZ, R67 ;  /* 0x000000ffff3b7224 */ /* 0x000fe200078e0043 */
[----:B------:R-:W-:Y:S01]  /*42f0*/  MOV R66, 0x1f ;  /* 0x0000001f00427802 */ /* 0x000fe20000000f00 */
[----:B------:R-:W-:Y:S01]  /*4300*/  IMAD.MOV.U32 R121, RZ, RZ, -0x1 ;  /* 0xffffffffff797424 */ /* 0x000fe200078e00ff */
[----:B------:R-:W-:Y:S02]  /*4310*/  MOV R56, 0x4330 ;  /* 0x0000433000387802 */ /* 0x000fe40000000f00 */
[----:B------:R-:W-:Y:S05]  /*4320*/  CALL.REL.NOINC `($__internal_1_$__cuda_sm70_shflsync_down_p) ;  /* 0x0000002000007944 */ /* 0x000fea0003c00000 */
[----:B-1----:R-:W-:Y:S01]  /*4330*/  MOV R56, R59 ;  /* 0x0000003b00387202 */ /* 0x002fe20000000f00 */
[----:B0-----:R-:W-:Y:S05]  /*4340*/  BRA `(.L_x_61) ;  /* 0xffffdfb000007947 */ /* 0x001fea000383ffff */
        .weak           $__internal_1_$__cuda_sm70_shflsync_down_p
        .type           $__internal_1_$__cuda_sm70_shflsync_down_p,@function
        .size           $__internal_1_$__cuda_sm70_shflsync_down_p,(.L_x_2748 - $__internal_1_$__cuda_sm70_shflsync_down_p)
$__internal_1_$__cuda_sm70_shflsync_down_p:
[----:B------:R-:W-:Y:S01]  /*4350*/  HFMA2.MMA R57, -RZ, RZ, 0, 0 ;  /* 0x00000000ff397435 */ /* 0x000fe200000001ff */
[----:B------:R-:W-:Y:S04]  /*4360*/  WARPSYNC R121 ;  /* 0x0000007900007348 */ /* 0x000fe80003800000 */
[----:B------:R0:W1:Y:S01]  /*4370*/  SHFL.DOWN PT, R59, R59, R64, R66 ;  /* 0x080000403b3b7389 */ /* 0x00006200000e0042 */
[----:B------:R-:W-:Y:S05]  /*4380*/  RET.REL.NODEC R56 `(_ZN10layer_norm31ln_parallel_residual_bwd_kernelINS_13Kernel_traitsI13__nv_bfloat16S2_S2_S2_fjLj2560ELj1ELj1ELj4ELj8ENS_18Kernel_traits_baseILj2560ES2_S2_S2_S2_fjLj128EEEEELb0ELb0ELb1EEEvNS_9BwdParamsE) ;  /* 0xffffbc7038007950 */ /* 0x000fea0003c3ffff */
.L_x_62:
        /* <DEDUP_REMOVED lines=15> */
.L_x_2748:


//--------------------- .text._ZN10layer_norm31ln_parallel_residual_bwd_kernelINS_13Kernel_traitsI13__nv_bfloat16S2_S2_S2_fjLj2560ELj1ELj1ELj4ELj8ENS_18Kernel_traits_baseILj2560ES2_S2_S2_S2_fjLj128EEEEELb0ELb1ELb0EEEvNS_9BwdParamsE --------------------------
	.section	.text._ZN10layer_norm31ln_parallel_residual_bwd_kernelINS_13Kernel_traitsI13__nv_bfloat16S2_S2_S2_fjLj2560ELj1ELj1ELj4ELj8ENS_18Kernel_traits_baseILj2560ES2_S2_S2_S2_fjLj128EEEEELb0ELb1ELb0EEEvNS_9BwdParamsE,"ax",@progbits
	.sectioninfo	@"SHI_REGISTERS=141"
	.align	128
        .global         _ZN10layer_norm31ln_parallel_residual_bwd_kernelINS_13Kernel_traitsI13__nv_bfloat16S2_S2_S2_fjLj2560ELj1ELj1ELj4ELj8ENS_18Kernel_traits_baseILj2560ES2_S2_S2_S2_fjLj128EEEEELb0ELb1ELb0EEEvNS_9BwdParamsE
        .type           _ZN10layer_norm31ln_parallel_residual_bwd_kernelINS_13Kernel_traitsI13__nv_bfloat16S2_S2_S2_fjLj2560ELj1ELj1ELj4ELj8ENS_18Kernel_traits_baseILj2560ES2_S2_S2_S2_fjLj128EEEEELb0ELb1ELb0EEEvNS_9BwdParamsE,@function
        .size           _ZN10layer_norm31ln_parallel_residual_bwd_kernelINS_13Kernel_traitsI13__nv_bfloat16S2_S2_S2_fjLj2560ELj1ELj1ELj4ELj8ENS_18Kernel_traits_baseILj2560ES2_S2_S2_S2_fjLj128EEEEELb0ELb1ELb0EEEvNS_9BwdParamsE,(.L_x_2749 - _ZN10layer_norm31ln_parallel_residual_bwd_kernelINS_13Kernel_traitsI13__nv_bfloat16S2_S2_S2_fjLj2560ELj1ELj1ELj4ELj8ENS_18Kernel_traits_baseILj2560ES2_S2_S2_S2_fjLj128EEEEELb0ELb1ELb0EEEvNS_9BwdParamsE)
        .other          _ZN10layer_norm31ln_parallel_residual_bwd_kernelINS_13Kernel_traitsI13__nv_bfloat16S2_S2_S2_fjLj2560ELj1ELj1ELj4ELj8ENS_18Kernel_traits_baseILj2560ES2_S2_S2_S2_fjLj128EEEEELb0ELb1ELb0EEEvNS_9BwdParamsE,@"STO_CUDA_ENTRY STV_DEFAULT"
_ZN10layer_norm31ln_parallel_residual_bwd_kernelINS_13Kernel_traitsI13__nv_bfloat16S2_S2_S2_fjLj2560ELj1ELj1ELj4ELj8ENS_18Kernel_traits_baseILj2560ES2_S2_S2_S2_fjLj128EEEEELb0ELb1ELb0EEEvNS_9BwdParamsE:
.text._ZN10layer_norm31ln_parallel_residual_bwd_kernelINS_13Kernel_traitsI13__nv_bfloat16S2_S2_S2_fjLj2560ELj1ELj1ELj4ELj8ENS_18Kernel_traits_baseILj2560ES2_S2_S2_S2_fjLj128EEEEELb0ELb1ELb0EEEvNS_9BwdParamsE:
        /* <DEDUP_REMOVED lines=15> */
[----:B------:R-:W-:Y:S02]  /*00f0*/  @P5 IMAD.MOV.U32 R17, RZ, RZ, 0x8 ;  /* 0x00000008ff115424 */ /* 0x000fe400078e00ff */
[C---:B------:R-:W-:Y:S01]  /*0100*/  @P6 IMAD.WIDE.U32 R2, R12.reuse, R3, c[0x0][0x1b0] ;  /* 0x00006c000c026625 */ /* 0x040fe200078e0003 */
[----:B------:R-:W-:Y:S02]  /*0110*/  @P6 LOP3.LUT R12, R12, 0x80, RZ, 0xfc, !PT ;  /* 0x000000800c0c6812 */ /* 0x000fe400078efcff */
[----:B------:R-:W-:Y:S01]  /*0120*/  @P3 MOV R21, 0x8 ;  /* 0x0000000800153802 */ /* 0x000fe20000000f00 */
[----:B------:R-:W-:Y:S01]  /*0130*/  @P4 IMAD.MOV.U32 R19, RZ, RZ, 0x8 ;  /* 0x00000008ff134424 */ /* 0x000fe200078e00ff */
[----:B------:R0:W5:Y:S01]  /*0140*/  @P6 LDG.E.64 R4, [R2.64] ;  /* 0x0000000402046981 */ /* 0x000162000c1e1b00 */
[C---:B------:R-:W-:Y:S01]  /*0150*/  @P5 IMAD.WIDE.U32 R16, R12.reuse, R17, c[0x0][0x1b0] ;  /* 0x00006c000c105625 */ /* 0x040fe200078e0011 */
[----:B------:R-:W-:-:S03]  /*0160*/  @P5 IADD3 R12, R12, 0x80, RZ ;  /* 0x000000800c0c5810 */ /* 0x000fc60007ffe0ff */
[----:B------:R-:W-:Y:S01]  /*0170*/  @P2 IMAD.MOV.U32 R13, RZ, RZ, 0x8 ;  /* 0x00000008ff0d2424 */ /* 0x000fe200078e00ff */
[----:B------:R0:W5:Y:S01]  /*0180*/  @P5 LDG.E.64 R6, [R16.64] ;  /* 0x0000000410065981 */ /* 0x000162000c1e1b00 */
[C---:B------:R-:W-:Y:S01]  /*0190*/  @P4 IMAD.WIDE.U32 R18, R12.reuse, R19, c[0x0][0x1b0] ;  /* 0x00006c000c124625 */ /* 0x040fe200078e0013 */
[----:B------:R-:W-:-:S04]  /*01a0*/  @P4 IADD3 R12, R12, 0x80, RZ ;  /* 0x000000800c0c4810 */ /* 0x000fc80007ffe0ff */
[----:B------:R0:W5:Y:S01]  /*01b0*/  @P4 LDG.E.64 R8, [R18.64] ;  /* 0x0000000412084981 */ /* 0x000162000c1e1b00 */
[C---:B------:R-:W-:Y:S01]  /*01c0*/  @P3 IMAD.WIDE.U32 R20, R12.reuse, R21, c[0x0][0x1b0] ;  /* 0x00006c000c143625 */ /* 0x040fe200078e0015 */
[----:B------:R-:W-:-:S04]  /*01d0*/  @P3 IADD3 R12, R12, 0x80, RZ ;  /* 0x000000800c0c3810 */ /* 0x000fc80007ffe0ff */
[----:B------:R0:W5:Y:S01]  /*01e0*/  @P3 LDG.E.64 R10, [R20.64] ;  /* 0x00000004140a3981 */ /* 0x000162000c1e1b00 */
[----:B------:R-:W-:-:S05]  /*01f0*/  @P2 IMAD.WIDE.U32 R12, R12, R13, c[0x0][0x1b0] ;  /* 0x00006c000c0c2625 */ /* 0x000fca00078e000d */
        /* <DEDUP_REMOVED lines=25> */
[----:B0----5:R-:W-:Y:S01]  /*0390*/  IMAD.MOV.U32 R23, RZ, RZ, R4 ;  /* 0x000000ffff177224 */ /* 0x021fe200078e0004 */
[----:B------:R-:W-:Y:S01]  /*03a0*/  SHF.R.U64 R22, R4, 0x10, R5 ;  /* 0x0000001004167819 */ /* 0x000fe20000001205 */
[----:B------:R-:W-:Y:S01]  /*03b0*/  IMAD.MOV.U32 R0, RZ, RZ, R8 ;  /* 0x000000ffff007224 */ /* 0x000fe200078e0008 */
[----:B------:R-:W-:Y:S01]  /*03c0*/  SHF.R.U64 R26, R8, 0x10, R9 ;  /* 0x00000010081a7819 */ /* 0x000fe20000001209 */
[--C-:B------:R-:W-:Y:S01]  /*03d0*/  IMAD.MOV.U32 R21, RZ, RZ, R5.reuse ;  /* 0x000000ffff157224 */ /* 0x100fe200078e0005 */
[----:B------:R-:W-:Y:S01]  /*03e0*/  SHF.R.U32.HI R20, RZ, 0x10, R5 ;  /* 0x00000010ff147819 */ /* 0x000fe20000011605 */
[----:B------:R-:W-:Y:S01]  /*03f0*/  IMAD.MOV.U32 R19, RZ, RZ, R6 ;  /* 0x000000ffff137224 */ /* 0x000fe200078e0006 */
[----:B------:R-:W-:Y:S01]  /*0400*/  SHF.R.U64 R18, R6, 0x10, R7 ;  /* 0x0000001006127819 */ /* 0x000fe20000001207 */
[----:B------:R-:W-:Y:S01]  /*0410*/  IMAD.MOV.U32 R13, RZ, RZ, R9 ;  /* 0x000000ffff0d7224 */ /* 0x000fe200078e0009 */
[----:B------:R-:W-:Y:S01]  /*0420*/  MOV R17, R7 ;  /* 0x0000000700117202 */ /* 0x000fe20000000f00 */
[----:B------:R-:W-:Y:S01]  /*0430*/  IMAD.MOV.U32 R2, RZ, RZ, R10 ;  /* 0x000000ffff027224 */ /* 0x000fe200078e000a */
[----:B------:R-:W-:Y:S01]  /*0440*/  SHF.R.U32.HI R16, RZ, 0x10, R7 ;  /* 0x00000010ff107819 */ /* 0x000fe20000011607 */
[----:B------:R-:W-:Y:S01]  /*0450*/  IMAD.MOV.U32 R8, RZ, RZ, R11 ;  /* 0x000000ffff087224 */ /* 0x000fe200078e000b */
[----:B------:R-:W-:Y:S01]  /*0460*/  SHF.R.U32.HI R12, RZ, 0x10, R9 ;  /* 0x00000010ff0c7819 */ /* 0x000fe20000011609 */
[----:B------:R-:W-:Y:S01]  /*0470*/  IMAD.MOV.U32 R4, RZ, RZ, R15 ;  /* 0x000000ffff047224 */ /* 0x000fe200078e000f */
[--C-:B------:R-:W-:Y:S01]  /*0480*/  SHF.R.U64 R9, R10, 0x10, R11.reuse ;  /* 0x000000100a097819 */ /* 0x100fe2000000120b */
[----:B------:R-:W-:Y:S01]  /*0490*/  IMAD.MOV.U32 R10, RZ, RZ, 0x1 ;  /* 0x00000001ff0a7424 */ /* 0x000fe200078e00ff */
[----:B------:R-:W-:Y:S01]  /*04a0*/  SHF.R.U32.HI R7, RZ, 0x10, R11 ;  /* 0x00000010ff077819 */ /* 0x000fe2000001160b */
[----:B------:R-:W-:Y:S01]  /*04b0*/  IMAD.MOV.U32 R69, RZ, RZ, RZ ;  /* 0x000000ffff457224 */ /* 0x000fe200078e00ff */
[----:B------:R-:W-:-:S02]  /*04c0*/  MOV R6, R14 ;  /* 0x0000000e00067202 */ /* 0x000fc40000000f00 */
        /* <DEDUP_REMOVED lines=22> */
.L_x_95:
[----:B------:R-:W-:-:S04]  /*0630*/  IMAD.MOV.U32 R73, RZ, RZ, 0x4 ;  /* 0x00000004ff497424 */ /* 0x000fc800078e00ff */
[----:B------:R-:W-:-:S04]  /*0640*/  IMAD.WIDE R74, R24, R73, c[0x0][0x1a0] ;  /* 0x00006800184a7625 */ /* 0x000fc800078e0249 */
[C---:B------:R-:W-:Y:S02]  /*0650*/  IMAD.WIDE R72, R24.reuse, R73, c[0x0][0x1a8] ;  /* 0x00006a0018487625 */ /* 0x040fe400078e0249 */
[----:B------:R-:W2:Y:S04]  /*0660*/  LDG.E R74, [R74.64] ;  /* 0x000000044a4a7981 */ /* 0x000ea8000c1e1900 */
[----:B------:R0:W5:Y:S01]  /*0670*/  LDG.E R2, [R72.64] ;  /* 0x0000000448027981 */ /* 0x000162000c1e1900 */
[----:B------:R-:W-:Y:S01]  /*0680*/  IMAD R0, R24, c[0x0][0x168], RZ ;  /* 0x00005a0018007a24 */ /* 0x000fe200078e02ff */
[----:B------:R-:W-:Y:S01]  /*0690*/  ULDC.U8 UR6, c[0x0][0x1f0] ;  /* 0x00007c0000067ab9 */ /* 0x000fe20000000000 */
[----:B------:R-:W-:Y:S01]  /*06a0*/  BSSY B0, `(.L_x_64) ;  /* 0x0000040000007945 */ /* 0x000fe20003800000 */
[----:B------:R-:W-:Y:S01]  /*06b0*/  ISETP.NE.AND P0, PT, RZ, UR6, PT ;  /* 0x00000006ff007c0c */ /* 0x000fe2000bf05270 */
[----:B------:R-:W-:Y:S01]  /*06c0*/  CS2R R78, SRZ ;  /* 0x00000000004e7805 */ /* 0x000fe2000001ff00 */
[----:B------:R-:W-:-:S04]  /*06d0*/  SHF.R.S32.HI R77, RZ, 0x1f, R0 ;  /* 0x0000001fff4d7819 */ /* 0x000fc80000011400 */
[----:B------:R-:W-:Y:S02]  /*06e0*/  LEA.HI R0, R77, R0, RZ, 0x2 ;  /* 0x000000004d007211 */ /* 0x000fe400078f10ff */
[----:B------:R-:W-:-:S04]  /*06f0*/  LOP3.LUT R77, R25, 0x7f, RZ, 0xc0, !PT ;  /* 0x0000007f194d7812 */ /* 0x000fc800078ec0ff */
[----:B------:R-:W-:-:S04]  /*0700*/  LEA.HI.SX32 R0, R0, R77, 0x1e ;  /* 0x0000004d00007211 */ /* 0x000fc800078ff2ff */
[----:B------:R-:W-:Y:S02]  /*0710*/  MOV R117, R0 ;  /* 0x0000000000757202 */ /* 0x000fe40000000f00 */
[----:B--2---:R-:W-:Y:S01]  /*0720*/  FSEL R116, R74, RZ, !P0 ;  /* 0x000000ff4a747208 */ /* 0x004fe20004000000 */
[----:B------:R-:W-:Y:S05]  /*0730*/  @!P6 BRA `(.L_x_65) ;  /* 0x000003600000e947 */ /* 0x000fea0003800000 */
[----:B0-----:R-:W-:Y:S01]  /*0740*/  LEA R72, P0, R0, c[0x0][0x188], 0x3 ;  /* 0x0000620000487a11 */ /* 0x001fe200078018ff */
[----:B------:R-:W-:-:S03]  /*0750*/  IMAD.MOV.U32 R75, RZ, RZ, 0x8 ;  /* 0x00000008ff4b7424 */ /* 0x000fc600078e00ff */
[C---:B------:R-:W-:Y:S01]  /*0760*/  LEA.HI.X R73, R0.reuse, c[0x0][0x18c], RZ, 0x3, P0 ;  /* 0x0000630000497a11 */ /* 0x040fe200000f1cff */
[----:B------:R-:W-:-:S05]  /*0770*/  IMAD.WIDE.U32 R74, R0, R75, c[0x0][0x208] ;  /* 0x00008200004a7625 */ /* 0x000fca00078e004b */
[----:B------:R-:W2:Y:S04]  /*0780*/  LDG.E.64 R72, [R72.64] ;  /* 0x0000000448487981 */ /* 0x000ea8000c1e1b00 */
[----:B------:R-:W3:Y:S01]  /*0790*/  LDG.E.64 R74, [R74.64] ;  /* 0x000000044a4a7981 */ /* 0x000ee2000c1e1b00 */
[----:B------:R-:W-:-:S04]  /*07a0*/  ISETP.NE.U32.AND P0, PT, RZ, c[0x0][0x218], PT ;  /* 0x00008600ff007a0c */ /* 0x000fc80003f05070 */
[----:B------:R-:W-:-:S13]  /*07b0*/  ISETP.NE.AND.EX P0, PT, RZ, c[0x0][0x21c], PT, P0 ;  /* 0x00008700ff007a0c */ /* 0x000fda0003f05300 */
[----:B------:R-:W-:-:S04]  /*07c0*/  @P0 LEA R76, P1, R0, c[0x0][0x218], 0x3 ;  /* 0x00008600004c0a11 */ /* 0x000fc800078218ff */
[----:B------:R-:W-:-:S05]  /*07d0*/  @P0 LEA.HI.X R77, R0, c[0x0][0x21c], RZ, 0x3, P1 ;  /* 0x00008700004d0a11 */ /* 0x000fca00008f1cff */
[----:B------:R0:W5:Y:S01]  /*07e0*/  @P0 LDG.E.64 R110, [R76.64] ;  /* 0x000000044c6e0981 */ /* 0x000162000c1e1b00 */
[--C-:B--2---:R-:W-:Y:S02]  /*07f0*/  SHF.R.U64 R117, R72, 0x10, R73.reuse ;  /* 0x0000001048757819 */ /* 0x104fe40000001249 */
[----:B0-----:R-:W-:Y:S02]  /*0800*/  PRMT R77, RZ, 0x5410, R73 ;  /* 0x00005410ff4d7816 */ /* 0x001fe40000000049 */
[--C-:B---3--:R-:W-:Y:S01]  /*0810*/  SHF.R.U64 R129, R74, 0x10, R75.reuse ;  /* 0x000000104a817819 */ /* 0x108fe2000000124b */
[--C-:B------:R-:W-:Y:S01]  /*0820*/  IMAD.MOV.U32 R79, RZ, RZ, R75.reuse ;  /* 0x000000ffff4f7224 */ /* 0x100fe200078e004b */
[----:B------:R-:W-:Y:S02]  /*0830*/  SHF.R.U32.HI R126, RZ, 0x10, R75 ;  /* 0x00000010ff7e7819 */ /* 0x000fe4000001164b */
[----:B------:R-:W-:Y:S01]  /*0840*/  PRMT R75, RZ, 0x5410, R72 ;  /* 0x00005410ff4b7816 */ /* 0x000fe20000000048 */
[----:B------:R-:W-:Y:S01]  /*0850*/  IMAD.MOV.U32 R78, RZ, RZ, R74 ;  /* 0x000000ffff4e7224 */ /* 0x000fe200078e004a */
[----:B------:R-:W-:-:S02]  /*0860*/  SHF.R.U32.HI R72, RZ, 0x10, R73 ;  /* 0x00000010ff487819 */ /* 0x000fc40000011649 */
[----:B------:R-:W-:Y:S01]  /*0870*/  PRMT R73, RZ, 0x5410, R117 ;  /* 0x00005410ff497816 */ /* 0x000fe20000000075 */
[----:B------:R-:W-:Y:S01]  /*0880*/  FADD.FTZ R75, -R116, R75 ;  /* 0x0000004b744b7221 */ /* 0x000fe20000010100 */
[----:B------:R-:W-:-:S03]  /*0890*/  PRMT R78, RZ, 0x5410, R78 ;  /* 0x00005410ff4e7816 */ /* 0x000fc6000000004e */
[----:B------:R-:W-:Y:S01]  /*08a0*/  FADD.FTZ R73, -R116, R73 ;  /* 0x0000004974497221 */ /* 0x000fe20000010100 */
[----:B------:R-:W-:Y:S01]  /*08b0*/  PRMT R129, RZ, 0x5410, R129 ;  /* 0x00005410ff817816 */ /* 0x000fe20000000081 */
[C---:B-----5:R-:W-:Y:S02]  /*08c0*/  FMUL.FTZ R133, R2.reuse, R75 ;  /* 0x0000004b02857220 */ /* 0x060fe40000410000 */
[----:B------:R-:W-:Y:S02]  /*08d0*/  FMUL.FTZ R132, R2, R73 ;  /* 0x0000004902847220 */ /* 0x000fe40000410000 */
[----:B------:R-:W-:Y:S01]  /*08e0*/  FMUL.FTZ R130, R23, R78 ;  /* 0x0000004e17827220 */ /* 0x000fe20000410000 */
[----:B------:R-:W-:Y:S01]  /*08f0*/  PRMT R75, RZ, 0x5410, R72 ;  /* 0x00005410ff4b7816 */ /* 0x000fe20000000048 */
[----:B------:R-:W-:Y:S01]  /*0900*/  FADD.FTZ R77, -R116, R77 ;  /* 0x0000004d744d7221 */ /* 0x000fe20000010100 */
[----:B------:R-:W-:Y:S01]  /*0910*/  PRMT R79, RZ, 0x5410, R79 ;  /* 0x00005410ff4f7816 */ /* 0x000fe2000000004f */
[----:B------:R-:W-:-:S02]  /*0920*/  FADD.FTZ R49, R49, R129 ;  /* 0x0000008131317221 */ /* 0x000fc40000010000 */
[-C--:B------:R-:W-:Y:S02]  /*0930*/  FFMA.FTZ R69, R132, R129.reuse, R69 ;  /* 0x0000008184457223 */ /* 0x080fe40000010045 */
[----:B------:R-:W-:Y:S02]  /*0940*/  FMUL.FTZ R129, R22, R129 ;  /* 0x0000008116817220 */ /* 0x000fe40000410000 */
[----:B------:R-:W-:Y:S02]  /*0950*/  FADD.FTZ R72, RZ, R130 ;  /* 0x00000082ff487221 */ /* 0x000fe40000010000 */
[----:B------:R-:W-:Y:S01]  /*0960*/  FFMA.FTZ R73, R133, R130, RZ ;  /* 0x0000008285497223 */ /* 0x000fe200000100ff */
[----:B------:R-:W-:Y:S01]  /*0970*/  PRMT R74, RZ, 0x5410, R126 ;  /* 0x00005410ff4a7816 */ /* 0x000fe2000000007e */
[----:B------:R-:W-:Y:S02]  /*0980*/  FMUL.FTZ R131, R2, R77 ;  /* 0x0000004d02837220 */ /* 0x000fe40000410000 */
[----:B------:R-:W-:-:S02]  /*0990*/  FADD.FTZ R77, -R116, R75 ;  /* 0x0000004b744d7221 */ /* 0x000fc40000010100 */
[----:B------:R-:W-:Y:S02]  /*09a0*/  FMUL.FTZ R128, R21, R79 ;  /* 0x0000004f15807220 */ /* 0x000fe40000410000 */
[----:B------:R-:W-:Y:S02]  /*09b0*/  FADD.FTZ R75, R72, R129 ;  /* 0x00000081484b7221 */ /* 0x000fe40000010000 */
[----:B------:R-:W-:Y:S02]  /*09c0*/  FFMA.FTZ R73, R132, R129, R73 ;  /* 0x0000008184497223 */ /* 0x000fe40000010049 */
[----:B------:R-:W-:Y:S02]  /*09d0*/  FMUL.FTZ R127, R20, R74 ;  /* 0x0000004a147f7220 */ /* 0x000fe40000410000 */
[----:B------:R-:W-:Y:S02]  /*09e0*/  FMUL.FTZ R126, R2, R77 ;  /* 0x0000004d027e7220 */ /* 0x000fe40000410000 */
[----:B------:R-:W-:-:S02]  /*09f0*/  FADD.FTZ R72, R75, R128 ;  /* 0x000000804b487221 */ /* 0x000fc40000010000 */
[----:B------:R-:W-:Y:S01]  /*0a00*/  FFMA.FTZ R73, R131, R128, R73 ;  /* 0x0000008083497223 */ /* 0x000fe20000010049 */
[----:B------:R-:W-:Y:S01]  /*0a10*/  IADD3 R117, R0, 0x80, RZ ;  /* 0x0000008000757810 */ /* 0x000fe20007ffe0ff */
        /* <DEDUP_REMOVED lines=8> */
.L_x_65:
[----:B0-----:R-:W-:Y:S05]  /*0aa0*/  BSYNC B0 ;  /* 0x0000000000007941 */ /* 0x001fea0003800000 */
.L_x_64:
[----:B------:R-:W-:Y:S01]  /*0ab0*/  BSSY B0, `(.L_x_66) ;  /* 0x0000038000007945 */ /* 0x000fe20003800000 */
[----:B------:R-:W-:Y:S05]  /*0ac0*/  @!P5 BRA `(.L_x_67) ;  /* 0x000003600000d947 */ /* 0x000fea0003800000 */
[----:B------:R-:W-:Y:S01]  /*0ad0*/  LEA R72, P0, R117, c[0x0][0x188], 0x3 ;  /* 0x0000620075487a11 */ /* 0x000fe200078018ff */
        /* <DEDUP_REMOVED lines=10> */
[----:B------:R-:W-:Y:S02]  /*0b80*/  IADD3 R117, R117, 0x80, RZ ;  /* 0x0000008075757810 */ /* 0x000fe40007ffe0ff */
[--C-:B--2---:R-:W-:Y:S02]  /*0b90*/  SHF.R.U64 R120, R72, 0x10, R73.reuse ;  /* 0x0000001048787819 */ /* 0x104fe40000001249 */
[----:B0-----:R-:W-:Y:S02]  /*0ba0*/  PRMT R77, RZ, 0x5410, R73 ;  /* 0x00005410ff4d7816 */ /* 0x001fe40000000049 */
[--C-:B---3--:R-:W-:Y:S01]  /*0bb0*/  SHF.R.U64 R121, R74, 0x10, R75.reuse ;  /* 0x000000104a797819 */ /* 0x108fe2000000124b */
[--C-:B------:R-:W-:Y:S01]  /*0bc0*/  IMAD.MOV.U32 R119, RZ, RZ, R75.reuse ;  /* 0x000000ffff777224 */ /* 0x100fe200078e004b */
[----:B------:R-:W-:Y:S02]  /*0bd0*/  SHF.R.U32.HI R122, RZ, 0x10, R75 ;  /* 0x00000010ff7a7819 */ /* 0x000fe4000001164b */
[----:B------:R-:W-:-:S02]  /*0be0*/  PRMT R75, RZ, 0x5410, R72 ;  /* 0x00005410ff4b7816 */ /* 0x000fc40000000048 */
[----:B------:R-:W-:Y:S02]  /*0bf0*/  SHF.R.U32.HI R72, RZ, 0x10, R73 ;  /* 0x00000010ff487819 */ /* 0x000fe40000011649 */
[----:B------:R-:W-:Y:S02]  /*0c00*/  PRMT R73, RZ, 0x5410, R120 ;  /* 0x00005410ff497816 */ /* 0x000fe40000000078 */
[----:B------:R-:W-:Y:S01]  /*0c10*/  MOV R118, R74 ;  /* 0x0000004a00767202 */ /* 0x000fe20000000f00 */
[C---:B------:R-:W-:Y:S02]  /*0c20*/  FADD.FTZ R75, -R116.reuse, R75 ;  /* 0x0000004b744b7221 */ /* 0x040fe40000010100 */
[----:B------:R-:W-:Y:S01]  /*0c30*/  FADD.FTZ R73, -R116, R73 ;  /* 0x0000004974497221 */ /* 0x000fe20000010100 */
[----:B------:R-:W-:Y:S02]  /*0c40*/  PRMT R118, RZ, 0x5410, R118 ;  /* 0x00005410ff767816 */ /* 0x000fe40000000076 */
[----:B------:R-:W-:Y:S01]  /*0c50*/  PRMT R121, RZ, 0x5410, R121 ;  /* 0x00005410ff797816 */ /* 0x000fe20000000079 */
[C---:B-----5:R-:W-:Y:S01]  /*0c60*/  FMUL.FTZ R124, R2.reuse, R73 ;  /* 0x00000049027c7220 */ /* 0x060fe20000410000 */
[----:B------:R-:W-:Y:S01]  /*0c70*/  PRMT R74, RZ, 0x5410, R122 ;  /* 0x00005410ff4a7816 */ /* 0x000fe2000000007a */
[----:B------:R-:W-:-:S02]  /*0c80*/  FMUL.FTZ R125, R2, R75 ;  /* 0x0000004b027d7220 */ /* 0x000fc40000410000 */
[----:B------:R-:W-:Y:S01]  /*0c90*/  FMUL.FTZ R122, R19, R118 ;  /* 0x00000076137a7220 */ /* 0x000fe20000410000 */
[----:B------:R-:W-:Y:S01]  /*0ca0*/  PRMT R73, RZ, 0x5410, R72 ;  /* 0x00005410ff497816 */ /* 0x000fe20000000048 */
[----:B------:R-:W-:Y:S01]  /*0cb0*/  FADD.FTZ R77, -R116, R77 ;  /* 0x0000004d744d7221 */ /* 0x000fe20000010100 */
[----:B------:R-:W-:Y:S01]  /*0cc0*/  PRMT R119, RZ, 0x5410, R119 ;  /* 0x00005410ff777816 */ /* 0x000fe20000000077 */
[----:B------:R-:W-:Y:S02]  /*0cd0*/  FADD.FTZ R45, R45, R121 ;  /* 0x000000792d2d7221 */ /* 0x000fe40000010000 */
[-C--:B------:R-:W-:Y:S02]  /*0ce0*/  FFMA.FTZ R65, R124, R121.reuse, R65 ;  /* 0x000000797c417223 */ /* 0x080fe40000010041 */
[----:B------:R-:W-:Y:S02]  /*0cf0*/  FMUL.FTZ R121, R18, R121 ;  /* 0x0000007912797220 */ /* 0x000fe40000410000 */
[----:B------:R-:W-:-:S02]  /*0d00*/  FADD.FTZ R72, R79, R122 ;  /* 0x0000007a4f487221 */ /* 0x000fc40000010000 */
[----:B------:R-:W-:Y:S02]  /*0d10*/  FFMA.FTZ R78, R125, R122, R78 ;  /* 0x0000007a7d4e7223 */ /* 0x000fe4000001004e */
[----:B------:R-:W-:Y:S02]  /*0d20*/  FMUL.FTZ R123, R2, R77 ;  /* 0x0000004d027b7220 */ /* 0x000fe40000410000 */
[----:B------:R-:W-:Y:S02]  /*0d30*/  FADD.FTZ R75, -R116, R73 ;  /* 0x00000049744b7221 */ /* 0x000fe40000010100 */
[----:B------:R-:W-:Y:S02]  /*0d40*/  FMUL.FTZ R120, R17, R119 ;  /* 0x0000007711787220 */ /* 0x000fe40000410000 */
[----:B------:R-:W-:Y:S02]  /*0d50*/  FADD.FTZ R73, R72, R121 ;  /* 0x0000007948497221 */ /* 0x000fe40000010000 */
[----:B------:R-:W-:-:S02]  /*0d60*/  FFMA.FTZ R78, R124, R121, R78 ;  /* 0x000000797c4e7223 */ /* 0x000fc4000001004e */
[----:B------:R-:W-:Y:S02]  /*0d70*/  FADD.FTZ R44, R44, R118 ;  /* 0x000000762c2c7221 */ /* 0x000fe40000010000 */
[----:B------:R-:W-:Y:S02]  /*0d80*/  FFMA.FTZ R64, R125, R118, R64 ;  /* 0x000000767d407223 */ /* 0x000fe40000010040 */
[----:B------:R-:W-:Y:S02]  /*0d90*/  FADD.FTZ R46, R46, R119 ;  /* 0x000000772e2e7221 */ /* 0x000fe40000010000 */
[----:B------:R-:W-:Y:S02]  /*0da0*/  FFMA.FTZ R66, R123, R119, R66 ;  /* 0x000000777b427223 */ /* 0x000fe40000010042 */
[----:B------:R-:W-:Y:S02]  /*0db0*/  FMUL.FTZ R119, R16, R74 ;  /* 0x0000004a10777220 */ /* 0x000fe40000410000 */
[----:B------:R-:W-:-:S02]  /*0dc0*/  FMUL.FTZ R118, R2, R75 ;  /* 0x0000004b02767220 */ /* 0x000fc40000410000 */
[----:B------:R-:W-:Y:S02]  /*0dd0*/  FADD.FTZ R72, R73, R120 ;  /* 0x0000007849487221 */ /* 0x000fe40000010000 */
[----:B------:R-:W-:Y:S02]  /*0de0*/  FFMA.FTZ R78, R123, R120, R78 ;  /* 0x000000787b4e7223 */ /* 0x000fe4000001004e */
[----:B------:R-:W-:Y:S02]  /*0df0*/  FADD.FTZ R47, R47, R74 ;  /* 0x0000004a2f2f7221 */ /* 0x000fe40000010000 */
[----:B------:R-:W-:Y:S02]  /*0e00*/  FFMA.FTZ R67, R118, R74, R67 ;  /* 0x0000004a76437223 */ /* 0x000fe40000010043 */
[----:B------:R-:W-:Y:S02]  /*0e10*/  FADD.FTZ R79, R72, R119 ;  /* 0x00000077484f7221 */ /* 0x000fe40000010000 */
[----:B------:R-:W-:-:S02]  /*0e20*/  FFMA.FTZ R78, R118, R119, R78 ;  /* 0x00000077764e7223 */ /* 0x000fc4000001004e */
.L_x_67:
[----:B------:R-:W-:Y:S05]  /*0e30*/  BSYNC B0 ;  /* 0x0000000000007941 */ /* 0x000fea0003800000 */
.L_x_66:
        /* <DEDUP_REMOVED lines=27> */
[C---:B-----5:R-:W-:Y:S01]  /*0ff0*/  FMUL.FTZ R115, R2.reuse, R75 ;  /* 0x0000004b02737220 */ /* 0x060fe20000410000 */
[----:B------:R-:W-:Y:S01]  /*1000*/  PRMT R74, RZ, 0x5410, R112 ;  /* 0x00005410ff4a7816 */ /* 0x000fe20000000070 */
        /* <DEDUP_REMOVED lines=8> */
[----:B------:R-:W-:Y:S02]  /*1090*/  FADD.FTZ R72, R79, R112 ;  /* 0x000000704f487221 */ /* 0x000fe40000010000 */
[----:B------:R-:W-:Y:S02]  /*10a0*/  FFMA.FTZ R78, R115, R112, R78 ;  /* 0x00000070734e7223 */ /* 0x000fe4000001004e */
[----:B------:R-:W-:Y:S02]  /*10b0*/  FMUL.FTZ R113, R2, R77 ;  /* 0x0000004d02717220 */ /* 0x000fe40000410000 */
[----:B------:R-:W-:-:S02]  /*10c0*/  FADD.FTZ R75, -R116, R73 ;  /* 0x00000049744b7221 */ /* 0x000fc40000010100 */
[----:B------:R-:W-:Y:S02]  /*10d0*/  FMUL.FTZ R100, R13, R99 ;  /* 0x000000630d647220 */ /* 0x000fe40000410000 */
[----:B------:R-:W-:Y:S02]  /*10e0*/  FADD.FTZ R73, R72, R101 ;  /* 0x0000006548497221 */ /* 0x000fe40000010000 */
[----:B------:R-:W-:Y:S02]  /*10f0*/  FFMA.FTZ R78, R114, R101, R78 ;  /* 0x00000065724e7223 */ /* 0x000fe4000001004e */
[----:B------:R-:W-:Y:S02]  /*1100*/  FADD.FTZ R40, R40, R98 ;  /* 0x0000006228287221 */ /* 0x000fe40000010000 */
[----:B------:R-:W-:Y:S02]  /*1110*/  FFMA.FTZ R60, R115, R98, R60 ;  /* 0x00000062733c7223 */ /* 0x000fe4000001003c */
[----:B------:R-:W-:-:S02]  /*1120*/  FADD.FTZ R42, R42, R99 ;  /* 0x000000632a2a7221 */ /* 0x000fc40000010000 */
[----:B------:R-:W-:Y:S02]  /*1130*/  FFMA.FTZ R62, R113, R99, R62 ;  /* 0x00000063713e7223 */ /* 0x000fe4000001003e */
[----:B------:R-:W-:Y:S02]  /*1140*/  FMUL.FTZ R99, R12, R74 ;  /* 0x0000004a0c637220 */ /* 0x000fe40000410000 */
[----:B------:R-:W-:Y:S02]  /*1150*/  FMUL.FTZ R98, R2, R75 ;  /* 0x0000004b02627220 */ /* 0x000fe40000410000 */
[----:B------:R-:W-:Y:S02]  /*1160*/  FADD.FTZ R72, R73, R100 ;  /* 0x0000006449487221 */ /* 0x000fe40000010000 */
[----:B------:R-:W-:Y:S02]  /*1170*/  FFMA.FTZ R78, R113, R100, R78 ;  /* 0x00000064714e7223 */ /* 0x000fe4000001004e */
[----:B------:R-:W-:-:S02]  /*1180*/  FADD.FTZ R43, R43, R74 ;  /* 0x0000004a2b2b7221 */ /* 0x000fc40000010000 */
[----:B------:R-:W-:Y:S02]  /*1190*/  FFMA.FTZ R63, R98, R74, R63 ;  /* 0x0000004a623f7223 */ /* 0x000fe4000001003f */
[----:B------:R-:W-:Y:S02]  /*11a0*/  FADD.FTZ R79, R72, R99 ;  /* 0x00000063484f7221 */ /* 0x000fe40000010000 */
[----:B------:R-:W-:Y:S02]  /*11b0*/  FFMA.FTZ R78, R98, R99, R78 ;  /* 0x00000063624e7223 */ /* 0x000fe4000001004e */
.L_x_69:
[----:B------:R-:W-:Y:S05]  /*11c0*/  BSYNC B0 ;  /* 0x0000000000007941 */ /* 0x000fea0003800000 */
.L_x_68:
[----:B------:R-:W-:Y:S01]  /*11d0*/  BSSY B0, `(.L_x_70) ;  /* 0x0000038000007945 */ /* 0x000fe20003800000 */
[----:B------:R-:W-:Y:S05]  /*11e0*/  @!P3 BRA `(.L_x_71) ;  /* 0x000003600000b947 */ /* 0x000fea0003800000 */
[----:B------:R-:W-:Y:S01]  /*11f0*/  HFMA2.MMA R74, -RZ, RZ, 0, 4.76837158203125e-07 ;  /* 0x00000008ff4a7435 */ /* 0x000fe200000001ff */
[----:B------:R-:W-:-:S04]  /*1200*/  LEA R72, P0, R117, c[0x0][0x188], 0x3 ;  /* 0x0000620075487a11 */ /* 0x000fc800078018ff */
[----:B------:R-:W-:-:S05]  /*1210*/  LEA.HI.X R73, R117, c[0x0][0x18c], RZ, 0x3, P0 ;  /* 0x0000630075497a11 */ /* 0x000fca00000f1cff */
[----:B------:R-:W-:Y:S01]  /*1220*/  IMAD.WIDE.U32 R74, R117, R74, c[0x0][0x208] ;  /* 0x00008200754a7625 */ /* 0x000fe200078e004a */
[----:B------:R-:W2:Y:S05]  /*1230*/  LDG.E.64 R72, [R72.64] ;  /* 0x0000000448487981 */ /* 0x000eaa000c1e1b00 */
        /* <DEDUP_REMOVED lines=8> */
[--C-:B------:R-:W-:Y:S02]  /*12c0*/  SHF.R.U32.HI R134, RZ, 0x10, R73.reuse ;  /* 0x00000010ff867819 */ /* 0x100fe40000011649 */
[----:B0-----:R-:W-:Y:S01]  /*12d0*/  PRMT R77, RZ, 0x5410, R73 ;  /* 0x00005410ff4d7816 */ /* 0x001fe20000000049 */
[----:B---3--:R-:W-:Y:S01]  /*12e0*/  IMAD.MOV.U32 R90, RZ, RZ, R74 ;  /* 0x000000ffff5a7224 */ /* 0x008fe200078e004a */
[--C-:B------:R-:W-:Y:S01]  /*12f0*/  SHF.R.U64 R94, R74, 0x10, R75.reuse ;  /* 0x000000104a5e7819 */ /* 0x100fe2000000124b */
[--C-:B------:R-:W-:Y:S01]  /*1300*/  IMAD.MOV.U32 R91, RZ, RZ, R75.reuse ;  /* 0x000000ffff5b7224 */ /* 0x100fe200078e004b */
[----:B------:R-:W-:-:S02]  /*1310*/  SHF.R.U32.HI R93, RZ, 0x10, R75 ;  /* 0x00000010ff5d7819 */ /* 0x000fc4000001164b */
[----:B------:R-:W-:Y:S02]  /*1320*/  PRMT R73, RZ, 0x5410, R92 ;  /* 0x00005410ff497816 */ /* 0x000fe4000000005c */
[----:B------:R-:W-:Y:S02]  /*1330*/  PRMT R75, RZ, 0x5410, R72 ;  /* 0x00005410ff4b7816 */ /* 0x000fe40000000048 */
[----:B------:R-:W-:Y:S01]  /*1340*/  PRMT R90, RZ, 0x5410, R90 ;  /* 0x00005410ff5a7816 */ /* 0x000fe2000000005a */
[C---:B------:R-:W-:Y:S02]  /*1350*/  FADD.FTZ R73, -R116.reuse, R73 ;  /* 0x0000004974497221 */ /* 0x040fe40000010100 */
[----:B------:R-:W-:Y:S01]  /*1360*/  FADD.FTZ R75, -R116, R75 ;  /* 0x0000004b744b7221 */ /* 0x000fe20000010100 */
[----:B------:R-:W-:Y:S01]  /*1370*/  PRMT R72, RZ, 0x5410, R94 ;  /* 0x00005410ff487816 */ /* 0x000fe2000000005e */
[C---:B-----5:R-:W-:Y:S02]  /*1380*/  FMUL.FTZ R96, R2.reuse, R73 ;  /* 0x0000004902607220 */ /* 0x060fe40000410000 */
[----:B------:R-:W-:-:S02]  /*1390*/  FMUL.FTZ R97, R2, R75 ;  /* 0x0000004b02617220 */ /* 0x000fc40000410000 */
[----:B------:R-:W-:Y:S01]  /*13a0*/  FMUL.FTZ R94, R11, R90 ;  /* 0x0000005a0b5e7220 */ /* 0x000fe20000410000 */
[----:B------:R-:W-:Y:S01]  /*13b0*/  PRMT R74, RZ, 0x5410, R93 ;  /* 0x00005410ff4a7816 */ /* 0x000fe2000000005d */
[----:B------:R-:W-:Y:S01]  /*13c0*/  FADD.FTZ R77, -R116, R77 ;  /* 0x0000004d744d7221 */ /* 0x000fe20000010100 */
[----:B------:R-:W-:Y:S01]  /*13d0*/  PRMT R73, RZ, 0x5410, R134 ;  /* 0x00005410ff497816 */ /* 0x000fe20000000086 */
[----:B------:R-:W-:Y:S01]  /*13e0*/  FADD.FTZ R37, R37, R72 ;  /* 0x0000004825257221 */ /* 0x000fe20000010000 */
[----:B------:R-:W-:Y:S01]  /*13f0*/  PRMT R91, RZ, 0x5410, R91 ;  /* 0x00005410ff5b7816 */ /* 0x000fe2000000005b */
        /* <DEDUP_REMOVED lines=21> */
.L_x_71:
[----:B------:R-:W-:Y:S05]  /*1550*/  BSYNC B0 ;  /* 0x0000000000007941 */ /* 0x000fea0003800000 */
.L_x_70:
[----:B------:R-:W-:Y:S01]  /*1560*/  BSSY B0, `(.L_x_72) ;  /* 0x0000037000007945 */ /* 0x000fe20003800000 */
[----:B------:R-:W-:Y:S05]  /*1570*/  @!P2 BRA `(.L_x_73) ;  /* 0x000003500000a947 */ /* 0x000fea0003800000 */
[----:B------:R-:W-:Y:S01]  /*1580*/  IMAD.MOV.U32 R74, RZ, RZ, 0x8 ;  /* 0x00000008ff4a7424 */ /* 0x000fe200078e00ff */
[----:B------:R-:W-:-:S03]  /*1590*/  LEA R72, P0, R117, c[0x0][0x188], 0x3 ;  /* 0x0000620075487a11 */ /* 0x000fc600078018ff */
[C---:B------:R-:W-:Y:S01]  /*15a0*/  IMAD.WIDE.U32 R74, R117.reuse, R74, c[0x0][0x208] ;  /* 0x00008200754a7625 */ /* 0x040fe200078e004a */
[----:B------:R-:W-:-:S05]  /*15b0*/  LEA.HI.X R73, R117, c[0x0][0x18c], RZ, 0x3, P0 ;  /* 0x0000630075497a11 */ /* 0x000fca00000f1cff */
[----:B------:R-:W2:Y:S04]  /*15c0*/  LDG.E.64 R74, [R74.64] ;  /* 0x000000044a4a7981 */ /* 0x000ea8000c1e1b00 */
[----:B------:R-:W3:Y:S01]  /*15d0*/  LDG.E.64 R72, [R72.64] ;  /* 0x0000000448487981 */ /* 0x000ee2000c1e1b00 */
[----:B------:R-:W-:-:S04]  /*15e0*/  ISETP.NE.U32.AND P0, PT, RZ, c[0x0][0x218], PT ;  /* 0x00008600ff007a0c */ /* 0x000fc80003f05070 */
[----:B------:R-:W-:-:S13]  /*15f0*/  ISETP.NE.AND.EX P0, PT, RZ, c[0x0][0x21c], PT, P0 ;  /* 0x00008700ff007a0c */ /* 0x000fda0003f05300 */
[----:B------:R-:W-:-:S04]  /*1600*/  @P0 LEA R76, P1, R117, c[0x0][0x218], 0x3 ;  /* 0x00008600754c0a11 */ /* 0x000fc800078218ff */
[----:B------:R-:W-:-:S05]  /*1610*/  @P0 LEA.HI.X R77, R117, c[0x0][0x21c], RZ, 0x3, P1 ;  /* 0x00008700754d0a11 */ /* 0x000fca00008f1cff */
[----:B------:R0:W5:Y:S01]  /*1620*/  @P0 LDG.E.64 R102, [R76.64] ;  /* 0x000000044c660981 */ /* 0x000162000c1e1b00 */
[----:B--2---:R-:W-:Y:S01]  /*1630*/  IMAD.MOV.U32 R82, RZ, RZ, R74 ;  /* 0x000000ffff527224 */ /* 0x004fe200078e004a */
[--C-:B------:R-:W-:Y:S02]  /*1640*/  SHF.R.U64 R86, R74, 0x10, R75.reuse ;  /* 0x000000104a567819 */ /* 0x100fe4000000124b */
[----:B------:R-:W-:Y:S02]  /*1650*/  MOV R83, R75 ;  /* 0x0000004b00537202 */ /* 0x000fe40000000f00 */
[----:B------:R-:W-:Y:S02]  /*1660*/  SHF.R.U32.HI R84, RZ, 0x10, R75 ;  /* 0x00000010ff547819 */ /* 0x000fe4000001164b */
[----:B---3--:R-:W-:Y:S02]  /*1670*/  SHF.R.U64 R74, R72, 0x10, R73 ;  /* 0x00000010484a7819 */ /* 0x008fe40000001249 */
[----:B------:R-:W-:-:S02]  /*1680*/  PRMT R75, RZ, 0x5410, R72 ;  /* 0x00005410ff4b7816 */ /* 0x000fc40000000048 */
[--C-:B------:R-:W-:Y:S02]  /*1690*/  SHF.R.U32.HI R85, RZ, 0x10, R73.reuse ;  /* 0x00000010ff557819 */ /* 0x100fe40000011649 */
[----:B0-----:R-:W-:Y:S01]  /*16a0*/  PRMT R77, RZ, 0x5410, R73 ;  /* 0x00005410ff4d7816 */ /* 0x001fe20000000049 */
[----:B------:R-:W-:Y:S01]  /*16b0*/  FADD.FTZ R75, -R116, R75 ;  /* 0x0000004b744b7221 */ /* 0x000fe20000010100 */
[----:B------:R-:W-:Y:S02]  /*16c0*/  PRMT R73, RZ, 0x5410, R74 ;  /* 0x00005410ff497816 */ /* 0x000fe4000000004a */
[----:B------:R-:W-:Y:S01]  /*16d0*/  PRMT R87, RZ, 0x5410, R82 ;  /* 0x00005410ff577816 */ /* 0x000fe20000000052 */
[----:B-----5:R-:W-:Y:S01]  /*16e0*/  FMUL.FTZ R89, R2, R75 ;  /* 0x0000004b02597220 */ /* 0x020fe20000410000 */
[----:B------:R-:W-:Y:S01]  /*16f0*/  PRMT R86, RZ, 0x5410, R86 ;  /* 0x00005410ff567816 */ /* 0x000fe20000000056 */
[----:B------:R-:W-:Y:S01]  /*1700*/  FADD.FTZ R73, -R116, R73 ;  /* 0x0000004974497221 */ /* 0x000fe20000010100 */
[----:B------:R-:W-:Y:S01]  /*1710*/  PRMT R85, RZ, 0x5410, R85 ;  /* 0x00005410ff557816 */ /* 0x000fe20000000055 */
[----:B------:R-:W-:Y:S01]  /*1720*/  FADD.FTZ R32, R32, R87 ;  /* 0x0000005720207221 */ /* 0x000fe20000010000 */
[----:B------:R-:W-:Y:S01]  /*1730*/  PRMT R83, RZ, 0x5410, R83 ;  /* 0x00005410ff537816 */ /* 0x000fe20000000053 */
[----:B------:R-:W-:Y:S01]  /*1740*/  FMUL.FTZ R88, R2, R73 ;  /* 0x0000004902587220 */ /* 0x000fe20000410000 */
[----:B------:R-:W-:Y:S01]  /*1750*/  PRMT R74, RZ, 0x5410, R84 ;  /* 0x00005410ff4a7816 */ /* 0x000fe20000000054 */
[----:B------:R-:W-:-:S02]  /*1760*/  FFMA.FTZ R52, R89, R87, R52 ;  /* 0x0000005759347223 */ /* 0x000fc40000010034 */
[----:B------:R-:W-:Y:S02]  /*1770*/  FMUL.FTZ R87, R6, R87 ;  /* 0x0000005706577220 */ /* 0x000fe40000410000 */
[----:B------:R-:W-:Y:S02]  /*1780*/  FADD.FTZ R77, -R116, R77 ;  /* 0x0000004d744d7221 */ /* 0x000fe40000010100 */
[----:B------:R-:W-:Y:S02]  /*1790*/  FADD.FTZ R33, R33, R86 ;  /* 0x0000005621217221 */ /* 0x000fe40000010000 */
[-C--:B------:R-:W-:Y:S02]  /*17a0*/  FFMA.FTZ R53, R88, R86.reuse, R53 ;  /* 0x0000005658357223 */ /* 0x080fe40000010035 */
[----:B------:R-:W-:Y:S02]  /*17b0*/  FMUL.FTZ R86, R5, R86 ;  /* 0x0000005605567220 */ /* 0x000fe40000410000 */
[----:B------:R-:W-:-:S02]  /*17c0*/  FADD.FTZ R79, R79, R87 ;  /* 0x000000574f4f7221 */ /* 0x000fc40000010000 */
[----:B------:R-:W-:Y:S02]  /*17d0*/  FFMA.FTZ R73, R89, R87, R78 ;  /* 0x0000005759497223 */ /* 0x000fe4000001004e */
[----:B------:R-:W-:Y:S02]  /*17e0*/  FADD.FTZ R117, -R116, R85 ;  /* 0x0000005574757221 */ /* 0x000fe40000010100 */
[----:B------:R-:W-:Y:S02]  /*17f0*/  FMUL.FTZ R85, R2, R77 ;  /* 0x0000004d02557220 */ /* 0x000fe40000410000 */
[----:B------:R-:W-:Y:S02]  /*1800*/  FMUL.FTZ R84, R4, R83 ;  /* 0x0000005304547220 */ /* 0x000fe40000410000 */
[----:B------:R-:W-:Y:S02]  /*1810*/  FADD.FTZ R79, R79, R86 ;  /* 0x000000564f4f7221 */ /* 0x000fe40000010000 */
[----:B------:R-:W-:-:S02]  /*1820*/  FFMA.FTZ R73, R88, R86, R73 ;  /* 0x0000005658497223 */ /* 0x000fc40000010049 */
[----:B------:R-:W-:Y:S02]  /*1830*/  FADD.FTZ R34, R34, R83 ;  /* 0x0000005322227221 */ /* 0x000fe40000010000 */
[----:B------:R-:W-:Y:S02]  /*1840*/  FFMA.FTZ R54, R85, R83, R54 ;  /* 0x0000005355367223 */ /* 0x000fe40000010036 */
[----:B------:R-:W-:Y:S02]  /*1850*/  FMUL.FTZ R83, R3, R74 ;  /* 0x0000004a03537220 */ /* 0x000fe40000410000 */
[----:B------:R-:W-:Y:S02]  /*1860*/  FMUL.FTZ R82, R2, R117 ;  /* 0x0000007502527220 */ /* 0x000fe40000410000 */
[----:B------:R-:W-:Y:S02]  /*1870*/  FADD.FTZ R72, R79, R84 ;  /* 0x000000544f487221 */ /* 0x000fe40000010000 */
[----:B------:R-:W-:-:S02]  /*1880*/  FFMA.FTZ R73, R85, R84, R73 ;  /* 0x0000005455497223 */ /* 0x000fc40000010049 */
[----:B------:R-:W-:Y:S02]  /*1890*/  FADD.FTZ R35, R35, R74 ;  /* 0x0000004a23237221 */ /* 0x000fe40000010000 */
[----:B------:R-:W-:Y:S02]  /*18a0*/  FFMA.FTZ R55, R82, R74, R55 ;  /* 0x0000004a52377223 */ /* 0x000fe40000010037 */
[----:B------:R-:W-:Y:S02]  /*18b0*/  FADD.FTZ R79, R72, R83 ;  /* 0x00000053484f7221 */ /* 0x000fe40000010000 */
[----:B------:R-:W-:Y:S02]  /*18c0*/  FFMA.FTZ R78, R82, R83, R73 ;  /* 0x00000053524e7223 */ /* 0x000fe40000010049 */
.L_x_73:
[----:B------:R-:W-:Y:S05]  /*18d0*/  BSYNC B0 ;  /* 0x0000000000007941 */ /* 0x000fea0003800000 */
.L_x_72:
[----:B------:R-:W-:Y:S02]  /*18e0*/  LOP3.LUT P1, RZ, R10, 0xff, RZ, 0xc0, !PT ;  /* 0x000000ff0aff7812 */ /* 0x000fe4000782c0ff */
[----:B------:R-:W-:Y:S02]  /*18f0*/  SHF.R.U32.HI R74, RZ, 0x5, R25 ;  /* 0x00000005ff4a7819 */ /* 0x000fe40000011619 */
[----:B------:R-:W-:-:S02]  /*1900*/  LOP3.LUT P0, RZ, R25, 0x1f, RZ, 0xc0, !PT ;  /* 0x0000001f19ff7812 */ /* 0x000fc4000780c0ff */
[----:B------:R-:W-:-:S07]  /*1910*/  LOP3.LUT R134, R74, 0x7fffffc, RZ, 0xc0, !PT ;  /* 0x07fffffc4a867812 */ /* 0x000fce00078ec0ff */
[----:B------:R-:W-:Y:S01]  /*1920*/  @!P1 IADD3 R134, R134, 0x4, RZ ;  /* 0x0000000486869810 */ /* 0x000fe20007ffe0ff */
[----:B------:R-:W-:Y:S05]  /*1930*/  BRA.DIV ~URZ, `(.L_x_74) ;  /* 0x00001d427f007947 */ /* 0x000fea000b800000 */
[----:B------:R0:W1:Y:S02]  /*1940*/  SHFL.DOWN PT, R76, R79, 0x10, 0x1f ;  /* 0x0a001f004f4c7f89 */ /* 0x00006400000e0000 */
.L_x_96:
        /* <DEDUP_REMOVED lines=13> */
[----:B------:R-:W1:Y:S01]  /*1a20*/  SHFL.DOWN PT, R116, R77, 0x2, 0x1f ;  /* 0x08401f004d747f89 */ /* 0x000e6200000e0000 */
[----:B0-----:R-:W-:-:S05]  /*1a30*/  FADD.FTZ R78, R75, R78 ;  /* 0x0000004e4b4e7221 */ /* 0x001fca0000010000 */
[----:B------:R0:W2:Y:S01]  /*1a40*/  SHFL.DOWN PT, R79, R78, 0x1, 0x1f ;  /* 0x08201f004e4f7f89 */ /* 0x0000a200000e0000 */
[----:B-1----:R-:W-:-:S05]  /*1a50*/  FADD.FTZ R117, R77, R116 ;  /* 0x000000744d757221 */ /* 0x002fca0000010000 */
[----:B------:R0:W1:Y:S02]  /*1a60*/  SHFL.DOWN PT, R136, R117, 0x1, 0x1f ;  /* 0x08201f0075887f89 */ /* 0x00006400000e0000 */
.L_x_97:
[----:B------:R-:W-:Y:S01]  /*1a70*/  @!P0 LOP3.LUT R73, R74, 0x3, RZ, 0xc0, !PT ;  /* 0x000000034a498812 */ /* 0x000fe200078ec0ff */
[----:B--2---:R-:W-:Y:S01]  /*1a80*/  FADD.FTZ R116, R79, R78 ;  /* 0x0000004e4f747221 */ /* 0x004fe20000010000 */
[----:B------:R-:W-:Y:S01]  /*1a90*/  ULDC.U8 UR6, c[0x0][0x1f0] ;  /* 0x00007c0000067ab9 */ /* 0x000fe20000000000 */
[----:B01----:R-:W-:Y:S01]  /*1aa0*/  FADD.FTZ R117, R136, R117 ;  /* 0x0000007588757221 */ /* 0x003fe20000010000 */
[----:B------:R-:W-:Y:S01]  /*1ab0*/  ISETP.NE.AND P1, PT, RZ, UR6, PT ;  /* 0x00000006ff007c0c */ /* 0x000fe2000bf25270 */
[----:B------:R-:W-:Y:S01]  /*1ac0*/  @!P0 IMAD.IADD R135, R134, 0x1, R73 ;  /* 0x0000000186878824 */ /* 0x000fe200078e0249 */
[----:B------:R-:W-:Y:S01]  /*1ad0*/  WARPSYNC 0xffffffff ;  /* 0xffffffff00007948 */ /* 0x000fe20003800000 */
[----:B------:R-:W-:Y:S03]  /*1ae0*/  BSSY B0, `(.L_x_76) ;  /* 0x000005b000007945 */ /* 0x000fe60003800000 */
[----:B------:R-:W-:Y:S04]  /*1af0*/  @!P0 STS.64 [R135.X8+0x2800], R116 ;  /* 0x0028007487008388 */ /* 0x000fe80000008a00 */
[----:B------:R-:W-:Y:S06]  /*1b00*/  BAR.SYNC.DEFER_BLOCKING 0x0 ;  /* 0x0000000000007b1d */ /* 0x000fec0000010000 */
[----:B------:R-:W0:Y:S04]  /*1b10*/  LDS.128 R72, [R134.X8+0x2800] ;  /* 0x0028000086487984 */ /* 0x000e280000008c00 */
[----:B------:R-:W1:Y:S01]  /*1b20*/  LDS.128 R76, [R134.X8+0x2810] ;  /* 0x00281000864c7984 */ /* 0x000e620000008c00 */
[----:B0-----:R-:W-:-:S02]  /*1b30*/  FADD.FTZ R137, RZ, R72 ;  /* 0x00000048ff897221 */ /* 0x001fc40000010000 */
[----:B------:R-:W-:Y:S02]  /*1b40*/  FADD.FTZ R72, RZ, R73 ;  /* 0x00000049ff487221 */ /* 0x000fe40000010000 */
[----:B------:R-:W-:Y:S02]  /*1b50*/  FADD.FTZ R137, R74, R137 ;  /* 0x000000894a897221 */ /* 0x000fe40000010000 */
[----:B------:R-:W-:Y:S02]  /*1b60*/  FADD.FTZ R72, R75, R72 ;  /* 0x000000484b487221 */ /* 0x000fe40000010000 */
[----:B-1----:R-:W-:Y:S02]  /*1b70*/  FADD.FTZ R137, R137, R76 ;  /* 0x0000004c89897221 */ /* 0x002fe40000010000 */
[----:B------:R-:W-:Y:S02]  /*1b80*/  FADD.FTZ R72, R72, R77 ;  /* 0x0000004d48487221 */ /* 0x000fe40000010000 */
[----:B------:R-:W-:-:S02]  /*1b90*/  FADD.FTZ R78, R78, R137 ;  /* 0x000000894e4e7221 */ /* 0x000fc40000010000 */
        /* <DEDUP_REMOVED lines=13> */
[----:B-----5:R-:W-:-:S02]  /*1c70*/  FMUL.FTZ R75, R2, R73 ;  /* 0x00000049024b7220 */ /* 0x020fc40000410000 */
        /* <DEDUP_REMOVED lines=30> */
[----:B--2---:R-:W-:Y:S01]  /*1e60*/  HFMA2.MMA R77, -RZ, RZ, 0, 4.76837158203125e-07 ;  /* 0x00000008ff4d7435 */ /* 0x004fe200000001ff */
[----:B------:R-:W-:Y:S01]  /*1e70*/  @P1 PRMT R28, R72, 0x7610, R28 ;  /* 0x00007610481c1816 */ /* 0x000fe2000000001c */
[----:B-1----:R-:W-:Y:S01]  /*1e80*/  IMAD.WIDE.U32 R72, R138, 0x10000, RZ ;  /* 0x000100008a487825 */ /* 0x002fe200078e00ff */
[----:B------:R-:W-:-:S02]  /*1e90*/  ISETP.NE.U32.AND P1, PT, RZ, c[0x0][0x258], PT ;  /* 0x00009600ff007a0c */ /* 0x000fc40003f25070 */
[----:B------:R-:W-:Y:S02]  /*1ea0*/  ISETP.NE.U32.AND P0, PT, RZ, c[0x0][0x250], PT ;  /* 0x00009400ff007a0c */ /* 0x000fe40003f05070 */
[----:B------:R-:W-:Y:S02]  /*1eb0*/  ISETP.NE.AND.EX P1, PT, RZ, c[0x0][0x25c], PT, P1 ;  /* 0x00009700ff007a0c */ /* 0x000fe40003f25310 */
[----:B------:R-:W-:Y:S01]  /*1ec0*/  ISETP.NE.AND.EX P0, PT, RZ, c[0x0][0x254], PT, P0 ;  /* 0x00009500ff007a0c */ /* 0x000fe20003f05300 */
[----:B------:R-:W-:Y:S01]  /*1ed0*/  IMAD.WIDE.U32 R76, R0, R77, c[0x0][0x248] ;  /* 0x00009200004c7625 */ /* 0x000fe200078e004d */
[----:B0-----:R-:W-:-:S03]  /*1ee0*/  LOP3.LUT R72, R72, R135, RZ, 0xfc, !PT ;  /* 0x0000008748487212 */ /* 0x001fc600078efcff */
[----:B---3--:R-:W-:-:S05]  /*1ef0*/  IMAD.U32 R75, R136, 0x10000, RZ ;  /* 0x00010000884b7824 */ /* 0x008fca00078e00ff */
[----:B------:R-:W-:Y:S01]  /*1f00*/  LOP3.LUT R73, R73, R75, R134, 0xfe, !PT ;  /* 0x0000004b49497212 */ /* 0x000fe200078efe86 */
        /* <DEDUP_REMOVED lines=9> */
.L_x_78:
[----:B------:R1:W-:Y:S01]  /*1fa0*/  STG.E.64 [R76.64], R72 ;  /* 0x000000484c007986 */ /* 0x0003e2000c101b04 */
[----:B------:R-:W-:Y:S02]  /*1fb0*/  @P0 PRMT R30, R135, 0x7610, R30 ;  /* 0x00007610871e0816 */ /* 0x000fe4000000001e */
[----:B------:R-:W-:Y:S02]  /*1fc0*/  @P0 PRMT R31, R138, 0x7610, R31 ;  /* 0x000076108a1f0816 */ /* 0x000fe4000000001f */
[----:B------:R-:W-:Y:S02]  /*1fd0*/  @P0 PRMT R80, R134, 0x7610, R80 ;  /* 0x0000761086500816 */ /* 0x000fe40000000050 */
[----:B------:R-:W-:Y:S01]  /*1fe0*/  @P0 PRMT R81, R136, 0x7610, R81 ;  /* 0x0000761088510816 */ /* 0x000fe20000000051 */
[----:B------:R-:W-:Y:S05]  /*1ff0*/  @!P0 BRA `(.L_x_79) ;  /* 0x0000008000008947 */ /* 0x000fea0003800000 */
[----:B0-----:R-:W-:Y:S02]  /*2000*/  LOP3.LUT R74, R31, 0xffff, RZ, 0xc0, !PT ;  /* 0x0000ffff1f4a7812 */ /* 0x001fe400078ec0ff */
[----:B-1----:R-:W-:-:S02]  /*2010*/  LEA R72, P0, R0, c[0x0][0x250], 0x3 ;  /* 0x0000940000487a11 */ /* 0x002fc400078018ff */
[----:B------:R-:W-:Y:S01]  /*2020*/  PRMT R77, R80, 0x5410, R81 ;  /* 0x00005410504d7816 */ /* 0x000fe20000000051 */
[----:B------:R-:W-:Y:S01]  /*2030*/  IMAD.WIDE.U32 R74, R74, 0x10000, RZ ;  /* 0x000100004a4a7825 */ /* 0x000fe200078e00ff */
[----:B------:R-:W-:-:S04]  /*2040*/  LEA.HI.X R73, R0, c[0x0][0x254], RZ, 0x3, P0 ;  /* 0x0000950000497a11 */ /* 0x000fc800000f1cff */
[----:B------:R-:W-:Y:S02]  /*2050*/  LOP3.LUT R75, R77, R75, RZ, 0xfc, !PT ;  /* 0x0000004b4d4b7212 */ /* 0x000fe400078efcff */
[----:B------:R-:W-:-:S05]  /*2060*/  LOP3.LUT R74, R74, 0xffff, R30, 0xf8, !PT ;  /* 0x0000ffff4a4a7812 */ /* 0x000fca00078ef81e */
[----:B------:R0:W-:Y:S02]  /*2070*/  STG.E.64 [R72.64], R74 ;  /* 0x0000004a48007986 */ /* 0x0001e4000c101b04 */
.L_x_79:
[----:B------:R-:W-:Y:S02]  /*2080*/  IADD3 R0, R0, 0x80, RZ ;  /* 0x0000008000007810 */ /* 0x000fe40007ffe0ff */
.L_x_77:
[----:B------:R-:W-:Y:S05]  /*2090*/  BSYNC B0 ;  /* 0x0000000000007941 */ /* 0x000fea0003800000 */
.L_x_76:
        /* <DEDUP_REMOVED lines=61> */
.L_x_82:
        /* <DEDUP_REMOVED lines=14> */
.L_x_83:
[----:B------:R-:W-:Y:S02]  /*2550*/  IADD3 R0, R0, 0x80, RZ ;  /* 0x0000008000007810 */ /* 0x000fe40007ffe0ff */
.L_x_81:
[----:B------:R-:W-:Y:S05]  /*2560*/  BSYNC B0 ;  /* 0x0000000000007941 */ /* 0x000fea0003800000 */
.L_x_80:
        /* <DEDUP_REMOVED lines=61> */
.L_x_86:
        /* <DEDUP_REMOVED lines=14> */
.L_x_87:
[----:B------:R-:W-:Y:S02]  /*2a20*/  IADD3 R0, R0, 0x80, RZ ;  /* 0x0000008000007810 */ /* 0x000fe40007ffe0ff */
.L_x_85:
[----:B------:R-:W-:Y:S05]  /*2a30*/  BSYNC B0 ;  /* 0x0000000000007941 */ /* 0x000fea0003800000 */
.L_x_84:
        /* <DEDUP_REMOVED lines=61> */
.L_x_90:
        /* <DEDUP_REMOVED lines=14> */
.L_x_91:
[----:B------:R-:W-:Y:S02]  /*2ef0*/  IADD3 R0, R0, 0x80, RZ ;  /* 0x0000008000007810 */ /* 0x000fe40007ffe0ff */
.L_x_89:
[----:B------:R-:W-:Y:S05]  /*2f00*/  BSYNC B0 ;  /* 0x0000000000007941 */ /* 0x000fea0003800000 */
.L_x_88:
        /* <DEDUP_REMOVED lines=11> */
[-CC-:B------:R-:W-:Y:S02]  /*2fc0*/  FFMA.FTZ R72, R89, R116.reuse, R117.reuse ;  /* 0x0000007459487223 */ /* 0x180fe40000010075 */
[----:B------:R-:W-:Y:S02]  /*2fd0*/  FMUL.FTZ R77, R2, R77 ;  /* 0x0000004d024d7220 */ /* 0x000fe40000410000 */
[----:B------:R-:W-:Y:S02]  /*2fe0*/  FFMA.FTZ R116, R82, R116, R117 ;  /* 0x0000007452747223 */ /* 0x000fe40000010075 */
[--C-:B------:R-:W-:Y:S01]  /*2ff0*/  @P1 SHF.R.U64 R74, R102, 0x10, R103.reuse ;  /* 0x00000010664a1819 */ /* 0x100fe20000001267 */
[--C-:B------:R-:W-:Y:S01]  /*3000*/  @P1 IMAD.MOV.U32 R73, RZ, RZ, R103.reuse ;  /* 0x000000ffff491224 */ /* 0x100fe200078e0067 */
[----:B------:R-:W-:Y:S01]  /*3010*/  @P1 SHF.R.U32.HI R76, RZ, 0x10, R103 ;  /* 0x00000010ff4c1819 */ /* 0x000fe20000011667 */
[----:B------:R-:W-:Y:S01]  /*3020*/  FADD.FTZ R79, R83, -R116 ;  /* 0x80000074534f7221 */ /* 0x000fe20000010000 */
[----:B------:R-:W-:-:S05]  /*3030*/  @P1 PRMT R74, RZ, 0x5410, R74 ;  /* 0x00005410ff4a1816 */ /* 0x000fca000000004a */
[----:B------:R-:W-:Y:S01]  /*3040*/  @P1 FADD.FTZ R75, R75, R74 ;  /* 0x0000004a4b4b1221 */ /* 0x000fe20000010000 */
[----:B------:R-:W-:Y:S01]  /*3050*/  @P1 PRMT R74, RZ, 0x5410, R73 ;  /* 0x00005410ff4a1816 */ /* 0x000fe20000000049 */
[----:B------:R-:W-:Y:S02]  /*3060*/  FADD.FTZ R73, R87, -R72 ;  /* 0x8000004857497221 */ /* 0x000fe40000010000 */
[----:B------:R-:W-:Y:S01]  /*3070*/  @P1 IMAD.MOV.U32 R72, RZ, RZ, R102 ;  /* 0x000000ffff481224 */ /* 0x000fe200078e0066 */
[----:B------:R0:W1:Y:S01]  /*3080*/  F2F.BF16.F32 R136, R75 ;  /* 0x0000004b00887304 */ /* 0x0000620000202000 */
[----:B------:R-:W-:Y:S02]  /*3090*/  @P1 FADD.FTZ R77, R77, R74 ;  /* 0x0000004a4d4d1221 */ /* 0x000fe40000010000 */
[C---:B------:R-:W-:Y:S01]  /*30a0*/  FMUL.FTZ R74, R2.reuse, R73 ;  /* 0x00000049024a7220 */ /* 0x040fe20000410000 */
[----:B------:R-:W-:Y:S01]  /*30b0*/  @P1 PRMT R73, RZ, 0x5410, R72 ;  /* 0x00005410ff491816 */ /* 0x000fe20000000048 */
[----:B------:R-:W-:-:S03]  /*30c0*/  FMUL.FTZ R2, R2, R79 ;  /* 0x0000004f02027220 */ /* 0x000fc60000410000 */
[----:B------:R2:W-:Y:S01]  /*30d0*/  F2F.BF16.F32 R116, R77 ;  /* 0x0000004d00747304 */ /* 0x0005e20000202000 */
[----:B------:R-:W-:Y:S01]  /*30e0*/  @P1 FADD.FTZ R74, R74, R73 ;  /* 0x000000494a4a1221 */ /* 0x000fe20000010000 */
[----:B------:R-:W-:Y:S02]  /*30f0*/  @P1 PRMT R73, RZ, 0x5410, R76 ;  /* 0x00005410ff491816 */ /* 0x000fe4000000004c */
[----:B0-----:R-:W-:Y:S02]  /*3100*/  @P0 F2FP.BF16.PACK_AB R75, RZ, R75 ;  /* 0x0000004bff4b023e */ /* 0x001fe400000010ff */
[----:B------:R-:W-:Y:S01]  /*3110*/  @P0 F2FP.BF16.PACK_AB R72, RZ, R74 ;  /* 0x0000004aff48023e */ /* 0x000fe200000010ff */
[----:B------:R-:W-:Y:S01]  /*3120*/  @P1 FADD.FTZ R2, R2, R73 ;  /* 0x0000004902021221 */ /* 0x000fe20000010000 */
[----:B------:R-:W-:Y:S01]  /*3130*/  ISETP.NE.U32.AND P1, PT, RZ, c[0x0][0x258], PT ;  /* 0x00009600ff007a0c */ /* 0x000fe20003f25070 */
[----:B------:R-:W0:Y:S01]  /*3140*/  F2F.BF16.F32 R117, R74 ;  /* 0x0000004a00757304 */ /* 0x000e220000202000 */
[----:B------:R-:W-:-:S02]  /*3150*/  @P0 PRMT R26, R72, 0x7610, R26 ;  /* 0x00007610481a0816 */ /* 0x000fc4000000001a */
[----:B------:R-:W-:Y:S02]  /*3160*/  ISETP.NE.AND.EX P1, PT, RZ, c[0x0][0x25c], PT, P1 ;  /* 0x00009700ff007a0c */ /* 0x000fe40003f25310 */
[----:B------:R-:W-:Y:S01]  /*3170*/  @P0 F2FP.BF16.PACK_AB R72, RZ, R77 ;  /* 0x0000004dff48023e */ /* 0x000fe200000010ff */
[----:B--2---:R-:W-:Y:S01]  /*3180*/  HFMA2.MMA R77, -RZ, RZ, 0, 4.76837158203125e-07 ;  /* 0x00000008ff4d7435 */ /* 0x004fe200000001ff */
[----:B------:R-:W-:Y:S01]  /*3190*/  @P0 F2FP.BF16.PACK_AB R73, RZ, R2 ;  /* 0x00000002ff49023e */ /* 0x000fe200000010ff */
[----:B------:R-:W2:Y:S01]  /*31a0*/  F2F.BF16.F32 R134, R2 ;  /* 0x0000000200867304 */ /* 0x000ea20000202000 */
[----:B------:R-:W-:Y:S02]  /*31b0*/  @P0 PRMT R27, R75, 0x7610, R27 ;  /* 0x000076104b1b0816 */ /* 0x000fe4000000001b */
[----:B------:R-:W-:Y:S02]  /*31c0*/  @P0 PRMT R28, R72, 0x7610, R28 ;  /* 0x00007610481c0816 */ /* 0x000fe4000000001c */
[----:B------:R-:W-:Y:S01]  /*31d0*/  @P0 PRMT R29, R73, 0x7610, R29 ;  /* 0x00007610491d0816 */ /* 0x000fe2000000001d */
[----:B-1----:R-:W-:Y:S01]  /*31e0*/  IMAD.WIDE.U32 R72, R136, 0x10000, RZ ;  /* 0x0001000088487825 */ /* 0x002fe200078e00ff */
[----:B------:R-:W-:-:S03]  /*31f0*/  ISETP.NE.U32.AND P0, PT, RZ, c[0x0][0x250], PT ;  /* 0x00009400ff007a0c */ /* 0x000fc60003f05070 */
[----:B------:R-:W-:Y:S01]  /*3200*/  IMAD.WIDE.U32 R76, R0, R77, c[0x0][0x248] ;  /* 0x00009200004c7625 */ /* 0x000fe200078e004d */
[----:B0-----:R-:W-:-:S03]  /*3210*/  LOP3.LUT R74, R72, R117, RZ, 0xfc, !PT ;  /* 0x00000075484a7212 */ /* 0x001fc600078efcff */
[----:B--2---:R-:W-:-:S05]  /*3220*/  IMAD.U32 R75, R134, 0x10000, RZ ;  /* 0x00010000864b7824 */ /* 0x004fca00078e00ff */
        /* <DEDUP_REMOVED lines=10> */
.L_x_94:
[----:B------:R1:W-:Y:S01]  /*32d0*/  STG.E.64 [R76.64], R74 ;  /* 0x0000004a4c007986 */ /* 0x0003e2000c101b04 */
[----:B------:R-:W-:-:S13]  /*32e0*/  ISETP.NE.AND.EX P0, PT, RZ, c[0x0][0x254], PT, P0 ;  /* 0x00009500ff007a0c */ /* 0x000fda0003f05300 */
[----:B------:R-:W-:Y:S02]  /*32f0*/  @P0 PRMT R30, R117, 0x7610, R30 ;  /* 0x00007610751e0816 */ /* 0x000fe4000000001e */
[----:B------:R-:W-:Y:S02]  /*3300*/  @P0 PRMT R31, R136, 0x7610, R31 ;  /* 0x00007610881f0816 */ /* 0x000fe4000000001f */
[----:B------:R-:W-:Y:S02]  /*3310*/  @P0 PRMT R80, R116, 0x7610, R80 ;  /* 0x0000761074500816 */ /* 0x000fe40000000050 */
[----:B------:R-:W-:Y:S01]  /*3320*/  @P0 PRMT R81, R134, 0x7610, R81 ;  /* 0x0000761086510816 */ /* 0x000fe20000000051 */
[----:B------:R-:W-:Y:S05]  /*3330*/  @!P0 BRA `(.L_x_93) ;  /* 0x0000008000008947 */ /* 0x000fea0003800000 */
[----:B01----:R-:W-:Y:S02]  /*3340*/  LOP3.LUT R72, R31, 0xffff, RZ, 0xc0, !PT ;  /* 0x0000ffff1f487812 */ /* 0x003fe400078ec0ff */
[----:B------:R-:W-:Y:S02]  /*3350*/  LEA R74, P0, R0, c[0x0][0x250], 0x3 ;  /* 0x00009400004a7a11 */ /* 0x000fe400078018ff */
[----:B------:R-:W-:Y:S01]  /*3360*/  PRMT R77, R80, 0x5410, R81 ;  /* 0x00005410504d7816 */ /* 0x000fe20000000051 */
[----:B------:R-:W-:Y:S01]  /*3370*/  IMAD.WIDE.U32 R72, R72, 0x10000, RZ ;  /* 0x0001000048487825 */ /* 0x000fe200078e00ff */
[----:B------:R-:W-:-:S04]  /*3380*/  LEA.HI.X R75, R0, c[0x0][0x254], RZ, 0x3, P0 ;  /* 0x00009500004b7a11 */ /* 0x000fc800000f1cff */
[----:B------:R-:W-:Y:S02]  /*3390*/  LOP3.LUT R73, R77, R73, RZ, 0xfc, !PT ;  /* 0x000000494d497212 */ /* 0x000fe400078efcff */
[----:B------:R-:W-:-:S05]  /*33a0*/  LOP3.LUT R72, R72, 0xffff, R30, 0xf8, !PT ;  /* 0x0000ffff48487812 */ /* 0x000fca00078ef81e */
[----:B------:R0:W-:Y:S02]  /*33b0*/  STG.E.64 [R74.64], R72 ;  /* 0x000000484a007986 */ /* 0x0001e4000c101b04 */
.L_x_93:
[----:B-1----:R-:W-:Y:S05]  /*33c0*/  BSYNC B0 ;  /* 0x0000000000007941 */ /* 0x002fea0003800000 */
.L_x_92:
[----:B------:R-:W-:Y:S02]  /*33d0*/  IADD3 R24, R24, c[0x0][0x160], RZ ;  /* 0x0000580018187a10 */ /* 0x000fe40007ffe0ff */
[----:B------:R-:W-:Y:S02]  /*33e0*/  LOP3.LUT P1, RZ, R10, 0xff, RZ, 0xc0, !PT ;  /* 0x000000ff0aff7812 */ /* 0x000fe4000782c0ff */
[----:B------:R-:W-:Y:S02]  /*33f0*/  ISETP.GE.AND P0, PT, R24, c[0x0][0x164], PT ;  /* 0x0000590018007a0c */ /* 0x000fe40003f06270 */
[----:B------:R-:W-:-:S11]  /*3400*/  SEL R10, RZ, 0x1, P1 ;  /* 0x00000001ff0a7807 */ /* 0x000fd60000800000 */
[----:B0----5:R-:W-:Y:S01]  /*3410*/  @P0 CALL.REL.NOINC `(.L_x_63) ;  /* 0x0000001000000944 */ /* 0x021fe20003c00000 */
[----:B------:R-:W-:Y:S05]  /*3420*/  BRA `(.L_x_95) ;  /* 0xffffd20000007947 */ /* 0x000fea000383ffff */
.L_x_63:
[----:B0-----:R-:W0:Y:S01]  /*3430*/  S2UR UR6, SR_CTAID.X ;  /* 0x00000000000679c3 */ /* 0x001e220000002500 */
[----:B------:R-:W0:Y:S01]  /*3440*/  S2R R2, SR_TID.X ;  /* 0x0000000000027919 */ /* 0x000e220000002100 */
[----:B-----5:R-:W-:Y:S01]  /*3450*/  @P6 IMAD.MOV.U32 R5, RZ, RZ, 0x10 ;  /* 0x00000010ff056424 */ /* 0x020fe200078e00ff */
[----:B------:R-:W-:Y:S01]  /*3460*/  @P3 MOV R17, 0x10 ;  /* 0x0000001000113802 */ /* 0x000fe20000000f00 */
[----:B------:R-:W-:Y:S02]  /*3470*/  @P5 IMAD.MOV.U32 R9, RZ, RZ, 0x10 ;  /* 0x00000010ff095424 */ /* 0x000fe400078e00ff */
[----:B------:R-:W-:Y:S01]  /*3480*/  @P4 IMAD.MOV.U32 R13, RZ, RZ, 0x10 ;  /* 0x00000010ff0d4424 */ /* 0x000fe200078e00ff */
[C---:B0-----:R-:W-:Y:S02]  /*3490*/  LEA.HI R0, R2.reuse, UR6, RZ, 0x19 ;  /* 0x0000000602007c11 */ /* 0x041fe4000f8fc8ff */
[----:B------:R-:W-:-:S03]  /*34a0*/  LOP3.LUT R3, R2, 0x7f, RZ, 0xc0, !PT ;  /* 0x0000007f02037812 */ /* 0x000fc600078ec0ff */
[----:B------:R-:W-:-:S05]  /*34b0*/  IMAD R0, R0, c[0x0][0x168], RZ ;  /* 0x00005a0000007a24 */ /* 0x000fca00078e02ff */
[----:B------:R-:W-:-:S05]  /*34c0*/  LEA.HI R0, R0, R3, RZ, 0x1e ;  /* 0x0000000300007211 */ /* 0x000fca00078ff0ff */
[----:B------:R-:W-:-:S04]  /*34d0*/  @P6 IMAD.WIDE.U32 R2, R0, R5, c[0x0][0x220] ;  /* 0x0000880000026625 */ /* 0x000fc800078e0005 */
[C---:B------:R-:W-:Y:S01]  /*34e0*/  @P6 IMAD.WIDE.U32 R4, R0.reuse, R5, c[0x0][0x228] ;  /* 0x00008a0000046625 */ /* 0x040fe200078e0005 */
[----:B------:R-:W-:Y:S01]  /*34f0*/  @P6 IADD3 R0, R0, 0x80, RZ ;  /* 0x0000008000006810 */ /* 0x000fe20007ffe0ff */
[----:B------:R0:W-:Y:S04]  /*3500*/  @P6 STG.E.128 [R2.64], R48 ;  /* 0x0000003002006986 */ /* 0x0001e8000c101d04 */
[CC--:B------:R-:W-:Y:S01]  /*3510*/  @P5 IMAD.WIDE.U32 R6, R0.reuse, R9.reuse, c[0x0][0x220] ;  /* 0x0000880000065625 */ /* 0x0c0fe200078e0009 */
[----:B------:R0:W-:Y:S03]  /*3520*/  @P6 STG.E.128 [R4.64], R68 ;  /* 0x0000004404006986 */ /* 0x0001e6000c101d04 */
        /* <DEDUP_REMOVED lines=11> */
[----:B------:R0:W-:Y:S01]  /*35e0*/  @P3 STG.E.128 [R14.64], R36 ;  /* 0x000000240e003986 */ /* 0x0001e2000c101d04 */
[----:B------:R-:W-:-:S03]  /*35f0*/  @P3 IADD3 R0, R0, 0x80, RZ ;  /* 0x0000008000003810 */ /* 0x000fc60007ffe0ff */
[----:B------:R0:W-:Y:S01]  /*3600*/  @P3 STG.E.128 [R16.64], R56 ;  /* 0x0000003810003986 */ /* 0x0001e2000c101d04 */
[----:B------:R-:W-:Y:S05]  /*3610*/  @!P2 EXIT ;  /* 0x000000000000a94d */ /* 0x000fea0003800000 */
[----:B0-----:R-:W-:-:S04]  /*3620*/  IMAD.MOV.U32 R5, RZ, RZ, 0x10 ;  /* 0x00000010ff057424 */ /* 0x001fc800078e00ff */
[----:B------:R-:W-:-:S04]  /*3630*/  IMAD.WIDE.U32 R2, R0, R5, c[0x0][0x220] ;  /* 0x0000880000027625 */ /* 0x000fc800078e0005 */
[----:B------:R-:W-:Y:S01]  /*3640*/  IMAD.WIDE.U32 R4, R0, R5, c[0x0][0x228] ;  /* 0x00008a0000047625 */ /* 0x000fe200078e0005 */
[----:B------:R-:W-:Y:S04]  /*3650*/  STG.E.128 [R2.64], R32 ;  /* 0x0000002002007986 */ /* 0x000fe8000c101d04 */
[----:B------:R-:W-:Y:S01]  /*3660*/  STG.E.128 [R4.64], R52 ;  /* 0x0000003404007986 */ /* 0x000fe2000c101d04 */
[----:B------:R-:W-:Y:S05]  /*3670*/  EXIT ;  /* 0x000000000000794d */ /* 0x000fea0003800000 */
.L_x_74:
[----:B------:R-:W-:Y:S01]  /*3680*/  IMAD.MOV.U32 R77, RZ, RZ, R79 ;  /* 0x000000ffff4d7224 */ /* 0x000fe200078e004f */
[----:B------:R-:W-:Y:S01]  /*3690*/  MOV R135, 0xffffffff ;  /* 0xffffffff00877802 */ /* 0x000fe20000000f00 */
[----:B------:R-:W-:Y:S01]  /*36a0*/  IMAD.MOV.U32 R136, RZ, RZ, 0x10 ;  /* 0x00000010ff887424 */ /* 0x000fe200078e00ff */
[----:B------:R-:W-:Y:S01]  /*36b0*/  MOV R72, 0x36e0 ;  /* 0x000036e000487802 */ /* 0x000fe20000000f00 */
[----:B------:R-:W-:-:S02]  /*36c0*/  IMAD.MOV.U32 R116, RZ, RZ, 0x1f ;  /* 0x0000001fff747424 */ /* 0x000fc400078e00ff */
[----:B-----5:R-:W-:Y:S05]  /*36d0*/  CALL.REL.NOINC `($__internal_2_$__cuda_sm70_shflsync_down_p) ;  /* 0x0000045000007944 */ /* 0x020fea0003c00000 */
[----:B-1----:R-:W-:Y:S01]  /*36e0*/  IMAD.MOV.U32 R76, RZ, RZ, R136 ;  /* 0x000000ffff4c7224 */ /* 0x002fe200078e0088 */
[----:B0-----:R-:W-:Y:S05]  /*36f0*/  BRA `(.L_x_96) ;  /* 0xffffe25000007947 */ /* 0x001fea000383ffff */
.L_x_75:
[----:B------:R-:W-:Y:S01]  /*3700*/  IMAD.MOV.U32 R77, RZ, RZ, R78 ;  /* 0x000000ffff4d7224 */ /* 0x000fe200078e004e */
[----:B------:R-:W-:Y:S01]  /*3710*/  MOV R135, 0xffffffff ;  /* 0xffffffff00877802 */ /* 0x000fe20000000f00 */
[----:B------:R-:W-:Y:S01]  /*3720*/  IMAD.MOV.U32 R136, RZ, RZ, 0x10 ;  /* 0x00000010ff887424 */ /* 0x000fe200078e00ff */
[----:B------:R-:W-:Y:S01]  /*3730*/  MOV R72, 0x3760 ;  /* 0x0000376000487802 */ /* 0x000fe20000000f00 */
[----:B------:R-:W-:-:S02]  /*3740*/  IMAD.MOV.U32 R116, RZ, RZ, 0x1f ;  /* 0x0000001fff747424 */ /* 0x000fc400078e00ff */
[----:B01---5:R-:W-:Y:S05]  /*3750*/  CALL.REL.NOINC `($__internal_2_$__cuda_sm70_shflsync_down_p) ;  /* 0x000003d000007944 */ /* 0x023fea0003c00000 */
[----:B------:R-:W-:Y:S01]  /*3760*/  FADD.FTZ R76, R76, R79 ;  /* 0x0000004f4c4c7221 */ /* 0x000fe20000010000 */
[----:B------:R-:W-:Y:S01]  /*3770*/  MOV R72, 0x37e0 ;  /* 0x000037e000487802 */ /* 0x000fe20000000f00 */
[----:B-1----:R-:W-:-:S02]  /*3780*/  FADD.FTZ R79, R78, R136 ;  /* 0x000000884e4f7221 */ /* 0x002fc40000010000 */
[----:B------:R-:W-:Y:S02]  /*3790*/  IMAD.MOV.U32 R136, RZ, RZ, 0x8 ;  /* 0x00000008ff887424 */ /* 0x000fe400078e00ff */
[----:B0-----:R-:W-:Y:S02]  /*37a0*/  IMAD.MOV.U32 R116, RZ, RZ, 0x1f ;  /* 0x0000001fff747424 */ /* 0x001fe400078e00ff */
[----:B------:R-:W-:Y:S02]  /*37b0*/  IMAD.MOV.U32 R135, RZ, RZ, -0x1 ;  /* 0xffffffffff877424 */ /* 0x000fe400078e00ff */
[----:B------:R-:W-:Y:S02]  /*37c0*/  IMAD.MOV.U32 R77, RZ, RZ, R76 ;  /* 0x000000ffff4d7224 */ /* 0x000fe400078e004c */
[----:B------:R-:W-:Y:S05]  /*37d0*/  CALL.REL.NOINC `($__internal_2_$__cuda_sm70_shflsync_down_p) ;  /* 0x0000035000007944 */ /* 0x000fea0003c00000 */
[----:B-1----:R-:W-:Y:S01]  /*37e0*/  MOV R75, R136 ;  /* 0x00000088004b7202 */ /* 0x002fe20000000f00 */
[----:B0-----:R-:W-:Y:S01]  /*37f0*/  IMAD.MOV.U32 R77, RZ, RZ, R79 ;  /* 0x000000ffff4d7224 */ /* 0x001fe200078e004f */
[----:B------:R-:W-:Y:S01]  /*3800*/  MOV R72, 0x3850 ;  /* 0x0000385000487802 */ /* 0x000fe20000000f00 */
[----:B------:R-:W-:Y:S02]  /*3810*/  IMAD.MOV.U32 R136, RZ, RZ, 0x8 ;  /* 0x00000008ff887424 */ /* 0x000fe400078e00ff */
[----:B------:R-:W-:-:S02]  /*3820*/  IMAD.MOV.U32 R116, RZ, RZ, 0x1f ;  /* 0x0000001fff747424 */ /* 0x000fc400078e00ff */
[----:B------:R-:W-:Y:S02]  /*3830*/  IMAD.MOV.U32 R135, RZ, RZ, -0x1 ;  /* 0xffffffffff877424 */ /* 0x000fe400078e00ff */
[----:B------:R-:W-:Y:S05]  /*3840*/  CALL.REL.NOINC `($__internal_2_$__cuda_sm70_shflsync_down_p) ;  /* 0x000002e000007944 */ /* 0x000fea0003c00000 */
[----:B------:R-:W-:Y:S01]  /*3850*/  FADD.FTZ R76, R75, R76 ;  /* 0x0000004c4b4c7221 */ /* 0x000fe20000010000 */
[----:B------:R-:W-:Y:S01]  /*3860*/  MOV R72, 0x38d0 ;  /* 0x000038d000487802 */ /* 0x000fe20000000f00 */
[----:B-1----:R-:W-:Y:S01]  /*3870*/  FADD.FTZ R79, R79, R136 ;  /* 0x000000884f4f7221 */ /* 0x002fe20000010000 */
[----:B------:R-:W-:Y:S01]  /*3880*/  HFMA2.MMA R136, -RZ, RZ, 0, 2.384185791015625e-07 ;  /* 0x00000004ff887435 */ /* 0x000fe200000001ff */
[----:B0-----:R-:W-:Y:S02]  /*3890*/  IMAD.MOV.U32 R116, RZ, RZ, 0x1f ;  /* 0x0000001fff747424 */ /* 0x001fe400078e00ff */
[----:B------:R-:W-:Y:S02]  /*38a0*/  IMAD.MOV.U32 R135, RZ, RZ, -0x1 ;  /* 0xffffffffff877424 */ /* 0x000fe400078e00ff */
[----:B------:R-:W-:Y:S02]  /*38b0*/  IMAD.MOV.U32 R77, RZ, RZ, R76 ;  /* 0x000000ffff4d7224 */ /* 0x000fe400078e004c */
[----:B------:R-:W-:Y:S05]  /*38c0*/  CALL.REL.NOINC `($__internal_2_$__cuda_sm70_shflsync_down_p) ;  /* 0x0000026000007944 */ /* 0x000fea0003c00000 */
[----:B-1----:R-:W-:Y:S01]  /*38d0*/  IMAD.MOV.U32 R75, RZ, RZ, R136 ;  /* 0x000000ffff4b7224 */ /* 0x002fe200078e0088 */
[----:B0-----:R-:W-:Y:S01]  /*38e0*/  MOV R77, R79 ;  /* 0x0000004f004d7202 */ /* 0x001fe20000000f00 */
[----:B------:R-:W-:Y:S01]  /*38f0*/  IMAD.MOV.U32 R136, RZ, RZ, 0x4 ;  /* 0x00000004ff887424 */ /* 0x000fe200078e00ff */
[----:B------:R-:W-:Y:S01]  /*3900*/  MOV R72, 0x3940 ;  /* 0x0000394000487802 */ /* 0x000fe20000000f00 */
[----:B------:R-:W-:-:S02]  /*3910*/  IMAD.MOV.U32 R116, RZ, RZ, 0x1f ;  /* 0x0000001fff747424 */ /* 0x000fc400078e00ff */
[----:B------:R-:W-:Y:S02]  /*3920*/  IMAD.MOV.U32 R135, RZ, RZ, -0x1 ;  /* 0xffffffffff877424 */ /* 0x000fe400078e00ff */
[----:B------:R-:W-:Y:S05]  /*3930*/  CALL.REL.NOINC `($__internal_2_$__cuda_sm70_shflsync_down_p) ;  /* 0x000001f000007944 */ /* 0x000fea0003c00000 */
[----:B------:R-:W-:Y:S01]  /*3940*/  FADD.FTZ R76, R75, R76 ;  /* 0x0000004c4b4c7221 */ /* 0x000fe20000010000 */
[----:B0-----:R-:W-:Y:S01]  /*3950*/  HFMA2.MMA R116, -RZ, RZ, 0, 1.847743988037109375e-06 ;  /* 0x0000001fff747435 */ /* 0x001fe200000001ff */
[----:B-1----:R-:W-:Y:S01]  /*3960*/  FADD.FTZ R79, R79, R136 ;  /* 0x000000884f4f7221 */ /* 0x002fe20000010000 */
[----:B------:R-:W-:Y:S01]  /*3970*/  MOV R72, 0x39c0 ;  /* 0x000039c000487802 */ /* 0x000fe20000000f00 */
[----:B------:R-:W-:Y:S02]  /*3980*/  IMAD.MOV.U32 R136, RZ, RZ, 0x2 ;  /* 0x00000002ff887424 */ /* 0x000fe400078e00ff */
[----:B------:R-:W-:Y:S02]  /*3990*/  IMAD.MOV.U32 R135, RZ, RZ, -0x1 ;  /* 0xffffffffff877424 */ /* 0x000fe400078e00ff */
[----:B------:R-:W-:Y:S02]  /*39a0*/  IMAD.MOV.U32 R77, RZ, RZ, R76 ;  /* 0x000000ffff4d7224 */ /* 0x000fe400078e004c */
[----:B------:R-:W-:Y:S05]  /*39b0*/  CALL.REL.NOINC `($__internal_2_$__cuda_sm70_shflsync_down_p) ;  /* 0x0000017000007944 */ /* 0x000fea0003c00000 */
[----:B-1----:R-:W-:Y:S01]  /*39c0*/  IMAD.MOV.U32 R75, RZ, RZ, R136 ;  /* 0x000000ffff4b7224 */ /* 0x002fe200078e0088 */
[----:B------:R-:W-:Y:S01]  /*39d0*/  MOV R136, 0x2 ;  /* 0x0000000200887802 */ /* 0x000fe20000000f00 */
[----:B0-----:R-:W-:Y:S01]  /*39e0*/  IMAD.MOV.U32 R77, RZ, RZ, R79 ;  /* 0x000000ffff4d7224 */ /* 0x001fe200078e004f */
[----:B------:R-:W-:Y:S01]  /*39f0*/  MOV R72, 0x3a30 ;  /* 0x00003a3000487802 */ /* 0x000fe20000000f00 */
[----:B------:R-:W-:-:S02]  /*3a00*/  IMAD.MOV.U32 R116, RZ, RZ, 0x1f ;  /* 0x0000001fff747424 */ /* 0x000fc400078e00ff */
[----:B------:R-:W-:Y:S02]  /*3a10*/  IMAD.MOV.U32 R135, RZ, RZ, -0x1 ;  /* 0xffffffffff877424 */ /* 0x000fe400078e00ff */
[----:B------:R-:W-:Y:S05]  /*3a20*/  CALL.REL.NOINC `($__internal_2_$__cuda_sm70_shflsync_down_p) ;  /* 0x0000010000007944 */ /* 0x000fea0003c00000 */
[----:B------:R-:W-:Y:S01]  /*3a30*/  FADD.FTZ R78, R75, R76 ;  /* 0x0000004c4b4e7221 */ /* 0x000fe20000010000 */
[----:B0-----:R-:W-:Y:S01]  /*3a40*/  MOV R135, 0xffffffff ;  /* 0xffffffff00877802 */ /* 0x001fe20000000f00 */
[----:B-1----:R-:W-:Y:S01]  /*3a50*/  FADD.FTZ R117, R79, R136 ;  /* 0x000000884f757221 */ /* 0x002fe20000010000 */
[----:B------:R-:W-:Y:S01]  /*3a60*/  MOV R72, 0x3ab0 ;  /* 0x00003ab000487802 */ /* 0x000fe20000000f00 */
[----:B------:R-:W-:Y:S02]  /*3a70*/  IMAD.MOV.U32 R136, RZ, RZ, 0x1 ;  /* 0x00000001ff887424 */ /* 0x000fe400078e00ff */
[----:B------:R-:W-:Y:S02]  /*3a80*/  IMAD.MOV.U32 R116, RZ, RZ, 0x1f ;  /* 0x0000001fff747424 */ /* 0x000fe400078e00ff */
[----:B------:R-:W-:Y:S02]  /*3a90*/  IMAD.MOV.U32 R77, RZ, RZ, R78 ;  /* 0x000000ffff4d7224 */ /* 0x000fe400078e004e */
[----:B------:R-:W-:Y:S05]  /*3aa0*/  CALL.REL.NOINC `($__internal_2_$__cuda_sm70_shflsync_down_p) ;  /* 0x0000008000007944 */ /* 0x000fea0003c00000 */
[----:B0-----:R-:W-:Y:S01]  /*3ab0*/  HFMA2.MMA R116, -RZ, RZ, 0, 1.847743988037109375e-06 ;  /* 0x0000001fff747435 */ /* 0x001fe200000001ff */
[----:B-1----:R-:W-:Y:S01]  /*3ac0*/  IMAD.MOV.U32 R79, RZ, RZ, R136 ;  /* 0x000000ffff4f7224 */ /* 0x002fe200078e0088 */
[----:B------:R-:W-:Y:S01]  /*3ad0*/  MOV R72, 0x3b20 ;  /* 0x00003b2000487802 */ /* 0x000fe20000000f00 */
[----:B------:R-:W-:-:S02]  /*3ae0*/  IMAD.MOV.U32 R77, RZ, RZ, R117 ;  /* 0x000000ffff4d7224 */ /* 0x000fc400078e0075 */
[----:B------:R-:W-:Y:S02]  /*3af0*/  IMAD.MOV.U32 R136, RZ, RZ, 0x1 ;  /* 0x00000001ff887424 */ /* 0x000fe400078e00ff */
[----:B------:R-:W-:Y:S02]  /*3b00*/  IMAD.MOV.U32 R135, RZ, RZ, -0x1 ;  /* 0xffffffffff877424 */ /* 0x000fe400078e00ff */
[----:B------:R-:W-:Y:S05]  /*3b10*/  CALL.REL.NOINC `($__internal_2_$__cuda_sm70_shflsync_down_p) ;  /* 0x0000001000007944 */ /* 0x000fea0003c00000 */
[----:B01----:R-:W-:Y:S05]  /*3b20*/  BRA `(.L_x_97) ;  /* 0xffffdf4000007947 */ /* 0x003fea000383ffff */
        .weak           $__internal_2_$__cuda_sm70_shflsync_down_p
        .type           $__internal_2_$__cuda_sm70_shflsync_down_p,@function
        .size           $__internal_2_$__cuda_sm70_shflsync_down_p,(.L_x_2749 - $__internal_2_$__cuda_sm70_shflsync_down_p)
$__internal_2_$__cuda_sm70_shflsync_down_p:
[----:B------:R-:W-:Y:S01]  /*3b30*/  IMAD.MOV.U32 R73, RZ, RZ, 0x0 ;  /* 0x00000000ff497424 */ /* 0x000fe200078e00ff */
[----:B------:R-:W-:Y:S04]  /*3b40*/  WARPSYNC R135 ;  /* 0x0000008700007348 */ /* 0x000fe80003800000 */
[----:B------:R0:W1:Y:S01]  /*3b50*/  SHFL.DOWN PT, R136, R77, R136, R116 ;  /* 0x080000884d887389 */ /* 0x00006200000e0074 */
[----:B------:R-:W-:Y:S05]  /*3b60*/  RET.REL.NODEC R72 `(_ZN10layer_norm31ln_parallel_residual_bwd_kernelINS_13Kernel_traitsI13__nv_bfloat16S2_S2_S2_fjLj2560ELj1ELj1ELj4ELj8ENS_18Kernel_traits_baseILj2560ES2_S2_S2_S2_fjLj128EEEEELb0ELb1ELb0EEEvNS_9BwdParamsE) ;  /* 0xffffc49048007950 */ /* 0x000fea0003c3ffff */
.L_x_98:
        /* <DEDUP_REMOVED lines=9> */
.L_x_2749:


//--------------------- .text._ZN10layer_norm31ln_parallel_residual_bwd_kernelINS_13Kernel_traitsI13__nv_bfloat16S2_S2_S2_fjLj2560ELj1ELj1ELj4ELj8ENS_18Kernel_traits_baseILj2560ES2_S2_S2_S2_fjLj128EEEEELb0ELb1ELb1EEEvNS_9BwdParamsE --------------------------
	.section	.text._ZN10layer_norm31ln_parallel_residual_bwd_kernelINS_13Kernel_traitsI13__nv_bfloat16S2_S2_S2_fjLj2560ELj1ELj1ELj4ELj8ENS_18Kernel_traits_baseILj2560ES2_S2_S2_S2_fjLj128EEEEELb0ELb1ELb1EEEvNS_9BwdParamsE,"ax",@progbits
	.sectioninfo	@"SHI_REGISTERS=146"
	.align	128
        .global         _ZN10layer_norm31ln_parallel_residual_bwd_kernelINS_13Kernel_traitsI13__nv_bfloat16S2_S2_S2_fjLj2560ELj1ELj1ELj4ELj8ENS_18Kernel_traits_baseILj2560ES2_S2_S2_S2_fjLj128EEEEELb0ELb1ELb1EEEvNS_9BwdParamsE
        .type           _ZN10layer_norm31ln_parallel_residual_bwd_kernelINS_13Kernel_traitsI13__nv_bfloat16S2_S2_S2_fjLj2560ELj1ELj1ELj4ELj8ENS_18Kernel_traits_baseILj2560ES2_S2_S2_S2_fjLj128EEEEELb0ELb1ELb1EEEvNS_9BwdParamsE,@function
        .size           _ZN10layer_norm31ln_parallel_residual_bwd_kernelINS_13Kernel_traitsI13__nv_bfloat16S2_S2_S2_fjLj2560ELj1ELj1ELj4ELj8ENS_18Kernel_traits_baseILj2560ES2_S2_S2_S2_fjLj128EEEEELb0ELb1ELb1EEEvNS_9BwdParamsE,(.L_x_2750 - _ZN10layer_norm31ln_parallel_residual_bwd_kernelINS_13Kernel_traitsI13__nv_bfloat16S2_S2_S2_fjLj2560ELj1ELj1ELj4ELj8ENS_18Kernel_traits_baseILj2560ES2_S2_S2_S2_fjLj128EEEEELb0ELb1ELb1EEEvNS_9BwdParamsE)
        .other          _ZN10layer_norm31ln_parallel_residual_bwd_kernelINS_13Kernel_traitsI13__nv_bfloat16S2_S2_S2_fjLj2560ELj1ELj1ELj4ELj8ENS_18Kernel_traits_baseILj2560ES2_S2_S2_S2_fjLj128EEEEELb0ELb1ELb1EEEvNS_9BwdParamsE,@"STO_CUDA_ENTRY STV_DEFAULT"
_ZN10layer_norm31ln_parallel_residual_bwd_kernelINS_13Kernel_traitsI13__nv_bfloat16S2_S2_S2_fjLj2560ELj1ELj1ELj4ELj8ENS_18Kernel_traits_baseILj2560ES2_S2_S2_S2_fjLj128EEEEELb0ELb1ELb1EEEvNS_9BwdParamsE:
.text._ZN10layer_norm31ln_parallel_residual_bwd_kernelINS_13Kernel_traitsI13__nv_bfloat16S2_S2_S2_fjLj2560ELj1ELj1ELj4ELj8ENS_18Kernel_traits_baseILj2560ES2_S2_S2_S2_fjLj128EEEEELb0ELb1ELb1EEEvNS_9BwdParamsE:
        /* <DEDUP_REMOVED lines=28> */
.L_x_99:
[----:B------:R-:W-:-:S05]  /*01c0*/  IMAD.SHL.U32 R2, R0, 0x8, RZ ;  /* 0x0000000800027824 */ /* 0x000fca00078e00ff */
[----:B------:R-:W-:-:S04]  /*01d0*/  LOP3.LUT R2, R2, 0x3f8, RZ, 0xc0, !PT ;  /* 0x000003f802027812 */ /* 0x000fc800078ec0ff */
[----:B------:R-:W-:-:S04]  /*01e0*/  IADD3 R2, P0, R2, c[0x0][0x1b0], RZ ;  /* 0x00006c0002027a10 */ /* 0x000fc80007f1e0ff */
[----:B------:R-:W-:-:S05]  /*01f0*/  IADD3.X R3, RZ, c[0x0][0x1b4], RZ, P0, !PT ;  /* 0x00006d00ff037a10 */ /* 0x000fca00007fe4ff */
[----:B------:R0:W2:Y:S04]  /*0200*/  LDG.E.64 R50, [R2.64] ;  /* 0x0000000402327981 */ /* 0x0000a8000c1e1b00 */
[----:B------:R0:W3:Y:S04]  /*0210*/  LDG.E.64 R52, [R2.64+0x400] ;  /* 0x0004000402347981 */ /* 0x0000e8000c1e1b00 */
[----:B------:R0:W4:Y:S04]  /*0220*/  LDG.E.64 R54, [R2.64+0x800] ;  /* 0x0008000402367981 */ /* 0x000128000c1e1b00 */
[----:B------:R0:W5:Y:S04]  /*0230*/  LDG.E.64 R56, [R2.64+0xc00] ;  /* 0x000c000402387981 */ /* 0x000168000c1e1b00 */
[----:B------:R0:W5:Y:S01]  /*0240*/  LDG.E.64 R58, [R2.64+0x1000] ;  /* 0x00100004023a7981 */ /* 0x000162000c1e1b00 */
[----:B------:R-:W-:Y:S01]  /*0250*/  HFMA2.MMA R48, -RZ, RZ, 0, 0 ;  /* 0x00000000ff307435 */ /* 0x000fe200000001ff */
[----:B------:R-:W-:Y:S01]  /*0260*/  IMAD.MOV.U32 R120, RZ, RZ, 0x1 ;  /* 0x00000001ff787424 */ /* 0x000fe200078e00ff */
[----:B------:R-:W-:Y:S01]  /*0270*/  CS2R R4, SRZ ;  /* 0x0000000000047805 */ /* 0x000fe2000001ff00 */
[----:B------:R-:W-:Y:S01]  /*0280*/  CS2R R6, SRZ ;  /* 0x0000000000067805 */ /* 0x000fe2000001ff00 */
[----:B------:R-:W-:Y:S01]  /*0290*/  CS2R R8, SRZ ;  /* 0x0000000000087805 */ /* 0x000fe2000001ff00 */
[----:B------:R-:W-:Y:S01]  /*02a0*/  CS2R R10, SRZ ;  /* 0x00000000000a7805 */ /* 0x000fe2000001ff00 */
[----:B------:R-:W-:Y:S01]  /*02b0*/  CS2R R12, SRZ ;  /* 0x00000000000c7805 */ /* 0x000fe2000001ff00 */
[----:B------:R-:W-:Y:S01]  /*02c0*/  CS2R R14, SRZ ;  /* 0x00000000000e7805 */ /* 0x000fe2000001ff00 */
[----:B------:R-:W-:Y:S01]  /*02d0*/  CS2R R16, SRZ ;  /* 0x0000000000107805 */ /* 0x000fe2000001ff00 */
[----:B0-----:R-:W-:Y:S01]  /*02e0*/  CS2R R2, SRZ ;  /* 0x0000000000027805 */ /* 0x001fe2000001ff00 */
        /* <DEDUP_REMOVED lines=42> */
.L_x_114:
[----:B------:R-:W-:Y:S01]  /*0590*/  IMAD R40, R49, c[0x0][0x168], RZ ;  /* 0x00005a0031287a24 */ /* 0x000fe200078e02ff */
[----:B------:R-:W-:Y:S02]  /*05a0*/  LOP3.LUT R42, R0, 0x7f, RZ, 0xc0, !PT ;  /* 0x0000007f002a7812 */ /* 0x000fe400078ec0ff */
[----:B------:R-:W-:-:S02]  /*05b0*/  MOV R102, 0x8 ;  /* 0x0000000800667802 */ /* 0x000fc40000000f00 */
[----:B------:R-:W-:-:S04]  /*05c0*/  SHF.R.S32.HI R41, RZ, 0x1f, R40 ;  /* 0x0000001fff297819 */ /* 0x000fc80000011428 */
[----:B------:R-:W-:-:S04]  /*05d0*/  LEA.HI R41, R41, R40, RZ, 0x2 ;  /* 0x0000002829297211 */ /* 0x000fc800078f10ff */
[----:B------:R-:W-:-:S04]  /*05e0*/  LEA.HI.SX32 R71, R41, R42, 0x1e ;  /* 0x0000002a29477211 */ /* 0x000fc800078ff2ff */
[C---:B------:R-:W-:Y:S01]  /*05f0*/  IADD3 R106, R71.reuse, 0x180, RZ ;  /* 0x00000180476a7810 */ /* 0x040fe20007ffe0ff */
[----:B------:R-:W-:Y:S01]  /*0600*/  IMAD.MOV.U32 R110, RZ, RZ, 0x4 ;  /* 0x00000004ff6e7424 */ /* 0x000fe200078e00ff */
[C---:B------:R-:W-:Y:S01]  /*0610*/  IADD3 R105, R71.reuse, 0x100, RZ ;  /* 0x0000010047697810 */ /* 0x040fe20007ffe0ff */
[C---:B------:R-:W-:Y:S01]  /*0620*/  IMAD.WIDE.U32 R40, R71.reuse, R102, c[0x0][0x208] ;  /* 0x0000820047287625 */ /* 0x040fe200078e0066 */
[----:B------:R-:W-:-:S03]  /*0630*/  IADD3 R104, R71, 0x80, RZ ;  /* 0x0000008047687810 */ /* 0x000fc60007ffe0ff */
[CC--:B------:R-:W-:Y:S02]  /*0640*/  IMAD.WIDE.U32 R46, R106.reuse, R102.reuse, c[0x0][0x208] ;  /* 0x000082006a2e7625 */ /* 0x0c0fe400078e0066 */
[----:B------:R-:W2:Y:S02]  /*0650*/  LDG.E.64 R40, [R40.64] ;  /* 0x0000000428287981 */ /* 0x000ea4000c1e1b00 */
[CC--:B------:R-:W-:Y:S02]  /*0660*/  IMAD.WIDE.U32 R84, R71.reuse, R102.reuse, c[0x0][0x188] ;  /* 0x0000620047547625 */ /* 0x0c0fe400078e0066 */
[----:B------:R-:W3:Y:S02]  /*0670*/  LDG.E.64 R46, [R46.64] ;  /* 0x000000042e2e7981 */ /* 0x000ee4000c1e1b00 */
[----:B------:R-:W-:Y:S01]  /*0680*/  IMAD.WIDE.U32 R90, R106, R102, c[0x0][0x188] ;  /* 0x000062006a5a7625 */ /* 0x000fe200078e0066 */
[----:B------:R-:W-:Y:S01]  /*0690*/  IADD3 R107, R71, 0x200, RZ ;  /* 0x00000200476b7810 */ /* 0x000fe20007ffe0ff */
[----:B------:R-:W4:Y:S02]  /*06a0*/  LDG.E.64 R84, [R84.64] ;  /* 0x0000000454547981 */ /* 0x000f24000c1e1b00 */
[----:B------:R-:W-:-:S02]  /*06b0*/  IMAD.WIDE R108, R49, R110, c[0x0][0x1a0] ;  /* 0x00006800316c7625 */ /* 0x000fc400078e026e */
[----:B------:R-:W4:Y:S02]  /*06c0*/  LDG.E.64 R90, [R90.64] ;  /* 0x000000045a5a7981 */ /* 0x000f24000c1e1b00 */
[CC--:B------:R-:W-:Y:S02]  /*06d0*/  IMAD.WIDE.U32 R88, R105.reuse, R102.reuse, c[0x0][0x188] ;  /* 0x0000620069587625 */ /* 0x0c0fe400078e0066 */
[----:B------:R-:W4:Y:S02]  /*06e0*/  LDG.E R121, [R108.64] ;  /* 0x000000046c797981 */ /* 0x000f24000c1e1900 */
[-C--:B------:R-:W-:Y:S02]  /*06f0*/  IMAD.WIDE.U32 R42, R104, R102.reuse, c[0x0][0x208] ;  /* 0x00008200682a7625 */ /* 0x080fe400078e0066 */
[----:B------:R-:W4:Y:S02]  /*0700*/  LDG.E.64 R88, [R88.64] ;  /* 0x0000000458587981 */ /* 0x000f24000c1e1b00 */
[----:B------:R-:W-:-:S02]  /*0710*/  IMAD.WIDE.U32 R44, R105, R102, c[0x0][0x208] ;  /* 0x00008200692c7625 */ /* 0x000fc400078e0066 */
[----:B------:R-:W4:Y:S02]  /*0720*/  LDG.E.64 R42, [R42.64] ;  /* 0x000000042a2a7981 */ /* 0x000f24000c1e1b00 */
[----:B------:R-:W-:Y:S02]  /*0730*/  IMAD.WIDE R110, R49, R110, c[0x0][0x1a8] ;  /* 0x00006a00316e7625 */ /* 0x000fe400078e026e */
[----:B------:R-:W4:Y:S02]  /*0740*/  LDG.E.64 R44, [R44.64] ;  /* 0x000000042c2c7981 */ /* 0x000f24000c1e1b00 */
[-C--:B------:R-:W-:Y:S02]  /*0750*/  IMAD.WIDE.U32 R82, R107, R102.reuse, c[0x0][0x208] ;  /* 0x000082006b527625 */ /* 0x080fe400078e0066 */
[----:B------:R0:W4:Y:S02]  /*0760*/  LDG.E R124, [R110.64] ;  /* 0x000000046e7c7981 */ /* 0x000124000c1e1900 */
[----:B------:R-:W-:-:S02]  /*0770*/  IMAD.WIDE.U32 R86, R104, R102, c[0x0][0x188] ;  /* 0x0000620068567625 */ /* 0x000fc400078e0066 */
[----:B------:R-:W4:Y:S02]  /*0780*/  LDG.E.64 R82, [R82.64] ;  /* 0x0000000452527981 */ /* 0x000f24000c1e1b00 */
[----:B------:R-:W-:Y:S02]  /*0790*/  IMAD.WIDE.U32 R92, R107, R102, c[0x0][0x188] ;  /* 0x000062006b5c7625 */ /* 0x000fe400078e0066 */
[----:B------:R-:W4:Y:S04]  /*07a0*/  LDG.E.64 R86, [R86.64] ;  /* 0x0000000456567981 */ /* 0x000f28000c1e1b00 */
[----:B------:R-:W4:Y:S01]  /*07b0*/  LDG.E.64 R92, [R92.64] ;  /* 0x000000045c5c7981 */ /* 0x000f22000c1e1b00 */
[----:B------:R-:W-:-:S04]  /*07c0*/  ISETP.NE.U32.AND P1, PT, RZ, c[0x0][0x218], PT ;  /* 0x00008600ff007a0c */ /* 0x000fc80003f25070 */
[----:B------:R-:W-:Y:S01]  /*07d0*/  ISETP.NE.AND.EX P1, PT, RZ, c[0x0][0x21c], PT, P1 ;  /* 0x00008700ff007a0c */ /* 0x000fe20003f25310 */
[----:B------:R-:W-:Y:S02]  /*07e0*/  ULDC.U8 UR6, c[0x0][0x1f0] ;  /* 0x00007c0000067ab9 */ /* 0x000fe40000000000 */
[----:B------:R-:W-:-:S10]  /*07f0*/  ISETP.NE.AND P0, PT, RZ, UR6, PT ;  /* 0x00000006ff007c0c */ /* 0x000fd4000bf05270 */
[----:B------:R-:W-:-:S04]  /*0800*/  @P1 IMAD.WIDE.U32 R94, R71, R102, c[0x0][0x218] ;  /* 0x00008600475e1625 */ /* 0x000fc800078e0066 */
[-C--:B------:R-:W-:Y:S01]  /*0810*/  @P1 IMAD.WIDE.U32 R96, R104, R102.reuse, c[0x0][0x218] ;  /* 0x0000860068601625 */ /* 0x080fe200078e0066 */
[----:B------:R1:W5:Y:S03]  /*0820*/  @P1 LDG.E.64 R72, [R94.64] ;  /* 0x000000045e481981 */ /* 0x000366000c1e1b00 */
[-C--:B------:R-:W-:Y:S01]  /*0830*/  @P1 IMAD.WIDE.U32 R98, R105, R102.reuse, c[0x0][0x218] ;  /* 0x0000860069621625 */ /* 0x080fe200078e0066 */
[----:B------:R0:W5:Y:S03]  /*0840*/  @P1 LDG.E.64 R74, [R96.64] ;  /* 0x00000004604a1981 */ /* 0x000166000c1e1b00 */
[-C--:B------:R-:W-:Y:S01]  /*0850*/  @P1 IMAD.WIDE.U32 R100, R106, R102.reuse, c[0x0][0x218] ;  /* 0x000086006a641625 */ /* 0x080fe200078e0066 */
[----:B------:R0:W5:Y:S03]  /*0860*/  @P1 LDG.E.64 R76, [R98.64] ;  /* 0x00000004624c1981 */ /* 0x000166000c1e1b00 */
[----:B------:R-:W-:Y:S01]  /*0870*/  @P1 IMAD.WIDE.U32 R102, R107, R102, c[0x0][0x218] ;  /* 0x000086006b661625 */ /* 0x000fe200078e0066 */
[----:B------:R0:W5:Y:S04]  /*0880*/  @P1 LDG.E.64 R78, [R100.64] ;  /* 0x00000004644e1981 */ /* 0x000168000c1e1b00 */
[----:B------:R0:W5:Y:S01]  /*0890*/  @P1 LDG.E.64 R80, [R102.64] ;  /* 0x0000000466501981 */ /* 0x000162000c1e1b00 */
[----:B------:R-:W-:-:S02]  /*08a0*/  IADD3 R49, R49, c[0x0][0x160], RZ ;  /* 0x0000580031317a10 */ /* 0x000fc40007ffe0ff */
[----:B------:R-:W-:Y:S02]  /*08b0*/  LOP3.LUT P4, RZ, R0, 0x1f, RZ, 0xc0, !PT ;  /* 0x0000001f00ff7812 */ /* 0x000fe4000788c0ff */
[----:B------:R-:W-:Y:S02]  /*08c0*/  ISETP.GE.AND P3, PT, R49, c[0x0][0x164], PT ;  /* 0x0000590031007a0c */ /* 0x000fe40003f66270 */
[--C-:B--2---:R-:W-:Y:S01]  /*08d0*/  SHF.R.U64 R132, R40, 0x10, R41.reuse ;  /* 0x0000001028847819 */ /* 0x104fe20000001229 */
[--C-:B------:R-:W-:Y:S01]  /*08e0*/  IMAD.MOV.U32 R128, RZ, RZ, R41.reuse ;  /* 0x000000ffff807224 */ /* 0x100fe200078e0029 */
[----:B------:R-:W-:Y:S02]  /*08f0*/  SHF.R.U32.HI R130, RZ, 0x10, R41 ;  /* 0x00000010ff827819 */ /* 0x000fe40000011629 */
[--C-:B---3--:R-:W-:Y:S01]  /*0900*/  SHF.R.U64 R125, R46, 0x10, R47.reuse ;  /* 0x000000102e7d7819 */ /* 0x108fe2000000122f */
[--C-:B0-----:R-:W-:Y:S01]  /*0910*/  IMAD.MOV.U32 R102, RZ, RZ, R47.reuse ;  /* 0x000000ffff667224 */ /* 0x101fe200078e002f */
[----:B------:R-:W-:-:S02]  /*0920*/  SHF.R.U32.HI R123, RZ, 0x10, R47 ;  /* 0x00000010ff7b7819 */ /* 0x000fc4000001162f */
[----:B----4-:R-:W-:Y:S02]  /*0930*/  SHF.R.U64 R41, R84, 0x10, R85 ;  /* 0x0000001054297819 */ /* 0x010fe40000001255 */
[----:B------:R-:W-:Y:S02]  /*0940*/  PRMT R84, RZ, 0x5410, R84 ;  /* 0x00005410ff547816 */ /* 0x000fe40000000054 */
[----:B------:R-:W-:Y:S02]  /*0950*/  SHF.R.U64 R111, R90, 0x10, R91 ;  /* 0x000000105a6f7819 */ /* 0x000fe4000000125b */
[----:B------:R-:W-:Y:S02]  /*0960*/  PRMT R47, RZ, 0x5410, R90 ;  /* 0x00005410ff2f7816 */ /* 0x000fe4000000005a */
[----:B------:R-:W-:Y:S02]  /*0970*/  FSEL R90, R121, RZ, !P0 ;  /* 0x000000ff795a7208 */ /* 0x000fe40004000000 */
[----:B------:R-:W-:-:S02]  /*0980*/  MOV R134, R40 ;  /* 0x0000002800867202 */ /* 0x000fc40000000f00 */
[----:B-1----:R-:W-:Y:S01]  /*0990*/  SHF.R.U32.HI R95, RZ, 0x10, R89 ;  /* 0x00000010ff5f7819 */ /* 0x002fe20000011659 */
[----:B------:R-:W-:Y:S01]  /*09a0*/  FADD.FTZ R97, -R90, R84 ;  /* 0x000000545a617221 */ /* 0x000fe20000010100 */
[--C-:B------:R-:W-:Y:S01]  /*09b0*/  SHF.R.U64 R108, R42, 0x10, R43.reuse ;  /* 0x000000102a6c7819 */ /* 0x100fe2000000122b */
[--C-:B------:R-:W-:Y:S01]  /*09c0*/  IMAD.MOV.U32 R40, RZ, RZ, R43.reuse ;  /* 0x000000ffff287224 */ /* 0x100fe200078e002b */
[----:B------:R-:W-:Y:S02]  /*09d0*/  SHF.R.U32.HI R110, RZ, 0x10, R43 ;  /* 0x00000010ff6e7819 */ /* 0x000fe4000001162b */
[----:B------:R-:W-:Y:S02]  /*09e0*/  SHF.R.U32.HI R43, RZ, 0x10, R85 ;  /* 0x00000010ff2b7819 */ /* 0x000fe40000011655 */
[----:B------:R-:W-:Y:S02]  /*09f0*/  PRMT R121, RZ, 0x5410, R95 ;  /* 0x00005410ff797816 */ /* 0x000fe4000000005f */
[----:B------:R-:W-:Y:S01]  /*0a00*/  PRMT R85, RZ, 0x5410, R85 ;  /* 0x00005410ff557816 */ /* 0x000fe20000000055 */
[----:B------:R-:W-:Y:S01]  /*0a10*/  FMUL.FTZ R97, R124, R97 ;  /* 0x000000617c617220 */ /* 0x000fe20000410000 */
[----:B------:R-:W-:-:S02]  /*0a20*/  PRMT R95, RZ, 0x5410, R134 ;  /* 0x00005410ff5f7816 */ /* 0x000fc40000000086 */
[----:B------:R-:W-:Y:S01]  /*0a30*/  MOV R122, R42 ;  /* 0x0000002a007a7202 */ /* 0x000fe20000000f00 */
[----:B------:R-:W-:Y:S01]  /*0a40*/  IMAD.MOV.U32 R42, RZ, RZ, R83 ;  /* 0x000000ffff2a7224 */ /* 0x000fe200078e0053 */
[----:B------:R-:W-:Y:S02]  /*0a50*/  MOV R109, R44 ;  /* 0x0000002c006d7202 */ /* 0x000fe40000000f00 */
[----:B------:R-:W-:Y:S02]  /*0a60*/  SHF.R.U64 R100, R44, 0x10, R45 ;  /* 0x000000102c647819 */ /* 0x000fe4000000122d */
[----:B------:R-:W-:Y:S02]  /*0a70*/  MOV R127, R46 ;  /* 0x0000002e007f7202 */ /* 0x000fe40000000f00 */
[----:B------:R-:W-:Y:S02]  /*0a80*/  PRMT R41, RZ, 0x5410, R41 ;  /* 0x00005410ff297816 */ /* 0x000fe40000000029 */
[----:B------:R-:W-:-:S02]  /*0a90*/  MOV R101, R82 ;  /* 0x0000005200657202 */ /* 0x000fc40000000f00 */
[--C-:B------:R-:W-:Y:S02]  /*0aa0*/  SHF.R.U64 R46, R82, 0x10, R83.reuse ;  /* 0x00000010522e7819 */ /* 0x100fe40000001253 */
[----:B------:R-:W-:Y:S02]  /*0ab0*/  SHF.R.U32.HI R44, RZ, 0x10, R83 ;  /* 0x00000010ff2c7819 */ /* 0x000fe40000011653 */
[----:B------:R-:W-:Y:S01]  /*0ac0*/  PRMT R43, RZ, 0x5410, R43 ;  /* 0x00005410ff2b7816 */ /* 0x000fe2000000002b */
[----:B------:R-:W-:Y:S01]  /*0ad0*/  FADD.FTZ R48, R95, R48 ;  /* 0x000000305f307221 */ /* 0x000fe20000010000 */
[--C-:B------:R-:W-:Y:S01]  /*0ae0*/  SHF.R.U64 R137, R86, 0x10, R87.reuse ;  /* 0x0000001056897819 */ /* 0x100fe20000001257 */
[----:B------:R-:W-:Y:S01]  /*0af0*/  FFMA.FTZ R60, R97, R95, R60 ;  /* 0x0000005f613c7223 */ /* 0x000fe2000001003c */
[--C-:B------:R-:W-:Y:S02]  /*0b00*/  SHF.R.U32.HI R135, RZ, 0x10, R87.reuse ;  /* 0x00000010ff877819 */ /* 0x100fe40000011657 */
[----:B------:R-:W-:-:S02]  /*0b10*/  PRMT R129, RZ, 0x5410, R87 ;  /* 0x00005410ff817816 */ /* 0x000fc40000000057 */
[--C-:B------:R-:W-:Y:S02]  /*0b20*/  SHF.R.U64 R131, R88, 0x10, R89.reuse ;  /* 0x0000001058837819 */ /* 0x100fe40000001259 */
[----:B------:R-:W-:Y:S01]  /*0b30*/  PRMT R83, RZ, 0x5410, R89 ;  /* 0x00005410ff537816 */ /* 0x000fe20000000059 */
[----:B------:R-:W-:Y:S01]  /*0b40*/  FADD.FTZ R89, -R90, R85 ;  /* 0x000000555a597221 */ /* 0x000fe20000010100 */
[----:B------:R-:W-:Y:S01]  /*0b50*/  PRMT R82, RZ, 0x5410, R93 ;  /* 0x00005410ff527816 */ /* 0x000fe2000000005d */
[----:B------:R-:W-:Y:S01]  /*0b60*/  FMUL.FTZ R95, R50, R95 ;  /* 0x0000005f325f7220 */ /* 0x000fe20000410000 */
[----:B------:R-:W-:Y:S02]  /*0b70*/  PRMT R87, RZ, 0x5410, R88 ;  /* 0x00005410ff577816 */ /* 0x000fe40000000058 */
[----:B------:R-:W-:Y:S01]  /*0b80*/  PRMT R132, RZ, 0x5410, R132 ;  /* 0x00005410ff847816 */ /* 0x000fe20000000084 */
[----:B------:R-:W-:Y:S01]  /*0b90*/  FADD.FTZ R85, -R90, R41 ;  /* 0x000000295a557221 */ /* 0x000fe20000010100 */
[----:B------:R-:W-:-:S02]  /*0ba0*/  PRMT R133, RZ, 0x5410, R86 ;  /* 0x00005410ff857816 */ /* 0x000fc40000000056 */
[--C-:B------:R-:W-:Y:S02]  /*0bb0*/  SHF.R.U32.HI R88, RZ, 0x10, R91.reuse ;  /* 0x00000010ff587819 */ /* 0x100fe4000001165b */
[----:B------:R-:W-:Y:S01]  /*0bc0*/  PRMT R99, RZ, 0x5410, R91 ;  /* 0x00005410ff637816 */ /* 0x000fe2000000005b */
[C---:B------:R-:W-:Y:S01]  /*0bd0*/  FADD.FTZ R91, -R90.reuse, R43 ;  /* 0x0000002b5a5b7221 */ /* 0x040fe20000010100 */
[--C-:B------:R-:W-:Y:S01]  /*0be0*/  SHF.R.U32.HI R86, RZ, 0x10, R93.reuse ;  /* 0x00000010ff567819 */ /* 0x100fe2000001165d */
[----:B------:R-:W-:Y:S01]  /*0bf0*/  FADD.FTZ R43, -R90, R82 ;  /* 0x000000525a2b7221 */ /* 0x000fe20000010100 */
[----:B------:R-:W-:Y:S01]  /*0c00*/  SHF.R.U64 R103, R92, 0x10, R93 ;  /* 0x000000105c677819 */ /* 0x000fe2000000125d */
[C---:B------:R-:W-:Y:S01]  /*0c10*/  FMUL.FTZ R96, R124.reuse, R89 ;  /* 0x000000597c607220 */ /* 0x040fe20000410000 */
[----:B------:R-:W-:Y:S01]  /*0c20*/  PRMT R128, RZ, 0x5410, R128 ;  /* 0x00005410ff807816 */ /* 0x000fe20000000080 */
[----:B------:R-:W-:Y:S01]  /*0c30*/  FMUL.FTZ R89, R61, R132 ;  /* 0x000000843d597220 */ /* 0x000fe20000410000 */
[----:B------:R-:W-:Y:S01]  /*0c40*/  PRMT R93, RZ, 0x5410, R88 ;  /* 0x00005410ff5d7816 */ /* 0x000fe20000000058 */
[----:B------:R-:W-:Y:S01]  /*0c50*/  FADD.FTZ R82, RZ, R95 ;  /* 0x0000005fff527221 */ /* 0x000fe20000010000 */
[----:B------:R-:W-:Y:S01]  /*0c60*/  PRMT R41, RZ, 0x5410, R86 ;  /* 0x00005410ff297816 */ /* 0x000fe20000000056 */
[----:B------:R-:W-:Y:S01]  /*0c70*/  FMUL.FTZ R98, R124, R85 ;  /* 0x000000557c627220 */ /* 0x000fe20000410000 */
[----:B------:R-:W-:Y:S01]  /*0c80*/  PRMT R139, RZ, 0x5410, R130 ;  /* 0x00005410ff8b7816 */ /* 0x000fe20000000082 */
[----:B------:R-:W-:-:S02]  /*0c90*/  FFMA.FTZ R88, R97, R95, RZ ;  /* 0x0000005f61587223 */ /* 0x000fc400000100ff */
[----:B------:R-:W-:Y:S02]  /*0ca0*/  FMUL.FTZ R86, R124, R91 ;  /* 0x0000005b7c567220 */ /* 0x000fe40000410000 */
[C---:B------:R-:W-:Y:S02]  /*0cb0*/  FADD.FTZ R83, -R90.reuse, R83 ;  /* 0x000000535a537221 */ /* 0x040fe40000010100 */
[----:B------:R-:W-:Y:S02]  /*0cc0*/  IMAD.MOV.U32 R94, RZ, RZ, R45 ;  /* 0x000000ffff5e7224 */ /* 0x000fe400078e002d */
[----:B------:R-:W-:Y:S02]  /*0cd0*/  FADD.FTZ R87, -R90, R87 ;  /* 0x000000575a577221 */ /* 0x000fe40000010100 */
[----:B------:R-:W-:Y:S02]  /*0ce0*/  FMUL.FTZ R85, R51, R128 ;  /* 0x0000008033557220 */ /* 0x000fe40000410000 */
[----:B------:R-:W-:-:S02]  /*0cf0*/  FADD.FTZ R82, R82, R89 ;  /* 0x0000005952527221 */ /* 0x000fc40000010000 */
[----:B------:R-:W-:Y:S02]  /*0d00*/  FFMA.FTZ R88, R98, R89, R88 ;  /* 0x0000005962587223 */ /* 0x000fe40000010058 */
[----:B------:R-:W-:Y:S02]  /*0d10*/  FADD.FTZ R38, R132, R38 ;  /* 0x0000002684267221 */ /* 0x000fe40000010000 */
[----:B------:R-:W-:Y:S02]  /*0d20*/  FFMA.FTZ R39, R98, R132, R39 ;  /* 0x0000008462277223 */ /* 0x000fe40000010027 */
[----:B------:R-:W-:Y:S02]  /*0d30*/  FADD.FTZ R18, R139, R18 ;  /* 0x000000128b127221 */ /* 0x000fe40000010000 */
[-C--:B------:R-:W-:Y:S02]  /*0d40*/  FFMA.FTZ R35, R86, R139.reuse, R35 ;  /* 0x0000008b56237223 */ /* 0x080fe40000010023 */
[----:B------:R-:W-:Y:S01]  /*0d50*/  FMUL.FTZ R84, R62, R139 ;  /* 0x0000008b3e547220 */ /* 0x000fe20000410000 */
[----:B------:R-:W-:Y:S01]  /*0d60*/  PRMT R139, RZ, 0x5410, R122 ;  /* 0x00005410ff8b7816 */ /* 0x000fe2000000007a */
[----:B------:R-:W-:Y:S01]  /*0d70*/  FADD.FTZ R133, -R90, R133 ;  /* 0x000000855a857221 */ /* 0x000fe20000010100 */
[----:B------:R-:W-:Y:S01]  /*0d80*/  SHF.R.U32.HI R126, RZ, 0x10, R45 ;  /* 0x00000010ff7e7819 */ /* 0x000fe2000001162d */
[----:B------:R-:W-:Y:S01]  /*0d90*/  FADD.FTZ R36, R128, R36 ;  /* 0x0000002480247221 */ /* 0x000fe20000010000 */
[----:B------:R-:W-:Y:S01]  /*0da0*/  PRMT R137, RZ, 0x5410, R137 ;  /* 0x00005410ff897816 */ /* 0x000fe20000000089 */
[----:B------:R-:W-:Y:S01]  /*0db0*/  FFMA.FTZ R37, R96, R128, R37 ;  /* 0x0000008060257223 */ /* 0x000fe20000010025 */
[----:B------:R-:W-:Y:S01]  /*0dc0*/  PRMT R141, RZ, 0x5410, R110 ;  /* 0x00005410ff8d7816 */ /* 0x000fe2000000006e */
[C---:B------:R-:W-:Y:S01]  /*0dd0*/  FMUL.FTZ R132, R124.reuse, R83 ;  /* 0x000000537c847220 */ /* 0x040fe20000410000 */
[----:B------:R-:W-:Y:S01]  /*0de0*/  PRMT R109, RZ, 0x5410, R109 ;  /* 0x00005410ff6d7816 */ /* 0x000fe2000000006d */
[----:B------:R-:W-:Y:S01]  /*0df0*/  FMUL.FTZ R128, R124, R87 ;  /* 0x000000577c807220 */ /* 0x000fe20000410000 */
[----:B------:R-:W-:Y:S01]  /*0e00*/  PRMT R45, RZ, 0x5410, R92 ;  /* 0x00005410ff2d7816 */ /* 0x000fe2000000005c */
[----:B------:R-:W-:Y:S01]  /*0e10*/  FADD.FTZ R83, R82, R85 ;  /* 0x0000005552537221 */ /* 0x000fe20000010000 */
[----:B------:R-:W-:Y:S01]  /*0e20*/  PRMT R135, RZ, 0x5410, R135 ;  /* 0x00005410ff877816 */ /* 0x000fe20000000087 */
[----:B------:R-:W-:Y:S01]  /*0e30*/  FFMA.FTZ R87, R96, R85, R88 ;  /* 0x0000005560577223 */ /* 0x000fe20000010058 */
[----:B------:R-:W-:-:S02]  /*0e40*/  PRMT R131, RZ, 0x5410, R131 ;  /* 0x00005410ff837816 */ /* 0x000fc40000000083 */
[----:B------:R-:W-:Y:S02]  /*0e50*/  PRMT R111, RZ, 0x5410, R111 ;  /* 0x00005410ff6f7816 */ /* 0x000fe4000000006f */
[----:B------:R-:W-:Y:S02]  /*0e60*/  PRMT R103, RZ, 0x5410, R103 ;  /* 0x00005410ff677816 */ /* 0x000fe40000000067 */
[----:B------:R-:W-:Y:S01]  /*0e70*/  PRMT R110, RZ, 0x5410, R94 ;  /* 0x00005410ff6e7816 */ /* 0x000fe2000000005e */
[----:B------:R-:W-:Y:S01]  /*0e80*/  FADD.FTZ R47, -R90, R47 ;  /* 0x0000002f5a2f7221 */ /* 0x000fe20000010100 */
[----:B------:R-:W-:Y:S01]  /*0e90*/  PRMT R108, RZ, 0x5410, R108 ;  /* 0x00005410ff6c7816 */ /* 0x000fe2000000006c */
[----:B------:R-:W-:Y:S01]  /*0ea0*/  FMUL.FTZ R138, R124, R133 ;  /* 0x000000857c8a7220 */ /* 0x000fe20000410000 */
[----:B------:R-:W-:Y:S01]  /*0eb0*/  PRMT R92, RZ, 0x5410, R123 ;  /* 0x00005410ff5c7816 */ /* 0x000fe2000000007b */
[----:B------:R-:W-:Y:S02]  /*0ec0*/  FMUL.FTZ R133, R52, R139 ;  /* 0x0000008b34857220 */ /* 0x000fe40000410000 */
[----:B------:R-:W-:-:S02]  /*0ed0*/  FADD.FTZ R82, R83, R84 ;  /* 0x0000005453527221 */ /* 0x000fc40000010000 */
[----:B------:R-:W-:Y:S02]  /*0ee0*/  FADD.FTZ R137, -R90, R137 ;  /* 0x000000895a897221 */ /* 0x000fe40000010100 */
[----:B------:R-:W-:Y:S02]  /*0ef0*/  FADD.FTZ R12, R109, R12 ;  /* 0x0000000c6d0c7221 */ /* 0x000fe40000010000 */
[-C--:B------:R-:W-:Y:S02]  /*0f00*/  FFMA.FTZ R29, R128, R109.reuse, R29 ;  /* 0x0000006d801d7223 */ /* 0x080fe4000001001d */
[----:B------:R-:W-:Y:S02]  /*0f10*/  FMUL.FTZ R123, R54, R109 ;  /* 0x0000006d367b7220 */ /* 0x000fe40000410000 */
[----:B------:R-:W-:Y:S02]  /*0f20*/  FFMA.FTZ R87, R86, R84, R87 ;  /* 0x0000005456577223 */ /* 0x000fe40000010057 */
[----:B------:R-:W-:-:S02]  /*0f30*/  FADD.FTZ R129, -R90, R129 ;  /* 0x000000815a817221 */ /* 0x000fc40000010100 */
[C---:B------:R-:W-:Y:S02]  /*0f40*/  FADD.FTZ R99, -R90.reuse, R99 ;  /* 0x000000635a637221 */ /* 0x040fe40000010100 */
[C---:B------:R-:W-:Y:S02]  /*0f50*/  FADD.FTZ R45, -R90.reuse, R45 ;  /* 0x0000002d5a2d7221 */ /* 0x040fe40000010100 */
[C---:B------:R-:W-:Y:S02]  /*0f60*/  FADD.FTZ R135, -R90.reuse, R135 ;  /* 0x000000875a877221 */ /* 0x040fe40000010100 */
[C---:B------:R-:W-:Y:S02]  /*0f70*/  FADD.FTZ R131, -R90.reuse, R131 ;  /* 0x000000835a837221 */ /* 0x040fe40000010100 */
[C---:B------:R-:W-:Y:S02]  /*0f80*/  FADD.FTZ R121, -R90.reuse, R121 ;  /* 0x000000795a797221 */ /* 0x040fe40000010100 */
[----:B------:R-:W-:-:S02]  /*0f90*/  FADD.FTZ R111, -R90, R111 ;  /* 0x0000006f5a6f7221 */ /* 0x000fc40000010100 */
[C---:B------:R-:W-:Y:S02]  /*0fa0*/  FADD.FTZ R93, -R90.reuse, R93 ;  /* 0x0000005d5a5d7221 */ /* 0x040fe40000010100 */
[C---:B------:R-:W-:Y:S02]  /*0fb0*/  FADD.FTZ R103, -R90.reuse, R103 ;  /* 0x000000675a677221 */ /* 0x040fe40000010100 */
[----:B------:R-:W-:Y:S01]  /*0fc0*/  FADD.FTZ R41, -R90, R41 ;  /* 0x000000295a297221 */ /* 0x000fe20000010100 */
[----:B------:R-:W-:Y:S01]  /*0fd0*/  PRMT R90, RZ, 0x5410, R40 ;  /* 0x00005410ff5a7816 */ /* 0x000fe20000000028 */
[----:B------:R-:W-:Y:S02]  /*0fe0*/  FADD.FTZ R10, R110, R10 ;  /* 0x0000000a6e0a7221 */ /* 0x000fe40000010000 */
[-C--:B------:R-:W-:Y:S02]  /*0ff0*/  FFMA.FTZ R27, R132, R110.reuse, R27 ;  /* 0x0000006e841b7223 */ /* 0x080fe4000001001b */
[----:B------:R-:W-:Y:S01]  /*1000*/  FMUL.FTZ R109, R55, R110 ;  /* 0x0000006e376d7220 */ /* 0x000fe20000410000 */
[----:B------:R-:W-:Y:S01]  /*1010*/  PRMT R40, RZ, 0x5410, R125 ;  /* 0x00005410ff287816 */ /* 0x000fe2000000007d */
[----:B------:R-:W-:-:S02]  /*1020*/  FMUL.FTZ R110, R124, R47 ;  /* 0x0000002f7c6e7220 */ /* 0x000fc40000410000 */
[----:B------:R-:W-:Y:S02]  /*1030*/  FADD.FTZ R47, R82, R133 ;  /* 0x00000085522f7221 */ /* 0x000fe40000010000 */
[----:B------:R-:W-:Y:S02]  /*1040*/  FMUL.FTZ R125, R124, R137 ;  /* 0x000000897c7d7220 */ /* 0x000fe40000410000 */
[----:B------:R-:W-:Y:S02]  /*1050*/  FMUL.FTZ R136, R63, R108 ;  /* 0x0000006c3f887220 */ /* 0x000fe40000410000 */
[----:B------:R-:W-:Y:S02]  /*1060*/  FFMA.FTZ R82, R138, R133, R87 ;  /* 0x000000858a527223 */ /* 0x000fe40000010057 */
[----:B------:R-:W-:Y:S02]  /*1070*/  FMUL.FTZ R130, R124, R129 ;  /* 0x000000817c827220 */ /* 0x000fe40000410000 */
[----:B------:R-:W-:-:S02]  /*1080*/  FMUL.FTZ R129, R53, R90 ;  /* 0x0000005a35817220 */ /* 0x000fc40000410000 */
[----:B------:R-:W-:Y:S02]  /*1090*/  FADD.FTZ R88, R47, R136 ;  /* 0x000000882f587221 */ /* 0x000fe40000010000 */
[----:B------:R-:W-:Y:S01]  /*10a0*/  FFMA.FTZ R82, R125, R136, R82 ;  /* 0x000000887d527223 */ /* 0x000fe20000010052 */
[----:B------:R-:W-:Y:S01]  /*10b0*/  PRMT R134, RZ, 0x5410, R126 ;  /* 0x00005410ff867816 */ /* 0x000fe2000000007e */
[C---:B------:R-:W-:Y:S01]  /*10c0*/  FMUL.FTZ R111, R124.reuse, R111 ;  /* 0x0000006f7c6f7220 */ /* 0x040fe20000410000 */
[----:B------:R-:W-:Y:S01]  /*10d0*/  PRMT R143, RZ, 0x5410, R127 ;  /* 0x00005410ff8f7816 */ /* 0x000fe2000000007f */
[----:B------:R-:W-:Y:S02]  /*10e0*/  FMUL.FTZ R126, R124, R135 ;  /* 0x000000877c7e7220 */ /* 0x000fe40000410000 */
[----:B------:R-:W-:Y:S02]  /*10f0*/  FMUL.FTZ R127, R64, R141 ;  /* 0x0000008d407f7220 */ /* 0x000fe40000410000 */
[----:B------:R-:W-:-:S02]  /*1100*/  FADD.FTZ R88, R88, R129 ;  /* 0x0000008158587221 */ /* 0x000fc40000010000 */
[----:B------:R-:W-:Y:S01]  /*1110*/  FFMA.FTZ R82, R130, R129, R82 ;  /* 0x0000008182527223 */ /* 0x000fe20000010052 */
[----:B------:R-:W-:Y:S01]  /*1120*/  PRMT R94, RZ, 0x5410, R102 ;  /* 0x00005410ff5e7816 */ /* 0x000fe20000000066 */
[----:B------:R-:W-:Y:S01]  /*1130*/  FADD.FTZ R9, R40, R9 ;  /* 0x0000000928097221 */ /* 0x000fe20000010000 */
[----:B------:R-:W-:Y:S01]  /*1140*/  PRMT R100, RZ, 0x5410, R100 ;  /* 0x00005410ff647816 */ /* 0x000fe20000000064 */
[-C--:B------:R-:W-:Y:S02]  /*1150*/  FFMA.FTZ R26, R111, R40.reuse, R26 ;  /* 0x000000286f1a7223 */ /* 0x080fe4000001001a */
[----:B------:R-:W-:Y:S02]  /*1160*/  FMUL.FTZ R102, R67, R40 ;  /* 0x0000002843667220 */ /* 0x000fe40000410000 */
[----:B------:R-:W-:Y:S02]  /*1170*/  FADD.FTZ R88, R88, R127 ;  /* 0x0000007f58587221 */ /* 0x000fe40000010000 */
[----:B------:R-:W-:-:S02]  /*1180*/  FFMA.FTZ R40, R126, R127, R82 ;  /* 0x0000007f7e287223 */ /* 0x000fc40000010052 */
[----:B------:R-:W-:Y:S02]  /*1190*/  FMUL.FTZ R131, R124, R131 ;  /* 0x000000837c837220 */ /* 0x000fe40000410000 */
[----:B------:R-:W-:Y:S02]  /*11a0*/  FMUL.FTZ R122, R65, R100 ;  /* 0x00000064417a7220 */ /* 0x000fe40000410000 */
[----:B------:R-:W-:Y:S02]  /*11b0*/  FADD.FTZ R47, R88, R123 ;  /* 0x0000007b582f7221 */ /* 0x000fe40000010000 */
[----:B------:R-:W-:Y:S02]  /*11c0*/  FFMA.FTZ R40, R128, R123, R40 ;  /* 0x0000007b80287223 */ /* 0x000fe40000010028 */
[----:B------:R-:W-:Y:S02]  /*11d0*/  FADD.FTZ R82, R47, R122 ;  /* 0x0000007a2f527221 */ /* 0x000fe40000010000 */
[----:B------:R-:W-:-:S02]  /*11e0*/  FFMA.FTZ R40, R131, R122, R40 ;  /* 0x0000007a83287223 */ /* 0x000fc40000010028 */
[----:B------:R-:W-:Y:S02]  /*11f0*/  FADD.FTZ R17, R108, R17 ;  /* 0x000000116c117221 */ /* 0x000fe40000010000 */
[----:B------:R-:W-:Y:S02]  /*1200*/  FFMA.FTZ R34, R125, R108, R34 ;  /* 0x0000006c7d227223 */ /* 0x000fe40000010022 */
[----:B------:R-:W-:Y:S02]  /*1210*/  FMUL.FTZ R121, R124, R121 ;  /* 0x000000797c797220 */ /* 0x000fe40000410000 */
[----:B------:R-:W-:Y:S02]  /*1220*/  FMUL.FTZ R108, R66, R134 ;  /* 0x00000086426c7220 */ /* 0x000fe40000410000 */
[----:B------:R-:W-:Y:S02]  /*1230*/  FADD.FTZ R47, R82, R109 ;  /* 0x0000006d522f7221 */ /* 0x000fe40000010000 */
[----:B------:R-:W-:Y:S01]  /*1240*/  FFMA.FTZ R40, R132, R109, R40 ;  /* 0x0000006d84287223 */ /* 0x000fe20000010028 */
[----:B------:R-:W-:Y:S01]  /*1250*/  PRMT R91, RZ, 0x5410, R101 ;  /* 0x00005410ff5b7816 */ /* 0x000fe20000000065 */
[----:B------:R-:W-:-:S02]  /*1260*/  FMUL.FTZ R101, R56, R143 ;  /* 0x0000008f38657220 */ /* 0x000fc40000410000 */
[----:B------:R-:W-:Y:S02]  /*1270*/  FADD.FTZ R82, R47, R108 ;  /* 0x0000006c2f527221 */ /* 0x000fe40000010000 */
[----:B------:R-:W-:Y:S02]  /*1280*/  FFMA.FTZ R40, R121, R108, R40 ;  /* 0x0000006c79287223 */ /* 0x000fe40000010028 */
[----:B------:R-:W-:Y:S02]  /*1290*/  FADD.FTZ R13, R100, R13 ;  /* 0x0000000d640d7221 */ /* 0x000fe40000010000 */
[----:B------:R-:W-:Y:S02]  /*12a0*/  FFMA.FTZ R30, R131, R100, R30 ;  /* 0x00000064831e7223 */ /* 0x000fe4000001001e */
[C---:B------:R-:W-:Y:S02]  /*12b0*/  FMUL.FTZ R99, R124.reuse, R99 ;  /* 0x000000637c637220 */ /* 0x040fe40000410000 */
[----:B------:R-:W-:-:S02]  /*12c0*/  FMUL.FTZ R100, R124, R45 ;  /* 0x0000002d7c647220 */ /* 0x000fc40000410000 */
[----:B------:R-:W-:Y:S02]  /*12d0*/  FADD.FTZ R45, R82, R101 ;  /* 0x00000065522d7221 */ /* 0x000fe40000010000 */
[----:B------:R-:W-:Y:S02]  /*12e0*/  FFMA.FTZ R40, R110, R101, R40 ;  /* 0x000000656e287223 */ /* 0x000fe40000010028 */
[----:B------:R-:W-:Y:S02]  /*12f0*/  FADD.FTZ R6, R94, R6 ;  /* 0x000000065e067221 */ /* 0x000fe40000010000 */
[-C--:B------:R-:W-:Y:S02]  /*1300*/  FFMA.FTZ R23, R99, R94.reuse, R23 ;  /* 0x0000005e63177223 */ /* 0x080fe40000010017 */
[----:B------:R-:W-:Y:S02]  /*1310*/  FMUL.FTZ R93, R124, R93 ;  /* 0x0000005d7c5d7220 */ /* 0x000fe40000410000 */
[----:B------:R-:W-:-:S02]  /*1320*/  FMUL.FTZ R94, R57, R94 ;  /* 0x0000005e395e7220 */ /* 0x000fc40000410000 */
[----:B------:R-:W-:Y:S02]  /*1330*/  FADD.FTZ R45, R45, R102 ;  /* 0x000000662d2d7221 */ /* 0x000fe40000010000 */
[----:B------:R-:W-:Y:S01]  /*1340*/  FFMA.FTZ R40, R111, R102, R40 ;  /* 0x000000666f287223 */ /* 0x000fe20000010028 */
[----:B------:R-:W-:Y:S01]  /*1350*/  PRMT R46, RZ, 0x5410, R46 ;  /* 0x00005410ff2e7816 */ /* 0x000fe2000000002e */
[----:B------:R-:W-:Y:S02]  /*1360*/  FADD.FTZ R7, R92, R7 ;  /* 0x000000075c077221 */ /* 0x000fe40000010000 */
[-C--:B------:R-:W-:Y:S02]  /*1370*/  FFMA.FTZ R24, R93, R92.reuse, R24 ;  /* 0x0000005c5d187223 */ /* 0x080fe40000010018 */
        /* <DEDUP_REMOVED lines=8> */
[----:B------:R-:W-:Y:S02]  /*1400*/  FADD.FTZ R5, R46, R5 ;  /* 0x000000052e057221 */ /* 0x000fe40000010000 */
[-C--:B------:R-:W-:Y:S02]  /*1410*/  FFMA.FTZ R22, R103, R46.reuse, R22 ;  /* 0x0000002e67167223 */ /* 0x080fe40000010016 */
[----:B------:R-:W-:Y:S02]  /*1420*/  FMUL.FTZ R90, R69, R46 ;  /* 0x0000002e455a7220 */ /* 0x000fe40000410000 */
[----:B------:R-:W-:Y:S02]  /*1430*/  FMUL.FTZ R91, R58, R91 ;  /* 0x0000005b3a5b7220 */ /* 0x000fe40000410000 */
[----:B------:R-:W-:Y:S02]  /*1440*/  FADD.FTZ R46, R45, R92 ;  /* 0x0000005c2d2e7221 */ /* 0x000fe40000010000 */
[----:B------:R-:W-:Y:S01]  /*1450*/  FFMA.FTZ R40, R93, R92, R40 ;  /* 0x0000005c5d287223 */ /* 0x000fe20000010028 */
[----:B------:R-:W-:Y:S01]  /*1460*/  PRMT R42, RZ, 0x5410, R42 ;  /* 0x00005410ff2a7816 */ /* 0x000fe2000000002a */
[----:B------:R-:W-:-:S02]  /*1470*/  FADD.FTZ R11, R134, R11 ;  /* 0x0000000b860b7221 */ /* 0x000fc40000010000 */
[----:B------:R-:W-:Y:S02]  /*1480*/  FFMA.FTZ R28, R121, R134, R28 ;  /* 0x00000086791c7223 */ /* 0x000fe4000001001c */
[----:B------:R-:W-:Y:S02]  /*1490*/  FMUL.FTZ R134, R124, R43 ;  /* 0x0000002b7c867220 */ /* 0x000fe40000410000 */
[----:B------:R-:W-:Y:S02]  /*14a0*/  FADD.FTZ R43, R46, R91 ;  /* 0x0000005b2e2b7221 */ /* 0x000fe40000010000 */
[----:B------:R-:W-:Y:S01]  /*14b0*/  FFMA.FTZ R40, R100, R91, R40 ;  /* 0x0000005b64287223 */ /* 0x000fe20000010028 */
[----:B------:R-:W-:Y:S01]  /*14c0*/  PRMT R44, RZ, 0x5410, R44 ;  /* 0x00005410ff2c7816 */ /* 0x000fe2000000002c */
[----:B------:R-:W-:Y:S02]  /*14d0*/  FADD.FTZ R2, R42, R2 ;  /* 0x000000022a027221 */ /* 0x000fe40000010000 */
[----:B------:R-:W-:-:S02]  /*14e0*/  FFMA.FTZ R19, R134, R42, R19 ;  /* 0x0000002a86137223 */ /* 0x000fc40000010013 */
[----:B------:R-:W-:Y:S02]  /*14f0*/  FMUL.FTZ R87, R59, R42 ;  /* 0x0000002a3b577220 */ /* 0x000fe40000410000 */
[----:B------:R-:W-:Y:S02]  /*1500*/  FADD.FTZ R42, R43, R90 ;  /* 0x0000005a2b2a7221 */ /* 0x000fe40000010000 */
[----:B------:R-:W-:Y:S02]  /*1510*/  FFMA.FTZ R40, R103, R90, R40 ;  /* 0x0000005a67287223 */ /* 0x000fe40000010028 */
[----:B------:R-:W-:Y:S02]  /*1520*/  FMUL.FTZ R135, R124, R41 ;  /* 0x000000297c877220 */ /* 0x000fe40000410000 */
[----:B------:R-:W-:Y:S02]  /*1530*/  FMUL.FTZ R88, R70, R44 ;  /* 0x0000002c46587220 */ /* 0x000fe40000410000 */
        /* <DEDUP_REMOVED lines=11> */
[----:B------:R-:W-:Y:S01]  /*15f0*/  FFMA.FTZ R47, R135, R88, R40 ;  /* 0x00000058872f7223 */ /* 0x000fe20000010028 */
[----:B------:R-:W-:Y:S05]  /*1600*/  BRA.DIV ~URZ, `(.L_x_101) ;  /* 0x00001ab27f007947 */ /* 0x000fea000b800000 */
[----:B------:R0:W1:Y:S02]  /*1610*/  SHFL.DOWN PT, R42, R45, 0x10, 0x1f ;  /* 0x0a001f002d2a7f89 */ /* 0x00006400000e0000 */
.L_x_115:
        /* <DEDUP_REMOVED lines=18> */
.L_x_116:
        /* <DEDUP_REMOVED lines=13> */
[----:B------:R-:W-:Y:S02]  /*1810*/  @!P4 LOP3.LUT R120, R42, 0x3, R41, 0xf8, !PT ;  /* 0x000000032a78c812 */ /* 0x000fe400078ef829 */
[----:B------:R-:W-:-:S03]  /*1820*/  SHF.L.U32 R137, R137, 0x3, RZ ;  /* 0x0000000389897819 */ /* 0x000fc600000006ff */
[----:B------:R1:W-:Y:S04]  /*1830*/  @!P4 STS.64 [R120.X8+0x2800], R82 ;  /* 0x002800527800c388 */ /* 0x0003e80000008a00 */
[----:B------:R-:W-:Y:S01]  /*1840*/  BAR.SYNC.DEFER_BLOCKING 0x0 ;  /* 0x0000000000007b1d */ /* 0x000fe20000010000 */
[----:B------:R-:W-:-:S04]  /*1850*/  ISETP.NE.U32.AND P4, PT, RZ, c[0x0][0x250], PT ;  /* 0x00009400ff007a0c */ /* 0x000fc80003f85070 */
[----:B------:R-:W-:Y:S02]  /*1860*/  ISETP.NE.AND.EX P4, PT, RZ, c[0x0][0x254], PT, P4 ;  /* 0x00009500ff007a0c */ /* 0x000fe40003f85340 */
[----:B-1---5:R-:W-:Y:S01]  /*1870*/  @P1 SHF.R.U32.HI R82, RZ, 0x10, R73 ;  /* 0x00000010ff521819 */ /* 0x022fe20000011649 */
[----:B------:R-:W1:Y:S04]  /*1880*/  LDS.128 R40, [R137+0x2800] ;  /* 0x0028000089287984 */ /* 0x000e680000000c00 */
[----:B0-----:R-:W0:Y:S01]  /*1890*/  LDS.128 R44, [R137+0x2810] ;  /* 0x00281000892c7984 */ /* 0x001e220000000c00 */
[----:B-1----:R-:W-:Y:S02]  /*18a0*/  FADD.FTZ R139, RZ, R40 ;  /* 0x00000028ff8b7221 */ /* 0x002fe40000010000 */
[----:B------:R-:W-:-:S02]  /*18b0*/  FADD.FTZ R40, RZ, R41 ;  /* 0x00000029ff287221 */ /* 0x000fc40000010000 */
[----:B------:R-:W-:Y:S02]  /*18c0*/  FADD.FTZ R139, R42, R139 ;  /* 0x0000008b2a8b7221 */ /* 0x000fe40000010000 */
[----:B------:R-:W-:Y:S02]  /*18d0*/  FADD.FTZ R40, R43, R40 ;  /* 0x000000282b287221 */ /* 0x000fe40000010000 */
[----:B0-----:R-:W-:Y:S02]  /*18e0*/  FADD.FTZ R139, R139, R44 ;  /* 0x0000002c8b8b7221 */ /* 0x001fe40000010000 */
[----:B------:R-:W-:Y:S02]  /*18f0*/  FADD.FTZ R40, R40, R45 ;  /* 0x0000002d28287221 */ /* 0x000fe40000010000 */
[----:B------:R-:W-:Y:S02]  /*1900*/  FADD.FTZ R46, R46, R139 ;  /* 0x0000008b2e2e7221 */ /* 0x000fe40000010000 */
[----:B------:R-:W-:Y:S01]  /*1910*/  FADD.FTZ R40, R47, R40 ;  /* 0x000000282f287221 */ /* 0x000fe20000010000 */
[----:B------:R-:W-:Y:S01]  /*1920*/  @P1 MOV R47, R73 ;  /* 0x00000049002f1202 */ /* 0x000fe20000000f00 */
[----:B------:R-:W-:Y:S01]  /*1930*/  FMUL.FTZ R41, R46, c[0x0][0x1e0] ;  /* 0x000078002e297a20 */ /* 0x000fe20000410000 */
[----:B------:R-:W-:Y:S01]  /*1940*/  @P1 SHF.R.U64 R46, R72, 0x10, R73 ;  /* 0x00000010482e1819 */ /* 0x000fe20000001249 */
[----:B------:R-:W-:Y:S01]  /*1950*/  FMUL.FTZ R44, R40, c[0x0][0x1e0] ;  /* 0x00007800282c7a20 */ /* 0x000fe20000410000 */
[----:B------:R-:W-:Y:S01]  /*1960*/  @P1 PRMT R47, RZ, 0x5410, R47 ;  /* 0x00005410ff2f1816 */ /* 0x000fe2000000002f */
[----:B------:R-:W-:Y:S01]  /*1970*/  @P1 IMAD.MOV.U32 R42, RZ, RZ, R72 ;  /* 0x000000ffff2a1224 */ /* 0x000fe200078e0048 */
[----:B------:R-:W-:-:S02]  /*1980*/  FSEL R41, R41, RZ, !P0 ;  /* 0x000000ff29297208 */ /* 0x000fc40004000000 */
[----:B------:R-:W-:Y:S02]  /*1990*/  ISETP.NE.U32.AND P0, PT, RZ, c[0x0][0x258], PT ;  /* 0x00009600ff007a0c */ /* 0x000fe40003f05070 */
[----:B------:R-:W-:Y:S01]  /*19a0*/  @P1 PRMT R43, RZ, 0x5410, R42 ;  /* 0x00005410ff2b1816 */ /* 0x000fe2000000002a */
[-CC-:B------:R-:W-:Y:S01]  /*19b0*/  FFMA.FTZ R83, R86, R44.reuse, R41.reuse ;  /* 0x0000002c56537223 */ /* 0x180fe20000010029 */
[----:B------:R-:W-:Y:S01]  /*19c0*/  ISETP.NE.AND.EX P0, PT, RZ, c[0x0][0x25c], PT, P0 ;  /* 0x00009700ff007a0c */ /* 0x000fe20003f05300 */
[-C--:B------:R-:W-:Y:S02]  /*19d0*/  FFMA.FTZ R40, R97, R44.reuse, R41 ;  /* 0x0000002c61287223 */ /* 0x080fe40000010029 */
[----:B------:R-:W-:Y:S02]  /*19e0*/  FADD.FTZ R83, R84, -R83 ;  /* 0x8000005354537221 */ /* 0x000fe40000010000 */
[----:B------:R-:W-:Y:S02]  /*19f0*/  FADD.FTZ R95, R95, -R40 ;  /* 0x800000285f5f7221 */ /* 0x000fe40000010000 */
[----:B------:R-:W-:-:S02]  /*1a00*/  FFMA.FTZ R96, R96, R44, R41 ;  /* 0x0000002c60607223 */ /* 0x000fc40000010029 */
[C---:B------:R-:W-:Y:S01]  /*1a10*/  FMUL.FTZ R84, R124.reuse, R83 ;  /* 0x000000537c547220 */ /* 0x040fe20000410000 */
[----:B------:R-:W-:Y:S01]  /*1a20*/  @P1 PRMT R83, RZ, 0x5410, R82 ;  /* 0x00005410ff531816 */ /* 0x000fe20000000052 */
[----:B------:R-:W-:Y:S01]  /*1a30*/  FMUL.FTZ R40, R124, R95 ;  /* 0x0000005f7c287220 */ /* 0x000fe20000410000 */
[----:B------:R-:W-:Y:S01]  /*1a40*/  @P1 SHF.R.U64 R95, R78, 0x10, R79 ;  /* 0x000000104e5f1819 */ /* 0x000fe2000000124f */
[----:B------:R-:W-:Y:S02]  /*1a50*/  FADD.FTZ R85, R85, -R96 ;  /* 0x8000006055557221 */ /* 0x000fe40000010000 */
[----:B------:R-:W-:Y:S02]  /*1a60*/  FFMA.FTZ R138, R138, R44, R41 ;  /* 0x0000002c8a8a7223 */ /* 0x000fe40000010029 */
[----:B------:R-:W-:Y:S01]  /*1a70*/  @P1 FADD.FTZ R40, R40, R43 ;  /* 0x0000002b28281221 */ /* 0x000fe20000010000 */
[----:B------:R-:W-:Y:S01]  /*1a80*/  @P1 PRMT R43, RZ, 0x5410, R46 ;  /* 0x00005410ff2b1816 */ /* 0x000fe2000000002e */
[----:B------:R-:W-:-:S02]  /*1a90*/  @P1 FADD.FTZ R84, R84, R83 ;  /* 0x0000005354541221 */ /* 0x000fc40000010000 */
[----:B------:R-:W-:Y:S01]  /*1aa0*/  @P1 IMAD.MOV.U32 R83, RZ, RZ, R74 ;  /* 0x000000ffff531224 */ /* 0x000fe200078e004a */
[----:B------:R-:W0:Y:S01]  /*1ab0*/  F2F.BF16.F32 R45, R40 ;  /* 0x00000028002d7304 */ /* 0x000e220000202000 */
[----:B------:R-:W-:Y:S02]  /*1ac0*/  FMUL.FTZ R46, R124, R85 ;  /* 0x000000557c2e7220 */ /* 0x000fe40000410000 */
[----:B------:R-:W-:Y:S01]  /*1ad0*/  FADD.FTZ R85, R133, -R138 ;  /* 0x8000008a85557221 */ /* 0x000fe20000010000 */
[----:B------:R-:W-:Y:S01]  /*1ae0*/  @P1 PRMT R86, RZ, 0x5410, R83 ;  /* 0x00005410ff561816 */ /* 0x000fe20000000053 */
[----:B------:R-:W-:Y:S01]  /*1af0*/  FFMA.FTZ R125, R125, R44, R41 ;  /* 0x0000002c7d7d7223 */ /* 0x000fe20000010029 */
[----:B------:R-:W-:Y:S01]  /*1b00*/  @P1 SHF.R.U64 R83, R74, 0x10, R75 ;  /* 0x000000104a531819 */ /* 0x000fe2000000124b */
[----:B------:R-:W-:Y:S01]  /*1b10*/  FMUL.FTZ R85, R124, R85 ;  /* 0x000000557c557220 */ /* 0x000fe20000410000 */
[----:B------:R-:W1:Y:S01]  /*1b20*/  F2F.BF16.F32 R82, R84 ;  /* 0x0000005400527304 */ /* 0x000e620000202000 */
[----:B------:R-:W-:Y:S01]  /*1b30*/  FADD.FTZ R125, R136, -R125 ;  /* 0x8000007d887d7221 */ /* 0x000fe20000010000 */
[----:B------:R-:W-:Y:S01]  /*1b40*/  @P1 PRMT R83, RZ, 0x5410, R83 ;  /* 0x00005410ff531816 */ /* 0x000fe20000000053 */
[----:B------:R-:W-:-:S02]  /*1b50*/  @P1 FADD.FTZ R85, R85, R86 ;  /* 0x0000005655551221 */ /* 0x000fc40000010000 */
[----:B------:R-:W-:Y:S02]  /*1b60*/  FMUL.FTZ R86, R124, R125 ;  /* 0x0000007d7c567220 */ /* 0x000fe40000410000 */
[-C--:B------:R-:W-:Y:S01]  /*1b70*/  FFMA.FTZ R96, R126, R44.reuse, R41 ;  /* 0x0000002c7e607223 */ /* 0x080fe20000010029 */
[----:B------:R-:W-:Y:S01]  /*1b80*/  F2F.BF16.F32 R125, R85 ;  /* 0x00000055007d7304 */ /* 0x000fe20000202000 */
[----:B------:R-:W-:Y:S01]  /*1b90*/  @P1 FADD.FTZ R86, R86, R83 ;  /* 0x0000005356561221 */ /* 0x000fe20000010000 */
[----:B------:R-:W-:Y:S01]  /*1ba0*/  @P1 MOV R83, R75 ;  /* 0x0000004b00531202 */ /* 0x000fe20000000f00 */
[----:B------:R-:W-:Y:S01]  /*1bb0*/  FADD.FTZ R127, R127, -R96 ;  /* 0x800000607f7f7221 */ /* 0x000fe20000010000 */
[----:B0-----:R-:W-:Y:S01]  /*1bc0*/  @P4 PRMT R118, R45, 0x7610, R118 ;  /* 0x000076102d764816 */ /* 0x001fe20000000076 */
[-C--:B------:R-:W-:Y:S01]  /*1bd0*/  FFMA.FTZ R128, R128, R44.reuse, R41 ;  /* 0x0000002c80807223 */ /* 0x080fe20000010029 */
[----:B------:R-:W-:Y:S01]  /*1be0*/  @P1 PRMT R96, RZ, 0x5410, R83 ;  /* 0x00005410ff601816 */ /* 0x000fe20000000053 */
[----:B------:R-:W-:Y:S01]  /*1bf0*/  @P1 IMAD.MOV.U32 R83, RZ, RZ, R76 ;  /* 0x000000ffff531224 */ /* 0x000fe200078e004c */
[----:B------:R-:W-:Y:S01]  /*1c00*/  F2F.BF16.F32 R126, R86 ;  /* 0x00000056007e7304 */ /* 0x000fe20000202000 */
[----:B------:R-:W-:Y:S01]  /*1c10*/  FADD.FTZ R123, R123, -R128 ;  /* 0x800000807b7b7221 */ /* 0x000fe20000010000 */
[----:B-1----:R-:W-:Y:S01]  /*1c20*/  @P4 PRMT R114, R82, 0x7610, R114 ;  /* 0x0000761052724816 */ /* 0x002fe20000000072 */
[----:B------:R-:W-:Y:S01]  /*1c30*/  FFMA.FTZ R98, R98, R44, R41 ;  /* 0x0000002c62627223 */ /* 0x000fe20000010029 */
[----:B------:R-:W-:Y:S01]  /*1c40*/  @P1 PRMT R83, RZ, 0x5410, R83 ;  /* 0x00005410ff531816 */ /* 0x000fe20000000053 */
[----:B------:R-:W-:Y:S01]  /*1c50*/  FMUL.FTZ R128, R124, R123 ;  /* 0x0000007b7c807220 */ /* 0x000fe20000410000 */
[----:B------:R-:W-:Y:S01]  /*1c60*/  @P0 F2FP.BF16.PACK_AB R133, RZ, R86 ;  /* 0x00000056ff85023e */ /* 0x000fe200000010ff */
[----:B------:R-:W-:-:S02]  /*1c70*/  FFMA.FTZ R132, R132, R44, R41 ;  /* 0x0000002c84847223 */ /* 0x000fc40000010029 */
[----:B------:R-:W-:Y:S01]  /*1c80*/  @P1 FADD.FTZ R128, R128, R83 ;  /* 0x0000005380801221 */ /* 0x000fe20000010000 */
[----:B------:R-:W-:Y:S01]  /*1c90*/  @P1 MOV R83, R77 ;  /* 0x0000004d00531202 */ /* 0x000fe20000000f00 */
[----:B------:R-:W-:Y:S02]  /*1ca0*/  FADD.FTZ R89, R89, -R98 ;  /* 0x8000006259597221 */ /* 0x000fe40000010000 */
[-C--:B------:R-:W-:Y:S01]  /*1cb0*/  FFMA.FTZ R130, R130, R44.reuse, R41 ;  /* 0x0000002c82827223 */ /* 0x080fe20000010029 */
[----:B------:R-:W-:Y:S01]  /*1cc0*/  @P1 PRMT R83, RZ, 0x5410, R83 ;  /* 0x00005410ff531816 */ /* 0x000fe20000000053 */
[----:B------:R-:W-:Y:S01]  /*1cd0*/  FADD.FTZ R109, R109, -R132 ;  /* 0x800000846d6d7221 */ /* 0x000fe20000010000 */
[----:B------:R-:W-:Y:S01]  /*1ce0*/  F2F.BF16.F32 R123, R128 ;  /* 0x00000080007b7304 */ /* 0x000fe20000202000 */
[----:B------:R-:W-:Y:S02]  /*1cf0*/  FMUL.FTZ R42, R124, R89 ;  /* 0x000000597c2a7220 */ /* 0x000fe40000410000 */
[----:B------:R-:W-:-:S02]  /*1d00*/  FFMA.FTZ R99, R99, R44, R41 ;  /* 0x0000002c63637223 */ /* 0x000fc40000010029 */
[----:B------:R-:W-:Y:S02]  /*1d10*/  FADD.FTZ R89, R129, -R130 ;  /* 0x8000008281597221 */ /* 0x000fe40000010000 */
[----:B------:R-:W-:Y:S02]  /*1d20*/  FMUL.FTZ R132, R124, R109 ;  /* 0x0000006d7c847220 */ /* 0x000fe40000410000 */
[-CC-:B------:R-:W-:Y:S02]  /*1d30*/  FFMA.FTZ R93, R93, R44.reuse, R41.reuse ;  /* 0x0000002c5d5d7223 */ /* 0x180fe40000010029 */
[-CC-:B------:R-:W-:Y:S02]  /*1d40*/  FFMA.FTZ R131, R131, R44.reuse, R41.reuse ;  /* 0x0000002c83837223 */ /* 0x180fe40000010029 */
[-CC-:B------:R-:W-:Y:S02]  /*1d50*/  FFMA.FTZ R121, R121, R44.reuse, R41.reuse ;  /* 0x0000002c79797223 */ /* 0x180fe40000010029 */
[----:B------:R-:W-:-:S02]  /*1d60*/  FFMA.FTZ R110, R110, R44, R41 ;  /* 0x0000002c6e6e7223 */ /* 0x000fc40000010029 */
[-CC-:B------:R-:W-:Y:S02]  /*1d70*/  FFMA.FTZ R111, R111, R44.reuse, R41.reuse ;  /* 0x0000002c6f6f7223 */ /* 0x180fe40000010029 */
[-CC-:B------:R-:W-:Y:S02]  /*1d80*/  FFMA.FTZ R100, R100, R44.reuse, R41.reuse ;  /* 0x0000002c64647223 */ /* 0x180fe40000010029 */
[-CC-:B------:R-:W-:Y:S02]  /*1d90*/  FFMA.FTZ R103, R103, R44.reuse, R41.reuse ;  /* 0x0000002c67677223 */ /* 0x180fe40000010029 */
[-CC-:B------:R-:W-:Y:S02]  /*1da0*/  FFMA.FTZ R134, R134, R44.reuse, R41.reuse ;  /* 0x0000002c86867223 */ /* 0x180fe40000010029 */
[----:B------:R-:W-:Y:S01]  /*1db0*/  FFMA.FTZ R135, R135, R44, R41 ;  /* 0x0000002c87877223 */ /* 0x000fe20000010029 */
[----:B------:R-:W-:Y:S01]  /*1dc0*/  @P1 MOV R41, R79 ;  /* 0x0000004f00291202 */ /* 0x000fe20000000f00 */
[----:B------:R-:W-:Y:S01]  /*1dd0*/  FADD.FTZ R99, R94, -R99 ;  /* 0x800000635e637221 */ /* 0x000fe20000010000 */
[----:B------:R-:W-:Y:S01]  /*1de0*/  @P1 SHF.R.U32.HI R44, RZ, 0x10, R79 ;  /* 0x00000010ff2c1819 */ /* 0x000fe2000001164f */
[----:B------:R-:W-:Y:S01]  /*1df0*/  FMUL.FTZ R89, R124, R89 ;  /* 0x000000597c597220 */ /* 0x000fe20000410000 */
[----:B------:R-:W-:Y:S01]  /*1e00*/  @P1 PRMT R41, RZ, 0x5410, R41 ;  /* 0x00005410ff291816 */ /* 0x000fe20000000029 */
[----:B------:R-:W-:Y:S01]  /*1e10*/  @P1 FADD.FTZ R132, R132, R83 ;  /* 0x0000005384841221 */ /* 0x000fe20000010000 */
[----:B------:R-:W-:Y:S01]  /*1e20*/  @P1 SHF.R.U32.HI R83, RZ, 0x10, R77 ;  /* 0x00000010ff531819 */ /* 0x000fe2000001164d */
[----:B------:R-:W-:Y:S01]  /*1e30*/  FADD.FTZ R93, R92, -R93 ;  /* 0x8000005d5c5d7221 */ /* 0x000fe20000010000 */
[----:B------:R-:W-:Y:S01]  /*1e40*/  @P1 PRMT R44, RZ, 0x5410, R44 ;  /* 0x00005410ff2c1816 */ /* 0x000fe2000000002c */
[----:B------:R-:W-:Y:S01]  /*1e50*/  FADD.FTZ R121, R108, -R121 ;  /* 0x800000796c797221 */ /* 0x000fe20000010000 */
[----:B------:R-:W-:Y:S01]  /*1e60*/  @P1 PRMT R83, RZ, 0x5410, R83 ;  /* 0x00005410ff531816 */ /* 0x000fe20000000053 */
[C---:B------:R-:W-:Y:S01]  /*1e70*/  FMUL.FTZ R108, R124.reuse, R99 ;  /* 0x000000637c6c7220 */ /* 0x040fe20000410000 */
[----:B------:R-:W-:Y:S01]  /*1e80*/  @P1 PRMT R94, RZ, 0x5410, R95 ;  /* 0x00005410ff5e1816 */ /* 0x000fe2000000005f */
[----:B------:R-:W-:Y:S01]  /*1e90*/  @P1 FADD.FTZ R89, R89, R96 ;  /* 0x0000006059591221 */ /* 0x000fe20000010000 */
[----:B------:R-:W-:Y:S01]  /*1ea0*/  @P1 SHF.R.U32.HI R96, RZ, 0x10, R75 ;  /* 0x00000010ff601819 */ /* 0x000fe2000001164b */
[----:B------:R-:W-:-:S02]  /*1eb0*/  FMUL.FTZ R99, R124, R93 ;  /* 0x0000005d7c637220 */ /* 0x000fc40000410000 */
[----:B------:R-:W-:Y:S01]  /*1ec0*/  FMUL.FTZ R120, R124, R121 ;  /* 0x000000797c787220 */ /* 0x000fe20000410000 */
[----:B------:R-:W-:Y:S01]  /*1ed0*/  @P1 PRMT R96, RZ, 0x5410, R96 ;  /* 0x00005410ff601816 */ /* 0x000fe20000000060 */
[----:B------:R-:W-:Y:S01]  /*1ee0*/  @P1 FADD.FTZ R108, R108, R41 ;  /* 0x000000296c6c1221 */ /* 0x000fe20000010000 */
[--C-:B------:R-:W-:Y:S01]  /*1ef0*/  @P1 SHF.R.U64 R41, R80, 0x10, R81.reuse ;  /* 0x0000001050291819 */ /* 0x100fe20000001251 */
[----:B------:R-:W-:Y:S01]  /*1f00*/  @P1 FADD.FTZ R99, R99, R44 ;  /* 0x0000002c63631221 */ /* 0x000fe20000010000 */
[----:B------:R-:W-:Y:S01]  /*1f10*/  F2F.BF16.F32 R129, R89 ;  /* 0x0000005900817304 */ /* 0x000fe20000202000 */
[----:B------:R-:W-:Y:S01]  /*1f20*/  @P1 IMAD.MOV.U32 R44, RZ, RZ, R81 ;  /* 0x000000ffff2c1224 */ /* 0x000fe200078e0051 */
[----:B------:R-:W-:Y:S01]  /*1f30*/  @P1 PRMT R41, RZ, 0x5410, R41 ;  /* 0x00005410ff291816 */ /* 0x000fe20000000029 */
[----:B------:R-:W-:Y:S02]  /*1f40*/  FMUL.FTZ R127, R124, R127 ;  /* 0x0000007f7c7f7220 */ /* 0x000fe40000410000 */
[----:B------:R-:W-:Y:S01]  /*1f50*/  @P1 FADD.FTZ R120, R120, R83 ;  /* 0x0000005378781221 */ /* 0x000fe20000010000 */
[----:B------:R-:W-:Y:S01]  /*1f60*/  @P1 PRMT R44, RZ, 0x5410, R44 ;  /* 0x00005410ff2c1816 */ /* 0x000fe2000000002c */
[----:B------:R-:W-:Y:S01]  /*1f70*/  FADD.FTZ R103, R90, -R103 ;  /* 0x800000675a677221 */ /* 0x000fe20000010000 */
[----:B------:R-:W-:Y:S01]  /*1f80*/  F2F.BF16.F32 R121, R132 ;  /* 0x0000008400797304 */ /* 0x000fe20000202000 */
[----:B------:R-:W-:-:S02]  /*1f90*/  @P1 IMAD.MOV.U32 R83, RZ, RZ, R78 ;  /* 0x000000ffff531224 */ /* 0x000fc400078e004e */
[----:B------:R-:W-:Y:S01]  /*1fa0*/  FADD.FTZ R87, R87, -R134 ;  /* 0x8000008657577221 */ /* 0x000fe20000010000 */
[----:B------:R-:W-:Y:S01]  /*1fb0*/  @P0 F2FP.BF16.PACK_AB R134, RZ, R89 ;  /* 0x00000059ff86023e */ /* 0x000fe200000010ff */
[----:B------:R-:W-:Y:S01]  /*1fc0*/  FADD.FTZ R101, R101, -R110 ;  /* 0x8000006e65657221 */ /* 0x000fe20000010000 */
[----:B------:R-:W-:Y:S01]  /*1fd0*/  @P1 PRMT R83, RZ, 0x5410, R83 ;  /* 0x00005410ff531816 */ /* 0x000fe20000000053 */
[----:B------:R-:W-:Y:S02]  /*1fe0*/  FADD.FTZ R91, R91, -R100 ;  /* 0x800000645b5b7221 */ /* 0x000fe40000010000 */
[----:B------:R-:W-:Y:S01]  /*1ff0*/  @P1 FADD.FTZ R127, R127, R96 ;  /* 0x000000607f7f1221 */ /* 0x000fe20000010000 */
[----:B------:R-:W-:Y:S01]  /*2000*/  @P1 SHF.R.U64 R96, R76, 0x10, R77 ;  /* 0x000000104c601819 */ /* 0x000fe2000000124d */
[C---:B------:R-:W-:Y:S02]  /*2010*/  FMUL.FTZ R100, R124.reuse, R103 ;  /* 0x000000677c647220 */ /* 0x040fe40000410000 */
[----:B------:R-:W-:Y:S01]  /*2020*/  FMUL.FTZ R95, R124, R87 ;  /* 0x000000577c5f7220 */ /* 0x000fe20000410000 */
[----:B------:R-:W-:Y:S01]  /*2030*/  @P1 PRMT R96, RZ, 0x5410, R96 ;  /* 0x00005410ff601816 */ /* 0x000fe20000000060 */
[----:B------:R-:W-:Y:S01]  /*2040*/  FADD.FTZ R131, R122, -R131 ;  /* 0x800000837a837221 */ /* 0x000fe20000010000 */
[----:B------:R-:W0:Y:S01]  /*2050*/  F2F.BF16.F32 R130, R127 ;  /* 0x0000007f00827304 */ /* 0x000e220000202000 */
[----:B------:R-:W-:-:S02]  /*2060*/  FMUL.FTZ R110, R124, R101 ;  /* 0x000000657c6e7220 */ /* 0x000fc40000410000 */
[----:B------:R-:W-:Y:S01]  /*2070*/  @P1 FADD.FTZ R100, R100, R41 ;  /* 0x0000002964641221 */ /* 0x000fe20000010000 */
[----:B------:R-:W-:Y:S01]  /*2080*/  @P1 MOV R41, R80 ;  /* 0x0000005000291202 */ /* 0x000fe20000000f00 */
[----:B------:R-:W-:Y:S01]  /*2090*/  @P1 FADD.FTZ R95, R95, R44 ;  /* 0x0000002c5f5f1221 */ /* 0x000fe20000010000 */
[----:B------:R-:W-:Y:S01]  /*20a0*/  @P1 SHF.R.U32.HI R44, RZ, 0x10, R81 ;  /* 0x00000010ff2c1819 */ /* 0x000fe20000011651 */
[----:B------:R-:W-:Y:S01]  /*20b0*/  FMUL.FTZ R131, R124, R131 ;  /* 0x000000837c837220 */ /* 0x000fe20000410000 */
[----:B------:R-:W-:Y:S01]  /*20c0*/  F2F.BF16.F32 R90, R100 ;  /* 0x00000064005a7304 */ /* 0x000fe20000202000 */
[----:B------:R-:W-:Y:S01]  /*20d0*/  @P1 FADD.FTZ R110, R110, R83 ;  /* 0x000000536e6e1221 */ /* 0x000fe20000010000 */
[----:B------:R-:W-:Y:S01]  /*20e0*/  @P0 F2FP.BF16.PACK_AB R83, RZ, R40 ;  /* 0x00000028ff53023e */ /* 0x000fe200000010ff */
[----:B------:R-:W-:Y:S01]  /*20f0*/  FADD.FTZ R135, R88, -R135 ;  /* 0x8000008758877221 */ /* 0x000fe20000010000 */
[----:B------:R-:W-:Y:S01]  /*2100*/  @P1 PRMT R40, RZ, 0x5410, R41 ;  /* 0x00005410ff281816 */ /* 0x000fe20000000029 */
[----:B------:R-:W-:Y:S01]  /*2110*/  @P1 FADD.FTZ R42, R42, R43 ;  /* 0x0000002b2a2a1221 */ /* 0x000fe20000010000 */
[----:B------:R-:W-:Y:S01]  /*2120*/  @P1 PRMT R41, RZ, 0x5410, R44 ;  /* 0x00005410ff291816 */ /* 0x000fe2000000002c */
[----:B------:R-:W-:Y:S01]  /*2130*/  @P1 FADD.FTZ R131, R131, R96 ;  /* 0x0000006083831221 */ /* 0x000fe20000010000 */
[----:B------:R-:W-:Y:S01]  /*2140*/  @P0 PRMT R112, R83, 0x7610, R112 ;  /* 0x0000761053700816 */ /* 0x000fe20000000070 */
[----:B------:R-:W-:Y:S01]  /*2150*/  FMUL.FTZ R96, R124, R135 ;  /* 0x000000877c607220 */ /* 0x000fe20000410000 */
[----:B------:R1:W2:Y:S01]  /*2160*/  F2F.BF16.F32 R43, R42 ;  /* 0x0000002a002b7304 */ /* 0x0002a20000202000 */
[----:B------:R-:W-:Y:S01]  /*2170*/  @P1 FADD.FTZ R46, R46, R47 ;  /* 0x0000002f2e2e1221 */ /* 0x000fe20000010000 */
[----:B0-----:R-:W-:Y:S01]  /*2180*/  SHF.L.U32 R44, R130, 0x10, RZ ;  /* 0x00000010822c7819 */ /* 0x001fe200000006ff */
[----:B------:R-:W-:-:S02]  /*2190*/  @P1 FADD.FTZ R96, R96, R41 ;  /* 0x0000002960601221 */ /* 0x000fc40000010000 */
[----:B------:R-:W-:Y:S02]  /*21a0*/  FADD.FTZ R109, R102, -R111 ;  /* 0x8000006f666d7221 */ /* 0x000fe40000010000 */
[C---:B------:R-:W-:Y:S01]  /*21b0*/  FMUL.FTZ R103, R124.reuse, R91 ;  /* 0x0000005b7c677220 */ /* 0x040fe20000410000 */
[----:B------:R0:W3:Y:S01]  /*21c0*/  F2F.BF16.F32 R47, R46 ;  /* 0x0000002e002f7304 */ /* 0x0000e20000202000 */
[----:B------:R-:W-:Y:S01]  /*21d0*/  FMUL.FTZ R109, R124, R109 ;  /* 0x0000006d7c6d7220 */ /* 0x000fe20000410000 */
[----:B-1----:R-:W-:Y:S01]  /*21e0*/  @P0 F2FP.BF16.PACK_AB R42, RZ, R42 ;  /* 0x0000002aff2a023e */ /* 0x002fe200000010ff */
[----:B------:R-:W-:Y:S01]  /*21f0*/  @P1 FADD.FTZ R103, R103, R40 ;  /* 0x0000002867671221 */ /* 0x000fe20000010000 */
[----:B------:R-:W-:Y:S01]  /*2200*/  @P0 F2FP.BF16.PACK_AB R124, RZ, R85 ;  /* 0x00000055ff7c023e */ /* 0x000fe200000010ff */
[----:B------:R-:W-:Y:S01]  /*2210*/  @P1 FADD.FTZ R109, R109, R94 ;  /* 0x0000005e6d6d1221 */ /* 0x000fe20000010000 */
[----:B------:R-:W-:Y:S01]  /*2220*/  @P0 PRMT R115, R42, 0x7610, R115 ;  /* 0x000076102a730816 */ /* 0x000fe20000000073 */
[----:B------:R-:W-:Y:S01]  /*2230*/  IMAD.U32 R82, R82, 0x10000, RZ ;  /* 0x0001000052527824 */ /* 0x000fe200078e00ff */
[----:B------:R-:W1:Y:S01]  /*2240*/  F2F.BF16.F32 R92, R96 ;  /* 0x00000060005c7304 */ /* 0x000e620000202000 */
[C---:B--2---:R-:W-:Y:S01]  /*2250*/  IMAD.WIDE.U32 R40, R43.reuse, 0x10000, RZ ;  /* 0x000100002b287825 */ /* 0x044fe200078e00ff */
[----:B------:R-:W-:-:S02]  /*2260*/  @P4 PRMT R113, R43, 0x7610, R113 ;  /* 0x000076102b714816 */ /* 0x000fc40000000071 */
[----:B0-----:R-:W-:Y:S01]  /*2270*/  @P0 F2FP.BF16.PACK_AB R46, RZ, R46 ;  /* 0x0000002eff2e023e */ /* 0x001fe200000010ff */
[----:B------:R-:W-:Y:S01]  /*2280*/  IMAD.WIDE.U32 R42, R126, 0x10000, RZ ;  /* 0x000100007e2a7825 */ /* 0x000fe200078e00ff */
[----:B------:R-:W-:Y:S02]  /*2290*/  LOP3.LUT R40, R40, R45, RZ, 0xfc, !PT ;  /* 0x0000002d28287212 */ /* 0x000fe400078efcff */
[----:B------:R-:W0:Y:S01]  /*22a0*/  F2F.BF16.F32 R91, R95 ;  /* 0x0000005f005b7304 */ /* 0x000e220000202000 */
[----:B---3--:R-:W-:Y:S01]  /*22b0*/  LOP3.LUT R41, R41, R82, R47, 0xfe, !PT ;  /* 0x0000005229297212 */ /* 0x008fe200078efe2f */
[----:B------:R-:W-:Y:S01]  /*22c0*/  IMAD.WIDE.U32 R82, R90, 0x10000, RZ ;  /* 0x000100005a527825 */ /* 0x000fe200078e00ff */
[----:B------:R-:W-:Y:S02]  /*22d0*/  LOP3.LUT R43, R43, R44, R129, 0xfe, !PT ;  /* 0x0000002c2b2b7212 */ /* 0x000fe400078efe81 */
[----:B------:R-:W-:Y:S02]  /*22e0*/  @P0 PRMT R116, R46, 0x7610, R116 ;  /* 0x000076102e740816 */ /* 0x000fe40000000074 */
[----:B------:R-:W-:Y:S01]  /*22f0*/  @P4 PRMT R117, R47, 0x7610, R117 ;  /* 0x000076102f754816 */ /* 0x000fe20000000075 */
[----:B------:R-:W2:Y:S01]  /*2300*/  F2F.BF16.F32 R122, R131 ;  /* 0x00000083007a7304 */ /* 0x000ea20000202000 */
[----:B-1----:R-:W-:Y:S01]  /*2310*/  IMAD.U32 R94, R92, 0x10000, RZ ;  /* 0x000100005c5e7824 */ /* 0x002fe200078e00ff */
[----:B------:R-:W-:-:S06]  /*2320*/  LOP3.LUT R42, R42, R125, RZ, 0xfc, !PT ;  /* 0x0000007d2a2a7212 */ /* 0x000fcc00078efcff */
[----:B------:R-:W1:Y:S01]  /*2330*/  F2F.BF16.F32 R111, R120 ;  /* 0x00000078006f7304 */ /* 0x000e620000202000 */
[----:B0-----:R-:W-:Y:S01]  /*2340*/  LOP3.LUT R83, R83, R94, R91, 0xfe, !PT ;  /* 0x0000005e53537212 */ /* 0x001fe200078efe5b */
[----:B------:R-:W-:-:S06]  /*2350*/  HFMA2.MMA R94, -RZ, RZ, 0, 4.76837158203125e-07 ;  /* 0x00000008ff5e7435 */ /* 0x000fcc00000001ff */
[----:B------:R-:W0:Y:S01]  /*2360*/  F2F.BF16.F32 R98, R109 ;  /* 0x0000006d00627304 */ /* 0x000e220000202000 */
[----:B--2---:R-:W-:-:S05]  /*2370*/  IMAD.WIDE.U32 R44, R122, 0x10000, RZ ;  /* 0x000100007a2c7825 */ /* 0x004fca00078e00ff */
[----:B------:R-:W-:Y:S02]  /*2380*/  LOP3.LUT R44, R44, R123, RZ, 0xfc, !PT ;  /* 0x0000007b2c2c7212 */ /* 0x000fe400078efcff */
[----:B------:R-:W2:Y:S01]  /*2390*/  F2F.BF16.F32 R102, R99 ;  /* 0x0000006300667304 */ /* 0x000ea20000202000 */
[----:B-1----:R-:W-:-:S05]  /*23a0*/  IMAD.U32 R87, R111, 0x10000, RZ ;  /* 0x000100006f577824 */ /* 0x002fca00078e00ff */
[----:B------:R-:W-:Y:S02]  /*23b0*/  LOP3.LUT R45, R45, R87, R121, 0xfe, !PT ;  /* 0x000000572d2d7212 */ /* 0x000fe400078efe79 */
[----:B------:R-:W1:Y:S01]  /*23c0*/  F2F.BF16.F32 R97, R110 ;  /* 0x0000006e00617304 */ /* 0x000e620000202000 */
[----:B0-----:R-:W-:Y:S01]  /*23d0*/  IMAD.WIDE.U32 R46, R98, 0x10000, RZ ;  /* 0x00010000622e7825 */ /* 0x001fe200078e00ff */
[----:B------:R-:W-:-:S03]  /*23e0*/  @P0 F2FP.BF16.PACK_AB R87, RZ, R84 ;  /* 0x00000054ff57023e */ /* 0x000fc600000010ff */
[----:B------:R-:W-:Y:S01]  /*23f0*/  IMAD.WIDE.U32 R84, R71, R94, c[0x0][0x248] ;  /* 0x0000920047547625 */ /* 0x000fe200078e005e */
[----:B------:R-:W-:Y:S02]  /*2400*/  @P0 PRMT R119, R87, 0x7610, R119 ;  /* 0x0000761057770816 */ /* 0x000fe40000000077 */
[----:B------:R-:W0:Y:S01]  /*2410*/  F2F.BF16.F32 R101, R108 ;  /* 0x0000006c00657304 */ /* 0x000e220000202000 */
[----:B--2---:R-:W-:-:S07]  /*2420*/  SHF.L.U32 R88, R102, 0x10, RZ ;  /* 0x0000001066587819 */ /* 0x004fce00000006ff */
[----:B------:R-:W2:Y:S01]  /*2430*/  F2F.BF16.F32 R93, R103 ;  /* 0x00000067005d7304 */ /* 0x000ea20000202000 */
[----:B-1----:R-:W-:Y:S02]  /*2440*/  LOP3.LUT R46, R46, R97, RZ, 0xfc, !PT ;  /* 0x000000612e2e7212 */ /* 0x002fe400078efcff */
[----:B0-----:R-:W-:Y:S02]  /*2450*/  LOP3.LUT R47, R47, R88, R101, 0xfe, !PT ;  /* 0x000000582f2f7212 */ /* 0x001fe400078efe65 */
[----:B--2---:R-:W-:Y:S01]  /*2460*/  LOP3.LUT R82, R82, R93, RZ, 0xfc, !PT ;  /* 0x0000005d52527212 */ /* 0x004fe200078efcff */
        /* <DEDUP_REMOVED lines=9> */
.L_x_103:
        /* <DEDUP_REMOVED lines=12> */
.L_x_104:
        /* <DEDUP_REMOVED lines=19> */
.L_x_105:
        /* <DEDUP_REMOVED lines=12> */
.L_x_106:
        /* <DEDUP_REMOVED lines=19> */
.L_x_107:
[----:B------:R1:W-:Y:S01]  /*28e0*/  STG.E.64 [R42.64], R44 ;  /* 0x0000002c2a007986 */ /* 0x0003e2000c101b04 */
        /* <DEDUP_REMOVED lines=11> */
.L_x_108:
        /* <DEDUP_REMOVED lines=17> */
.L_x_109:
        /* <DEDUP_REMOVED lines=17> */
.L_x_110:
        /* <DEDUP_REMOVED lines=9> */
.L_x_111:
[----:B------:R1:W-:Y:S01]  /*2c50*/  STG.E.64 [R40.64], R82 ;  /* 0x0000005228007986 */ /* 0x0003e2000c101b04 */
[----:B------:R-:W-:Y:S02]  /*2c60*/  @P4 PRMT R118, R93, 0x7610, R118 ;  /* 0x000076105d764816 */ /* 0x000fe40000000076 */
[----:B------:R-:W-:Y:S02]  /*2c70*/  @P4 PRMT R113, R90, 0x7610, R113 ;  /* 0x000076105a714816 */ /* 0x000fe40000000071 */
[----:B------:R-:W-:Y:S02]  /*2c80*/  @P4 PRMT R117, R91, 0x7610, R117 ;  /* 0x000076105b754816 */ /* 0x000fe40000000075 */
[----:B------:R-:W-:Y:S01]  /*2c90*/  @P4 PRMT R114, R92, 0x7610, R114 ;  /* 0x000076105c724816 */ /* 0x000fe20000000072 */
[----:B------:R-:W-:Y:S05]  /*2ca0*/  @!P4 BRA `(.L_x_112) ;  /* 0x000000700000c947 */ /* 0x000fea0003800000 */
[----:B-1----:R-:W-:Y:S01]  /*2cb0*/  LOP3.LUT R40, R113, 0xffff, RZ, 0xc0, !PT ;  /* 0x0000ffff71287812 */ /* 0x002fe200078ec0ff */
[----:B------:R-:W-:Y:S01]  /*2cc0*/  IMAD.WIDE.U32 R94, R107, R94, c[0x0][0x250] ;  /* 0x000094006b5e7625 */ /* 0x000fe200078e005e */
[----:B0-----:R-:W-:-:S03]  /*2cd0*/  PRMT R43, R117, 0x5410, R114 ;  /* 0x00005410752b7816 */ /* 0x001fc60000000072 */
[----:B------:R-:W-:-:S05]  /*2ce0*/  IMAD.WIDE.U32 R40, R40, 0x10000, RZ ;  /* 0x0001000028287825 */ /* 0x000fca00078e00ff */
[----:B------:R-:W-:Y:S02]  /*2cf0*/  LOP3.LUT R41, R43, R41, RZ, 0xfc, !PT ;  /* 0x000000292b297212 */ /* 0x000fe400078efcff */
[----:B------:R-:W-:-:S05]  /*2d00*/  LOP3.LUT R40, R40, 0xffff, R118, 0xf8, !PT ;  /* 0x0000ffff28287812 */ /* 0x000fca00078ef876 */
[----:B------:R0:W-:Y:S02]  /*2d10*/  STG.E.64 [R94.64], R40 ;  /* 0x000000285e007986 */ /* 0x0001e4000c101b04 */
.L_x_112:
[----:B------:R-:W-:Y:S01]  /*2d20*/  SEL R120, RZ, 0x1, P2 ;  /* 0x00000001ff787807 */ /* 0x000fe20001000000 */
[----:B01----:R-:W-:Y:S01]  /*2d30*/  @P3 CALL.REL.NOINC `(.L_x_113) ;  /* 0x0000001000003944 */ /* 0x003fe20003c00000 */
[----:B------:R-:W-:Y:S05]  /*2d40*/  BRA `(.L_x_114) ;  /* 0xffffd84000007947 */ /* 0x000fea000383ffff */
.L_x_113:
        /* <DEDUP_REMOVED lines=36> */
.L_x_100:
[----:B------:R-:W0:Y:S01]  /*2f90*/  S2UR UR6, SR_CTAID.X ;  /* 0x00000000000679c3 */ /* 0x000e220000002500 */
[C---:B------:R-:W-:Y:S01]  /*2fa0*/  LOP3.LUT R3, R0.reuse, 0x7f, RZ, 0xc0, !PT ;  /* 0x0000007f00037812 */ /* 0x040fe200078ec0ff */
[----:B------:R-:W-:Y:S01]  /*2fb0*/  IMAD.MOV.U32 R5, RZ, RZ, 0x10 ;  /* 0x00000010ff057424 */ /* 0x000fe200078e00ff */
[----:B0-----:R-:W-:-:S05]  /*2fc0*/  LEA.HI R2, R0, UR6, RZ, 0x19 ;  /* 0x0000000600027c11 */ /* 0x001fca000f8fc8ff */
[----:B------:R-:W-:-:S05]  /*2fd0*/  IMAD R2, R2, c[0x0][0x168], RZ ;  /* 0x00005a0002027a24 */ /* 0x000fca00078e02ff */
[----:B------:R-:W-:-:S05]  /*2fe0*/  LEA.HI R4, R2, R3, RZ, 0x1e ;  /* 0x0000000302047211 */ /* 0x000fca00078ff0ff */
[----:B------:R-:W-:-:S04]  /*2ff0*/  IMAD.WIDE.U32 R2, R4, R5, c[0x0][0x220] ;  /* 0x0000880004027625 */ /* 0x000fc800078e0005 */
        /* <DEDUP_REMOVED lines=12> */
.L_x_101:
[----:B------:R-:W-:Y:S01]  /*30c0*/  HFMA2.MMA R44, -RZ, RZ, 0, 9.5367431640625e-07 ;  /* 0x00000010ff2c7435 */ /* 0x000fe200000001ff */
[----:B------:R-:W-:Y:S01]  /*30d0*/  MOV R43, R45 ;  /* 0x0000002d002b7202 */ /* 0x000fe20000000f00 */
[----:B------:R-:W-:Y:S01]  /*30e0*/  IMAD.MOV.U32 R46, RZ, RZ, 0x1f ;  /* 0x0000001fff2e7424 */ /* 0x000fe200078e00ff */
[----:B------:R-:W-:-:S02]  /*30f0*/  MOV R83, 0xffffffff ;  /* 0xffffffff00537802 */ /* 0x000fc40000000f00 */
[----:B------:R-:W-:Y:S02]  /*3100*/  MOV R40, 0x3120 ;  /* 0x0000312000287802 */ /* 0x000fe40000000f00 */
[----:B-----5:R-:W-:Y:S05]  /*3110*/  CALL.REL.NOINC `($__internal_3_$__cuda_sm70_shflsync_down_p) ;  /* 0x0000046000007944 */ /* 0x020fea0003c00000 */
[----:B-1----:R-:W-:Y:S01]  /*3120*/  MOV R42, R43 ;  /* 0x0000002b002a7202 */ /* 0x002fe20000000f00 */
[----:B0-----:R-:W-:Y:S05]  /*3130*/  BRA `(.L_x_115) ;  /* 0xffffe4e000007947 */ /* 0x001fea000383ffff */
.L_x_102:
[----:B------:R-:W-:Y:S01]  /*3140*/  HFMA2.MMA R44, -RZ, RZ, 0, 9.5367431640625e-07 ;  /* 0x00000010ff2c7435 */ /* 0x000fe200000001ff */
[----:B------:R-:W-:Y:S01]  /*3150*/  IMAD.MOV.U32 R43, RZ, RZ, R47 ;  /* 0x000000ffff2b7224 */ /* 0x000fe200078e002f */
[----:B------:R-:W-:Y:S01]  /*3160*/  MOV R46, 0x1f ;  /* 0x0000001f002e7802 */ /* 0x000fe20000000f00 */
[----:B------:R-:W-:Y:S01]  /*3170*/  IMAD.MOV.U32 R83, RZ, RZ, -0x1 ;  /* 0xffffffffff537424 */ /* 0x000fe200078e00ff */
[----:B------:R-:W-:Y:S02]  /*3180*/  MOV R40, 0x31a0 ;  /* 0x000031a000287802 */ /* 0x000fe40000000f00 */
[----:B01---5:R-:W-:Y:S05]  /*3190*/  CALL.REL.NOINC `($__internal_3_$__cuda_sm70_shflsync_down_p) ;  /* 0x000003e000007944 */ /* 0x023fea0003c00000 */
[----:B------:R-:W-:Y:S01]  /*31a0*/  FADD.FTZ R45, R45, R42 ;  /* 0x0000002a2d2d7221 */ /* 0x000fe20000010000 */
[----:B0-----:R-:W-:Y:S01]  /*31b0*/  HFMA2.MMA R44, -RZ, RZ, 0, 4.76837158203125e-07 ;  /* 0x00000008ff2c7435 */ /* 0x001fe200000001ff */
[----:B-1----:R-:W-:Y:S01]  /*31c0*/  FADD.FTZ R82, R47, R43 ;  /* 0x0000002b2f527221 */ /* 0x002fe20000010000 */
[----:B------:R-:W-:Y:S01]  /*31d0*/  MOV R46, 0x1f ;  /* 0x0000001f002e7802 */ /* 0x000fe20000000f00 */
[----:B------:R-:W-:Y:S01]  /*31e0*/  IMAD.MOV.U32 R83, RZ, RZ, -0x1 ;  /* 0xffffffffff537424 */ /* 0x000fe200078e00ff */
[----:B------:R-:W-:-:S02]  /*31f0*/  MOV R43, R45 ;  /* 0x0000002d002b7202 */ /* 0x000fc40000000f00 */
[----:B------:R-:W-:Y:S02]  /*3200*/  MOV R40, 0x3220 ;  /* 0x0000322000287802 */ /* 0x000fe40000000f00 */
[----:B------:R-:W-:Y:S05]  /*3210*/  CALL.REL.NOINC `($__internal_3_$__cuda_sm70_shflsync_down_p) ;  /* 0x0000036000007944 */ /* 0x000fea0003c00000 */
[----:B0-----:R-:W-:Y:S01]  /*3220*/  HFMA2.MMA R44, -RZ, RZ, 0, 4.76837158203125e-07 ;  /* 0x00000008ff2c7435 */ /* 0x001fe200000001ff */
[----:B-1----:R-:W-:Y:S01]  /*3230*/  MOV R42, R43 ;  /* 0x0000002b002a7202 */ /* 0x002fe20000000f00 */
[----:B------:R-:W-:Y:S01]  /*3240*/  IMAD.MOV.U32 R43, RZ, RZ, R82 ;  /* 0x000000ffff2b7224 */ /* 0x000fe200078e0052 */
[----:B------:R-:W-:Y:S01]  /*3250*/  MOV R46, 0x1f ;  /* 0x0000001f002e7802 */ /* 0x000fe20000000f00 */
[----:B------:R-:W-:Y:S01]  /*3260*/  IMAD.MOV.U32 R83, RZ, RZ, -0x1 ;  /* 0xffffffffff537424 */ /* 0x000fe200078e00ff */
[----:B------:R-:W-:Y:S02]  /*3270*/  MOV R40, 0x3290 ;  /* 0x0000329000287802 */ /* 0x000fe40000000f00 */
[----:B------:R-:W-:Y:S05]  /*3280*/  CALL.REL.NOINC `($__internal_3_$__cuda_sm70_shflsync_down_p) ;  /* 0x000002f000007944 */ /* 0x000fea0003c00000 */
[----:B------:R-:W-:Y:S01]  /*3290*/  FADD.FTZ R45, R42, R45 ;  /* 0x0000002d2a2d7221 */ /* 0x000fe20000010000 */
[----:B0-----:R-:W-:Y:S01]  /*32a0*/  HFMA2.MMA R44, -RZ, RZ, 0, 2.384185791015625e-07 ;  /* 0x00000004ff2c7435 */ /* 0x001fe200000001ff */
[----:B-1----:R-:W-:Y:S01]  /*32b0*/  FADD.FTZ R82, R82, R43 ;  /* 0x0000002b52527221 */ /* 0x002fe20000010000 */
[----:B------:R-:W-:Y:S01]  /*32c0*/  MOV R46, 0x1f ;  /* 0x0000001f002e7802 */ /* 0x000fe20000000f00 */
[----:B------:R-:W-:Y:S01]  /*32d0*/  IMAD.MOV.U32 R83, RZ, RZ, -0x1 ;  /* 0xffffffffff537424 */ /* 0x000fe200078e00ff */
[----:B------:R-:W-:-:S02]  /*32e0*/  MOV R43, R45 ;  /* 0x0000002d002b7202 */ /* 0x000fc40000000f00 */
[----:B------:R-:W-:Y:S02]  /*32f0*/  MOV R40, 0x3310 ;  /* 0x0000331000287802 */ /* 0x000fe40000000f00 */
[----:B------:R-:W-:Y:S05]  /*3300*/  CALL.REL.NOINC `($__internal_3_$__cuda_sm70_shflsync_down_p) ;  /* 0x0000027000007944 */ /* 0x000fea0003c00000 */
[----:B0-----:R-:W-:Y:S01]  /*3310*/  HFMA2.MMA R44, -RZ, RZ, 0, 2.384185791015625e-07 ;  /* 0x00000004ff2c7435 */ /* 0x001fe200000001ff */
[----:B-1----:R-:W-:Y:S01]  /*3320*/  MOV R42, R43 ;  /* 0x0000002b002a7202 */ /* 0x002fe20000000f00 */
[----:B------:R-:W-:Y:S01]  /*3330*/  IMAD.MOV.U32 R43, RZ, RZ, R82 ;  /* 0x000000ffff2b7224 */ /* 0x000fe200078e0052 */
[----:B------:R-:W-:Y:S01]  /*3340*/  MOV R46, 0x1f ;  /* 0x0000001f002e7802 */ /* 0x000fe20000000f00 */
[----:B------:R-:W-:Y:S01]  /*3350*/  IMAD.MOV.U32 R83, RZ, RZ, -0x1 ;  /* 0xffffffffff537424 */ /* 0x000fe200078e00ff */
[----:B------:R-:W-:Y:S02]  /*3360*/  MOV R40, 0x3380 ;  /* 0x0000338000287802 */ /* 0x000fe40000000f00 */
[----:B------:R-:W-:Y:S05]  /*3370*/  CALL.REL.NOINC `($__internal_3_$__cuda_sm70_shflsync_down_p) ;  /* 0x0000020000007944 */ /* 0x000fea0003c00000 */
[----:B------:R-:W-:Y:S01]  /*3380*/  FADD.FTZ R45, R42, R45 ;  /* 0x0000002d2a2d7221 */ /* 0x000fe20000010000 */
[----:B0-----:R-:W-:Y:S01]  /*3390*/  HFMA2.MMA R44, -RZ, RZ, 0, 1.1920928955078125e-07 ;  /* 0x00000002ff2c7435 */ /* 0x001fe200000001ff */
[----:B-1----:R-:W-:Y:S01]  /*33a0*/  FADD.FTZ R82, R82, R43 ;  /* 0x0000002b52527221 */ /* 0x002fe20000010000 */
[----:B------:R-:W-:Y:S01]  /*33b0*/  MOV R46, 0x1f ;  /* 0x0000001f002e7802 */ /* 0x000fe20000000f00 */
[----:B------:R-:W-:Y:S01]  /*33c0*/  IMAD.MOV.U32 R83, RZ, RZ, -0x1 ;  /* 0xffffffffff537424 */ /* 0x000fe200078e00ff */
[----:B------:R-:W-:-:S02]  /*33d0*/  MOV R43, R45 ;  /* 0x0000002d002b7202 */ /* 0x000fc40000000f00 */
[----:B------:R-:W-:Y:S02]  /*33e0*/  MOV R40, 0x3400 ;  /* 0x0000340000287802 */ /* 0x000fe40000000f00 */
[----:B------:R-:W-:Y:S05]  /*33f0*/  CALL.REL.NOINC `($__internal_3_$__cuda_sm70_shflsync_down_p) ;  /* 0x0000018000007944 */ /* 0x000fea0003c00000 */
[----:B0-----:R-:W-:Y:S01]  /*3400*/  HFMA2.MMA R44, -RZ, RZ, 0, 1.1920928955078125e-07 ;  /* 0x00000002ff2c7435 */ /* 0x001fe200000001ff */
[----:B-1----:R-:W-:Y:S01]  /*3410*/  MOV R42, R43 ;  /* 0x0000002b002a7202 */ /* 0x002fe20000000f00 */
[----:B------:R-:W-:Y:S01]  /*3420*/  IMAD.MOV.U32 R43, RZ, RZ, R82 ;  /* 0x000000ffff2b7224 */ /* 0x000fe200078e0052 */
[----:B------:R-:W-:Y:S01]  /*3430*/  MOV R46, 0x1f ;  /* 0x0000001f002e7802 */ /* 0x000fe20000000f00 */
[----:B------:R-:W-:Y:S01]  /*3440*/  IMAD.MOV.U32 R83, RZ, RZ, -0x1 ;  /* 0xffffffffff537424 */ /* 0x000fe200078e00ff */
[----:B------:R-:W-:Y:S02]  /*3450*/  MOV R40, 0x3470 ;  /* 0x0000347000287802 */ /* 0x000fe40000000f00 */
[----:B------:R-:W-:Y:S05]  /*3460*/  CALL.REL.NOINC `($__internal_3_$__cuda_sm70_shflsync_down_p) ;  /* 0x0000011000007944 */ /* 0x000fea0003c00000 */
[----:B------:R-:W-:Y:S01]  /*3470*/  FADD.FTZ R45, R42, R45 ;  /* 0x0000002d2a2d7221 */ /* 0x000fe20000010000 */
[----:B0-----:R-:W-:Y:S01]  /*3480*/  HFMA2.MMA R44, -RZ, RZ, 0, 5.9604644775390625e-08 ;  /* 0x00000001ff2c7435 */ /* 0x001fe200000001ff */
[----:B-1----:R-:W-:Y:S01]  /*3490*/  FADD.FTZ R47, R82, R43 ;  /* 0x0000002b522f7221 */ /* 0x002fe20000010000 */
[----:B------:R-:W-:Y:S01]  /*34a0*/  MOV R46, 0x1f ;  /* 0x0000001f002e7802 */ /* 0x000fe20000000f00 */
[----:B------:R-:W-:Y:S01]  /*34b0*/  IMAD.MOV.U32 R83, RZ, RZ, -0x1 ;  /* 0xffffffffff537424 */ /* 0x000fe200078e00ff */
[----:B------:R-:W-:-:S02]  /*34c0*/  MOV R43, R45 ;  /* 0x0000002d002b7202 */ /* 0x000fc40000000f00 */
[----:B------:R-:W-:Y:S02]  /*34d0*/  MOV R40, 0x34f0 ;  /* 0x000034f000287802 */ /* 0x000fe40000000f00 */
[----:B------:R-:W-:Y:S05]  /*34e0*/  CALL.REL.NOINC `($__internal_3_$__cuda_sm70_shflsync_down_p) ;  /* 0x0000009000007944 */ /* 0x000fea0003c00000 */
[----:B0-----:R-:W-:Y:S01]  /*34f0*/  HFMA2.MMA R44, -RZ, RZ, 0, 5.9604644775390625e-08 ;  /* 0x00000001ff2c7435 */ /* 0x001fe200000001ff */
[----:B-1----:R-:W-:Y:S01]  /*3500*/  MOV R82, R43 ;  /* 0x0000002b00527202 */ /* 0x002fe20000000f00 */
[----:B------:R-:W-:Y:S01]  /*3510*/  IMAD.MOV.U32 R43, RZ, RZ, R47 ;  /* 0x000000ffff2b7224 */ /* 0x000fe200078e002f */
[----:B------:R-:W-:Y:S01]  /*3520*/  MOV R46, 0x1f ;  /* 0x0000001f002e7802 */ /* 0x000fe20000000f00 */
[----:B------:R-:W-:Y:S01]  /*3530*/  IMAD.MOV.U32 R83, RZ, RZ, -0x1 ;  /* 0xffffffffff537424 */ /* 0x000fe200078e00ff */
[----:B------:R-:W-:Y:S02]  /*3540*/  MOV R40, 0x3560 ;  /* 0x0000356000287802 */ /* 0x000fe40000000f00 */
[----:B------:R-:W-:Y:S05]  /*3550*/  CALL.REL.NOINC `($__internal_3_$__cuda_sm70_shflsync_down_p) ;  /* 0x0000002000007944 */ /* 0x000fea0003c00000 */
[----:B-1----:R-:W-:Y:S01]  /*3560*/  MOV R40, R43 ;  /* 0x0000002b00287202 */ /* 0x002fe20000000f00 */
[----:B0-----:R-:W-:Y:S05]  /*3570*/  BRA `(.L_x_116) ;  /* 0xffffe1c000007947 */ /* 0x001fea000383ffff */
        .weak           $__internal_3_$__cuda_sm70_shflsync_down_p
        .type           $__internal_3_$__cuda_sm70_shflsync_down_p,@function
        .size           $__internal_3_$__cuda_sm70_shflsync_down_p,(.L_x_2750 - $__internal_3_$__cuda_sm70_shflsync_down_p)
$__internal_3_$__cuda_sm70_shflsync_down_p:
[----:B------:R-:W-:Y:S01]  /*3580*/  HFMA2.MMA R41, -RZ, RZ, 0, 0 ;  /* 0x00000000ff297435 */ /* 0x000fe200000001ff */
[----:B------:R-:W-:Y:S04]  /*3590*/  WARPSYNC R83 ;  /* 0x0000005300007348 */ /* 0x000fe80003800000 */
[----:B------:R0:W1:Y:S01]  /*35a0*/  SHFL.DOWN PT, R43, R43, R44, R46 ;  /* 0x0800002c2b2b7389 */ /* 0x00006200000e002e */
[----:B------:R-:W-:Y:S05]  /*35b0*/  RET.REL.NODEC R40 `(_ZN10layer_norm31ln_parallel_residual_bwd_kernelINS_13Kernel_traitsI13__nv_bfloat16S2_S2_S2_fjLj2560ELj1ELj1ELj4ELj8ENS_18Kernel_traits_baseILj2560ES2_S2_S2_S2_fjLj128EEEEELb0ELb1ELb1EEEvNS_9BwdParamsE) ;  /* 0xffffca4028007950 */ /* 0x000fea0003c3ffff */
.L_x_117:
        /* <DEDUP_REMOVED lines=12> */
.L_x_2750:


//--------------------- .text._ZN10layer_norm31ln_parallel_residual_bwd_kernelINS_13Kernel_traitsI13__nv_bfloat16S2_S2_S2_fjLj2560ELj1ELj1ELj4ELj8ENS_18Kernel_traits_baseILj2560ES2_S2_S2_S2_fjLj128EEEEELb1ELb0ELb0EEEvNS_9BwdParamsE --------------------------
	.section	.text._ZN10layer_norm31ln_parallel_residual_bwd_kernelINS_13Kernel_traitsI13__nv_bfloat16S2_S2_S2_fjLj2560ELj1ELj1ELj4ELj8ENS_18Kernel_traits_baseILj2560ES2_S2_S2_S2_fjLj128EEEEELb1ELb0ELb0EEEvNS_9BwdParamsE,"ax",@progbits
	.sectioninfo	@"SHI_REGISTERS=214"
	.align	128
        .global         _ZN10layer_norm31ln_parallel_residual_bwd_kernelINS_13Kernel_traitsI13__nv_bfloat16S2_S2_S2_fjLj2560ELj1ELj1ELj4ELj8ENS_18Kernel_traits_baseILj2560ES2_S2_S2_S2_fjLj128EEEEELb1ELb0ELb0EEEvNS_9BwdParamsE
        .type           _ZN10layer_norm31ln_parallel_residual_bwd_kernelINS_13Kernel_traitsI13__nv_bfloat16S2_S2_S2_fjLj2560ELj1ELj1ELj4ELj8ENS_18Kernel_traits_baseILj2560ES2_S2_S2_S2_fjLj128EEEEELb1ELb0ELb0EEEvNS_9BwdParamsE,@function
        .size           _ZN10layer_norm31ln_parallel_residual_bwd_kernelINS_13Kernel_traitsI13__nv_bfloat16S2_S2_S2_fjLj2560ELj1ELj1ELj4ELj8ENS_18Kernel_traits_baseILj2560ES2_S2_S2_S2_fjLj128EEEEELb1ELb0ELb0EEEvNS_9BwdParamsE,(.L_x_2751 - _ZN10layer_norm31ln_parallel_residual_bwd_kernelINS_13Kernel_traitsI13__nv_bfloat16S2_S2_S2_fjLj2560ELj1ELj1ELj4ELj8ENS_18Kernel_traits_baseILj2560ES2_S2_S2_S2_fjLj128EEEEELb1ELb0ELb0EEEvNS_9BwdParamsE)
        .other          _ZN10layer_norm31ln_parallel_residual_bwd_kernelINS_13Kernel_traitsI13__nv_bfloat16S2_S2_S2_fjLj2560ELj1ELj1ELj4ELj8ENS_18Kernel_traits_baseILj2560ES2_S2_S2_S2_fjLj128EEEEELb1ELb0ELb0EEEvNS_9BwdParamsE,@"STO_CUDA_ENTRY STV_DEFAULT"
_ZN10layer_norm31ln_parallel_residual_bwd_kernelINS_13Kernel_traitsI13__nv_bfloat16S2_S2_S2_fjLj2560ELj1ELj1ELj4ELj8ENS_18Kernel_traits_baseILj2560ES2_S2_S2_S2_fjLj128EEEEELb1ELb0ELb0EEEvNS_9BwdParamsE:
.text._ZN10layer_norm31ln_parallel_residual_bwd_kernelINS_13Kernel_traitsI13__nv_bfloat16S2_S2_S2_fjLj2560ELj1ELj1ELj4ELj8ENS_18Kernel_traits_baseILj2560ES2_S2_S2_S2_fjLj128EEEEELb1ELb0ELb0EEEvNS_9BwdParamsE:
        /* <DEDUP_REMOVED lines=12> */
[C---:B------:R-:W-:Y:S01]  /*00c0*/  ISETP.GE.U32.AND P4, PT, R187.reuse, 0x200, PT ;  /* 0x00000200bb00780c */ /* 0x040fe20003f86070 */
[----:B------:R-:W0:Y:S01]  /*00d0*/  S2UR UR6, SR_CTAID.X ;  /* 0x00000000000679c3 */ /* 0x000e220000002500 */
[----:B------:R-:W-:-:S04]  /*00e0*/  ISETP.GE.U32.AND P0, PT, R187, 0x280, PT ;  /* 0x00000280bb00780c */ /* 0x000fc80003f06070 */
[----:B------:R-:W-:Y:S01]  /*00f0*/  P2R R22, PR, RZ, 0x1 ;  /* 0x00000001ff167803 */ /* 0x000fe20000000000 */
[----:B------:R-:W-:Y:S02]  /*0100*/  @P1 IMAD.MOV.U32 R7, RZ, RZ, 0x8 ;  /* 0x00000008ff071424 */ /* 0x000fe400078e00ff */
[----:B------:R-:W-:Y:S02]  /*0110*/  @P2 IMAD.MOV.U32 R33, RZ, RZ, 0x8 ;  /* 0x00000008ff212424 */ /* 0x000fe400078e00ff */
        /* <DEDUP_REMOVED lines=19> */
[----:B------:R1:W5:Y:S04]  /*0250*/  @P4 LDG.E.64 R18, [R38.64] ;  /* 0x0000000426124981 */ /* 0x000368000c1e1b00 */
[----:B------:R1:W5:Y:S01]  /*0260*/  @P4 LDG.E.64 R20, [R40.64] ;  /* 0x0000000428144981 */ /* 0x000362000c1e1b00 */
[----:B------:R-:W-:Y:S01]  /*0270*/  @P4 IADD3 R26, R26, 0x80, RZ ;  /* 0x000000801a1a4810 */ /* 0x000fe20007ffe0ff */
[----:B------:R-:W-:Y:S01]  /*0280*/  @P0 IMAD.MOV.U32 R27, RZ, RZ, 0x8 ;  /* 0x00000008ff1b0424 */ /* 0x000fe200078e00ff */
[----:B0-----:R-:W-:-:S03]  /*0290*/  LEA.HI R2, R0, UR6, RZ, 0x19 ;  /* 0x0000000600027c11 */ /* 0x001fc6000f8fc8ff */
[----:B------:R-:W-:-:S04]  /*02a0*/  @P0 IMAD.WIDE.U32 R22, R26, R27, c[0x0][0x1b0] ;  /* 0x00006c001a160625 */ /* 0x000fc800078e001b */
[----:B------:R-:W-:Y:S01]  /*02b0*/  @P0 IMAD.WIDE.U32 R26, R26, R27, c[0x0][0x1b8] ;  /* 0x00006e001a1a0625 */ /* 0x000fe200078e001b */
[----:B------:R1:W5:Y:S04]  /*02c0*/  @P0 LDG.E.64 R24, [R22.64] ;  /* 0x0000000416180981 */ /* 0x000368000c1e1b00 */
[----:B------:R1:W5:Y:S01]  /*02d0*/  @P0 LDG.E.64 R28, [R26.64] ;  /* 0x000000041a1c0981 */ /* 0x000362000c1e1b00 */
        /* <DEDUP_REMOVED lines=42> */
[----:B-1----:R-:W0:Y:S01]  /*0580*/  LDC.U8 R3, c[0x0][0x1f0] ;  /* 0x00007c00ff037b82 */ /* 0x002e220000000000 */
[----:B-----5:R-:W-:Y:S01]  /*0590*/  IMAD.MOV.U32 R22, RZ, RZ, R8 ;  /* 0x000000ffff167224 */ /* 0x020fe200078e0008 */
[----:B------:R-:W-:Y:S01]  /*05a0*/  SHF.R.U64 R142, R8, 0x10, R9 ;  /* 0x00000010088e7819 */ /* 0x000fe20000001209 */
[----:B------:R-:W-:Y:S01]  /*05b0*/  IMAD.MOV.U32 R34, RZ, RZ, R15 ;  /* 0x000000ffff227224 */ /* 0x000fe200078e000f */
[--C-:B------:R-:W-:Y:S01]  /*05c0*/  SHF.R.U64 R143, R4, 0x10, R5.reuse ;  /* 0x00000010048f7819 */ /* 0x100fe20000001205 */
[----:B------:R-:W-:Y:S01]  /*05d0*/  IMAD.MOV.U32 R6, RZ, RZ, R4 ;  /* 0x000000ffff067224 */ /* 0x000fe200078e0004 */
[----:B------:R-:W-:Y:S01]  /*05e0*/  SHF.R.U32.HI R141, RZ, 0x10, R5 ;  /* 0x00000010ff8d7819 */ /* 0x000fe20000011605 */
[----:B------:R-:W-:Y:S01]  /*05f0*/  IMAD.MOV.U32 R26, RZ, RZ, R10 ;  /* 0x000000ffff1a7224 */ /* 0x000fe200078e000a */
[----:B------:R-:W-:Y:S01]  /*0600*/  SHF.R.U32.HI R140, RZ, 0x10, R9 ;  /* 0x00000010ff8c7819 */ /* 0x000fe20000011609 */
[--C-:B------:R-:W-:Y:S01]  /*0610*/  IMAD.MOV.U32 R30, RZ, RZ, R11.reuse ;  /* 0x000000ffff1e7224 */ /* 0x100fe200078e000b */
[--C-:B------:R-:W-:Y:S01]  /*0620*/  SHF.R.U64 R139, R10, 0x10, R11.reuse ;  /* 0x000000100a8b7819 */ /* 0x100fe2000000120b */
        /* <DEDUP_REMOVED lines=17> */
[--C-:B------:R-:W-:Y:S01]  /*0740*/  SHF.R.U32.HI R128, RZ, 0x10, R19.reuse ;  /* 0x00000010ff807819 */ /* 0x100fe20000011613 */
[----:B------:R-:W-:Y:S01]  /*0750*/  IMAD.MOV.U32 R38, RZ, RZ, R19 ;  /* 0x000000ffff267224 */ /* 0x000fe200078e0013 */
[--C-:B------:R-:W-:Y:S01]  /*0760*/  SHF.R.U64 R129, R20, 0x10, R21.reuse ;  /* 0x0000001014817819 */ /* 0x100fe20000001215 */
[----:B------:R-:W-:Y:S01]  /*0770*/  IMAD.MOV.U32 R37, RZ, RZ, R20 ;  /* 0x000000ffff257224 */ /* 0x000fe200078e0014 */
[----:B------:R-:W-:Y:S01]  /*0780*/  SHF.R.U32.HI R127, RZ, 0x10, R21 ;  /* 0x00000010ff7f7819 */ /* 0x000fe20000011615 */
[----:B------:R-:W-:Y:S01]  /*0790*/  IMAD.MOV.U32 R40, RZ, RZ, R24 ;  /* 0x000000ffff287224 */ /* 0x000fe200078e0018 */
[--C-:B------:R-:W-:Y:S01]  /*07a0*/  SHF.R.U64 R126, R24, 0x10, R25.reuse ;  /* 0x00000010187e7819 */ /* 0x100fe20000001219 */
[--C-:B------:R-:W-:Y:S01]  /*07b0*/  IMAD.MOV.U32 R42, RZ, RZ, R25.reuse ;  /* 0x000000ffff2a7224 */ /* 0x100fe200078e0019 */
[----:B------:R-:W-:Y:S01]  /*07c0*/  SHF.R.U32.HI R124, RZ, 0x10, R25 ;  /* 0x00000010ff7c7819 */ /* 0x000fe20000011619 */
[----:B------:R-:W-:Y:S01]  /*07d0*/  IMAD.MOV.U32 R41, RZ, RZ, R28 ;  /* 0x000000ffff297224 */ /* 0x000fe200078e001c */
[--C-:B------:R-:W-:Y:S01]  /*07e0*/  SHF.R.U64 R125, R28, 0x10, R29.reuse ;  /* 0x000000101c7d7819 */ /* 0x100fe2000000121d */
[--C-:B------:R-:W-:Y:S01]  /*07f0*/  IMAD.MOV.U32 R43, RZ, RZ, R29.reuse ;  /* 0x000000ffff2b7224 */ /* 0x100fe200078e001d */
[----:B------:R-:W-:Y:S01]  /*0800*/  SHF.R.U32.HI R132, RZ, 0x10, R29 ;  /* 0x00000010ff847819 */ /* 0x000fe2000001161d */
[----:B------:R-:W-:Y:S01]  /*0810*/  IMAD.MOV.U32 R144, RZ, RZ, 0x1 ;  /* 0x00000001ff907424 */ /* 0x000fe200078e00ff */
[----:B------:R-:W-:Y:S01]  /*0820*/  PRMT R8, RZ, 0x5410, R22 ;  /* 0x00005410ff087816 */ /* 0x000fe20000000016 */
[----:B------:R-:W-:Y:S01]  /*0830*/  IMAD.MOV.U32 R121, RZ, RZ, RZ ;  /* 0x000000ffff797224 */ /* 0x000fe200078e00ff */
        /* <DEDUP_REMOVED lines=33> */
[----:B------:R-:W-:Y:S02]  /*0a50*/  PRMT R37, R144, 0x7610, R37 ;  /* 0x0000761090257816 */ /* 0x000fe40000000025 */
[----:B------:R-:W-:Y:S02]  /*0a60*/  PRMT R38, RZ, 0x5410, R126 ;  /* 0x00005410ff267816 */ /* 0x000fe4000000007e */
[----:B------:R-:W-:Y:S02]  /*0a70*/  PRMT R40, RZ, 0x5410, R124 ;  /* 0x00005410ff287816 */ /* 0x000fe4000000007c */
[----:B------:R-:W-:-:S02]  /*0a80*/  PRMT R41, RZ, 0x5410, R41 ;  /* 0x00005410ff297816 */ /* 0x000fc40000000029 */
[----:B------:R-:W-:Y:S02]  /*0a90*/  PRMT R42, RZ, 0x5410, R125 ;  /* 0x00005410ff2a7816 */ /* 0x000fe4000000007d */
[----:B------:R-:W-:Y:S02]  /*0aa0*/  PRMT R43, RZ, 0x5410, R43 ;  /* 0x00005410ff2b7816 */ /* 0x000fe4000000002b */
[----:B0-----:R-:W-:Y:S02]  /*0ab0*/  PRMT R132, RZ, 0x5410, R132 ;  /* 0x00005410ff847816 */ /* 0x001fe40000000084 */
.L_x_150:
[----:B------:R-:W-:-:S04]  /*0ac0*/  IMAD.MOV.U32 R125, RZ, RZ, 0x4 ;  /* 0x00000004ff7d7424 */ /* 0x000fc800078e00ff */
[----:B------:R-:W-:-:S04]  /*0ad0*/  IMAD.WIDE R126, R2, R125, c[0x0][0x1a0] ;  /* 0x00006800027e7625 */ /* 0x000fc800078e027d */
[C---:B------:R-:W-:Y:S01]  /*0ae0*/  IMAD.WIDE R124, R2.reuse, R125, c[0x0][0x1a8] ;  /* 0x00006a00027c7625 */ /* 0x040fe200078e027d */
[----:B------:R0:W5:Y:S04]  /*0af0*/  LDG.E R208, [R126.64] ;  /* 0x000000047ed07981 */ /* 0x000168000c1e1900 */
[----:B------:R0:W5:Y:S01]  /*0b00*/  LDG.E R133, [R124.64] ;  /* 0x000000047c857981 */ /* 0x000162000c1e1900 */
[----:B------:R-:W-:Y:S01]  /*0b10*/  IMAD R128, R2, c[0x0][0x168], RZ ;  /* 0x00005a0002807a24 */ /* 0x000fe200078e02ff */
[----:B------:R-:W-:Y:S01]  /*0b20*/  LOP3.LUT R134, R0, 0x7f, RZ, 0xc0, !PT ;  /* 0x0000007f00867812 */ /* 0x000fe200078ec0ff */
[----:B------:R-:W-:Y:S01]  /*0b30*/  BSSY B0, `(.L_x_119) ;  /* 0x0000061000007945 */ /* 0x000fe20003800000 */
[----:B------:R-:W-:Y:S02]  /*0b40*/  CS2R R206, SRZ ;  /* 0x0000000000ce7805 */ /* 0x000fe4000001ff00 */
[----:B------:R-:W-:-:S04]  /*0b50*/  SHF.R.S32.HI R129, RZ, 0x1f, R128 ;  /* 0x0000001fff817819 */ /* 0x000fc80000011480 */
[----:B------:R-:W-:-:S04]  /*0b60*/  LEA.HI R129, R129, R128, RZ, 0x2 ;  /* 0x0000008081817211 */ /* 0x000fc800078f10ff */
[----:B------:R-:W-:-:S05]  /*0b70*/  LEA.HI.SX32 R134, R129, R134, 0x1e ;  /* 0x0000008681867211 */ /* 0x000fca00078ff2ff */
[----:B------:R-:W-:Y:S01]  /*0b80*/  IMAD.MOV.U32 R209, RZ, RZ, R134 ;  /* 0x000000ffffd17224 */ /* 0x000fe200078e0086 */
[----:B------:R-:W-:Y:S05]  /*0b90*/  @!P1 BRA `(.L_x_120) ;  /* 0x000005a000009947 */ /* 0x000fea0003800000 */
[----:B0-----:R-:W-:-:S04]  /*0ba0*/  LEA R124, P0, R134, c[0x0][0x188], 0x3 ;  /* 0x00006200867c7a11 */ /* 0x001fc800078018ff */
[----:B------:R-:W-:Y:S01]  /*0bb0*/  LEA.HI.X R125, R134, c[0x0][0x18c], RZ, 0x3, P0 ;  /* 0x00006300867d7a11 */ /* 0x000fe200000f1cff */
[----:B------:R-:W-:-:S05]  /*0bc0*/  IMAD.MOV.U32 R127, RZ, RZ, 0x8 ;  /* 0x00000008ff7f7424 */ /* 0x000fca00078e00ff */
[----:B------:R-:W2:Y:S01]  /*0bd0*/  LDG.E.64 R124, [R124.64] ;  /* 0x000000047c7c7981 */ /* 0x000ea2000c1e1b00 */
[----:B------:R-:W-:-:S04]  /*0be0*/  IMAD.WIDE.U32 R128, R134, R127, c[0x0][0x208] ;  /* 0x0000820086807625 */ /* 0x000fc800078e007f */
[C---:B------:R-:W-:Y:S02]  /*0bf0*/  IMAD.WIDE.U32 R126, R134.reuse, R127, c[0x0][0x210] ;  /* 0x00008400867e7625 */ /* 0x040fe400078e007f */
[----:B------:R-:W3:Y:S04]  /*0c00*/  LDG.E.64 R128, [R128.64] ;  /* 0x0000000480807981 */ /* 0x000ee8000c1e1b00 */
[----:B------:R-:W4:Y:S01]  /*0c10*/  LDG.E.64 R126, [R126.64] ;  /* 0x000000047e7e7981 */ /* 0x000f22000c1e1b00 */
[----:B------:R-:W-:Y:S01]  /*0c20*/  ISETP.NE.U32.AND P0, PT, RZ, c[0x0][0x250], PT ;  /* 0x00009400ff007a0c */ /* 0x000fe20003f05070 */
[C---:B------:R-:W-:Y:S01]  /*0c30*/  IMAD.SHL.U32 R138, R134.reuse, 0x4, RZ ;  /* 0x00000004868a7824 */ /* 0x040fe200078e00ff */
[----:B------:R-:W-:Y:S02]  /*0c40*/  SHF.L.U64.HI R130, R134, 0x2, RZ ;  /* 0x0000000286827819 */ /* 0x000fe400000102ff */
[----:B------:R-:W-:-:S02]  /*0c50*/  ISETP.NE.AND.EX P0, PT, RZ, c[0x0][0x254], PT, P0 ;  /* 0x00009500ff007a0c */ /* 0x000fc40003f05300 */
[----:B------:R-:W-:-:S04]  /*0c60*/  IADD3 R136, P5, R138, c[0x0][0x190], RZ ;  /* 0x000064008a887a10 */ /* 0x000fc80007fbe0ff */
[----:B------:R-:W-:-:S05]  /*0c70*/  IADD3.X R137, R130, c[0x0][0x194], RZ, P5, !PT ;  /* 0x0000650082897a10 */ /* 0x000fca0002ffe4ff */
[----:B------:R0:W5:Y:S02]  /*0c80*/  LDG.E R136, [R136.64] ;  /* 0x0000000488887981 */ /* 0x000164000c1e1900 */
[----:B------:R-:W-:-:S04]  /*0c90*/  @P0 IADD3 R138, P5, R138, c[0x0][0x198], RZ ;  /* 0x000066008a8a0a10 */ /* 0x000fc80007fbe0ff */
[----:B------:R-:W-:Y:S02]  /*0ca0*/  @P0 IADD3.X R139, R130, c[0x0][0x19c], RZ, P5, !PT ;  /* 0x00006700828b0a10 */ /* 0x000fe40002ffe4ff */
[----:B------:R-:W-:-:S03]  /*0cb0*/  ISETP.NE.U32.AND P5, PT, RZ, c[0x0][0x218], PT ;  /* 0x00008600ff007a0c */ /* 0x000fc60003fa5070 */
[----:B------:R1:W5:Y:S01]  /*0cc0*/  @P0 LDG.E R135, [R138.64] ;  /* 0x000000048a870981 */ /* 0x000362000c1e1900 */
[----:B------:R-:W-:-:S13]  /*0cd0*/  ISETP.NE.AND.EX P5, PT, RZ, c[0x0][0x21c], PT, P5 ;  /* 0x00008700ff007a0c */ /* 0x000fda0003fa5350 */
[----:B------:R-:W-:-:S04]  /*0ce0*/  @P5 LEA R130, P0, R134, c[0x0][0x218], 0x3 ;  /* 0x0000860086825a11 */ /* 0x000fc800078018ff */
[----:B------:R-:W-:Y:S02]  /*0cf0*/  @P5 LEA.HI.X R131, R134, c[0x0][0x21c], RZ, 0x3, P0 ;  /* 0x0000870086835a11 */ /* 0x000fe400000f1cff */
[----:B------:R-:W-:-:S03]  /*0d00*/  ISETP.NE.AND P0, PT, R3, RZ, PT ;  /* 0x000000ff0300720c */ /* 0x000fc60003f05270 */
[----:B------:R0:W5:Y:S01]  /*0d10*/  @P5 LDG.E.64 R174, [R130.64] ;  /* 0x0000000482ae5981 */ /* 0x000162000c1e1b00 */
[----:B------:R-:W-:Y:S01]  /*0d20*/  IADD3 R209, R134, 0x80, RZ ;  /* 0x0000008086d17810 */ /* 0x000fe20007ffe0ff */
[----:B--2---:R-:W-:Y:S01]  /*0d30*/  IMAD.MOV.U32 R140, RZ, RZ, R124 ;  /* 0x000000ffff8c7224 */ /* 0x004fe200078e007c */
[--C-:B------:R-:W-:Y:S01]  /*0d40*/  SHF.R.U64 R143, R124, 0x10, R125.reuse ;  /* 0x000000107c8f7819 */ /* 0x100fe2000000127d */
[--C-:B------:R-:W-:Y:S01]  /*0d50*/  IMAD.MOV.U32 R141, RZ, RZ, R125.reuse ;  /* 0x000000ffff8d7224 */ /* 0x100fe200078e007d */
[----:B------:R-:W-:Y:S02]  /*0d60*/  SHF.R.U32.HI R142, RZ, 0x10, R125 ;  /* 0x00000010ff8e7819 */ /* 0x000fe4000001167d */
[----:B-----5:R-:W-:Y:S02]  /*0d70*/  FSEL R124, R208, RZ, !P0 ;  /* 0x000000ffd07c7208 */ /* 0x020fe40004000000 */
[----:B------:R-:W-:Y:S02]  /*0d80*/  PRMT R125, RZ, 0x5410, R140 ;  /* 0x00005410ff7d7816 */ /* 0x000fe4000000008c */
[----:B0-----:R-:W-:-:S02]  /*0d90*/  PRMT R131, RZ, 0x5410, R143 ;  /* 0x00005410ff837816 */ /* 0x001fc4000000008f */
[----:B------:R-:W-:Y:S02]  /*0da0*/  PRMT R141, RZ, 0x5410, R141 ;  /* 0x00005410ff8d7816 */ /* 0x000fe4000000008d */
[----:B------:R-:W-:Y:S01]  /*0db0*/  PRMT R137, RZ, 0x5410, R142 ;  /* 0x00005410ff897816 */ /* 0x000fe2000000008e */
[C---:B------:R-:W-:Y:S02]  /*0dc0*/  FADD.FTZ R130, -R124.reuse, R125 ;  /* 0x0000007d7c827221 */ /* 0x040fe40000010100 */
[C---:B------:R-:W-:Y:S02]  /*0dd0*/  FADD.FTZ R140, -R124.reuse, R131 ;  /* 0x000000837c8c7221 */ /* 0x040fe40000010100 */
[----:B------:R-:W-:Y:S01]  /*0de0*/  FADD.FTZ R142, -R124, R141 ;  /* 0x0000008d7c8e7221 */ /* 0x000fe20000010100 */
[----:B---3--:R-:W-:Y:S01]  /*0df0*/  SHF.R.U64 R141, R128, 0x10, R129 ;  /* 0x00000010808d7819 */ /* 0x008fe20000001281 */
[----:B------:R-:W-:Y:S02]  /*0e00*/  FADD.FTZ R144, -R124, R137 ;  /* 0x000000897c907221 */ /* 0x000fe40000010100 */
[----:B------:R-:W-:-:S02]  /*0e10*/  IMAD.MOV.U32 R124, RZ, RZ, R128 ;  /* 0x000000ffff7c7224 */ /* 0x000fc400078e0080 */
[----:B----4-:R-:W-:Y:S01]  /*0e20*/  IMAD.MOV.U32 R128, RZ, RZ, R126 ;  /* 0x000000ffff807224 */ /* 0x010fe200078e007e */
[----:B------:R-:W-:Y:S01]  /*0e30*/  SHF.R.U64 R126, R126, 0x10, R127 ;  /* 0x000000107e7e7819 */ /* 0x000fe2000000127f */
[--C-:B------:R-:W-:Y:S01]  /*0e40*/  IMAD.MOV.U32 R125, RZ, RZ, R129.reuse ;  /* 0x000000ffff7d7224 */ /* 0x100fe200078e0081 */
[----:B------:R-:W-:Y:S01]  /*0e50*/  SHF.R.U32.HI R178, RZ, 0x10, R129 ;  /* 0x00000010ffb27819 */ /* 0x000fe20000011681 */
[--C-:B------:R-:W-:Y:S01]  /*0e60*/  IMAD.MOV.U32 R129, RZ, RZ, R127.reuse ;  /* 0x000000ffff817224 */ /* 0x100fe200078e007f */
[----:B------:R-:W-:Y:S02]  /*0e70*/  PRMT R126, RZ, 0x5410, R126 ;  /* 0x00005410ff7e7816 */ /* 0x000fe4000000007e */
[----:B------:R-:W-:Y:S02]  /*0e80*/  SHF.R.U32.HI R143, RZ, 0x10, R127 ;  /* 0x00000010ff8f7819 */ /* 0x000fe4000001167f */
[----:B------:R-:W-:Y:S01]  /*0e90*/  PRMT R127, RZ, 0x5410, R124 ;  /* 0x00005410ff7f7816 */ /* 0x000fe2000000007c */
[----:B-1----:R-:W-:Y:S01]  /*0ea0*/  FMUL.FTZ R139, R9, R126 ;  /* 0x0000007e098b7220 */ /* 0x002fe20000410000 */
[----:B------:R-:W-:Y:S01]  /*0eb0*/  PRMT R124, RZ, 0x5410, R141 ;  /* 0x00005410ff7c7816 */ /* 0x000fe2000000008d */
[----:B------:R-:W-:Y:S01]  /*0ec0*/  FMUL.FTZ R140, R133, R140 ;  /* 0x0000008c858c7220 */ /* 0x000fe20000410000 */
[----:B------:R-:W-:-:S02]  /*0ed0*/  PRMT R129, RZ, 0x5410, R129 ;  /* 0x00005410ff817816 */ /* 0x000fc40000000081 */
[----:B------:R-:W-:Y:S01]  /*0ee0*/  PRMT R131, RZ, 0x5410, R128 ;  /* 0x00005410ff837816 */ /* 0x000fe20000000080 */
[----:B------:R-:W-:Y:S01]  /*0ef0*/  FADD.FTZ R101, R101, R124 ;  /* 0x0000007c65657221 */ /* 0x000fe20000010000 */
[----:B------:R-:W-:Y:S01]  /*0f00*/  PRMT R125, RZ, 0x5410, R125 ;  /* 0x00005410ff7d7816 */ /* 0x000fe2000000007d */
[-C--:B------:R-:W-:Y:S02]  /*0f10*/  FFMA.FTZ R139, R5, R124.reuse, R139 ;  /* 0x0000007c058b7223 */ /* 0x080fe4000001008b */
[----:B------:R-:W-:Y:S01]  /*0f20*/  FFMA.FTZ R121, R140, R124, R121 ;  /* 0x0000007c8c797223 */ /* 0x000fe20000010079 */
[----:B------:R-:W-:Y:S01]  /*0f30*/  PRMT R128, RZ, 0x5410, R143 ;  /* 0x00005410ff807816 */ /* 0x000fe2000000008f */
[----:B------:R-:W-:Y:S02]  /*0f40*/  FMUL.FTZ R124, R10, R129 ;  /* 0x000000810a7c7220 */ /* 0x000fe40000410000 */
[----:B------:R-:W-:Y:S02]  /*0f50*/  FMUL.FTZ R138, R8, R131 ;  /* 0x00000083088a7220 */ /* 0x000fe40000410000 */
[----:B------:R-:W-:-:S02]  /*0f60*/  FMUL.FTZ R141, R133, R142 ;  /* 0x0000008e858d7220 */ /* 0x000fc40000410000 */
[----:B------:R-:W-:Y:S01]  /*0f70*/  FFMA.FTZ R142, R6, R125, R124 ;  /* 0x0000007d068e7223 */ /* 0x000fe2000001007c */
[----:B------:R-:W-:Y:S01]  /*0f80*/  PRMT R124, RZ, 0x5410, R178 ;  /* 0x00005410ff7c7816 */ /* 0x000fe200000000b2 */
[----:B------:R-:W-:Y:S02]  /*0f90*/  FMUL.FTZ R143, R11, R128 ;  /* 0x000000800b8f7220 */ /* 0x000fe40000410000 */
[C---:B------:R-:W-:Y:S02]  /*0fa0*/  FMUL.FTZ R144, R133.reuse, R144 ;  /* 0x0000009085907220 */ /* 0x040fe40000410000 */
[----:B------:R-:W-:Y:S02]  /*0fb0*/  FMUL.FTZ R137, R133, R130 ;  /* 0x0000008285897220 */ /* 0x000fe40000410000 */
[----:B------:R-:W-:Y:S02]  /*0fc0*/  FFMA.FTZ R138, R4, R127, R138 ;  /* 0x0000007f048a7223 */ /* 0x000fe4000001008a */
[----:B------:R-:W-:-:S02]  /*0fd0*/  FADD.FTZ R102, R102, R125 ;  /* 0x0000007d66667221 */ /* 0x000fc40000010000 */
[----:B------:R-:W-:Y:S02]  /*0fe0*/  FFMA.FTZ R122, R141, R125, R122 ;  /* 0x0000007d8d7a7223 */ /* 0x000fe4000001007a */
[----:B------:R-:W-:Y:S02]  /*0ff0*/  FADD.FTZ R103, R103, R124 ;  /* 0x0000007c67677221 */ /* 0x000fe40000010000 */
[-C--:B------:R-:W-:Y:S02]  /*1000*/  FFMA.FTZ R143, R7, R124.reuse, R143 ;  /* 0x0000007c078f7223 */ /* 0x080fe4000001008f */
[----:B------:R-:W-:Y:S02]  /*1010*/  FFMA.FTZ R123, R144, R124, R123 ;  /* 0x0000007c907b7223 */ /* 0x000fe4000001007b */
[----:B------:R-:W-:Y:S02]  /*1020*/  FADD.FTZ R124, RZ, R138 ;  /* 0x0000008aff7c7221 */ /* 0x000fe40000010000 */
[----:B------:R-:W-:-:S02]  /*1030*/  FFMA.FTZ R125, R137, R138, RZ ;  /* 0x0000008a897d7223 */ /* 0x000fc400000100ff */
        /* <DEDUP_REMOVED lines=16> */
.L_x_120:
[----:B0-----:R-:W-:Y:S05]  /*1140*/  BSYNC B0 ;  /* 0x0000000000007941 */ /* 0x001fea0003800000 */
.L_x_119:
[----:B------:R-:W-:Y:S01]  /*1150*/  BSSY B0, `(.L_x_121) ;  /* 0x000005c000007945 */ /* 0x000fe20003800000 */
[----:B------:R-:W-:Y:S05]  /*1160*/  @!P2 BRA `(.L_x_122) ;  /* 0x000005a00000a947 */ /* 0x000fea0003800000 */
[----:B------:R-:W-:-:S04]  /*1170*/  LEA R124, P0, R209, c[0x0][0x188], 0x3 ;  /* 0x00006200d17c7a11 */ /* 0x000fc800078018ff */
        /* <DEDUP_REMOVED lines=22> */
[----:B------:R0:W5:Y:S02]  /*12e0*/  @P5 LDG.E.64 R172, [R130.64] ;  /* 0x0000000482ac5981 */ /* 0x000164000c1e1b00 */
[----:B-----5:R-:W-:Y:S02]  /*12f0*/  FSEL R154, R208, RZ, !P0 ;  /* 0x000000ffd09a7208 */ /* 0x020fe40004000000 */
[----:B------:R-:W-:Y:S01]  /*1300*/  IADD3 R209, R209, 0x80, RZ ;  /* 0x00000080d1d17810 */ /* 0x000fe20007ffe0ff */
[----:B--2---:R-:W-:Y:S01]  /*1310*/  IMAD.MOV.U32 R150, RZ, RZ, R124 ;  /* 0x000000ffff967224 */ /* 0x004fe200078e007c */
[--C-:B------:R-:W-:Y:S01]  /*1320*/  SHF.R.U64 R124, R124, 0x10, R125.reuse ;  /* 0x000000107c7c7819 */ /* 0x100fe2000000127d */
[--C-:B------:R-:W-:Y:S01]  /*1330*/  IMAD.MOV.U32 R151, RZ, RZ, R125.reuse ;  /* 0x000000ffff977224 */ /* 0x100fe200078e007d */
[----:B------:R-:W-:Y:S02]  /*1340*/  SHF.R.U32.HI R125, RZ, 0x10, R125 ;  /* 0x00000010ff7d7819 */ /* 0x000fe4000001167d */
[----:B------:R-:W-:-:S02]  /*1350*/  PRMT R124, RZ, 0x5410, R124 ;  /* 0x00005410ff7c7816 */ /* 0x000fc4000000007c */
[----:B------:R-:W-:Y:S02]  /*1360*/  PRMT R151, RZ, 0x5410, R151 ;  /* 0x00005410ff977816 */ /* 0x000fe40000000097 */
[----:B------:R-:W-:Y:S01]  /*1370*/  PRMT R150, RZ, 0x5410, R150 ;  /* 0x00005410ff967816 */ /* 0x000fe20000000096 */
[C---:B0-----:R-:W-:Y:S01]  /*1380*/  FADD.FTZ R130, -R154.reuse, R124 ;  /* 0x0000007c9a827221 */ /* 0x041fe20000010100 */
[----:B------:R-:W-:Y:S01]  /*1390*/  PRMT R125, RZ, 0x5410, R125 ;  /* 0x00005410ff7d7816 */ /* 0x000fe2000000007d */
[----:B------:R-:W-:Y:S01]  /*13a0*/  FADD.FTZ R152, -R154, R151 ;  /* 0x000000979a987221 */ /* 0x000fe20000010100 */
[----:B---3--:R-:W-:Y:S01]  /*13b0*/  SHF.R.U64 R151, R128, 0x10, R129 ;  /* 0x0000001080977819 */ /* 0x008fe20000001281 */
[----:B------:R-:W-:Y:S02]  /*13c0*/  IMAD.MOV.U32 R124, RZ, RZ, R128 ;  /* 0x000000ffff7c7224 */ /* 0x000fe400078e0080 */
[----:B----4-:R-:W-:Y:S01]  /*13d0*/  IMAD.MOV.U32 R128, RZ, RZ, R126 ;  /* 0x000000ffff807224 */ /* 0x010fe200078e007e */
[----:B------:R-:W-:Y:S01]  /*13e0*/  SHF.R.U64 R126, R126, 0x10, R127 ;  /* 0x000000107e7e7819 */ /* 0x000fe2000000127f */
[C---:B------:R-:W-:Y:S01]  /*13f0*/  FADD.FTZ R150, -R154.reuse, R150 ;  /* 0x000000969a967221 */ /* 0x040fe20000010100 */
[----:B------:R-:W-:Y:S01]  /*1400*/  SHF.R.U32.HI R178, RZ, 0x10, R129 ;  /* 0x00000010ffb27819 */ /* 0x000fe20000011681 */
[----:B------:R-:W-:Y:S01]  /*1410*/  FADD.FTZ R154, -R154, R125 ;  /* 0x0000007d9a9a7221 */ /* 0x000fe20000010100 */
[----:B------:R-:W-:Y:S01]  /*1420*/  PRMT R126, RZ, 0x5410, R126 ;  /* 0x00005410ff7e7816 */ /* 0x000fe2000000007e */
[----:B------:R-:W-:-:S02]  /*1430*/  IMAD.MOV.U32 R125, RZ, RZ, R129 ;  /* 0x000000ffff7d7224 */ /* 0x000fc400078e0081 */
[--C-:B------:R-:W-:Y:S01]  /*1440*/  IMAD.MOV.U32 R129, RZ, RZ, R127.reuse ;  /* 0x000000ffff817224 */ /* 0x100fe200078e007f */
[----:B------:R-:W-:Y:S01]  /*1450*/  SHF.R.U32.HI R153, RZ, 0x10, R127 ;  /* 0x00000010ff997819 */ /* 0x000fe2000001167f */
[----:B------:R-:W-:Y:S01]  /*1460*/  FMUL.FTZ R147, R133, R150 ;  /* 0x0000009685937220 */ /* 0x000fe20000410000 */
[----:B------:R-:W-:Y:S01]  /*1470*/  PRMT R127, RZ, 0x5410, R124 ;  /* 0x00005410ff7f7816 */ /* 0x000fe2000000007c */
[----:B-1----:R-:W-:Y:S01]  /*1480*/  FMUL.FTZ R149, R17, R126 ;  /* 0x0000007e11957220 */ /* 0x002fe20000410000 */
[----:B------:R-:W-:Y:S01]  /*1490*/  PRMT R124, RZ, 0x5410, R151 ;  /* 0x00005410ff7c7816 */ /* 0x000fe20000000097 */
[----:B------:R-:W-:Y:S01]  /*14a0*/  FMUL.FTZ R150, R133, R130 ;  /* 0x0000008285967220 */ /* 0x000fe20000410000 */
[----:B------:R-:W-:Y:S02]  /*14b0*/  PRMT R129, RZ, 0x5410, R129 ;  /* 0x00005410ff817816 */ /* 0x000fe40000000081 */
[----:B------:R-:W-:Y:S01]  /*14c0*/  PRMT R131, RZ, 0x5410, R128 ;  /* 0x00005410ff837816 */ /* 0x000fe20000000080 */
[----:B------:R-:W-:Y:S01]  /*14d0*/  FADD.FTZ R97, R97, R124 ;  /* 0x0000007c61617221 */ /* 0x000fe20000010000 */
[----:B------:R-:W-:Y:S01]  /*14e0*/  PRMT R125, RZ, 0x5410, R125 ;  /* 0x00005410ff7d7816 */ /* 0x000fe2000000007d */
[----:B------:R-:W-:-:S02]  /*14f0*/  FFMA.FTZ R149, R13, R124, R149 ;  /* 0x0000007c0d957223 */ /* 0x000fc40000010095 */
[----:B------:R-:W-:Y:S01]  /*1500*/  FFMA.FTZ R117, R150, R124, R117 ;  /* 0x0000007c96757223 */ /* 0x000fe20000010075 */
[----:B------:R-:W-:Y:S01]  /*1510*/  PRMT R128, RZ, 0x5410, R153 ;  /* 0x00005410ff807816 */ /* 0x000fe20000000099 */
[----:B------:R-:W-:Y:S02]  /*1520*/  FMUL.FTZ R124, R18, R129 ;  /* 0x00000081127c7220 */ /* 0x000fe40000410000 */
[----:B------:R-:W-:Y:S02]  /*1530*/  FMUL.FTZ R148, R16, R131 ;  /* 0x0000008310947220 */ /* 0x000fe40000410000 */
[----:B------:R-:W-:Y:S02]  /*1540*/  FMUL.FTZ R151, R133, R152 ;  /* 0x0000009885977220 */ /* 0x000fe40000410000 */
        /* <DEDUP_REMOVED lines=17> */
[C---:B------:R-:W-:Y:S02]  /*1660*/  FFMA.FTZ R116, R147.reuse, R127, R116 ;  /* 0x0000007f93747223 */ /* 0x040fe40000010074 */
        /* <DEDUP_REMOVED lines=10> */
.L_x_122:
[----:B------:R-:W-:Y:S05]  /*1710*/  BSYNC B0 ;  /* 0x0000000000007941 */ /* 0x000fea0003800000 */
.L_x_121:
        /* <DEDUP_REMOVED lines=46> */
[----:B------:R-:W-:Y:S01]  /*1a00*/  IMAD.MOV.U32 R129, RZ, RZ, R127 ;  /* 0x000000ffff817224 */ /* 0x000fe200078e007f */
[----:B------:R-:W-:Y:S01]  /*1a10*/  PRMT R126, RZ, 0x5410, R124 ;  /* 0x00005410ff7e7816 */ /* 0x000fe2000000007c */
[----:B------:R-:W-:Y:S01]  /*1a20*/  IMAD.MOV.U32 R127, RZ, RZ, R125 ;  /* 0x000000ffff7f7224 */ /* 0x000fe200078e007d */
[----:B------:R-:W-:Y:S01]  /*1a30*/  PRMT R124, RZ, 0x5410, R161 ;  /* 0x00005410ff7c7816 */ /* 0x000fe200000000a1 */
[----:B------:R-:W-:-:S02]  /*1a40*/  FMUL.FTZ R157, R133, R160 ;  /* 0x000000a0859d7220 */ /* 0x000fc40000410000 */
[----:B-1----:R-:W-:Y:S01]  /*1a50*/  FMUL.FTZ R159, R25, R126 ;  /* 0x0000007e199f7220 */ /* 0x002fe20000410000 */
[----:B------:R-:W-:Y:S01]  /*1a60*/  PRMT R127, RZ, 0x5410, R127 ;  /* 0x00005410ff7f7816 */ /* 0x000fe2000000007f */
[----:B------:R-:W-:Y:S01]  /*1a70*/  FMUL.FTZ R160, R133, R130 ;  /* 0x0000008285a07220 */ /* 0x000fe20000410000 */
[----:B------:R-:W-:Y:S01]  /*1a80*/  SHF.R.U32.HI R163, RZ, 0x10, R125 ;  /* 0x00000010ffa37819 */ /* 0x000fe2000001167d */
        /* <DEDUP_REMOVED lines=8> */
[----:B------:R-:W-:Y:S02]  /*1b10*/  FMUL.FTZ R161, R133, R162 ;  /* 0x000000a285a17220 */ /* 0x000fe40000410000 */
[----:B------:R-:W-:Y:S01]  /*1b20*/  FFMA.FTZ R162, R22, R129, R124 ;  /* 0x0000008116a27223 */ /* 0x000fe2000001007c */
[----:B------:R-:W-:Y:S01]  /*1b30*/  PRMT R124, RZ, 0x5410, R178 ;  /* 0x00005410ff7c7816 */ /* 0x000fe200000000b2 */
[----:B------:R-:W-:Y:S02]  /*1b40*/  FMUL.FTZ R163, R27, R128 ;  /* 0x000000801ba37220 */ /* 0x000fe40000410000 */
[----:B------:R-:W-:Y:S02]  /*1b50*/  FMUL.FTZ R164, R133, R164 ;  /* 0x000000a485a47220 */ /* 0x000fe40000410000 */
[----:B------:R-:W-:-:S02]  /*1b60*/  FFMA.FTZ R158, R20, R125, R158 ;  /* 0x0000007d149e7223 */ /* 0x000fc4000001009e */
[----:B------:R-:W-:Y:S02]  /*1b70*/  FADD.FTZ R95, R95, R124 ;  /* 0x0000007c5f5f7221 */ /* 0x000fe40000010000 */
[-C--:B------:R-:W-:Y:S02]  /*1b80*/  FFMA.FTZ R163, R23, R124.reuse, R163 ;  /* 0x0000007c17a37223 */ /* 0x080fe400000100a3 */
        /* <DEDUP_REMOVED lines=21> */
.L_x_124:
[----:B------:R-:W-:Y:S05]  /*1ce0*/  BSYNC B0 ;  /* 0x0000000000007941 */ /* 0x000fea0003800000 */
.L_x_123:
        /* <DEDUP_REMOVED lines=30> */
[----:B------:R-:W-:-:S03]  /*1ed0*/  IMAD.MOV.U32 R181, RZ, RZ, R129 ;  /* 0x000000ffffb57224 */ /* 0x000fc600078e0081 */
[----:B------:R-:W-:Y:S02]  /*1ee0*/  PRMT R128, RZ, 0x5410, R128 ;  /* 0x00005410ff807816 */ /* 0x000fe40000000080 */
[----:B------:R-:W-:Y:S02]  /*1ef0*/  SHF.R.U32.HI R129, RZ, 0x10, R129 ;  /* 0x00000010ff817819 */ /* 0x000fe40000011681 */
[----:B---3--:R-:W-:Y:S01]  /*1f00*/  SHF.R.U64 R183, R126, 0x10, R127 ;  /* 0x000000107eb77819 */ /* 0x008fe2000000127f */
[C---:B------:R-:W-:Y:S01]  /*1f10*/  FADD.FTZ R182, -R186.reuse, R128 ;  /* 0x00000080bab67221 */ /* 0x040fe20000010100 */
[----:B------:R-:W-:Y:S01]  /*1f20*/  PRMT R180, RZ, 0x5410, R180 ;  /* 0x00005410ffb47816 */ /* 0x000fe200000000b4 */
[----:B------:R-:W-:Y:S01]  /*1f30*/  IMAD.MOV.U32 R128, RZ, RZ, R126 ;  /* 0x000000ffff807224 */ /* 0x000fe200078e007e */
[----:B------:R-:W-:Y:S01]  /*1f40*/  PRMT R181, RZ, 0x5410, R181 ;  /* 0x00005410ffb57816 */ /* 0x000fe200000000b5 */
[----:B----4-:R-:W-:Y:S01]  /*1f50*/  IMAD.MOV.U32 R126, RZ, RZ, R124 ;  /* 0x000000ffff7e7224 */ /* 0x010fe200078e007c */
[----:B------:R-:W-:Y:S01]  /*1f60*/  PRMT R129, RZ, 0x5410, R129 ;  /* 0x00005410ff817816 */ /* 0x000fe20000000081 */
[----:B------:R-:W-:-:S02]  /*1f70*/  FADD.FTZ R180, -R186, R180 ;  /* 0x000000b4bab47221 */ /* 0x000fc40000010100 */
[C---:B0-----:R-:W-:Y:S01]  /*1f80*/  FADD.FTZ R130, -R186.reuse, R181 ;  /* 0x000000b5ba827221 */ /* 0x041fe20000010100 */
[----:B------:R-:W-:Y:S01]  /*1f90*/  PRMT R131, RZ, 0x5410, R126 ;  /* 0x00005410ff837816 */ /* 0x000fe2000000007e */
[----:B------:R-:W-:Y:S01]  /*1fa0*/  FADD.FTZ R186, -R186, R129 ;  /* 0x00000081baba7221 */ /* 0x000fe20000010100 */
[--C-:B------:R-:W-:Y:S01]  /*1fb0*/  SHF.R.U32.HI R210, RZ, 0x10, R127.reuse ;  /* 0x00000010ffd27819 */ /* 0x100fe2000001167f */
[----:B------:R-:W-:Y:S01]  /*1fc0*/  IMAD.MOV.U32 R129, RZ, RZ, R127 ;  /* 0x000000ffff817224 */ /* 0x000fe200078e007f */
[--C-:B-1----:R-:W-:Y:S01]  /*1fd0*/  SHF.R.U64 R179, R124, 0x10, R125.reuse ;  /* 0x000000107cb37819 */ /* 0x102fe2000000127d */
[--C-:B------:R-:W-:Y:S01]  /*1fe0*/  IMAD.MOV.U32 R127, RZ, RZ, R125.reuse ;  /* 0x000000ffff7f7224 */ /* 0x100fe200078e007d */
[----:B------:R-:W-:Y:S01]  /*1ff0*/  SHF.R.U32.HI R178, RZ, 0x10, R125 ;  /* 0x00000010ffb27819 */ /* 0x000fe2000001167d */
[----:B------:R-:W-:Y:S01]  /*2000*/  FMUL.FTZ R124, R32, R131 ;  /* 0x00000083207c7220 */ /* 0x000fe20000410000 */
[----:B------:R-:W-:Y:S02]  /*2010*/  PRMT R125, RZ, 0x5410, R128 ;  /* 0x00005410ff7d7816 */ /* 0x000fe40000000080 */
[----:B------:R-:W-:Y:S01]  /*2020*/  PRMT R126, RZ, 0x5410, R179 ;  /* 0x00005410ff7e7816 */ /* 0x000fe200000000b3 */
[----:B------:R-:W-:-:S02]  /*2030*/  FMUL.FTZ R177, R133, R180 ;  /* 0x000000b485b17220 */ /* 0x000fc40000410000 */
[----:B------:R-:W-:Y:S01]  /*2040*/  FFMA.FTZ R180, R28, R125, R124 ;  /* 0x0000007d1cb47223 */ /* 0x000fe2000001007c */
[----:B------:R-:W-:Y:S01]  /*2050*/  PRMT R124, RZ, 0x5410, R183 ;  /* 0x00005410ff7c7816 */ /* 0x000fe200000000b7 */
[----:B------:R-:W-:Y:S01]  /*2060*/  FMUL.FTZ R181, R33, R126 ;  /* 0x0000007e21b57220 */ /* 0x000fe20000410000 */
[----:B------:R-:W-:Y:S01]  /*2070*/  PRMT R128, RZ, 0x5410, R178 ;  /* 0x00005410ff807816 */ /* 0x000fe200000000b2 */
[----:B------:R-:W-:Y:S02]  /*2080*/  FMUL.FTZ R182, R133, R182 ;  /* 0x000000b685b67220 */ /* 0x000fe40000410000 */
[----:B------:R-:W-:Y:S02]  /*2090*/  FADD.FTZ R89, R89, R124 ;  /* 0x0000007c59597221 */ /* 0x000fe40000010000 */
[-C--:B------:R-:W-:Y:S02]  /*20a0*/  FFMA.FTZ R181, R29, R124.reuse, R181 ;  /* 0x0000007c1db57223 */ /* 0x080fe400000100b5 */
[----:B------:R-:W-:Y:S01]  /*20b0*/  FFMA.FTZ R109, R182, R124, R109 ;  /* 0x0000007cb66d7223 */ /* 0x000fe2000001006d */
[----:B------:R-:W-:Y:S01]  /*20c0*/  PRMT R124, RZ, 0x5410, R210 ;  /* 0x00005410ff7c7816 */ /* 0x000fe200000000d2 */
[----:B------:R-:W-:Y:S01]  /*20d0*/  FMUL.FTZ R185, R35, R128 ;  /* 0x0000008023b97220 */ /* 0x000fe20000410000 */
[----:B------:R-:W-:Y:S01]  /*20e0*/  PRMT R127, RZ, 0x5410, R127 ;  /* 0x00005410ff7f7816 */ /* 0x000fe2000000007f */
[----:B------:R-:W-:Y:S01]  /*20f0*/  FMUL.FTZ R186, R133, R186 ;  /* 0x000000ba85ba7220 */ /* 0x000fe20000410000 */
[----:B------:R-:W-:Y:S01]  /*2100*/  PRMT R129, RZ, 0x5410, R129 ;  /* 0x00005410ff817816 */ /* 0x000fe20000000081 */
[----:B------:R-:W-:-:S02]  /*2110*/  FADD.FTZ R91, R91, R124 ;  /* 0x0000007c5b5b7221 */ /* 0x000fc40000010000 */
[-C--:B------:R-:W-:Y:S02]  /*2120*/  FFMA.FTZ R185, R31, R124.reuse, R185 ;  /* 0x0000007c1fb97223 */ /* 0x080fe400000100b9 */
[----:B------:R-:W-:Y:S02]  /*2130*/  FFMA.FTZ R111, R186, R124, R111 ;  /* 0x0000007cba6f7223 */ /* 0x000fe4000001006f */
[----:B------:R-:W-:Y:S02]  /*2140*/  FMUL.FTZ R184, R34, R127 ;  /* 0x0000007f22b87220 */ /* 0x000fe40000410000 */
[----:B------:R-:W-:Y:S02]  /*2150*/  FADD.FTZ R124, R207, R180 ;  /* 0x000000b4cf7c7221 */ /* 0x000fe40000010000 */
[----:B------:R-:W-:Y:S02]  /*2160*/  FFMA.FTZ R206, R177, R180, R206 ;  /* 0x000000b4b1ce7223 */ /* 0x000fe400000100ce */
[----:B------:R-:W-:-:S02]  /*2170*/  FADD.FTZ R88, R88, R125 ;  /* 0x0000007d58587221 */ /* 0x000fc40000010000 */
[----:B------:R-:W-:Y:S02]  /*2180*/  FFMA.FTZ R108, R177, R125, R108 ;  /* 0x0000007db16c7223 */ /* 0x000fe4000001006c */
[----:B------:R-:W-:Y:S02]  /*2190*/  FMUL.FTZ R183, R133, R130 ;  /* 0x0000008285b77220 */ /* 0x000fe40000410000 */
        /* <DEDUP_REMOVED lines=17> */
.L_x_126:
[----:B------:R-:W-:Y:S05]  /*22b0*/  BSYNC B0 ;  /* 0x0000000000007941 */ /* 0x000fea0003800000 */
.L_x_125:
[----:B------:R-:W-:Y:S01]  /*22c0*/  ISETP.GE.U32.AND P0, PT, R187, 0x280, PT ;  /* 0x00000280bb00780c */ /* 0x000fe20003f06070 */
[----:B------:R-:W-:-:S12]  /*22d0*/  BSSY B0, `(.L_x_127) ;  /* 0x000005b000007945 */ /* 0x000fd80003800000 */
        /* <DEDUP_REMOVED lines=10> */
[----:B------:R-:W-:-:S03]  /*2380*/  IMAD.SHL.U32 R130, R209, 0x4, RZ ;  /* 0x00000004d1827824 */ /* 0x000fc600078e00ff */
[----:B------:R-:W-:-:S13]  /*2390*/  ISETP.NE.AND.EX P0, PT, RZ, c[0x0][0x21c], PT, P0 ;  /* 0x00008700ff007a0c */ /* 0x000fda0003f05300 */
[----:B------:R-:W-:-:S04]  /*23a0*/  @P0 LEA R190, P5, R209, c[0x0][0x218], 0x3 ;  /* 0x00008600d1be0a11 */ /* 0x000fc800078a18ff */
[----:B------:R-:W-:Y:S02]  /*23b0*/  @P0 LEA.HI.X R191, R209, c[0x0][0x21c], RZ, 0x3, P5 ;  /* 0x00008700d1bf0a11 */ /* 0x000fe400028f1cff */
[----:B------:R-:W-:Y:S02]  /*23c0*/  ISETP.NE.U32.AND P5, PT, RZ, c[0x0][0x250], PT ;  /* 0x00009400ff007a0c */ /* 0x000fe40003fa5070 */
[----:B------:R-:W-:Y:S01]  /*23d0*/  SHF.R.U32.HI R131, RZ, 0x1e, R209 ;  /* 0x0000001eff837819 */ /* 0x000fe200000116d1 */
[----:B------:R0:W5:Y:S01]  /*23e0*/  @P0 LDG.E.64 R166, [R190.64] ;  /* 0x00000004bea60981 */ /* 0x000162000c1e1b00 */
[----:B------:R-:W-:Y:S02]  /*23f0*/  ISETP.NE.AND.EX P5, PT, RZ, c[0x0][0x254], PT, P5 ;  /* 0x00009500ff007a0c */ /* 0x000fe40003fa5350 */
[----:B------:R-:W-:-:S04]  /*2400*/  IADD3 R178, P0, R130, c[0x0][0x190], RZ ;  /* 0x0000640082b27a10 */ /* 0x000fc80007f1e0ff */
[----:B------:R-:W-:-:S05]  /*2410*/  IADD3.X R179, R131, c[0x0][0x194], RZ, P0, !PT ;  /* 0x0000650083b37a10 */ /* 0x000fca00007fe4ff */
[----:B------:R1:W5:Y:S02]  /*2420*/  LDG.E R188, [R178.64] ;  /* 0x00000004b2bc7981 */ /* 0x000364000c1e1900 */
[----:B------:R-:W-:-:S04]  /*2430*/  @P5 IADD3 R130, P0, R130, c[0x0][0x198], RZ ;  /* 0x0000660082825a10 */ /* 0x000fc80007f1e0ff */
[----:B------:R-:W-:Y:S02]  /*2440*/  @P5 IADD3.X R131, R131, c[0x0][0x19c], RZ, P0, !PT ;  /* 0x0000670083835a10 */ /* 0x000fe400007fe4ff */
[----:B------:R-:W-:-:S03]  /*2450*/  ISETP.NE.AND P0, PT, R3, RZ, PT ;  /* 0x000000ff0300720c */ /* 0x000fc60003f05270 */
[----:B------:R1:W5:Y:S02]  /*2460*/  @P5 LDG.E R189, [R130.64] ;  /* 0x0000000482bd5981 */ /* 0x000364000c1e1900 */
[----:B0----5:R-:W-:Y:S01]  /*2470*/  FSEL R191, R208, RZ, !P0 ;  /* 0x000000ffd0bf7208 */ /* 0x021fe20004000000 */
[----:B--2---:R-:W-:Y:S01]  /*2480*/  IMAD.MOV.U32 R192, RZ, RZ, R124 ;  /* 0x000000ffffc07224 */ /* 0x004fe200078e007c */
[--C-:B------:R-:W-:Y:S01]  /*2490*/  SHF.R.U64 R124, R124, 0x10, R125.reuse ;  /* 0x000000107c7c7819 */ /* 0x100fe2000000127d */
[----:B------:R-:W-:-:S03]  /*24a0*/  IMAD.MOV.U32 R190, RZ, RZ, R125 ;  /* 0x000000ffffbe7224 */ /* 0x000fc600078e007d */
[----:B------:R-:W-:Y:S02]  /*24b0*/  PRMT R124, RZ, 0x5410, R124 ;  /* 0x00005410ff7c7816 */ /* 0x000fe4000000007c */
[----:B------:R-:W-:Y:S02]  /*24c0*/  SHF.R.U32.HI R125, RZ, 0x10, R125 ;  /* 0x00000010ff7d7819 */ /* 0x000fe4000001167d */
[----:B---3--:R-:W-:Y:S01]  /*24d0*/  SHF.R.U64 R194, R128, 0x10, R129 ;  /* 0x0000001080c27819 */ /* 0x008fe20000001281 */
[----:B-1----:R-:W-:Y:S02]  /*24e0*/  FADD.FTZ R130, -R191, R124 ;  /* 0x0000007cbf827221 */ /* 0x002fe40000010100 */
[----:B------:R-:W-:Y:S01]  /*24f0*/  IMAD.MOV.U32 R124, RZ, RZ, R128 ;  /* 0x000000ffff7c7224 */ /* 0x000fe200078e0080 */
[----:B------:R-:W-:Y:S01]  /*2500*/  PRMT R192, RZ, 0x5410, R192 ;  /* 0x00005410ffc07816 */ /* 0x000fe200000000c0 */
[----:B----4-:R-:W-:Y:S01]  /*2510*/  IMAD.MOV.U32 R128, RZ, RZ, R126 ;  /* 0x000000ffff807224 */ /* 0x010fe200078e007e */
[----:B------:R-:W-:-:S02]  /*2520*/  PRMT R125, RZ, 0x5410, R125 ;  /* 0x00005410ff7d7816 */ /* 0x000fc4000000007d */
[----:B------:R-:W-:Y:S01]  /*2530*/  PRMT R190, RZ, 0x5410, R190 ;  /* 0x00005410ffbe7816 */ /* 0x000fe200000000be */
[C---:B------:R-:W-:Y:S01]  /*2540*/  FADD.FTZ R192, -R191.reuse, R192 ;  /* 0x000000c0bfc07221 */ /* 0x040fe20000010100 */
[----:B------:R-:W-:Y:S01]  /*2550*/  SHF.R.U64 R126, R126, 0x10, R127 ;  /* 0x000000107e7e7819 */ /* 0x000fe2000000127f */
[C---:B------:R-:W-:Y:S01]  /*2560*/  FADD.FTZ R196, -R191.reuse, R125 ;  /* 0x0000007dbfc47221 */ /* 0x040fe20000010100 */
[----:B------:R-:W-:Y:S01]  /*2570*/  PRMT R128, RZ, 0x5410, R128 ;  /* 0x00005410ff807816 */ /* 0x000fe20000000080 */
[--C-:B------:R-:W-:Y:S01]  /*2580*/  IMAD.MOV.U32 R125, RZ, RZ, R129.reuse ;  /* 0x000000ffff7d7224 */ /* 0x100fe200078e0081 */
[----:B------:R-:W-:Y:S01]  /*2590*/  SHF.R.U32.HI R179, RZ, 0x10, R129 ;  /* 0x00000010ffb37819 */ /* 0x000fe20000011681 */
[--C-:B------:R-:W-:Y:S01]  /*25a0*/  IMAD.MOV.U32 R129, RZ, RZ, R127.reuse ;  /* 0x000000ffff817224 */ /* 0x100fe200078e007f */
[----:B------:R-:W-:Y:S01]  /*25b0*/  SHF.R.U32.HI R131, RZ, 0x10, R127 ;  /* 0x00000010ff837819 */ /* 0x000fe2000001167f */
[----:B------:R-:W-:Y:S01]  /*25c0*/  FADD.FTZ R178, -R191, R190 ;  /* 0x000000bebfb27221 */ /* 0x000fe20000010100 */
[----:B------:R-:W-:Y:S01]  /*25d0*/  PRMT R127, RZ, 0x5410, R124 ;  /* 0x00005410ff7f7816 */ /* 0x000fe2000000007c */
[----:B------:R-:W-:Y:S01]  /*25e0*/  FMUL.FTZ R190, R41, R128 ;  /* 0x0000008029be7220 */ /* 0x000fe20000410000 */
[----:B------:R-:W-:Y:S01]  /*25f0*/  PRMT R126, RZ, 0x5410, R126 ;  /* 0x00005410ff7e7816 */ /* 0x000fe2000000007e */
[----:B------:R-:W-:Y:S01]  /*2600*/  FMUL.FTZ R191, R133, R192 ;  /* 0x000000c085bf7220 */ /* 0x000fe20000410000 */
[----:B------:R-:W-:Y:S01]  /*2610*/  PRMT R124, RZ, 0x5410, R194 ;  /* 0x00005410ff7c7816 */ /* 0x000fe200000000c2 */
[----:B------:R-:W-:-:S02]  /*2620*/  FADD.FTZ R84, R84, R127 ;  /* 0x0000007f54547221 */ /* 0x000fc40000010000 */
[-C--:B------:R-:W-:Y:S02]  /*2630*/  FFMA.FTZ R190, R36, R127.reuse, R190 ;  /* 0x0000007f24be7223 */ /* 0x080fe400000100be */
[----:B------:R-:W-:Y:S01]  /*2640*/  FFMA.FTZ R104, R191, R127, R104 ;  /* 0x0000007fbf687223 */ /* 0x000fe20000010068 */
[----:B------:R-:W-:Y:S01]  /*2650*/  PRMT R127, RZ, 0x5410, R131 ;  /* 0x00005410ff7f7816 */ /* 0x000fe20000000083 */
[----:B------:R-:W-:Y:S02]  /*2660*/  FMUL.FTZ R193, R42, R126 ;  /* 0x0000007e2ac17220 */ /* 0x000fe40000410000 */
[----:B------:R-:W-:Y:S01]  /*2670*/  FMUL.FTZ R192, R133, R130 ;  /* 0x0000008285c07220 */ /* 0x000fe20000410000 */
[----:B------:R-:W-:Y:S01]  /*2680*/  PRMT R129, RZ, 0x5410, R129 ;  /* 0x00005410ff817816 */ /* 0x000fe20000000081 */
[----:B------:R-:W-:Y:S02]  /*2690*/  FADD.FTZ R85, R85, R124 ;  /* 0x0000007c55557221 */ /* 0x000fe40000010000 */
[----:B------:R-:W-:-:S02]  /*26a0*/  FFMA.FTZ R193, R38, R124, R193 ;  /* 0x0000007c26c17223 */ /* 0x000fc400000100c1 */
[----:B------:R-:W-:Y:S01]  /*26b0*/  FFMA.FTZ R105, R192, R124, R105 ;  /* 0x0000007cc0697223 */ /* 0x000fe20000010069 */
[----:B------:R-:W-:Y:S01]  /*26c0*/  PRMT R124, RZ, 0x5410, R179 ;  /* 0x00005410ff7c7816 */ /* 0x000fe200000000b3 */
[----:B------:R-:W-:Y:S02]  /*26d0*/  FMUL.FTZ R197, R132, R127 ;  /* 0x0000007f84c57220 */ /* 0x000fe40000410000 */
[----:B------:R-:W-:Y:S01]  /*26e0*/  FMUL.FTZ R196, R133, R196 ;  /* 0x000000c485c47220 */ /* 0x000fe20000410000 */
[----:B------:R-:W-:Y:S01]  /*26f0*/  PRMT R125, RZ, 0x5410, R125 ;  /* 0x00005410ff7d7816 */ /* 0x000fe2000000007d */
[----:B------:R-:W-:Y:S02]  /*2700*/  FMUL.FTZ R194, R43, R129 ;  /* 0x000000812bc27220 */ /* 0x000fe40000410000 */
[----:B------:R-:W-:Y:S02]  /*2710*/  FMUL.FTZ R195, R133, R178 ;  /* 0x000000b285c37220 */ /* 0x000fe40000410000 */
[----:B------:R-:W-:-:S02]  /*2720*/  FADD.FTZ R87, R87, R124 ;  /* 0x0000007c57577221 */ /* 0x000fc40000010000 */
[-C--:B------:R-:W-:Y:S02]  /*2730*/  FFMA.FTZ R197, R40, R124.reuse, R197 ;  /* 0x0000007c28c57223 */ /* 0x080fe400000100c5 */
[----:B------:R-:W-:Y:S02]  /*2740*/  FFMA.FTZ R107, R196, R124, R107 ;  /* 0x0000007cc46b7223 */ /* 0x000fe4000001006b */
[----:B------:R-:W-:Y:S02]  /*2750*/  FADD.FTZ R124, R207, R190 ;  /* 0x000000becf7c7221 */ /* 0x000fe40000010000 */
[----:B------:R-:W-:Y:S02]  /*2760*/  FFMA.FTZ R206, R191, R190, R206 ;  /* 0x000000bebfce7223 */ /* 0x000fe400000100ce */
[----:B------:R-:W-:Y:S02]  /*2770*/  FADD.FTZ R86, R86, R125 ;  /* 0x0000007d56567221 */ /* 0x000fe40000010000 */
[----:B------:R-:W-:-:S02]  /*2780*/  FFMA.FTZ R194, R39, R125, R194 ;  /* 0x0000007d27c27223 */ /* 0x000fc400000100c2 */
        /* <DEDUP_REMOVED lines=15> */
.L_x_128:
[----:B------:R-:W-:Y:S05]  /*2880*/  BSYNC B0 ;  /* 0x0000000000007941 */ /* 0x000fea0003800000 */
.L_x_127:
[----:B------:R-:W-:Y:S02]  /*2890*/  LOP3.LUT P5, RZ, R37, 0xff, RZ, 0xc0, !PT ;  /* 0x000000ff25ff7812 */ /* 0x000fe400078ac0ff */
[----:B------:R-:W-:Y:S02]  /*28a0*/  SHF.R.U32.HI R126, RZ, 0x5, R0 ;  /* 0x00000005ff7e7819 */ /* 0x000fe40000011600 */
[----:B------:R-:W-:Y:S02]  /*28b0*/  LOP3.LUT P0, RZ, R0, 0x1f, RZ, 0xc0, !PT ;  /* 0x0000001f00ff7812 */ /* 0x000fe4000780c0ff */
[----:B-----5:R-:W-:-:S07]  /*28c0*/  LOP3.LUT R208, R126, 0x7fffffc, RZ, 0xc0, !PT ;  /* 0x07fffffc7ed07812 */ /* 0x020fce00078ec0ff */
[----:B------:R-:W-:Y:S01]  /*28d0*/  @!P5 IADD3 R208, R208, 0x4, RZ ;  /* 0x00000004d0d0d810 */ /* 0x000fe20007ffe0ff */
[----:B------:R-:W-:Y:S05]  /*28e0*/  BRA.DIV ~URZ, `(.L_x_129) ;  /* 0x000027527f007947 */ /* 0x000fea000b800000 */
[----:B------:R0:W1:Y:S02]  /*28f0*/  SHFL.DOWN PT, R128, R207, 0x10, 0x1f ;  /* 0x0a001f00cf807f89 */ /* 0x00006400000e0000 */
.L_x_159:
        /* <DEDUP_REMOVED lines=18> */
.L_x_160:
[----:B------:R-:W-:Y:S01]  /*2a20*/  @!P0 LOP3.LUT R125, R126, 0x3, RZ, 0xc0, !PT ;  /* 0x000000037e7d8812 */ /* 0x000fe200078ec0ff */
[----:B01----:R-:W-:Y:S01]  /*2a30*/  FADD.FTZ R179, R206, R179 ;  /* 0x000000b3ceb37221 */ /* 0x003fe20000010000 */
[----:B------:R-:W-:Y:S01]  /*2a40*/  WARPSYNC 0xffffffff ;  /* 0xffffffff00007948 */ /* 0x000fe20003800000 */
[----:B--2---:R-:W-:Y:S01]  /*2a50*/  FADD.FTZ R178, R131, R130 ;  /* 0x0000008283b27221 */ /* 0x004fe20000010000 */
[----:B------:R-:W-:Y:S01]  /*2a60*/  BSSY B0, `(.L_x_131) ;  /* 0x0000075000007945 */ /* 0x000fe20003800000 */
[----:B------:R-:W-:-:S05]  /*2a70*/  @!P0 IMAD.IADD R206, R208, 0x1, R125 ;  /* 0x00000001d0ce8824 */ /* 0x000fca00078e027d */
        /* <DEDUP_REMOVED lines=13> */
[----:B------:R-:W-:Y:S01]  /*2b50*/  FMUL.FTZ R179, R124, c[0x0][0x1e0] ;  /* 0x000078007cb37a20 */ /* 0x000fe20000410000 */
[----:B------:R-:W-:Y:S05]  /*2b60*/  @!P1 BRA `(.L_x_132) ;  /* 0x0000064000009947 */ /* 0x000fea0003800000 */
[----:B------:R-:W-:Y:S02]  /*2b70*/  ISETP.NE.U32.AND P0, PT, RZ, c[0x0][0x218], PT ;  /* 0x00008600ff007a0c */ /* 0x000fe40003f05070 */
[----:B------:R-:W-:Y:S02]  /*2b80*/  ISETP.NE.AND P5, PT, R3, RZ, PT ;  /* 0x000000ff0300720c */ /* 0x000fe40003fa5270 */
[----:B------:R-:W-:Y:S02]  /*2b90*/  ISETP.NE.AND.EX P0, PT, RZ, c[0x0][0x21c], PT, P0 ;  /* 0x00008700ff007a0c */ /* 0x000fe40003f05300 */
[----:B------:R-:W-:-:S02]  /*2ba0*/  FSEL R208, R178, RZ, !P5 ;  /* 0x000000ffb2d07208 */ /* 0x000fc40006800000 */
[----:B------:R-:W-:-:S03]  /*2bb0*/  LOP3.LUT P5, RZ, R136, 0xff, RZ, 0xc0, !PT ;  /* 0x000000ff88ff7812 */ /* 0x000fc600078ac0ff */
[-CC-:B------:R-:W-:Y:S02]  /*2bc0*/  FFMA.FTZ R125, R137, R179.reuse, R208.reuse ;  /* 0x000000b3897d7223 */ /* 0x180fe400000100d0 */
[-C--:B------:R-:W-:Y:S02]  /*2bd0*/  FFMA.FTZ R127, R141, R179.reuse, R208 ;  /* 0x000000b38d7f7223 */ /* 0x080fe400000100d0 */
[----:B------:R-:W-:Y:S02]  /*2be0*/  FADD.FTZ R124, R138, -R125 ;  /* 0x8000007d8a7c7221 */ /* 0x000fe40000010000 */
[----:B------:R-:W-:Y:S01]  /*2bf0*/  @P0 IMAD.MOV.U32 R125, RZ, RZ, R174 ;  /* 0x000000ffff7d0224 */ /* 0x000fe200078e00ae */
[----:B------:R-:W-:Y:S01]  /*2c00*/  @P0 SHF.R.U32.HI R131, RZ, 0x10, R175 ;  /* 0x00000010ff830819 */ /* 0x000fe200000116af */
[----:B------:R-:W-:Y:S02]  /*2c10*/  FMUL.FTZ R124, R133, R124 ;  /* 0x0000007c857c7220 */ /* 0x000fe40000410000 */
[----:B------:R-:W-:Y:S01]  /*2c20*/  FFMA.FTZ R128, R140, R179, R208 ;  /* 0x000000b38c807223 */ /* 0x000fe200000100d0 */
[----:B------:R-:W-:Y:S01]  /*2c30*/  @P0 PRMT R125, RZ, 0x5410, R125 ;  /* 0x00005410ff7d0816 */ /* 0x000fe2000000007d */
[----:B------:R-:W-:-:S02]  /*2c40*/  FADD.FTZ R130, R142, -R127 ;  /* 0x8000007f8e827221 */ /* 0x000fc40000010000 */
[----:B------:R-:W-:Y:S02]  /*2c50*/  @P0 IMAD.MOV.U32 R127, RZ, RZ, R175 ;  /* 0x000000ffff7f0224 */ /* 0x000fe400078e00af */
[----:B------:R-:W-:Y:S01]  /*2c60*/  @P0 FADD.FTZ R124, R124, R125 ;  /* 0x0000007d7c7c0221 */ /* 0x000fe20000010000 */
[----:B------:R-:W-:Y:S01]  /*2c70*/  @P0 SHF.R.U64 R125, R174, 0x10, R175 ;  /* 0x00000010ae7d0819 */ /* 0x000fe200000012af */
[----:B------:R-:W-:Y:S01]  /*2c80*/  FFMA.FTZ R208, R144, R179, R208 ;  /* 0x000000b390d07223 */ /* 0x000fe200000100d0 */
[----:B------:R-:W-:Y:S01]  /*2c90*/  @P0 PRMT R127, RZ, 0x5410, R127 ;  /* 0x00005410ff7f0816 */ /* 0x000fe2000000007f */
[----:B------:R-:W-:Y:S01]  /*2ca0*/  FMUL.FTZ R206, R124, c[0x0][0x1e8] ;  /* 0x00007a007cce7a20 */ /* 0x000fe20000410000 */
[----:B------:R-:W-:Y:S01]  /*2cb0*/  @P0 PRMT R125, RZ, 0x5410, R125 ;  /* 0x00005410ff7d0816 */ /* 0x000fe2000000007d */
[----:B------:R-:W-:Y:S02]  /*2cc0*/  FADD.FTZ R208, R143, -R208 ;  /* 0x800000d08fd07221 */ /* 0x000fe40000010000 */
[----:B------:R-:W-:Y:S01]  /*2cd0*/  FADD.FTZ R128, R139, -R128 ;  /* 0x800000808b807221 */ /* 0x000fe20000010000 */
[----:B------:R-:W-:Y:S01]  /*2ce0*/  FSEL R126, R206, RZ, P5 ;  /* 0x000000ffce7e7208 */ /* 0x000fe20002800000 */
[C---:B------:R-:W-:Y:S01]  /*2cf0*/  FMUL.FTZ R130, R133.reuse, R130 ;  /* 0x0000008285827220 */ /* 0x040fe20000410000 */
[----:B------:R-:W-:Y:S01]  /*2d00*/  ISETP.NE.U32.AND P5, PT, RZ, c[0x0][0x250], PT ;  /* 0x00009400ff007a0c */ /* 0x000fe20003fa5070 */
[C---:B------:R-:W-:Y:S01]  /*2d10*/  FMUL.FTZ R129, R133.reuse, R208 ;  /* 0x000000d085817220 */ /* 0x040fe20000410000 */
[----:B------:R-:W-:Y:S01]  /*2d20*/  @P0 PRMT R208, RZ, 0x5410, R131 ;  /* 0x00005410ffd00816 */ /* 0x000fe20000000083 */
[----:B------:R-:W-:Y:S01]  /*2d30*/  FMUL.FTZ R128, R133, R128 ;  /* 0x0000008085807220 */ /* 0x000fe20000410000 */
[----:B------:R-:W-:Y:S01]  /*2d40*/  ISETP.NE.AND.EX P5, PT, RZ, c[0x0][0x254], PT, P5 ;  /* 0x00009500ff007a0c */ /* 0x000fe20003fa5350 */
[----:B------:R-:W-:-:S02]  /*2d50*/  @P0 FADD.FTZ R130, R130, R127 ;  /* 0x0000007f82820221 */ /* 0x000fc40000010000 */
[----:B------:R-:W-:Y:S02]  /*2d60*/  @P0 FADD.FTZ R128, R128, R125 ;  /* 0x0000007d80800221 */ /* 0x000fe40000010000 */
[----:B------:R-:W-:Y:S02]  /*2d70*/  FMUL.FTZ R209, R130, c[0x0][0x1e8] ;  /* 0x00007a0082d17a20 */ /* 0x000fe40000410000 */
[----:B------:R-:W-:Y:S02]  /*2d80*/  @P0 FADD.FTZ R129, R129, R208 ;  /* 0x000000d081810221 */ /* 0x000fe40000010000 */
[----:B------:R-:W-:Y:S02]  /*2d90*/  FMUL.FTZ R207, R128, c[0x0][0x1e8] ;  /* 0x00007a0080cf7a20 */ /* 0x000fe40000410000 */
[----:B------:R-:W-:Y:S02]  /*2da0*/  FMUL.FTZ R211, R129, c[0x0][0x1e8] ;  /* 0x00007a0081d37a20 */ /* 0x000fe40000410000 */
[----:B------:R-:W-:-:S02]  /*2db0*/  @P5 LOP3.LUT P0, RZ, R135, 0xff0000, RZ, 0xc0, !PT ;  /* 0x00ff000087ff5812 */ /* 0x000fc4000780c0ff */
[----:B------:R-:W-:Y:S02]  /*2dc0*/  @P5 LOP3.LUT P6, RZ, R135, 0xff, RZ, 0xc0, !PT ;  /* 0x000000ff87ff5812 */ /* 0x000fe400078cc0ff */
[----:B------:R-:W-:Y:S02]  /*2dd0*/  @P5 FSEL R208, R209, RZ, P0 ;  /* 0x000000ffd1d05208 */ /* 0x000fe40000000000 */
[----:B------:R-:W-:Y:S02]  /*2de0*/  LOP3.LUT P0, RZ, R136, 0xff000000, RZ, 0xc0, !PT ;  /* 0xff00000088ff7812 */ /* 0x000fe4000780c0ff */
[----:B------:R-:W-:Y:S02]  /*2df0*/  @P5 FSEL R206, R206, RZ, P6 ;  /* 0x000000ffcece5208 */ /* 0x000fe40003000000 */
[----:B------:R-:W-:Y:S02]  /*2e00*/  FSEL R131, R211, RZ, P0 ;  /* 0x000000ffd3837208 */ /* 0x000fe40000000000 */
[----:B------:R-:W-:-:S02]  /*2e10*/  ISETP.NE.U32.AND P0, PT, RZ, c[0x0][0x258], PT ;  /* 0x00009600ff007a0c */ /* 0x000fc40003f05070 */
[----:B------:R-:W-:Y:S02]  /*2e20*/  LOP3.LUT P6, RZ, R136, 0xff00, RZ, 0xc0, !PT ;  /* 0x0000ff0088ff7812 */ /* 0x000fe400078cc0ff */
[----:B------:R-:W-:Y:S01]  /*2e30*/  ISETP.NE.AND.EX P0, PT, RZ, c[0x0][0x25c], PT, P0 ;  /* 0x00009700ff007a0c */ /* 0x000fe20003f05300 */
[----:B------:R-:W-:Y:S01]  /*2e40*/  F2F.BF16.F32 R131, R131 ;  /* 0x0000008300837304 */ /* 0x000fe20000202000 */
[----:B------:R-:W-:Y:S02]  /*2e50*/  FSEL R125, R207, RZ, P6 ;  /* 0x000000ffcf7d7208 */ /* 0x000fe40003000000 */
[----:B------:R-:W-:-:S04]  /*2e60*/  @P5 LOP3.LUT P6, RZ, R135, 0xff00, RZ, 0xc0, !PT ;  /* 0x0000ff0087ff5812 */ /* 0x000fc800078cc0ff */
[----:B------:R-:W-:Y:S01]  /*2e70*/  @P5 FSEL R207, R207, RZ, P6 ;  /* 0x000000ffcfcf5208 */ /* 0x000fe20003000000 */
[----:B------:R-:W0:Y:S01]  /*2e80*/  F2F.BF16.F32 R125, R125 ;  /* 0x0000007d007d7304 */ /* 0x000e220000202000 */
[----:B------:R-:W-:-:S03]  /*2e90*/  LOP3.LUT P6, RZ, R136, 0xff0000, RZ, 0xc0, !PT ;  /* 0x00ff000088ff7812 */ /* 0x000fc600078cc0ff */
[----:B------:R-:W-:Y:S02]  /*2ea0*/  @P0 F2FP.BF16.PACK_AB R124, RZ, R124 ;  /* 0x0000007cff7c023e */ /* 0x000fe400000010ff */
[----:B------:R-:W-:Y:S02]  /*2eb0*/  @P0 F2FP.BF16.PACK_AB R128, RZ, R128 ;  /* 0x00000080ff80023e */ /* 0x000fe400000010ff */
[----:B------:R-:W-:Y:S02]  /*2ec0*/  @P0 F2FP.BF16.PACK_AB R130, RZ, R130 ;  /* 0x00000082ff82023e */ /* 0x000fe400000010ff */
[----:B------:R-:W-:Y:S02]  /*2ed0*/  @P0 F2FP.BF16.PACK_AB R129, RZ, R129 ;  /* 0x00000081ff81023e */ /* 0x000fe400000010ff */
[----:B------:R-:W-:Y:S02]  /*2ee0*/  FSEL R127, R209, RZ, P6 ;  /* 0x000000ffd17f7208 */ /* 0x000fe40003000000 */
[----:B------:R-:W-:Y:S01]  /*2ef0*/  @P0 PRMT R199, R124, 0x7610, R199 ;  /* 0x000076107cc70816 */ /* 0x000fe200000000c7 */
[----:B------:R-:W1:Y:S01]  /*2f00*/  F2F.BF16.F32 R209, R126 ;  /* 0x0000007e00d17304 */ /* 0x000e620000202000 */
[----:B------:R-:W-:Y:S01]  /*2f10*/  @P0 PRMT R198, R128, 0x7610, R198 ;  /* 0x0000761080c60816 */ /* 0x000fe200000000c6 */
[----:B0-----:R-:W-:Y:S01]  /*2f20*/  IMAD.WIDE.U32 R124, R125, 0x10000, RZ ;  /* 0x000100007d7c7825 */ /* 0x001fe200078e00ff */
[----:B------:R-:W-:-:S02]  /*2f30*/  @P0 PRMT R200, R130, 0x7610, R200 ;  /* 0x0000761082c80816 */ /* 0x000fc400000000c8 */
[----:B------:R-:W-:Y:S01]  /*2f40*/  @P0 PRMT R201, R129, 0x7610, R201 ;  /* 0x0000761081c90816 */ /* 0x000fe200000000c9 */
[----:B------:R-:W-:Y:S01]  /*2f50*/  IMAD.MOV.U32 R129, RZ, RZ, 0x8 ;  /* 0x00000008ff817424 */ /* 0x000fe200078e00ff */
[----:B------:R-:W-:Y:S01]  /*2f60*/  ISETP.NE.U32.AND P0, PT, RZ, c[0x0][0x258], PT ;  /* 0x00009600ff007a0c */ /* 0x000fe20003f05070 */
[----:B------:R0:W2:Y:S01]  /*2f70*/  F2F.BF16.F32 R210, R127 ;  /* 0x0000007f00d27304 */ /* 0x0000a20000202000 */
[----:B------:R-:W-:Y:S02]  /*2f80*/  @P5 LOP3.LUT P6, RZ, R135, 0xff000000, RZ, 0xc0, !PT ;  /* 0xff00000087ff5812 */ /* 0x000fe400078cc0ff */
[----:B------:R-:W-:Y:S02]  /*2f90*/  ISETP.NE.AND.EX P0, PT, RZ, c[0x0][0x25c], PT, P0 ;  /* 0x00009700ff007a0c */ /* 0x000fe40003f05300 */
[----:B-1----:R-:W-:Y:S01]  /*2fa0*/  LOP3.LUT R124, R124, R209, RZ, 0xfc, !PT ;  /* 0x000000d17c7c7212 */ /* 0x002fe200078efcff */
[----:B0-----:R-:W-:-:S05]  /*2fb0*/  IMAD.U32 R127, R131, 0x10000, RZ ;  /* 0x00010000837f7824 */ /* 0x001fca00078e00ff */
[----:B--2---:R-:W-:Y:S01]  /*2fc0*/  LOP3.LUT R125, R125, R127, R210, 0xfe, !PT ;  /* 0x0000007f7d7d7212 */ /* 0x004fe200078efed2 */
[----:B------:R-:W-:-:S04]  /*2fd0*/  IMAD.WIDE.U32 R126, R134, R129, c[0x0][0x248] ;  /* 0x00009200867e7625 */ /* 0x000fc800078e0081 */
        /* <DEDUP_REMOVED lines=9> */
.L_x_133:
[----:B------:R1:W-:Y:S01]  /*3070*/  STG.E.64 [R126.64], R124 ;  /* 0x0000007c7e007986 */ /* 0x0003e2000c101b04 */
[----:B0-----:R-:W-:Y:S02]  /*3080*/  @P5 FSEL R128, R211, RZ, P6 ;  /* 0x000000ffd3805208 */ /* 0x001fe40003000000 */
[----:B------:R-:W-:Y:S02]  /*3090*/  @P5 F2FP.BF16.PACK_AB R206, RZ, R206 ;  /* 0x000000ceffce523e */ /* 0x000fe400000010ff */
[----:B------:R-:W-:Y:S02]  /*30a0*/  @P5 F2FP.BF16.PACK_AB R207, RZ, R207 ;  /* 0x000000cfffcf523e */ /* 0x000fe400000010ff */
[----:B------:R-:W-:Y:S02]  /*30b0*/  @P5 F2FP.BF16.PACK_AB R208, RZ, R208 ;  /* 0x000000d0ffd0523e */ /* 0x000fe400000010ff */
[----:B------:R-:W-:Y:S02]  /*30c0*/  @P5 F2FP.BF16.PACK_AB R128, RZ, R128 ;  /* 0x00000080ff80523e */ /* 0x000fe400000010ff */
[----:B------:R-:W-:-:S02]  /*30d0*/  @P5 PRMT R203, R206, 0x7610, R203 ;  /* 0x00007610cecb5816 */ /* 0x000fc400000000cb */
[----:B------:R-:W-:Y:S02]  /*30e0*/  @P5 PRMT R202, R207, 0x7610, R202 ;  /* 0x00007610cfca5816 */ /* 0x000fe400000000ca */
[----:B------:R-:W-:Y:S02]  /*30f0*/  @P5 PRMT R204, R208, 0x7610, R204 ;  /* 0x00007610d0cc5816 */ /* 0x000fe400000000cc */
[----:B------:R-:W-:Y:S01]  /*3100*/  @P5 PRMT R205, R128, 0x7610, R205 ;  /* 0x0000761080cd5816 */ /* 0x000fe200000000cd */
[----:B------:R-:W-:Y:S05]  /*3110*/  @!P5 BRA `(.L_x_134) ;  /* 0x000000800000d947 */ /* 0x000fea0003800000 */
[----:B-1----:R-:W-:Y:S02]  /*3120*/  LOP3.LUT R126, R202, 0xffff, RZ, 0xc0, !PT ;  /* 0x0000ffffca7e7812 */ /* 0x002fe400078ec0ff */
[----:B------:R-:W-:Y:S02]  /*3130*/  LEA R124, P0, R134, c[0x0][0x250], 0x3 ;  /* 0x00009400867c7a11 */ /* 0x000fe400078018ff */
[----:B------:R-:W-:Y:S01]  /*3140*/  PRMT R129, R204, 0x5410, R205 ;  /* 0x00005410cc817816 */ /* 0x000fe200000000cd */
[----:B------:R-:W-:Y:S01]  /*3150*/  IMAD.WIDE.U32 R126, R126, 0x10000, RZ ;  /* 0x000100007e7e7825 */ /* 0x000fe200078e00ff */
[----:B------:R-:W-:-:S04]  /*3160*/  LEA.HI.X R125, R134, c[0x0][0x254], RZ, 0x3, P0 ;  /* 0x00009500867d7a11 */ /* 0x000fc800000f1cff */
[----:B------:R-:W-:Y:S02]  /*3170*/  LOP3.LUT R127, R129, R127, RZ, 0xfc, !PT ;  /* 0x0000007f817f7212 */ /* 0x000fe400078efcff */
[----:B------:R-:W-:-:S05]  /*3180*/  LOP3.LUT R126, R126, 0xffff, R203, 0xf8, !PT ;  /* 0x0000ffff7e7e7812 */ /* 0x000fca00078ef8cb */
[----:B------:R0:W-:Y:S02]  /*3190*/  STG.E.64 [R124.64], R126 ;  /* 0x0000007e7c007986 */ /* 0x0001e4000c101b04 */
.L_x_134:
[----:B-1----:R-:W-:Y:S02]  /*31a0*/  IADD3 R134, R134, 0x80, RZ ;  /* 0x0000008086867810 */ /* 0x002fe40007ffe0ff */
.L_x_132:
[----:B------:R-:W-:Y:S05]  /*31b0*/  BSYNC B0 ;  /* 0x0000000000007941 */ /* 0x000fea0003800000 */
.L_x_131:
[----:B------:R-:W-:Y:S01]  /*31c0*/  BSSY B0, `(.L_x_135) ;  /* 0x0000066000007945 */ /* 0x000fe20003800000 */
[----:B------:R-:W-:Y:S05]  /*31d0*/  @!P2 BRA `(.L_x_136) ;  /* 0x000006400000a947 */ /* 0x000fea0003800000 */
[----:B------:R-:W-:Y:S02]  /*31e0*/  ISETP.NE.U32.AND P0, PT, RZ, c[0x0][0x218], PT ;  /* 0x00008600ff007a0c */ /* 0x000fe40003f05070 */
[----:B------:R-:W-:Y:S02]  /*31f0*/  ISETP.NE.AND P5, PT, R3, RZ, PT ;  /* 0x000000ff0300720c */ /* 0x000fe40003fa5270 */
[----:B------:R-:W-:Y:S02]  /*3200*/  ISETP.NE.AND.EX P0, PT, RZ, c[0x0][0x21c], PT, P0 ;  /* 0x00008700ff007a0c */ /* 0x000fe40003f05300 */
[----:B------:R-:W-:Y:S02]  /*3210*/  FSEL R208, R178, RZ, !P5 ;  /* 0x000000ffb2d07208 */ /* 0x000fe40006800000 */
[----:B------:R-:W-:-:S03]  /*3220*/  LOP3.LUT P5, RZ, R146, 0xff, RZ, 0xc0, !PT ;  /* 0x000000ff92ff7812 */ /* 0x000fc600078ac0ff */
[-CC-:B0-----:R-:W-:Y:S02]  /*3230*/  FFMA.FTZ R125, R147, R179.reuse, R208.reuse ;  /* 0x000000b3937d7223 */ /* 0x181fe400000100d0 */
        /* <DEDUP_REMOVED lines=74> */
.L_x_137:
        /* <DEDUP_REMOVED lines=19> */
.L_x_138:
[----:B-1----:R-:W-:Y:S02]  /*3810*/  IADD3 R134, R134, 0x80, RZ ;  /* 0x0000008086867810 */ /* 0x002fe40007ffe0ff */
.L_x_136:
[----:B------:R-:W-:Y:S05]  /*3820*/  BSYNC B0 ;  /* 0x0000000000007941 */ /* 0x000fea0003800000 */
.L_x_135:
        /* <DEDUP_REMOVED lines=82> */
.L_x_141:
        /* <DEDUP_REMOVED lines=19> */
.L_x_142:
[----:B-1----:R-:W-:Y:S02]  /*3e80*/  IADD3 R134, R134, 0x80, RZ ;  /* 0x0000008086867810 */ /* 0x002fe40007ffe0ff */
.L_x_140:
[----:B------:R-:W-:Y:S05]  /*3e90*/  BSYNC B0 ;  /* 0x0000000000007941 */ /* 0x000fea0003800000 */
.L_x_139:
        /* <DEDUP_REMOVED lines=82> */
.L_x_145:
        /* <DEDUP_REMOVED lines=19> */
.L_x_146:
[----:B-1----:R-:W-:Y:S02]  /*44f0*/  IADD3 R134, R134, 0x80, RZ ;  /* 0x0000008086867810 */ /* 0x002fe40007ffe0ff */
.L_x_144:
[----:B------:R-:W-:Y:S05]  /*4500*/  BSYNC B0 ;  /* 0x0000000000007941 */ /* 0x000fea0003800000 */
.L_x_143:
[----:B------:R-:W-:Y:S01]  /*4510*/  ISETP.GE.U32.AND P0, PT, R187, 0x280, PT ;  /* 0x00000280bb00780c */ /* 0x000fe20003f06070 */
[----:B------:R-:W-:-:S12]  /*4520*/  BSSY B0, `(.L_x_147) ;  /* 0x0000065000007945 */ /* 0x000fd80003800000 */
[----:B------:R-:W-:Y:S05]  /*4530*/  @!P0 BRA `(.L_x_148) ;  /* 0x0000063000008947 */ /* 0x000fea0003800000 */
[----:B------:R-:W-:Y:S01]  /*4540*/  ISETP.NE.U32.AND P5, PT, RZ, c[0x0][0x218], PT ;  /* 0x00008600ff007a0c */ /* 0x000fe20003fa5070 */
[----:B------:R-:W-:Y:S01]  /*4550*/  IMAD.MOV.U32 R131, RZ, RZ, 0x8 ;  /* 0x00000008ff837424 */ /* 0x000fe200078e00ff */
[----:B------:R-:W-:Y:S02]  /*4560*/  ISETP.NE.AND P0, PT, R3, RZ, PT ;  /* 0x000000ff0300720c */ /* 0x000fe40003f05270 */
[----:B------:R-:W-:Y:S02]  /*4570*/  ISETP.NE.AND.EX P5, PT, RZ, c[0x0][0x21c], PT, P5 ;  /* 0x00008700ff007a0c */ /* 0x000fe40003fa5350 */
[----:B------:R-:W-:Y:S02]  /*4580*/  FSEL R178, R178, RZ, !P0 ;  /* 0x000000ffb2b27208 */ /* 0x000fe40004000000 */
[----:B------:R-:W-:-:S03]  /*4590*/  ISETP.NE.U32.AND P0, PT, RZ, c[0x0][0x258], PT ;  /* 0x00009600ff007a0c */ /* 0x000fc60003f05070 */
[-CC-:B0-----:R-:W-:Y:S01]  /*45a0*/  FFMA.FTZ R125, R191, R179.reuse, R178.reuse ;  /* 0x000000b3bf7d7223 */ /* 0x181fe200000100b2 */
[----:B------:R-:W-:Y:S01]  /*45b0*/  ISETP.NE.AND.EX P0, PT, RZ, c[0x0][0x25c], PT, P0 ;  /* 0x00009700ff007a0c */ /* 0x000fe20003f05300 */
[-C--:B------:R-:W-:Y:S02]  /*45c0*/  FFMA.FTZ R128, R192, R179.reuse, R178 ;  /* 0x000000b3c0807223 */ /* 0x080fe400000100b2 */
[----:B------:R-:W-:Y:S02]  /*45d0*/  FADD.FTZ R124, R190, -R125 ;  /* 0x8000007dbe7c7221 */ /* 0x000fe40000010000 */
[----:B------:R-:W-:Y:S01]  /*45e0*/  @P5 IMAD.MOV.U32 R126, RZ, RZ, R166 ;  /* 0x000000ffff7e5224 */ /* 0x000fe200078e00a6 */
[--C-:B------:R-:W-:Y:S01]  /*45f0*/  @P5 SHF.R.U64 R129, R166, 0x10, R167.reuse ;  /* 0x00000010a6815819 */ /* 0x100fe200000012a7 */
[----:B------:R-:W-:Y:S02]  /*4600*/  FMUL.FTZ R124, R133, R124 ;  /* 0x0000007c857c7220 */ /* 0x000fe40000410000 */
[-C--:B------:R-:W-:Y:S01]  /*4610*/  FFMA.FTZ R127, R195, R179.reuse, R178 ;  /* 0x000000b3c37f7223 */ /* 0x080fe200000100b2 */
[----:B------:R-:W-:Y:S01]  /*4620*/  @P5 PRMT R125, RZ, 0x5410, R126 ;  /* 0x00005410ff7d5816 */ /* 0x000fe2000000007e */
[----:B------:R-:W-:Y:S01]  /*4630*/  FADD.FTZ R128, R193, -R128 ;  /* 0x80000080c1807221 */ /* 0x000fe20000010000 */
[----:B------:R-:W-:Y:S01]  /*4640*/  @P5 SHF.R.U32.HI R126, RZ, 0x10, R167 ;  /* 0x00000010ff7e5819 */ /* 0x000fe200000116a7 */
[----:B------:R-:W-:-:S02]  /*4650*/  FFMA.FTZ R178, R196, R179, R178 ;  /* 0x000000b3c4b27223 */ /* 0x000fc400000100b2 */
[----:B------:R-:W-:Y:S01]  /*4660*/  @P5 FADD.FTZ R124, R124, R125 ;  /* 0x0000007d7c7c5221 */ /* 0x000fe20000010000 */
[----:B------:R-:W-:Y:S01]  /*4670*/  @P5 PRMT R125, RZ, 0x5410, R129 ;  /* 0x00005410ff7d5816 */ /* 0x000fe20000000081 */
[----:B------:R-:W-:Y:S01]  /*4680*/  FADD.FTZ R130, R194, -R127 ;  /* 0x8000007fc2827221 */ /* 0x000fe20000010000 */
[----:B------:R-:W-:Y:S01]  /*4690*/  @P5 PRMT R126, RZ, 0x5410, R126 ;  /* 0x00005410ff7e5816 */ /* 0x000fe2000000007e */
[----:B------:R-:W-:Y:S02]  /*46a0*/  FMUL.FTZ R128, R133, R128 ;  /* 0x0000008085807220 */ /* 0x000fe40000410000 */
[----:B------:R-:W-:Y:S02]  /*46b0*/  @P5 IMAD.MOV.U32 R127, RZ, RZ, R167 ;  /* 0x000000ffff7f5224 */ /* 0x000fe400078e00a7 */
[----:B------:R-:W-:Y:S02]  /*46c0*/  FADD.FTZ R178, R197, -R178 ;  /* 0x800000b2c5b27221 */ /* 0x000fe40000010000 */
[----:B------:R-:W-:Y:S01]  /*46d0*/  @P5 FADD.FTZ R128, R128, R125 ;  /* 0x0000007d80805221 */ /* 0x000fe20000010000 */
[----:B------:R-:W-:Y:S01]  /*46e0*/  @P5 PRMT R125, RZ, 0x5410, R127 ;  /* 0x00005410ff7d5816 */ /* 0x000fe2000000007f */
[----:B------:R-:W-:-:S02]  /*46f0*/  FMUL.FTZ R130, R133, R130 ;  /* 0x0000008285827220 */ /* 0x000fc40000410000 */
[----:B------:R-:W-:Y:S01]  /*4700*/  FMUL.FTZ R133, R133, R178 ;  /* 0x000000b285857220 */ /* 0x000fe20000410000 */
[----:B------:R-:W-:Y:S01]  /*4710*/  @P0 F2FP.BF16.PACK_AB R127, RZ, R128 ;  /* 0x00000080ff7f023e */ /* 0x000fe200000010ff */
[----:B------:R-:W-:Y:S01]  /*4720*/  @P5 FADD.FTZ R130, R130, R125 ;  /* 0x0000007d82825221 */ /* 0x000fe20000010000 */
[----:B------:R-:W-:Y:S01]  /*4730*/  @P0 F2FP.BF16.PACK_AB R125, RZ, R124 ;  /* 0x0000007cff7d023e */ /* 0x000fe200000010ff */
[----:B------:R-:W-:Y:S01]  /*4740*/  @P5 FADD.FTZ R133, R133, R126 ;  /* 0x0000007e85855221 */ /* 0x000fe20000010000 */
[----:B------:R-:W-:Y:S01]  /*4750*/  LOP3.LUT P5, RZ, R188, 0xff000000, RZ, 0xc0, !PT ;  /* 0xff000000bcff7812 */ /* 0x000fe200078ac0ff */
[----:B------:R-:W-:Y:S01]  /*4760*/  FMUL.FTZ R179, R128, c[0x0][0x1e8] ;  /* 0x00007a0080b37a20 */ /* 0x000fe20000410000 */
[----:B------:R-:W-:Y:S01]  /*4770*/  @P0 PRMT R199, R125, 0x7610, R199 ;  /* 0x000076107dc70816 */ /* 0x000fe200000000c7 */
[----:B------:R-:W-:Y:S01]  /*4780*/  FMUL.FTZ R178, R133, c[0x0][0x1e8] ;  /* 0x00007a0085b27a20 */ /* 0x000fe20000410000 */
[----:B------:R-:W-:Y:S01]  /*4790*/  @P0 F2FP.BF16.PACK_AB R125, RZ, R130 ;  /* 0x00000082ff7d023e */ /* 0x000fe200000010ff */
[----:B------:R-:W-:Y:S01]  /*47a0*/  FMUL.FTZ R206, R130, c[0x0][0x1e8] ;  /* 0x00007a0082ce7a20 */ /* 0x000fe20000410000 */
[----:B------:R-:W-:Y:S01]  /*47b0*/  @P0 F2FP.BF16.PACK_AB R126, RZ, R133 ;  /* 0x00000085ff7e023e */ /* 0x000fe200000010ff */
[----:B------:R-:W-:Y:S01]  /*47c0*/  FMUL.FTZ R124, R124, c[0x0][0x1e8] ;  /* 0x00007a007c7c7a20 */ /* 0x000fe20000410000 */
[----:B------:R-:W-:-:S02]  /*47d0*/  @P0 PRMT R198, R127, 0x7610, R198 ;  /* 0x000076107fc60816 */ /* 0x000fc400000000c6 */
[----:B------:R-:W-:Y:S02]  /*47e0*/  @P0 PRMT R200, R125, 0x7610, R200 ;  /* 0x000076107dc80816 */ /* 0x000fe400000000c8 */
[----:B------:R-:W-:Y:S02]  /*47f0*/  @P0 PRMT R201, R126, 0x7610, R201 ;  /* 0x000076107ec90816 */ /* 0x000fe400000000c9 */
[----:B------:R-:W-:Y:S02]  /*4800*/  ISETP.NE.U32.AND P0, PT, RZ, c[0x0][0x250], PT ;  /* 0x00009400ff007a0c */ /* 0x000fe40003f05070 */
[----:B------:R-:W-:Y:S02]  /*4810*/  FSEL R127, R178, RZ, P5 ;  /* 0x000000ffb27f7208 */ /* 0x000fe40002800000 */
[----:B------:R-:W-:Y:S02]  /*4820*/  LOP3.LUT P5, RZ, R188, 0xff00, RZ, 0xc0, !PT ;  /* 0x0000ff00bcff7812 */ /* 0x000fe400078ac0ff */
[----:B------:R-:W-:-:S02]  /*4830*/  ISETP.NE.AND.EX P0, PT, RZ, c[0x0][0x254], PT, P0 ;  /* 0x00009500ff007a0c */ /* 0x000fc40003f05300 */
[----:B------:R-:W-:Y:S01]  /*4840*/  FSEL R125, R179, RZ, P5 ;  /* 0x000000ffb37d7208 */ /* 0x000fe20002800000 */
[----:B------:R-:W0:Y:S01]  /*4850*/  F2F.BF16.F32 R127, R127 ;  /* 0x0000007f007f7304 */ /* 0x000e220000202000 */
[----:B------:R-:W-:-:S04]  /*4860*/  LOP3.LUT P5, RZ, R188, 0xff0000, RZ, 0xc0, !PT ;  /* 0x00ff0000bcff7812 */ /* 0x000fc800078ac0ff */
[----:B------:R-:W-:Y:S02]  /*4870*/  FSEL R126, R206, RZ, P5 ;  /* 0x000000ffce7e7208 */ /* 0x000fe40002800000 */
[----:B------:R-:W-:Y:S01]  /*4880*/  LOP3.LUT P5, RZ, R188, 0xff, RZ, 0xc0, !PT ;  /* 0x000000ffbcff7812 */ /* 0x000fe200078ac0ff */
[----:B------:R-:W1:Y:S03]  /*4890*/  F2F.BF16.F32 R125, R125 ;  /* 0x0000007d007d7304 */ /* 0x000e660000202000 */
[----:B------:R-:W-:Y:S02]  /*48a0*/  FSEL R130, R124, RZ, P5 ;  /* 0x000000ff7c827208 */ /* 0x000fe40002800000 */
[----:B------:R-:W-:-:S03]  /*48b0*/  @P0 LOP3.LUT P5, RZ, R189, 0xff, RZ, 0xc0, !PT ;  /* 0x000000ffbdff0812 */ /* 0x000fc600078ac0ff */
[----:B------:R-:W2:Y:S01]  /*48c0*/  F2F.BF16.F32 R126, R126 ;  /* 0x0000007e007e7304 */ /* 0x000ea20000202000 */
[----:B------:R-:W-:Y:S01]  /*48d0*/  @P0 FSEL R133, R124, RZ, P5 ;  /* 0x000000ff7c850208 */ /* 0x000fe20002800000 */
[----:B0-----:R-:W-:Y:S01]  /*48e0*/  IMAD.U32 R127, R127, 0x10000, RZ ;  /* 0x000100007f7f7824 */ /* 0x001fe200078e00ff */
[----:B------:R-:W-:-:S04]  /*48f0*/  @P0 LOP3.LUT P5, RZ, R189, 0xff000000, RZ, 0xc0, !PT ;  /* 0xff000000bdff0812 */ /* 0x000fc800078ac0ff */
[----:B------:R-:W-:Y:S01]  /*4900*/  @P0 FSEL R178, R178, RZ, P5 ;  /* 0x000000ffb2b20208 */ /* 0x000fe20002800000 */
[----:B------:R-:W0:Y:S01]  /*4910*/  F2F.BF16.F32 R129, R130 ;  /* 0x0000008200817304 */ /* 0x000e220000202000 */
[----:B------:R-:W-:Y:S01]  /*4920*/  ISETP.NE.U32.AND P5, PT, RZ, c[0x0][0x258], PT ;  /* 0x00009600ff007a0c */ /* 0x000fe20003fa5070 */
[----:B-1----:R-:W-:-:S03]  /*4930*/  IMAD.WIDE.U32 R124, R125, 0x10000, RZ ;  /* 0x000100007d7c7825 */ /* 0x002fc600078e00ff */
[----:B------:R-:W-:Y:S02]  /*4940*/  ISETP.NE.AND.EX P5, PT, RZ, c[0x0][0x25c], PT, P5 ;  /* 0x00009700ff007a0c */ /* 0x000fe40003fa5350 */
[----:B--2---:R-:W-:Y:S02]  /*4950*/  LOP3.LUT R127, R125, R127, R126, 0xfe, !PT ;  /* 0x0000007f7d7f7212 */ /* 0x004fe400078efe7e */
[----:B0-----:R-:W-:Y:S01]  /*4960*/  LOP3.LUT R126, R124, R129, RZ, 0xfc, !PT ;  /* 0x000000817c7e7212 */ /* 0x001fe200078efcff */
[----:B------:R-:W-:-:S08]  /*4970*/  IMAD.WIDE.U32 R128, R134, R131, c[0x0][0x248] ;  /* 0x0000920086807625 */ /* 0x000fd000078e0083 */
        /* <DEDUP_REMOVED lines=9> */
.L_x_149:
[----:B------:R1:W-:Y:S01]  /*4a10*/  STG.E.64 [R128.64], R126 ;  /* 0x0000007e80007986 */ /* 0x0003e2000c101b04 */
[----:B------:R-:W-:Y:S02]  /*4a20*/  @P0 LOP3.LUT P5, RZ, R189, 0xff00, RZ, 0xc0, !PT ;  /* 0x0000ff00bdff0812 */ /* 0x000fe400078ac0ff */
[----:B------:R-:W-:Y:S02]  /*4a30*/  @P0 F2FP.BF16.PACK_AB R133, RZ, R133 ;  /* 0x00000085ff85023e */ /* 0x000fe400000010ff */
[----:B0-----:R-:W-:Y:S02]  /*4a40*/  @P0 FSEL R124, R179, RZ, P5 ;  /* 0x000000ffb37c0208 */ /* 0x001fe40002800000 */
[----:B------:R-:W-:Y:S02]  /*4a50*/  @P0 LOP3.LUT P5, RZ, R189, 0xff0000, RZ, 0xc0, !PT ;  /* 0x00ff0000bdff0812 */ /* 0x000fe400078ac0ff */
[----:B------:R-:W-:Y:S02]  /*4a60*/  @P0 F2FP.BF16.PACK_AB R178, RZ, R178 ;  /* 0x000000b2ffb2023e */ /* 0x000fe400000010ff */
[----:B------:R-:W-:-:S02]  /*4a70*/  @P0 FSEL R125, R206, RZ, P5 ;  /* 0x000000ffce7d0208 */ /* 0x000fc40002800000 */
[----:B------:R-:W-:Y:S02]  /*4a80*/  @P0 F2FP.BF16.PACK_AB R124, RZ, R124 ;  /* 0x0000007cff7c023e */ /* 0x000fe400000010ff */
[----:B------:R-:W-:Y:S02]  /*4a90*/  @P0 F2FP.BF16.PACK_AB R125, RZ, R125 ;  /* 0x0000007dff7d023e */ /* 0x000fe400000010ff */
[----:B------:R-:W-:Y:S02]  /*4aa0*/  @P0 PRMT R203, R133, 0x7610, R203 ;  /* 0x0000761085cb0816 */ /* 0x000fe400000000cb */
[----:B------:R-:W-:Y:S02]  /*4ab0*/  @P0 PRMT R205, R178, 0x7610, R205 ;  /* 0x00007610b2cd0816 */ /* 0x000fe400000000cd */
[----:B------:R-:W-:Y:S02]  /*4ac0*/  @P0 PRMT R202, R124, 0x7610, R202 ;  /* 0x000076107cca0816 */ /* 0x000fe400000000ca */
[----:B------:R-:W-:Y:S01]  /*4ad0*/  @P0 PRMT R204, R125, 0x7610, R204 ;  /* 0x000076107dcc0816 */ /* 0x000fe200000000cc */
[----:B------:R-:W-:Y:S05]  /*4ae0*/  @!P0 BRA `(.L_x_148) ;  /* 0x0000008000008947 */ /* 0x000fea0003800000 */
[----:B-1----:R-:W-:Y:S02]  /*4af0*/  LOP3.LUT R124, R202, 0xffff, RZ, 0xc0, !PT ;  /* 0x0000ffffca7c7812 */ /* 0x002fe400078ec0ff */
[----:B------:R-:W-:-:S02]  /*4b00*/  LEA R126, P0, R134, c[0x0][0x250], 0x3 ;  /* 0x00009400867e7a11 */ /* 0x000fc400078018ff */
[----:B------:R-:W-:Y:S01]  /*4b10*/  PRMT R129, R204, 0x5410, R205 ;  /* 0x00005410cc817816 */ /* 0x000fe200000000cd */
[----:B------:R-:W-:Y:S01]  /*4b20*/  IMAD.WIDE.U32 R124, R124, 0x10000, RZ ;  /* 0x000100007c7c7825 */ /* 0x000fe200078e00ff */
[----:B------:R-:W-:-:S04]  /*4b30*/  LEA.HI.X R127, R134, c[0x0][0x254], RZ, 0x3, P0 ;  /* 0x00009500867f7a11 */ /* 0x000fc800000f1cff */
[----:B------:R-:W-:Y:S02]  /*4b40*/  LOP3.LUT R125, R129, R125, RZ, 0xfc, !PT ;  /* 0x0000007d817d7212 */ /* 0x000fe400078efcff */
[----:B------:R-:W-:-:S05]  /*4b50*/  LOP3.LUT R124, R124, 0xffff, R203, 0xf8, !PT ;  /* 0x0000ffff7c7c7812 */ /* 0x000fca00078ef8cb */
[----:B------:R0:W-:Y:S02]  /*4b60*/  STG.E.64 [R126.64], R124 ;  /* 0x0000007c7e007986 */ /* 0x0001e4000c101b04 */
.L_x_148:
[----:B-1----:R-:W-:Y:S05]  /*4b70*/  BSYNC B0 ;  /* 0x0000000000007941 */ /* 0x002fea0003800000 */
.L_x_147:
[----:B------:R-:W-:Y:S02]  /*4b80*/  IADD3 R2, R2, c[0x0][0x160], RZ ;  /* 0x0000580002027a10 */ /* 0x000fe40007ffe0ff */
[----:B------:R-:W-:Y:S02]  /*4b90*/  LOP3.LUT P5, RZ, R37, 0xff, RZ, 0xc0, !PT ;  /* 0x000000ff25ff7812 */ /* 0x000fe400078ac0ff */
[----:B------:R-:W-:Y:S02]  /*4ba0*/  ISETP.GE.AND P0, PT, R2, c[0x0][0x164], PT ;  /* 0x0000590002007a0c */ /* 0x000fe40003f06270 */
[----:B------:R-:W-:-:S11]  /*4bb0*/  SEL R37, RZ, 0x1, P5 ;  /* 0x00000001ff257807 */ /* 0x000fd60002800000 */
[----:B0-----:R-:W-:Y:S01]  /*4bc0*/  @P0 CALL.REL.NOINC `(.L_x_118) ;  /* 0x0000001000000944 */ /* 0x001fe20003c00000 */
[----:B------:R-:W-:Y:S05]  /*4bd0*/  BRA `(.L_x_150) ;  /* 0xffffbee000007947 */ /* 0x000fea000383ffff */
.L_x_118:
[----:B-1----:R-:W0:Y:S01]  /*4be0*/  S2UR UR6, SR_CTAID.X ;  /* 0x00000000000679c3 */ /* 0x002e220000002500 */
        /* <DEDUP_REMOVED lines=17> */
.L_x_152:
[----:B------:R-:W-:Y:S05]  /*4d00*/  BSYNC B0 ;  /* 0x0000000000007941 */ /* 0x000fea0003800000 */
.L_x_151:
        /* <DEDUP_REMOVED lines=12> */
.L_x_154:
[----:B------:R-:W-:Y:S05]  /*4dd0*/  BSYNC B0 ;  /* 0x0000000000007941 */ /* 0x000fea0003800000 */
.L_x_153:
        /* <DEDUP_REMOVED lines=12> */
.L_x_156:
[----:B------:R-:W-:Y:S05]  /*4ea0*/  BSYNC B0 ;  /* 0x0000000000007941 */ /* 0x000fea0003800000 */
.L_x_155:
        /* <DEDUP_REMOVED lines=12> */
.L_x_158:
[----:B------:R-:W-:Y:S05]  /*4f70*/  BSYNC B0 ;  /* 0x0000000000007941 */ /* 0x000fea0003800000 */
.L_x_157:
[----:B------:R-:W-:-:S13]  /*4f80*/  ISETP.GE.U32.AND P0, PT, R187, 0x280, PT ;  /* 0x00000280bb00780c */ /* 0x000fda0003f06070 */
        /* <DEDUP_REMOVED lines=11> */
.L_x_129:
[----:B------:R-:W-:Y:S01]  /*5040*/  IMAD.MOV.U32 R129, RZ, RZ, R207 ;  /* 0x000000ffff817224 */ /* 0x000fe200078e00cf */
[----:B------:R-:W-:Y:S01]  /*5050*/  MOV R124, 0x50a0 ;  /* 0x000050a0007c7802 */ /* 0x000fe20000000f00 */
[----:B------:R-:W-:-:S02]  /*5060*/  IMAD.MOV.U32 R178, RZ, RZ, 0x10 ;  /* 0x00000010ffb27424 */ /* 0x000fc400078e00ff */
[----:B------:R-:W-:Y:S02]  /*5070*/  IMAD.MOV.U32 R209, RZ, RZ, 0x1f ;  /* 0x0000001fffd17424 */ /* 0x000fe400078e00ff */
[----:B------:R-:W-:Y:S02]  /*5080*/  IMAD.MOV.U32 R210, RZ, RZ, -0x1 ;  /* 0xffffffffffd27424 */ /* 0x000fe400078e00ff */
[----:B------:R-:W-:Y:S05]  /*5090*/  CALL.REL.NOINC `($__internal_4_$__cuda_sm70_shflsync_down_p) ;  /* 0x0000046000007944 */ /* 0x000fea0003c00000 */
[----:B-1----:R-:W-:Y:S01]  /*50a0*/  IMAD.MOV.U32 R128, RZ, RZ, R129 ;  /* 0x000000ffff807224 */ /* 0x002fe200078e0081 */
[----:B0-----:R-:W-:Y:S05]  /*50b0*/  BRA `(.L_x_159) ;  /* 0xffffd84000007947 */ /* 0x001fea000383ffff */
.L_x_130:
[----:B------:R-:W-:Y:S01]  /*50c0*/  IMAD.MOV.U32 R129, RZ, RZ, R206 ;  /* 0x000000ffff817224 */ /* 0x000fe200078e00ce */
[----:B------:R-:W-:Y:S01]  /*50d0*/  MOV R124, 0x5120 ;  /* 0x00005120007c7802 */ /* 0x000fe20000000f00 */
[----:B------:R-:W-:Y:S02]  /*50e0*/  IMAD.MOV.U32 R178, RZ, RZ, 0x10 ;  /* 0x00000010ffb27424 */ /* 0x000fe400078e00ff */
[----:B------:R-:W-:Y:S02]  /*50f0*/  IMAD.MOV.U32 R209, RZ, RZ, 0x1f ;  /* 0x0000001fffd17424 */ /* 0x000fe400078e00ff */
[----:B------:R-:W-:Y:S02]  /*5100*/  IMAD.MOV.U32 R210, RZ, RZ, -0x1 ;  /* 0xffffffffffd27424 */ /* 0x000fe400078e00ff */
[----:B01----:R-:W-:Y:S05]  /*5110*/  CALL.REL.NOINC `($__internal_4_$__cuda_sm70_shflsync_down_p) ;  /* 0x000003e000007944 */ /* 0x003fea0003c00000 */
[----:B------:R-:W-:Y:S01]  /*5120*/  FADD.FTZ R128, R128, R207 ;  /* 0x000000cf80807221 */ /* 0x000fe20000010000 */
[----:B------:R-:W-:Y:S01]  /*5130*/  MOV R124, 0x51a0 ;  /* 0x000051a0007c7802 */ /* 0x000fe20000000f00 */
[----:B-1----:R-:W-:-:S02]  /*5140*/  FADD.FTZ R206, R206, R129 ;  /* 0x00000081cece7221 */ /* 0x002fc40000010000 */
[----:B0-----:R-:W-:Y:S02]  /*5150*/  IMAD.MOV.U32 R178, RZ, RZ, 0x8 ;  /* 0x00000008ffb27424 */ /* 0x001fe400078e00ff */
[----:B------:R-:W-:Y:S02]  /*5160*/  IMAD.MOV.U32 R209, RZ, RZ, 0x1f ;  /* 0x0000001fffd17424 */ /* 0x000fe400078e00ff */
[----:B------:R-:W-:Y:S02]  /*5170*/  IMAD.MOV.U32 R210, RZ, RZ, -0x1 ;  /* 0xffffffffffd27424 */ /* 0x000fe400078e00ff */
[----:B------:R-:W-:Y:S02]  /*5180*/  IMAD.MOV.U32 R129, RZ, RZ, R128 ;  /* 0x000000ffff817224 */ /* 0x000fe400078e0080 */
[----:B------:R-:W-:Y:S05]  /*5190*/  CALL.REL.NOINC `($__internal_4_$__cuda_sm70_shflsync_down_p) ;  /* 0x0000036000007944 */ /* 0x000fea0003c00000 */
[----:B-1----:R-:W-:Y:S01]  /*51a0*/  IMAD.MOV.U32 R127, RZ, RZ, R129 ;  /* 0x000000ffff7f7224 */ /* 0x002fe200078e0081 */
[----:B------:R-:W-:Y:S01]  /*51b0*/  MOV R124, 0x5210 ;  /* 0x00005210007c7802 */ /* 0x000fe20000000f00 */
[----:B------:R-:W-:Y:S02]  /*51c0*/  IMAD.MOV.U32 R129, RZ, RZ, R206 ;  /* 0x000000ffff817224 */ /* 0x000fe400078e00ce */
[----:B0-----:R-:W-:-:S02]  /*51d0*/  IMAD.MOV.U32 R178, RZ, RZ, 0x8 ;  /* 0x00000008ffb27424 */ /* 0x001fc400078e00ff */
[----:B------:R-:W-:Y:S02]  /*51e0*/  IMAD.MOV.U32 R209, RZ, RZ, 0x1f ;  /* 0x0000001fffd17424 */ /* 0x000fe400078e00ff */
[----:B------:R-:W-:Y:S02]  /*51f0*/  IMAD.MOV.U32 R210, RZ, RZ, -0x1 ;  /* 0xffffffffffd27424 */ /* 0x000fe400078e00ff */
[----:B------:R-:W-:Y:S05]  /*5200*/  CALL.REL.NOINC `($__internal_4_$__cuda_sm70_shflsync_down_p) ;  /* 0x000002f000007944 */ /* 0x000fea0003c00000 */
[----:B------:R-:W-:Y:S01]  /*5210*/  FADD.FTZ R128, R127, R128 ;  /* 0x000000807f807221 */ /* 0x000fe20000010000 */
[----:B------:R-:W-:Y:S01]  /*5220*/  MOV R124, 0x5290 ;  /* 0x00005290007c7802 */ /* 0x000fe20000000f00 */
[----:B-1----:R-:W-:Y:S02]  /*5230*/  FADD.FTZ R206, R206, R129 ;  /* 0x00000081cece7221 */ /* 0x002fe40000010000 */
[----:B0-----:R-:W-:Y:S02]  /*5240*/  IMAD.MOV.U32 R178, RZ, RZ, 0x4 ;  /* 0x00000004ffb27424 */ /* 0x001fe400078e00ff */
[----:B------:R-:W-:Y:S02]  /*5250*/  IMAD.MOV.U32 R209, RZ, RZ, 0x1f ;  /* 0x0000001fffd17424 */ /* 0x000fe400078e00ff */
[----:B------:R-:W-:-:S02]  /*5260*/  IMAD.MOV.U32 R210, RZ, RZ, -0x1 ;  /* 0xffffffffffd27424 */ /* 0x000fc400078e00ff */
[----:B------:R-:W-:Y:S02]  /*5270*/  IMAD.MOV.U32 R129, RZ, RZ, R128 ;  /* 0x000000ffff817224 */ /* 0x000fe400078e0080 */
[----:B------:R-:W-:Y:S05]  /*5280*/  CALL.REL.NOINC `($__internal_4_$__cuda_sm70_shflsync_down_p) ;  /* 0x0000027000007944 */ /* 0x000fea0003c00000 */
[----:B-1----:R-:W-:Y:S01]  /*5290*/  IMAD.MOV.U32 R127, RZ, RZ, R129 ;  /* 0x000000ffff7f7224 */ /* 0x002fe200078e0081 */
[----:B------:R-:W-:Y:S01]  /*52a0*/  MOV R124, 0x5300 ;  /* 0x00005300007c7802 */ /* 0x000fe20000000f00 */
[----:B------:R-:W-:Y:S02]  /*52b0*/  IMAD.MOV.U32 R129, RZ, RZ, R206 ;  /* 0x000000ffff817224 */ /* 0x000fe400078e00ce */
[----:B0-----:R-:W-:Y:S02]  /*52c0*/  IMAD.MOV.U32 R178, RZ, RZ, 0x4 ;  /* 0x00000004ffb27424 */ /* 0x001fe400078e00ff */
[----:B------:R-:W-:Y:S02]  /*52d0*/  IMAD.MOV.U32 R209, RZ, RZ, 0x1f ;  /* 0x0000001fffd17424 */ /* 0x000fe400078e00ff */
[----:B------:R-:W-:Y:S02]  /*52e0*/  IMAD.MOV.U32 R210, RZ, RZ, -0x1 ;  /* 0xffffffffffd27424 */ /* 0x000fe400078e00ff */
[----:B------:R-:W-:Y:S05]  /*52f0*/  CALL.REL.NOINC `($__internal_4_$__cuda_sm70_shflsync_down_p) ;  /* 0x0000020000007944 */ /* 0x000fea0003c00000 */
        /* <DEDUP_REMOVED lines=30> */
[----:B-1----:R-:W-:Y:S01]  /*54e0*/  IMAD.MOV.U32 R206, RZ, RZ, R129 ;  /* 0x000000ffffce7224 */ /* 0x002fe200078e0081 */
[----:B0-----:R-:W-:Y:S05]  /*54f0*/  BRA `(.L_x_160) ;  /* 0xffffd52000007947 */ /* 0x001fea000383ffff */
        .weak           $__internal_4_$__cuda_sm70_shflsync_down_p
        .type           $__internal_4_$__cuda_sm70_shflsync_down_p,@function
        .size           $__internal_4_$__cuda_sm70_shflsync_down_p,(.L_x_2751 - $__internal_4_$__cuda_sm70_shflsync_down_p)
$__internal_4_$__cuda_sm70_shflsync_down_p:
[----:B------:R-:W-:Y:S01]  /*5500*/  IMAD.MOV.U32 R125, RZ, RZ, 0x0 ;  /* 0x00000000ff7d7424 */ /* 0x000fe200078e00ff */
[----:B------:R-:W-:Y:S04]  /*5510*/  WARPSYNC R210 ;  /* 0x000000d200007348 */ /* 0x000fe80003800000 */
[----:B------:R0:W1:Y:S01]  /*5520*/  SHFL.DOWN PT, R129, R129, R178, R209 ;  /* 0x080000b281817389 */ /* 0x00006200000e00d1 */
[----:B------:R-:W-:Y:S05]  /*5530*/  RET.REL.NODEC R124 `(_ZN10layer_norm31ln_parallel_residual_bwd_kernelINS_13Kernel_traitsI13__nv_bfloat16S2_S2_S2_fjLj2560ELj1ELj1ELj4ELj8ENS_18Kernel_traits_baseILj2560ES2_S2_S2_S2_fjLj128EEEEELb1ELb0ELb0EEEvNS_9BwdParamsE) ;  /* 0xffffaac07c007950 */ /* 0x000fea0003c3ffff */
.L_x_161:
        /* <DEDUP_REMOVED lines=12> */
.L_x_2751:


//--------------------- .text._ZN10layer_norm31ln_parallel_residual_bwd_kernelINS_13Kernel_traitsI13__nv_bfloat16S2_S2_S2_fjLj2560ELj1ELj1ELj4ELj8ENS_18Kernel_traits_baseILj2560ES2_S2_S2_S2_fjLj128EEEEELb1ELb0ELb1EEEvNS_9BwdParamsE --------------------------
	.section	.text._ZN10layer_norm31ln_parallel_residual_bwd_kernelINS_13Kernel_traitsI13__nv_bfloat16S2_S2_S2_fjLj2560ELj1ELj1ELj4ELj8ENS_18Kernel_traits_baseILj2560ES2_S2_S2_S2_fjLj128EEEEELb1ELb0ELb1EEEvNS_9BwdParamsE,"ax",@progbits
	.sectioninfo	@"SHI_REGISTERS=222"
	.align	128
        .global         _ZN10layer_norm31ln_parallel_residual_bwd_kernelINS_13Kernel_traitsI13__nv_bfloat16S2_S2_S2_fjLj2560ELj1ELj1ELj4ELj8ENS_18Kernel_traits_baseILj2560ES2_S2_S2_S2_fjLj128EEEEELb1ELb0ELb1EEEvNS_9BwdParamsE
        .type           _ZN10layer_norm31ln_parallel_residual_bwd_kernelINS_13Kernel_traitsI13__nv_bfloat16S2_S2_S2_fjLj2560ELj1ELj1ELj4ELj8ENS_18Kernel_traits_baseILj2560ES2_S2_S2_S2_fjLj128EEEEELb1ELb0ELb1EEEvNS_9BwdParamsE,@function
        .size           _ZN10layer_norm31ln_parallel_residual_bwd_kernelINS_13Kernel_traitsI13__nv_bfloat16S2_S2_S2_fjLj2560ELj1ELj1ELj4ELj8ENS_18Kernel_traits_baseILj2560ES2_S2_S2_S2_fjLj128EEEEELb1ELb0ELb1EEEvNS_9BwdParamsE,(.L_x_2752 - _ZN10layer_norm31ln_parallel_residual_bwd_kernelINS_13Kernel_traitsI13__nv_bfloat16S2_S2_S2_fjLj2560ELj1ELj1ELj4ELj8ENS_18Kernel_traits_baseILj2560ES2_S2_S2_S2_fjLj128EEEEELb1ELb0ELb1EEEvNS_9BwdParamsE)
        .other          _ZN10layer_norm31ln_parallel_residual_bwd_kernelINS_13Kernel_traitsI13__nv_bfloat16S2_S2_S2_fjLj2560ELj1ELj1ELj4ELj8ENS_18Kernel_traits_baseILj2560ES2_S2_S2_S2_fjLj128EEEEELb1ELb0ELb1EEEvNS_9BwdParamsE,@"STO_CUDA_ENTRY STV_DEFAULT"
_ZN10layer_norm31ln_parallel_residual_bwd_kernelINS_13Kernel_traitsI13__nv_bfloat16S2_S2_S2_fjLj2560ELj1ELj1ELj4ELj8ENS_18Kernel_traits_baseILj2560ES2_S2_S2_S2_fjLj128EEEEELb1ELb0ELb1EEEvNS_9BwdParamsE:
.text._ZN10layer_norm31ln_parallel_residual_bwd_kernelINS_13Kernel_traitsI13__nv_bfloat16S2_S2_S2_fjLj2560ELj1ELj1ELj4ELj8ENS_18Kernel_traits_baseILj2560ES2_S2_S2_S2_fjLj128EEEEELb1ELb0ELb1EEEvNS_9BwdParamsE:
[----:B------:R-:W-:Y:S02]  /*0000*/  IMAD.MOV.U32 R1, RZ, RZ, c[0x0][0x28] ;  /* 0x00000a00ff017624 */ /* 0x000fe400078e00ff */
        /* <DEDUP_REMOVED lines=47> */
.L_x_162:
[----:B------:R-:W-:-:S05]  /*0300*/  IMAD.SHL.U32 R0, R49, 0x8, RZ ;  /* 0x0000000831007824 */ /* 0x000fca00078e00ff */
[----:B------:R-:W-:-:S04]  /*0310*/  LOP3.LUT R0, R0, 0x3f8, RZ, 0xc0, !PT ;  /* 0x000003f800007812 */ /* 0x000fc800078ec0ff */
[----:B------:R-:W-:-:S05]  /*0320*/  IADD3 R2, P0, R0, c[0x0][0x1b0], RZ ;  /* 0x00006c0000027a10 */ /* 0x000fca0007f1e0ff */
[----:B------:R-:W-:Y:S01]  /*0330*/  IMAD.X R3, RZ, RZ, c[0x0][0x1b4], P0 ;  /* 0x00006d00ff037624 */ /* 0x000fe200000e06ff */
[----:B------:R-:W-:-:S04]  /*0340*/  IADD3 R4, P0, R0, c[0x0][0x1b8], RZ ;  /* 0x00006e0000047a10 */ /* 0x000fc80007f1e0ff */
[----:B------:R0:W2:Y:S01]  /*0350*/  LDG.E.64 R90, [R2.64] ;  /* 0x00000004025a7981 */ /* 0x0000a2000c1e1b00 */
[----:B------:R-:W-:-:S03]  /*0360*/  IMAD.X R5, RZ, RZ, c[0x0][0x1bc], P0 ;  /* 0x00006f00ff057624 */ /* 0x000fc600000e06ff */
        /* <DEDUP_REMOVED lines=9> */
[----:B------:R-:W-:Y:S01]  /*0400*/  IMAD.MOV.U32 R126, RZ, RZ, 0x1 ;  /* 0x00000001ff7e7424 */ /* 0x000fe200078e00ff */
        /* <DEDUP_REMOVED lines=102> */
.L_x_177:
[----:B------:R-:W-:Y:S01]  /*0a70*/  IMAD R56, R89, c[0x0][0x168], RZ ;  /* 0x00005a0059387a24 */ /* 0x000fe200078e02ff */
[----:B------:R-:W-:Y:S01]  /*0a80*/  LOP3.LUT R58, R49, 0x7f, RZ, 0xc0, !PT ;  /* 0x0000007f313a7812 */ /* 0x000fe200078ec0ff */
[----:B------:R-:W-:-:S02]  /*0a90*/  IMAD.MOV.U32 R127, RZ, RZ, 0x8 ;  /* 0x00000008ff7f7424 */ /* 0x000fc400078e00ff */
[----:B------:R-:W-:Y:S01]  /*0aa0*/  IMAD.MOV.U32 R202, RZ, RZ, 0x4 ;  /* 0x00000004ffca7424 */ /* 0x000fe200078e00ff */
[----:B------:R-:W-:-:S04]  /*0ab0*/  SHF.R.S32.HI R57, RZ, 0x1f, R56 ;  /* 0x0000001fff397819 */ /* 0x000fc80000011438 */
[----:B------:R-:W-:-:S04]  /*0ac0*/  LEA.HI R57, R57, R56, RZ, 0x2 ;  /* 0x0000003839397211 */ /* 0x000fc800078f10ff */
[----:B------:R-:W-:-:S04]  /*0ad0*/  LEA.HI.SX32 R128, R57, R58, 0x1e ;  /* 0x0000003a39807211 */ /* 0x000fc800078ff2ff */
[----:B------:R-:W-:Y:S01]  /*0ae0*/  SHF.R.U32.HI R180, RZ, 0x1d, R128 ;  /* 0x0000001dffb47819 */ /* 0x000fe20000011680 */
[C---:B------:R-:W-:Y:S02]  /*0af0*/  IMAD.SHL.U32 R179, R128.reuse, 0x8, RZ ;  /* 0x0000000880b37824 */ /* 0x040fe400078e00ff */
[----:B------:R-:W-:-:S03]  /*0b00*/  IMAD.WIDE.U32 R122, R128, R127, c[0x0][0x208] ;  /* 0x00008200807a7625 */ /* 0x000fc600078e007f */
[----:B------:R-:W-:Y:S01]  /*0b10*/  IADD3 R130, P0, R179, c[0x0][0x188], RZ ;  /* 0x00006200b3827a10 */ /* 0x000fe20007f1e0ff */
[CC--:B------:R-:W-:Y:S02]  /*0b20*/  IMAD.WIDE R56, R89.reuse, R202.reuse, c[0x0][0x1a0] ;  /* 0x0000680059387625 */ /* 0x0c0fe400078e02ca */
[----:B------:R-:W2:Y:S01]  /*0b30*/  LDG.E.64 R122, [R122.64] ;  /* 0x000000047a7a7981 */ /* 0x000ea2000c1e1b00 */
[----:B------:R-:W-:Y:S01]  /*0b40*/  IADD3.X R131, R180, c[0x0][0x18c], RZ, P0, !PT ;  /* 0x00006300b4837a10 */ /* 0x000fe200007fe4ff */
[----:B------:R-:W-:Y:S02]  /*0b50*/  IMAD.WIDE.U32 R132, R128, R127, c[0x0][0x210] ;  /* 0x0000840080847625 */ /* 0x000fe400078e007f */
[----:B------:R0:W3:Y:S04]  /*0b60*/  LDG.E R204, [R56.64] ;  /* 0x0000000438cc7981 */ /* 0x0000e8000c1e1900 */
[----:B------:R-:W4:Y:S01]  /*0b70*/  LDG.E.64 R130, [R130.64] ;  /* 0x0000000482827981 */ /* 0x000f22000c1e1b00 */
[----:B------:R-:W-:-:S03]  /*0b80*/  IMAD.WIDE R202, R89, R202, c[0x0][0x1a8] ;  /* 0x00006a0059ca7625 */ /* 0x000fc600078e02ca */
[----:B------:R-:W4:Y:S01]  /*0b90*/  LDG.E.64 R132, [R132.64] ;  /* 0x0000000484847981 */ /* 0x000f22000c1e1b00 */
[----:B------:R-:W-:-:S03]  /*0ba0*/  IADD3 R158, R128, 0x80, RZ ;  /* 0x00000080809e7810 */ /* 0x000fc60007ffe0ff */
[----:B------:R1:W4:Y:S02]  /*0bb0*/  LDG.E R202, [R202.64] ;  /* 0x00000004caca7981 */ /* 0x000324000c1e1900 */
[----:B------:R-:W-:Y:S01]  /*0bc0*/  IMAD.SHL.U32 R181, R158, 0x8, RZ ;  /* 0x000000089eb57824 */ /* 0x000fe200078e00ff */
[----:B------:R-:W-:-:S04]  /*0bd0*/  SHF.R.U32.HI R182, RZ, 0x1d, R158 ;  /* 0x0000001dffb67819 */ /* 0x000fc8000001169e */
[----:B------:R-:W-:-:S04]  /*0be0*/  IADD3 R134, P0, R181, c[0x0][0x188], RZ ;  /* 0x00006200b5867a10 */ /* 0x000fc80007f1e0ff */
[----:B------:R-:W-:-:S06]  /*0bf0*/  IADD3.X R135, R182, c[0x0][0x18c], RZ, P0, !PT ;  /* 0x00006300b6877a10 */ /* 0x000fcc00007fe4ff */
[----:B------:R-:W4:Y:S01]  /*0c00*/  LDG.E.64 R134, [R134.64] ;  /* 0x0000000486867981 */ /* 0x000f22000c1e1b00 */
[----:B------:R-:W-:Y:S01]  /*0c10*/  IMAD.WIDE.U32 R120, R158, R127, c[0x0][0x208] ;  /* 0x000082009e787625 */ /* 0x000fe200078e007f */
[----:B------:R-:W-:-:S03]  /*0c20*/  IADD3 R208, R128, 0x100, RZ ;  /* 0x0000010080d07810 */ /* 0x000fc60007ffe0ff */
[----:B------:R-:W-:Y:S02]  /*0c30*/  IMAD.WIDE.U32 R136, R158, R127, c[0x0][0x210] ;  /* 0x000084009e887625 */ /* 0x000fe400078e007f */
[----:B------:R-:W4:Y:S02]  /*0c40*/  LDG.E.64 R120, [R120.64] ;  /* 0x0000000478787981 */ /* 0x000f24000c1e1b00 */
[----:B------:R-:W-:Y:S02]  /*0c50*/  IMAD.SHL.U32 R183, R208, 0x8, RZ ;  /* 0x00000008d0b77824 */ /* 0x000fe400078e00ff */
[----:B------:R-:W4:Y:S01]  /*0c60*/  LDG.E.64 R136, [R136.64] ;  /* 0x0000000488887981 */ /* 0x000f22000c1e1b00 */
[----:B------:R-:W-:Y:S02]  /*0c70*/  SHF.R.U32.HI R184, RZ, 0x1d, R208 ;  /* 0x0000001dffb87819 */ /* 0x000fe400000116d0 */
[----:B------:R-:W-:-:S04]  /*0c80*/  IADD3 R138, P0, R183, c[0x0][0x188], RZ ;  /* 0x00006200b78a7a10 */ /* 0x000fc80007f1e0ff */
[----:B------:R-:W-:-:S06]  /*0c90*/  IADD3.X R139, R184, c[0x0][0x18c], RZ, P0, !PT ;  /* 0x00006300b88b7a10 */ /* 0x000fcc00007fe4ff */
[----:B------:R-:W4:Y:S01]  /*0ca0*/  LDG.E.64 R138, [R138.64] ;  /* 0x000000048a8a7981 */ /* 0x000f22000c1e1b00 */
[----:B------:R-:W-:-:S04]  /*0cb0*/  IMAD.WIDE.U32 R66, R208, R127, c[0x0][0x208] ;  /* 0x00008200d0427625 */ /* 0x000fc800078e007f */
[----:B------:R-:W-:Y:S02]  /*0cc0*/  IMAD.WIDE.U32 R140, R208, R127, c[0x0][0x210] ;  /* 0x00008400d08c7625 */ /* 0x000fe400078e007f */
[----:B------:R-:W4:Y:S04]  /*0cd0*/  LDG.E.64 R66, [R66.64] ;  /* 0x0000000442427981 */ /* 0x000f28000c1e1b00 */
[----:B------:R-:W4:Y:S01]  /*0ce0*/  LDG.E.64 R140, [R140.64] ;  /* 0x000000048c8c7981 */ /* 0x000f22000c1e1b00 */
[----:B------:R-:W-:-:S05]  /*0cf0*/  IADD3 R210, R128, 0x180, RZ ;  /* 0x0000018080d27810 */ /* 0x000fca0007ffe0ff */
[----:B------:R-:W-:Y:S01]  /*0d00*/  IMAD.SHL.U32 R185, R210, 0x8, RZ ;  /* 0x00000008d2b97824 */ /* 0x000fe200078e00ff */
[----:B------:R-:W-:-:S04]  /*0d10*/  SHF.R.U32.HI R186, RZ, 0x1d, R210 ;  /* 0x0000001dffba7819 */ /* 0x000fc800000116d2 */
[----:B------:R-:W-:Y:S01]  /*0d20*/  IADD3 R124, P0, R185, c[0x0][0x188], RZ ;  /* 0x00006200b97c7a10 */ /* 0x000fe20007f1e0ff */
[----:B------:R-:W-:-:S03]  /*0d30*/  IMAD.WIDE.U32 R64, R210, R127, c[0x0][0x208] ;  /* 0x00008200d2407625 */ /* 0x000fc600078e007f */
[----:B------:R-:W-:Y:S01]  /*0d40*/  IADD3.X R125, R186, c[0x0][0x18c], RZ, P0, !PT ;  /* 0x00006300ba7d7a10 */ /* 0x000fe200007fe4ff */
[----:B------:R-:W-:Y:S02]  /*0d50*/  IMAD.WIDE.U32 R58, R210, R127, c[0x0][0x210] ;  /* 0x00008400d23a7625 */ /* 0x000fe400078e007f */
[----:B------:R-:W4:Y:S04]  /*0d60*/  LDG.E.64 R64, [R64.64] ;  /* 0x0000000440407981 */ /* 0x000f28000c1e1b00 */
[----:B------:R-:W4:Y:S04]  /*0d70*/  LDG.E.64 R124, [R124.64] ;  /* 0x000000047c7c7981 */ /* 0x000f28000c1e1b00 */
[----:B------:R-:W4:Y:S01]  /*0d80*/  LDG.E.64 R58, [R58.64] ;  /* 0x000000043a3a7981 */ /* 0x000f22000c1e1b00 */
[----:B------:R-:W-:-:S02]  /*0d90*/  ISETP.NE.U32.AND P2, PT, RZ, c[0x0][0x218], PT ;  /* 0x00008600ff007a0c */ /* 0x000fc40003f45070 */
[----:B------:R-:W-:Y:S02]  /*0da0*/  IADD3 R212, R128, 0x200, RZ ;  /* 0x0000020080d47810 */ /* 0x000fe40007ffe0ff */
[----:B------:R-:W-:Y:S02]  /*0db0*/  ISETP.NE.U32.AND P1, PT, RZ, c[0x0][0x250], PT ;  /* 0x00009400ff007a0c */ /* 0x000fe40003f25070 */
[----:B------:R-:W-:Y:S01]  /*0dc0*/  ISETP.NE.AND.EX P2, PT, RZ, c[0x0][0x21c], PT, P2 ;  /* 0x00008700ff007a0c */ /* 0x000fe20003f45320 */
[----:B------:R-:W-:Y:S01]  /*0dd0*/  IMAD.SHL.U32 R201, R212, 0x8, RZ ;  /* 0x00000008d4c97824 */ /* 0x000fe200078e00ff */
[----:B------:R-:W-:Y:S02]  /*0de0*/  ISETP.NE.AND.EX P1, PT, RZ, c[0x0][0x254], PT, P1 ;  /* 0x00009500ff007a0c */ /* 0x000fe40003f25310 */
[----:B------:R-:W-:Y:S02]  /*0df0*/  SHF.R.U32.HI R200, RZ, 0x1d, R212 ;  /* 0x0000001dffc87819 */ /* 0x000fe400000116d4 */
[----:B0-----:R-:W-:Y:S01]  /*0e00*/  IADD3 R56, P0, R201, c[0x0][0x188], RZ ;  /* 0x00006200c9387a10 */ /* 0x001fe20007f1e0ff */
[----:B------:R-:W-:-:S03]  /*0e10*/  IMAD.SHL.U32 R143, R128, 0x4, RZ ;  /* 0x00000004808f7824 */ /* 0x000fc600078e00ff */
[----:B------:R-:W-:-:S03]  /*0e20*/  IADD3.X R57, R200, c[0x0][0x18c], RZ, P0, !PT ;  /* 0x00006300c8397a10 */ /* 0x000fc600007fe4ff */
[C---:B------:R-:W-:Y:S02]  /*0e30*/  @P2 LEA R154, P0, R128.reuse, c[0x0][0x218], 0x3 ;  /* 0x00008600809a2a11 */ /* 0x040fe400078018ff */
[----:B------:R-:W-:Y:S01]  /*0e40*/  SHF.R.U32.HI R156, RZ, 0x1e, R128 ;  /* 0x0000001eff9c7819 */ /* 0x000fe20000011680 */
[----:B------:R-:W4:Y:S01]  /*0e50*/  LDG.E.64 R56, [R56.64] ;  /* 0x0000000438387981 */ /* 0x000f22000c1e1b00 */
[C---:B------:R-:W-:Y:S02]  /*0e60*/  @P1 IADD3 R150, P3, R143.reuse, c[0x0][0x198], RZ ;  /* 0x000066008f961a10 */ /* 0x040fe40007f7e0ff */
[----:B------:R-:W-:Y:S01]  /*0e70*/  @P2 LEA.HI.X R155, R128, c[0x0][0x21c], RZ, 0x3, P0 ;  /* 0x00008700809b2a11 */ /* 0x000fe200000f1cff */
[-C--:B------:R-:W-:Y:S01]  /*0e80*/  IMAD.WIDE.U32 R128, R212, R127.reuse, c[0x0][0x208] ;  /* 0x00008200d4807625 */ /* 0x080fe200078e007f */
[----:B------:R-:W-:Y:S02]  /*0e90*/  @P1 IADD3.X R151, R156, c[0x0][0x19c], RZ, P3, !PT ;  /* 0x000067009c971a10 */ /* 0x000fe40001ffe4ff */
[----:B------:R-:W-:Y:S01]  /*0ea0*/  LOP3.LUT P3, RZ, R126, 0xff, RZ, 0xc0, !PT ;  /* 0x000000ff7eff7812 */ /* 0x000fe2000786c0ff */
[----:B------:R-:W-:Y:S01]  /*0eb0*/  IMAD.WIDE.U32 R126, R212, R127, c[0x0][0x210] ;  /* 0x00008400d47e7625 */ /* 0x000fe200078e007f */
[C---:B------:R-:W-:Y:S01]  /*0ec0*/  @P2 LEA R148, P0, R158.reuse, c[0x0][0x218], 0x3 ;  /* 0x000086009e942a11 */ /* 0x040fe200078018ff */
[----:B------:R-:W4:Y:S04]  /*0ed0*/  LDG.E.64 R128, [R128.64] ;  /* 0x0000000480807981 */ /* 0x000f28000c1e1b00 */
[----:B------:R-:W4:Y:S01]  /*0ee0*/  LDG.E.64 R126, [R126.64] ;  /* 0x000000047e7e7981 */ /* 0x000f22000c1e1b00 */
[C---:B------:R-:W-:Y:S01]  /*0ef0*/  @P2 LEA.HI.X R149, R158.reuse, c[0x0][0x21c], RZ, 0x3, P0 ;  /* 0x000087009e952a11 */ /* 0x040fe200000f1cff */
[----:B------:R-:W-:Y:S01]  /*0f00*/  IMAD.SHL.U32 R205, R158, 0x4, RZ ;  /* 0x000000049ecd7824 */ /* 0x000fe200078e00ff */
[----:B------:R-:W-:Y:S01]  /*0f10*/  @P2 LEA R142, P6, R212, c[0x0][0x218], 0x3 ;  /* 0x00008600d48e2a11 */ /* 0x000fe200078c18ff */
[----:B------:R0:W5:Y:S01]  /*0f20*/  @P1 LDG.E R187, [R150.64] ;  /* 0x0000000496bb1981 */ /* 0x000162000c1e1900 */
[----:B------:R-:W-:Y:S01]  /*0f30*/  SHF.R.U32.HI R206, RZ, 0x1e, R158 ;  /* 0x0000001effce7819 */ /* 0x000fe2000001169e */
[C---:B------:R-:W-:Y:S01]  /*0f40*/  IMAD.SHL.U32 R207, R208.reuse, 0x4, RZ ;  /* 0x00000004d0cf7824 */ /* 0x040fe200078e00ff */
[----:B------:R-:W-:Y:S01]  /*0f50*/  @P2 LEA R146, P4, R208, c[0x0][0x218], 0x3 ;  /* 0x00008600d0922a11 */ /* 0x000fe200078818ff */
[C---:B------:R-:W-:Y:S01]  /*0f60*/  IMAD.SHL.U32 R209, R210.reuse, 0x4, RZ ;  /* 0x00000004d2d17824 */ /* 0x040fe200078e00ff */
[----:B------:R-:W-:Y:S01]  /*0f70*/  @P2 LEA R144, P5, R210, c[0x0][0x218], 0x3 ;  /* 0x00008600d2902a11 */ /* 0x000fe200078a18ff */
[----:B------:R1:W5:Y:S01]  /*0f80*/  @P2 LDG.E.64 R114, [R154.64] ;  /* 0x000000049a722981 */ /* 0x000362000c1e1b00 */
[----:B0-----:R-:W-:-:S03]  /*0f90*/  IADD3 R150, P0, R143, c[0x0][0x190], RZ ;  /* 0x000064008f967a10 */ /* 0x001fc60007f1e0ff */
[----:B------:R0:W5:Y:S01]  /*0fa0*/  @P2 LDG.E.64 R116, [R148.64] ;  /* 0x0000000494742981 */ /* 0x000162000c1e1b00 */
[----:B------:R-:W-:Y:S02]  /*0fb0*/  @P2 LEA.HI.X R143, R212, c[0x0][0x21c], RZ, 0x3, P6 ;  /* 0x00008700d48f2a11 */ /* 0x000fe400030f1cff */
[----:B------:R-:W-:Y:S02]  /*0fc0*/  IADD3.X R151, R156, c[0x0][0x194], RZ, P0, !PT ;  /* 0x000065009c977a10 */ /* 0x000fe400007fe4ff */
[----:B------:R-:W-:Y:S01]  /*0fd0*/  @P1 IADD3 R158, P0, R205, c[0x0][0x198], RZ ;  /* 0x00006600cd9e1a10 */ /* 0x000fe20007f1e0ff */
[----:B------:R0:W5:Y:S01]  /*0fe0*/  @P2 LDG.E.64 R118, [R142.64] ;  /* 0x000000048e762981 */ /* 0x000162000c1e1b00 */
[----:B------:R-:W-:Y:S02]  /*0ff0*/  @P2 LEA.HI.X R147, R208, c[0x0][0x21c], RZ, 0x3, P4 ;  /* 0x00008700d0932a11 */ /* 0x000fe400020f1cff */
[----:B------:R-:W-:Y:S01]  /*1000*/  @P2 LEA.HI.X R145, R210, c[0x0][0x21c], RZ, 0x3, P5 ;  /* 0x00008700d2912a11 */ /* 0x000fe200028f1cff */
[----:B-1----:R1:W5:Y:S01]  /*1010*/  LDG.E R203, [R150.64] ;  /* 0x0000000496cb7981 */ /* 0x002362000c1e1900 */
[----:B------:R-:W-:-:S02]  /*1020*/  @P1 IADD3.X R159, R206, c[0x0][0x19c], RZ, P0, !PT ;  /* 0x00006700ce9f1a10 */ /* 0x000fc400007fe4ff */
[----:B------:R-:W-:Y:S01]  /*1030*/  SHF.R.U32.HI R208, RZ, 0x1e, R208 ;  /* 0x0000001effd07819 */ /* 0x000fe200000116d0 */
[----:B------:R1:W5:Y:S01]  /*1040*/  @P2 LDG.E.64 R112, [R146.64] ;  /* 0x0000000492702981 */ /* 0x000362000c1e1b00 */
[----:B------:R-:W-:Y:S01]  /*1050*/  @P1 IADD3 R156, P4, R207, c[0x0][0x198], RZ ;  /* 0x00006600cf9c1a10 */ /* 0x000fe20007f9e0ff */
[----:B0-----:R-:W-:Y:S01]  /*1060*/  IMAD.SHL.U32 R143, R212, 0x4, RZ ;  /* 0x00000004d48f7824 */ /* 0x001fe200078e00ff */
[----:B------:R-:W-:Y:S01]  /*1070*/  SHF.R.U32.HI R210, RZ, 0x1e, R210 ;  /* 0x0000001effd27819 */ /* 0x000fe200000116d2 */
[----:B------:R-:W-:Y:S01]  /*1080*/  ULDC.U8 UR6, c[0x0][0x1f0] ;  /* 0x00007c0000067ab9 */ /* 0x000fe20000000000 */
[----:B------:R-:W-:Y:S01]  /*1090*/  @P1 IADD3 R154, P0, R209, c[0x0][0x198], RZ ;  /* 0x00006600d19a1a10 */ /* 0x000fe20007f1e0ff */
[----:B------:R0:W5:Y:S01]  /*10a0*/  @P2 LDG.E.64 R110, [R144.64] ;  /* 0x00000004906e2981 */ /* 0x000162000c1e1b00 */
[----:B------:R-:W-:Y:S02]  /*10b0*/  @P1 IADD3.X R157, R208, c[0x0][0x19c], RZ, P4, !PT ;  /* 0x00006700d09d1a10 */ /* 0x000fe400027fe4ff */
[----:B------:R-:W-:Y:S01]  /*10c0*/  @P1 IADD3.X R155, R210, c[0x0][0x19c], RZ, P0, !PT ;  /* 0x00006700d29b1a10 */ /* 0x000fe200007fe4ff */
[----:B------:R0:W5:Y:S01]  /*10d0*/  @P1 LDG.E R188, [R158.64] ;  /* 0x000000049ebc1981 */ /* 0x000162000c1e1900 */
[----:B------:R-:W-:-:S02]  /*10e0*/  SHF.R.U32.HI R212, RZ, 0x1e, R212 ;  /* 0x0000001effd47819 */ /* 0x000fc400000116d4 */
[----:B------:R-:W-:Y:S01]  /*10f0*/  @P1 IADD3 R148, P4, R143, c[0x0][0x198], RZ ;  /* 0x000066008f941a10 */ /* 0x000fe20007f9e0ff */
[----:B------:R2:W5:Y:S01]  /*1100*/  @P1 LDG.E R190, [R154.64] ;  /* 0x000000049abe1981 */ /* 0x000562000c1e1900 */
[----:B-1----:R-:W-:Y:S02]  /*1110*/  IADD3 R146, P0, R205, c[0x0][0x190], RZ ;  /* 0x00006400cd927a10 */ /* 0x002fe40007f1e0ff */
[----:B------:R-:W-:Y:S01]  /*1120*/  @P1 IADD3.X R149, R212, c[0x0][0x19c], RZ, P4, !PT ;  /* 0x00006700d4951a10 */ /* 0x000fe200027fe4ff */
[----:B------:R2:W5:Y:S01]  /*1130*/  @P1 LDG.E R189, [R156.64] ;  /* 0x000000049cbd1981 */ /* 0x000562000c1e1900 */
[----:B------:R-:W-:Y:S02]  /*1140*/  IADD3.X R147, R206, c[0x0][0x194], RZ, P0, !PT ;  /* 0x00006500ce937a10 */ /* 0x000fe400007fe4ff */
[----:B------:R-:W-:Y:S01]  /*1150*/  IADD3 R150, P0, R143, c[0x0][0x190], RZ ;  /* 0x000064008f967a10 */ /* 0x000fe20007f1e0ff */
[----:B------:R4:W5:Y:S01]  /*1160*/  @P1 LDG.E R191, [R148.64] ;  /* 0x0000000494bf1981 */ /* 0x000962000c1e1900 */
[----:B0-----:R-:W-:-:S02]  /*1170*/  IADD3 R144, P4, R207, c[0x0][0x190], RZ ;  /* 0x00006400cf907a10 */ /* 0x001fc40007f9e0ff */
[----:B------:R-:W-:Y:S01]  /*1180*/  IADD3.X R151, R212, c[0x0][0x194], RZ, P0, !PT ;  /* 0x00006500d4977a10 */ /* 0x000fe200007fe4ff */
[----:B------:R0:W5:Y:S01]  /*1190*/  LDG.E R146, [R146.64] ;  /* 0x0000000492927981 */ /* 0x000162000c1e1900 */
[----:B------:R-:W-:Y:S02]  /*11a0*/  ISETP.NE.AND P0, PT, RZ, UR6, PT ;  /* 0x00000006ff007c0c */ /* 0x000fe4000bf05270 */
[----:B------:R-:W-:Y:S01]  /*11b0*/  IADD3 R142, P5, R209, c[0x0][0x190], RZ ;  /* 0x00006400d18e7a10 */ /* 0x000fe20007fbe0ff */
[----:B------:R1:W5:Y:S01]  /*11c0*/  LDG.E R150, [R150.64] ;  /* 0x0000000496967981 */ /* 0x000362000c1e1900 */
[----:B------:R-:W-:Y:S02]  /*11d0*/  IADD3.X R145, R208, c[0x0][0x194], RZ, P4, !PT ;  /* 0x00006500d0917a10 */ /* 0x000fe400027fe4ff */
[----:B------:R-:W-:-:S03]  /*11e0*/  IADD3.X R143, R210, c[0x0][0x194], RZ, P5, !PT ;  /* 0x00006500d28f7a10 */ /* 0x000fc60002ffe4ff */
[----:B------:R0:W5:Y:S04]  /*11f0*/  LDG.E R144, [R144.64] ;  /* 0x0000000490907981 */ /* 0x000168000c1e1900 */
[----:B------:R0:W5:Y:S01]  /*1200*/  LDG.E R142, [R142.64] ;  /* 0x000000048e8e7981 */ /* 0x000162000c1e1900 */
[----:B--2---:R-:W-:Y:S02]  /*1210*/  SHF.R.U64 R156, R122, 0x10, R123 ;  /* 0x000000107a9c7819 */ /* 0x004fe4000000127b */
[----:B---3--:R-:W-:Y:S02]  /*1220*/  FSEL R204, R204, RZ, !P0 ;  /* 0x000000ffcccc7208 */ /* 0x008fe40004000000 */
[----:B----4-:R-:W-:Y:S01]  /*1230*/  SHF.R.U64 R148, R130, 0x10, R131 ;  /* 0x0000001082947819 */ /* 0x010fe20000001283 */
[----:B------:R-:W-:-:S02]  /*1240*/  IMAD.MOV.U32 R154, RZ, RZ, R130 ;  /* 0x000000ffff9a7224 */ /* 0x000fc400078e0082 */
[----:B------:R-:W-:Y:S01]  /*1250*/  IMAD.MOV.U32 R130, RZ, RZ, R122 ;  /* 0x000000ffff827224 */ /* 0x000fe200078e007a */
[----:B0-----:R-:W-:Y:S01]  /*1260*/  PRMT R147, RZ, 0x5410, R148 ;  /* 0x00005410ff937816 */ /* 0x001fe20000000094 */
[----:B------:R-:W-:Y:S01]  /*1270*/  IMAD.MOV.U32 R122, RZ, RZ, R132 ;  /* 0x000000ffff7a7224 */ /* 0x000fe200078e0084 */
[----:B-1----:R-:W-:Y:S01]  /*1280*/  SHF.R.U64 R151, R132, 0x10, R133 ;  /* 0x0000001084977819 */ /* 0x002fe20000001285 */
[----:B------:R-:W-:Y:S02]  /*1290*/  IMAD.MOV.U32 R149, RZ, RZ, R131 ;  /* 0x000000ffff957224 */ /* 0x000fe400078e0083 */
[----:B------:R-:W-:Y:S01]  /*12a0*/  FADD.FTZ R147, -R204, R147 ;  /* 0x00000093cc937221 */ /* 0x000fe20000010100 */
[----:B------:R-:W-:Y:S01]  /*12b0*/  PRMT R145, RZ, 0x5410, R122 ;  /* 0x00005410ff917816 */ /* 0x000fe2000000007a */
[----:B------:R-:W-:Y:S01]  /*12c0*/  IMAD.MOV.U32 R143, RZ, RZ, R133 ;  /* 0x000000ffff8f7224 */ /* 0x000fe200078e0085 */
[----:B------:R-:W-:Y:S02]  /*12d0*/  PRMT R122, RZ, 0x5410, R151 ;  /* 0x00005410ff7a7816 */ /* 0x000fe40000000097 */
[----:B------:R-:W-:Y:S01]  /*12e0*/  PRMT R149, RZ, 0x5410, R149 ;  /* 0x00005410ff957816 */ /* 0x000fe20000000095 */
[----:B------:R-:W-:Y:S01]  /*12f0*/  FMUL.FTZ R148, R202, R147 ;  /* 0x00000093ca947220 */ /* 0x000fe20000410000 */
[----:B------:R-:W-:-:S02]  /*1300*/  SHF.R.U32.HI R155, RZ, 0x10, R131 ;  /* 0x00000010ff9b7819 */ /* 0x000fc40000011683 */
[----:B------:R-:W-:Y:S02]  /*1310*/  SHF.R.U32.HI R132, RZ, 0x10, R133 ;  /* 0x00000010ff847819 */ /* 0x000fe40000011685 */
[----:B------:R-:W-:Y:S01]  /*1320*/  PRMT R147, RZ, 0x5410, R156 ;  /* 0x00005410ff937816 */ /* 0x000fe2000000009c */
[----:B------:R-:W-:Y:S01]  /*1330*/  FADD.FTZ R149, -R204, R149 ;  /* 0x00000095cc957221 */ /* 0x000fe20000010100 */
[----:B------:R-:W-:Y:S02]  /*1340*/  MOV R131, R123 ;  /* 0x0000007b00837202 */ /* 0x000fe40000000f00 */
[----:B------:R-:W-:Y:S01]  /*1350*/  PRMT R133, RZ, 0x5410, R130 ;  /* 0x00005410ff857816 */ /* 0x000fe20000000082 */
[----:B------:R-:W-:Y:S01]  /*1360*/  FMUL.FTZ R130, R169, R122 ;  /* 0x0000007aa9827220 */ /* 0x000fe20000410000 */
[----:B------:R-:W-:Y:S01]  /*1370*/  PRMT R143, RZ, 0x5410, R143 ;  /* 0x00005410ff8f7816 */ /* 0x000fe2000000008f */
[----:B------:R-:W-:Y:S01]  /*1380*/  FADD.FTZ R82, R147, R82 ;  /* 0x0000005293527221 */ /* 0x000fe20000010000 */
[----:B------:R-:W-:Y:S01]  /*1390*/  PRMT R156, RZ, 0x5410, R131 ;  /* 0x00005410ff9c7816 */ /* 0x000fe20000000083 */
[-C--:B------:R-:W-:Y:S01]  /*13a0*/  FFMA.FTZ R83, R148, R147.reuse, R83 ;  /* 0x0000009394537223 */ /* 0x080fe20000010053 */
[----:B------:R-:W-:Y:S01]  /*13b0*/  PRMT R131, RZ, 0x5410, R155 ;  /* 0x00005410ff837816 */ /* 0x000fe2000000009b */
[----:B------:R-:W-:-:S02]  /*13c0*/  FFMA.FTZ R147, R153, R147, R130 ;  /* 0x0000009399937223 */ /* 0x000fc40000010082 */
[----:B------:R-:W-:Y:S02]  /*13d0*/  FMUL.FTZ R149, R202, R149 ;  /* 0x00000095ca957220 */ /* 0x000fe40000410000 */
[----:B------:R-:W-:Y:S01]  /*13e0*/  FMUL.FTZ R130, R101, R143 ;  /* 0x0000008f65827220 */ /* 0x000fe20000410000 */
[----:B------:R-:W-:Y:S01]  /*13f0*/  SHF.R.U32.HI R157, RZ, 0x10, R123 ;  /* 0x00000010ff9d7819 */ /* 0x000fe2000001167b */
[----:B------:R-:W-:Y:S02]  /*1400*/  FADD.FTZ R71, R156, R71 ;  /* 0x000000479c477221 */ /* 0x000fe40000010000 */
[-C--:B------:R-:W-:Y:S02]  /*1410*/  FFMA.FTZ R79, R149, R156.reuse, R79 ;  /* 0x0000009c954f7223 */ /* 0x080fe4000001004f */
[----:B------:R-:W-:Y:S01]  /*1420*/  FFMA.FTZ R156, R91, R156, R130 ;  /* 0x0000009c5b9c7223 */ /* 0x000fe20000010082 */
[----:B------:R-:W-:Y:S01]  /*1430*/  PRMT R130, RZ, 0x5410, R132 ;  /* 0x00005410ff827816 */ /* 0x000fe20000000084 */
[----:B------:R-:W-:Y:S01]  /*1440*/  FADD.FTZ R131, -R204, R131 ;  /* 0x00000083cc837221 */ /* 0x000fe20000010100 */
[----:B------:R-:W-:-:S03]  /*1450*/  PRMT R151, RZ, 0x5410, R157 ;  /* 0x00005410ff977816 */ /* 0x000fc6000000009d */
[----:B------:R-:W-:Y:S02]  /*1460*/  FMUL.FTZ R206, R202, R131 ;  /* 0x00000083cace7220 */ /* 0x000fe40000410000 */
[----:B------:R-:W-:Y:S02]  /*1470*/  FMUL.FTZ R131, R170, R130 ;  /* 0x00000082aa837220 */ /* 0x000fe40000410000 */
[----:B------:R-:W-:Y:S02]  /*1480*/  FADD.FTZ R55, R151, R55 ;  /* 0x0000003797377221 */ /* 0x000fe40000010000 */
[-C--:B------:R-:W-:Y:S02]  /*1490*/  FFMA.FTZ R63, R206, R151.reuse, R63 ;  /* 0x00000097ce3f7223 */ /* 0x080fe4000001003f */
[----:B------:R-:W-:Y:S02]  /*14a0*/  FFMA.FTZ R151, R160, R151, R131 ;  /* 0x00000097a0977223 */ /* 0x000fe40000010083 */
[----:B------:R-:W-:-:S05]  /*14b0*/  IMAD.MOV.U32 R131, RZ, RZ, R134 ;  /* 0x000000ffff837224 */ /* 0x000fca00078e0086 */
[----:B------:R-:W-:Y:S01]  /*14c0*/  PRMT R131, RZ, 0x5410, R131 ;  /* 0x00005410ff837816 */ /* 0x000fe20000000083 */
[----:B------:R-:W-:Y:S02]  /*14d0*/  FADD.FTZ R86, R143, R86 ;  /* 0x000000568f567221 */ /* 0x000fe40000010000 */
[----:B------:R-:W-:Y:S01]  /*14e0*/  FFMA.FTZ R74, R149, R143, R74 ;  /* 0x0000008f954a7223 */ /* 0x000fe2000001004a */
[----:B------:R-:W-:Y:S01]  /*14f0*/  SHF.R.U64 R143, R134, 0x10, R135 ;  /* 0x00000010868f7819 */ /* 0x000fe20000001287 */
[----:B------:R-:W-:Y:S01]  /*1500*/  FADD.FTZ R131, -R204, R131 ;  /* 0x00000083cc837221 */ /* 0x000fe20000010100 */
[----:B------:R-:W-:-:S03]  /*1510*/  PRMT R123, RZ, 0x5410, R154 ;  /* 0x00005410ff7b7816 */ /* 0x000fc6000000009a */
[----:B------:R-:W-:Y:S01]  /*1520*/  FMUL.FTZ R155, R202, R131 ;  /* 0x00000083ca9b7220 */ /* 0x000fe20000410000 */
[----:B------:R-:W-:Y:S01]  /*1530*/  PRMT R131, RZ, 0x5410, R143 ;  /* 0x00005410ff837816 */ /* 0x000fe2000000008f */
[----:B------:R-:W-:Y:S02]  /*1540*/  IMAD.MOV.U32 R132, RZ, RZ, R135 ;  /* 0x000000ffff847224 */ /* 0x000fe400078e0087 */
[C---:B------:R-:W-:Y:S02]  /*1550*/  FADD.FTZ R123, -R204.reuse, R123 ;  /* 0x0000007bcc7b7221 */ /* 0x040fe40000010100 */
[----:B------:R-:W-:Y:S01]  /*1560*/  FADD.FTZ R131, -R204, R131 ;  /* 0x00000083cc837221 */ /* 0x000fe20000010100 */
[----:B------:R-:W-:Y:S01]  /*1570*/  SHF.R.U64 R157, R120, 0x10, R121 ;  /* 0x00000010789d7819 */ /* 0x000fe20000001279 */
[C---:B------:R-:W-:Y:S02]  /*1580*/  FMUL.FTZ R123, R202.reuse, R123 ;  /* 0x0000007bca7b7220 */ /* 0x040fe40000410000 */
[----:B------:R-:W-:Y:S01]  /*1590*/  FMUL.FTZ R212, R202, R131 ;  /* 0x00000083cad47220 */ /* 0x000fe20000410000 */
[----:B------:R-:W-:Y:S01]  /*15a0*/  PRMT R131, RZ, 0x5410, R132 ;  /* 0x00005410ff837816 */ /* 0x000fe20000000084 */
[----:B------:R-:W-:-:S02]  /*15b0*/  FADD.FTZ R85, R122, R85 ;  /* 0x000000557a557221 */ /* 0x000fc40000010000 */
[----:B------:R-:W-:Y:S02]  /*15c0*/  FFMA.FTZ R73, R148, R122, R73 ;  /* 0x0000007a94497223 */ /* 0x000fe40000010049 */
[----:B------:R-:W-:Y:S02]  /*15d0*/  IMAD.MOV.U32 R122, RZ, RZ, R120 ;  /* 0x000000ffff7a7224 */ /* 0x000fe400078e0078 */
[----:B------:R-:W-:Y:S02]  /*15e0*/  IMAD.MOV.U32 R120, RZ, RZ, R136 ;  /* 0x000000ffff787224 */ /* 0x000fe400078e0088 */
[-C--:B------:R-:W-:Y:S02]  /*15f0*/  FMUL.FTZ R154, R100, R145.reuse ;  /* 0x00000091649a7220 */ /* 0x080fe40000410000 */
[----:B------:R-:W-:Y:S02]  /*1600*/  FADD.FTZ R84, R145, R84 ;  /* 0x0000005491547221 */ /* 0x000fe40000010000 */
[----:B------:R-:W-:Y:S01]  /*1610*/  FFMA.FTZ R72, R123, R145, R72 ;  /* 0x000000917b487223 */ /* 0x000fe20000010048 */
[----:B------:R-:W-:Y:S01]  /*1620*/  SHF.R.U64 R145, R136, 0x10, R137 ;  /* 0x0000001088917819 */ /* 0x000fe20000001289 */
[----:B------:R-:W-:Y:S01]  /*1630*/  FADD.FTZ R131, -R204, R131 ;  /* 0x00000083cc837221 */ /* 0x000fe20000010100 */
[----:B------:R-:W-:Y:S01]  /*1640*/  SHF.R.U32.HI R134, RZ, 0x10, R135 ;  /* 0x00000010ff867819 */ /* 0x000fe20000011687 */
[----:B------:R-:W-:Y:S01]  /*1650*/  FADD.FTZ R88, R133, R88 ;  /* 0x0000005885587221 */ /* 0x000fe20000010000 */
[----:B------:R-:W-:Y:S01]  /*1660*/  PRMT R135, RZ, 0x5410, R120 ;  /* 0x00005410ff877816 */ /* 0x000fe20000000078 */
[-C--:B------:R-:W-:Y:S01]  /*1670*/  FFMA.FTZ R152, R123, R133.reuse, R152 ;  /* 0x000000857b987223 */ /* 0x080fe20000010098 */
[----:B------:R-:W-:Y:S01]  /*1680*/  PRMT R120, RZ, 0x5410, R157 ;  /* 0x00005410ff787816 */ /* 0x000fe2000000009d */
[----:B------:R-:W-:Y:S01]  /*1690*/  FFMA.FTZ R154, R90, R133, R154 ;  /* 0x000000855a9a7223 */ /* 0x000fe2000001009a */
[----:B------:R-:W-:Y:S01]  /*16a0*/  PRMT R133, RZ, 0x5410, R122 ;  /* 0x00005410ff857816 */ /* 0x000fe2000000007a */
[----:B------:R-:W-:Y:S01]  /*16b0*/  FMUL.FTZ R157, R202, R131 ;  /* 0x00000083ca9d7220 */ /* 0x000fe20000410000 */
[----:B------:R-:W-:-:S02]  /*16c0*/  PRMT R122, RZ, 0x5410, R145 ;  /* 0x00005410ff7a7816 */ /* 0x000fc40000000091 */
[----:B------:R-:W-:-:S03]  /*16d0*/  PRMT R131, RZ, 0x5410, R134 ;  /* 0x00005410ff837816 */ /* 0x000fc60000000086 */
[-C--:B------:R-:W-:Y:S02]  /*16e0*/  FMUL.FTZ R207, R171, R122.reuse ;  /* 0x0000007aabcf7220 */ /* 0x080fe40000410000 */
[----:B------:R-:W-:Y:S02]  /*16f0*/  FADD.FTZ R81, R122, R81 ;  /* 0x000000517a517221 */ /* 0x000fe40000010000 */
[----:B------:R-:W-:Y:S02]  /*1700*/  FFMA.FTZ R77, R212, R122, R77 ;  /* 0x0000007ad44d7223 */ /* 0x000fe4000001004d */
[----:B------:R-:W-:Y:S02]  /*1710*/  FADD.FTZ R131, -R204, R131 ;  /* 0x00000083cc837221 */ /* 0x000fe40000010100 */
[----:B------:R-:W-:Y:S01]  /*1720*/  IMAD.MOV.U32 R122, RZ, RZ, R138 ;  /* 0x000000ffff7a7224 */ /* 0x000fe200078e008a */
[----:B------:R-:W-:Y:S01]  /*1730*/  SHF.R.U32.HI R205, RZ, 0x10, R121 ;  /* 0x00000010ffcd7819 */ /* 0x000fe20000011679 */
[----:B------:R-:W-:-:S02]  /*1740*/  FADD.FTZ R87, R130, R87 ;  /* 0x0000005782577221 */ /* 0x000fc40000010000 */
[----:B------:R-:W-:Y:S02]  /*1750*/  FFMA.FTZ R75, R206, R130, R75 ;  /* 0x00000082ce4b7223 */ /* 0x000fe4000001004b */
[----:B------:R-:W-:Y:S02]  /*1760*/  IMAD.MOV.U32 R130, RZ, RZ, R121 ;  /* 0x000000ffff827224 */ /* 0x000fe400078e0079 */
[----:B------:R-:W-:Y:S01]  /*1770*/  FMUL.FTZ R210, R202, R131 ;  /* 0x00000083cad27220 */ /* 0x000fe20000410000 */
[----:B------:R-:W-:Y:S01]  /*1780*/  PRMT R131, RZ, 0x5410, R122 ;  /* 0x00005410ff837816 */ /* 0x000fe2000000007a */
[--C-:B------:R-:W-:Y:S01]  /*1790*/  IMAD.MOV.U32 R121, RZ, RZ, R137.reuse ;  /* 0x000000ffff797224 */ /* 0x100fe200078e0089 */
[----:B------:R-:W-:Y:S01]  /*17a0*/  SHF.R.U32.HI R137, RZ, 0x10, R137 ;  /* 0x00000010ff897819 */ /* 0x000fe20000011689 */
[----:B------:R-:W-:Y:S02]  /*17b0*/  FMUL.FTZ R136, R102, R135 ;  /* 0x0000008766887220 */ /* 0x000fe40000410000 */
[----:B------:R-:W-:Y:S01]  /*17c0*/  FADD.FTZ R68, R133, R68 ;  /* 0x0000004485447221 */ /* 0x000fe20000010000 */
[----:B------:R-:W-:Y:S01]  /*17d0*/  PRMT R121, RZ, 0x5410, R121 ;  /* 0x00005410ff797816 */ /* 0x000fe20000000079 */
[----:B------:R-:W-:-:S02]  /*17e0*/  FFMA.FTZ R60, R155, R133, R60 ;  /* 0x000000859b3c7223 */ /* 0x000fc4000001003c */
[----:B------:R-:W-:Y:S01]  /*17f0*/  FFMA.FTZ R136, R92, R133, R136 ;  /* 0x000000855c887223 */ /* 0x000fe20000010088 */
[----:B------:R-:W-:Y:S01]  /*1800*/  PRMT R133, RZ, 0x5410, R137 ;  /* 0x00005410ff857816 */ /* 0x000fe20000000089 */
[----:B------:R-:W-:Y:S02]  /*1810*/  FADD.FTZ R80, R135, R80 ;  /* 0x0000005087507221 */ /* 0x000fe40000010000 */
[----:B------:R-:W-:Y:S01]  /*1820*/  FFMA.FTZ R76, R155, R135, R76 ;  /* 0x000000879b4c7223 */ /* 0x000fe2000001004c */
[----:B------:R-:W-:Y:S01]  /*1830*/  SHF.R.U64 R135, R138, 0x10, R139 ;  /* 0x000000108a877819 */ /* 0x000fe2000000128b */
[----:B------:R-:W-:Y:S01]  /*1840*/  FADD.FTZ R131, -R204, R131 ;  /* 0x00000083cc837221 */ /* 0x000fe20000010100 */
[----:B------:R-:W-:Y:S01]  /*1850*/  PRMT R130, RZ, 0x5410, R130 ;  /* 0x00005410ff827816 */ /* 0x000fe20000000082 */
[----:B------:R-:W-:Y:S01]  /*1860*/  FADD.FTZ R69, R120, R69 ;  /* 0x0000004578457221 */ /* 0x000fe20000010000 */
[----:B------:R-:W-:Y:S01]  /*1870*/  PRMT R205, RZ, 0x5410, R205 ;  /* 0x00005410ffcd7816 */ /* 0x000fe200000000cd */
[----:B------:R-:W-:Y:S01]  /*1880*/  FMUL.FTZ R137, R202, R131 ;  /* 0x00000083ca897220 */ /* 0x000fe20000410000 */
[----:B------:R-:W-:Y:S01]  /*1890*/  PRMT R131, RZ, 0x5410, R135 ;  /* 0x00005410ff837816 */ /* 0x000fe20000000087 */
[----:B------:R-:W-:-:S02]  /*18a0*/  FFMA.FTZ R61, R212, R120, R61 ;  /* 0x00000078d43d7223 */ /* 0x000fc4000001003d */
[----:B------:R-:W-:Y:S02]  /*18b0*/  FFMA.FTZ R207, R161, R120, R207 ;  /* 0x00000078a1cf7223 */ /* 0x000fe400000100cf */
[----:B------:R-:W-:Y:S02]  /*18c0*/  FMUL.FTZ R208, R103, R121 ;  /* 0x0000007967d07220 */ /* 0x000fe40000410000 */
[----:B------:R-:W-:Y:S02]  /*18d0*/  FMUL.FTZ R120, R172, R133 ;  /* 0x00000085ac787220 */ /* 0x000fe40000410000 */
[----:B------:R-:W-:Y:S02]  /*18e0*/  FADD.FTZ R70, R130, R70 ;  /* 0x0000004682467221 */ /* 0x000fe40000010000 */
[-C--:B------:R-:W-:Y:S02]  /*18f0*/  FFMA.FTZ R62, R157, R130.reuse, R62 ;  /* 0x000000829d3e7223 */ /* 0x080fe4000001003e */
[----:B------:R-:W-:-:S02]  /*1900*/  FFMA.FTZ R208, R93, R130, R208 ;  /* 0x000000825dd07223 */ /* 0x000fc400000100d0 */
[----:B------:R-:W-:Y:S02]  /*1910*/  FADD.FTZ R52, R205, R52 ;  /* 0x00000034cd347221 */ /* 0x000fe40000010000 */
[-C--:B------:R-:W-:Y:S01]  /*1920*/  FFMA.FTZ R53, R210, R205.reuse, R53 ;  /* 0x000000cdd2357223 */ /* 0x080fe20000010035 */
[----:B------:R-:W-:Y:S01]  /*1930*/  SHF.R.U64 R216, R66, 0x10, R67 ;  /* 0x0000001042d87819 */ /* 0x000fe20000001243 */
[----:B------:R-:W-:Y:S02]  /*1940*/  FFMA.FTZ R205, R162, R205, R120 ;  /* 0x000000cda2cd7223 */ /* 0x000fe40000010078 */
[----:B------:R-:W-:Y:S02]  /*1950*/  IMAD.MOV.U32 R130, RZ, RZ, R139 ;  /* 0x000000ffff827224 */ /* 0x000fe400078e008b */
[----:B------:R-:W-:Y:S02]  /*1960*/  FADD.FTZ R131, -R204, R131 ;  /* 0x00000083cc837221 */ /* 0x000fe40000010100 */
[----:B------:R-:W-:Y:S01]  /*1970*/  IMAD.MOV.U32 R120, RZ, RZ, R66 ;  /* 0x000000ffff787224 */ /* 0x000fe200078e0042 */
[----:B------:R-:W-:Y:S01]  /*1980*/  SHF.R.U32.HI R132, RZ, 0x10, R139 ;  /* 0x00000010ff847819 */ /* 0x000fe2000001168b */
[----:B------:R-:W-:Y:S01]  /*1990*/  IMAD.MOV.U32 R66, RZ, RZ, R140 ;  /* 0x000000ffff427224 */ /* 0x000fe200078e008c */
[----:B------:R-:W-:Y:S01]  /*19a0*/  SHF.R.U64 R139, R140, 0x10, R141 ;  /* 0x000000108c8b7819 */ /* 0x000fe2000000128d */
[----:B------:R-:W-:Y:S01]  /*19b0*/  FMUL.FTZ R209, R202, R131 ;  /* 0x00000083cad17220 */ /* 0x000fe20000410000 */
[----:B------:R-:W-:Y:S01]  /*19c0*/  PRMT R131, RZ, 0x5410, R130 ;  /* 0x00005410ff837816 */ /* 0x000fe20000000082 */
[----:B------:R-:W-:Y:S01]  /*19d0*/  FADD.FTZ R54, R121, R54 ;  /* 0x0000003679367221 */ /* 0x000fe20000010000 */
[--C-:B------:R-:W-:Y:S01]  /*19e0*/  SHF.R.U32.HI R145, RZ, 0x10, R67.reuse ;  /* 0x00000010ff917819 */ /* 0x100fe20000011643 */
[----:B------:R-:W-:Y:S01]  /*19f0*/  FFMA.FTZ R78, R157, R121, R78 ;  /* 0x000000799d4e7223 */ /* 0x000fe2000001004e */
[----:B------:R-:W-:Y:S01]  /*1a00*/  PRMT R143, RZ, 0x5410, R66 ;  /* 0x00005410ff8f7816 */ /* 0x000fe20000000042 */
[----:B------:R-:W-:Y:S01]  /*1a10*/  IMAD.MOV.U32 R121, RZ, RZ, R67 ;  /* 0x000000ffff797224 */ /* 0x000fe200078e0043 */
[----:B------:R-:W-:Y:S01]  /*1a20*/  PRMT R66, RZ, 0x5410, R139 ;  /* 0x00005410ff427816 */ /* 0x000fe2000000008b */
[----:B------:R-:W-:Y:S01]  /*1a30*/  IMAD.MOV.U32 R67, RZ, RZ, R141 ;  /* 0x000000ffff437224 */ /* 0x000fe200078e008d */
[----:B------:R-:W-:Y:S01]  /*1a40*/  PRMT R216, RZ, 0x5410, R216 ;  /* 0x00005410ffd87816 */ /* 0x000fe200000000d8 */
[----:B------:R-:W-:-:S02]  /*1a50*/  FADD.FTZ R131, -R204, R131 ;  /* 0x00000083cc837221 */ /* 0x000fc40000010100 */
[----:B------:R-:W-:Y:S02]  /*1a60*/  FADD.FTZ R50, R133, R50 ;  /* 0x0000003285327221 */ /* 0x000fe40000010000 */
[----:B------:R-:W-:Y:S01]  /*1a70*/  FFMA.FTZ R51, R210, R133, R51 ;  /* 0x00000085d2337223 */ /* 0x000fe20000010033 */
[----:B------:R-:W-:Y:S01]  /*1a80*/  PRMT R133, RZ, 0x5410, R120 ;  /* 0x00005410ff857816 */ /* 0x000fe20000000078 */
[----:B------:R-:W-:Y:S01]  /*1a90*/  FMUL.FTZ R120, R173, R66 ;  /* 0x00000042ad787220 */ /* 0x000fe20000410000 */
[----:B------:R-:W-:Y:S01]  /*1aa0*/  SHF.R.U32.HI R138, RZ, 0x10, R141 ;  /* 0x00000010ff8a7819 */ /* 0x000fe2000001168d */
        /* <DEDUP_REMOVED lines=8> */
[----:B------:R-:W-:Y:S02]  /*1b30*/  FADD.FTZ R131, -R204, R131 ;  /* 0x00000083cc837221 */ /* 0x000fe40000010100 */
[----:B------:R-:W-:Y:S01]  /*1b40*/  FFMA.FTZ R139, R95, R121, R120 ;  /* 0x000000795f8b7223 */ /* 0x000fe20000010078 */
[----:B------:R-:W-:Y:S01]  /*1b50*/  PRMT R120, RZ, 0x5410, R138 ;  /* 0x00005410ff787816 */ /* 0x000fe2000000008a */
[----:B------:R-:W-:Y:S02]  /*1b60*/  FMUL.FTZ R138, R202, R131 ;  /* 0x00000083ca8a7220 */ /* 0x000fe40000410000 */
[----:B------:R-:W-:Y:S02]  /*1b70*/  FADD.FTZ R16, R121, R16 ;  /* 0x0000001079107221 */ /* 0x000fe40000010000 */
[----:B------:R-:W-:-:S02]  /*1b80*/  FFMA.FTZ R4, R141, R121, R4 ;  /* 0x000000798d047223 */ /* 0x000fc40000010004 */
[-C--:B------:R-:W-:Y:S02]  /*1b90*/  FMUL.FTZ R121, R174, R120.reuse ;  /* 0x00000078ae797220 */ /* 0x080fe40000410000 */
[----:B------:R-:W-:Y:S02]  /*1ba0*/  FADD.FTZ R41, R120, R41 ;  /* 0x0000002978297221 */ /* 0x000fe40000010000 */
[----:B------:R-:W-:Y:S02]  /*1bb0*/  FFMA.FTZ R27, R138, R120, R27 ;  /* 0x000000788a1b7223 */ /* 0x000fe4000001001b */
[----:B------:R-:W-:Y:S01]  /*1bc0*/  IMAD.MOV.U32 R120, RZ, RZ, R124 ;  /* 0x000000ffff787224 */ /* 0x000fe200078e007c */
[----:B------:R-:W-:Y:S01]  /*1bd0*/  PRMT R135, RZ, 0x5410, R145 ;  /* 0x00005410ff877816 */ /* 0x000fe20000000091 */
[----:B------:R-:W-:Y:S01]  /*1be0*/  FADD.FTZ R40, R67, R40 ;  /* 0x0000002843287221 */ /* 0x000fe20000010000 */
[--C-:B------:R-:W-:Y:S01]  /*1bf0*/  SHF.R.U64 R130, R124, 0x10, R125.reuse ;  /* 0x000000107c827819 */ /* 0x100fe2000000127d */
[----:B------:R-:W-:Y:S01]  /*1c00*/  FFMA.FTZ R28, R141, R67, R28 ;  /* 0x000000438d1c7223 */ /* 0x000fe2000001001c */
[----:B------:R-:W-:Y:S01]  /*1c10*/  SHF.R.U32.HI R124, RZ, 0x10, R125 ;  /* 0x00000010ff7c7819 */ /* 0x000fe2000001167d */
[----:B------:R-:W-:Y:S01]  /*1c20*/  FADD.FTZ R43, R66, R43 ;  /* 0x0000002b422b7221 */ /* 0x000fe20000010000 */
[----:B------:R-:W-:Y:S01]  /*1c30*/  SHF.R.U64 R140, R64, 0x10, R65 ;  /* 0x00000010408c7819 */ /* 0x000fe20000001241 */
[----:B------:R-:W-:Y:S01]  /*1c40*/  FFMA.FTZ R25, R209, R66, R25 ;  /* 0x00000042d1197223 */ /* 0x000fe20000010019 */
[----:B------:R-:W-:Y:S01]  /*1c50*/  SHF.R.U32.HI R145, RZ, 0x10, R65 ;  /* 0x00000010ff917819 */ /* 0x000fe20000011641 */
[----:B------:R-:W-:Y:S01]  /*1c60*/  IMAD.MOV.U32 R122, RZ, RZ, R125 ;  /* 0x000000ffff7a7224 */ /* 0x000fe200078e007d */
[----:B------:R-:W-:Y:S01]  /*1c70*/  SHF.R.U64 R125, R58, 0x10, R59 ;  /* 0x000000103a7d7819 */ /* 0x000fe2000000123b */
[----:B------:R-:W-:Y:S01]  /*1c80*/  IMAD.MOV.U32 R67, RZ, RZ, R65 ;  /* 0x000000ffff437224 */ /* 0x000fe200078e0041 */
[----:B------:R-:W-:Y:S01]  /*1c90*/  SHF.R.U32.HI R132, RZ, 0x10, R59 ;  /* 0x00000010ff847819 */ /* 0x000fe2000001163b */
[----:B------:R-:W-:-:S02]  /*1ca0*/  IMAD.MOV.U32 R66, RZ, RZ, R64 ;  /* 0x000000ffff427224 */ /* 0x000fc400078e0040 */
[----:B------:R-:W-:Y:S01]  /*1cb0*/  IMAD.MOV.U32 R65, RZ, RZ, R59 ;  /* 0x000000ffff417224 */ /* 0x000fe200078e003b */
[----:B------:R-:W-:Y:S01]  /*1cc0*/  PRMT R59, RZ, 0x5410, R120 ;  /* 0x00005410ff3b7816 */ /* 0x000fe20000000078 */
[----:B------:R-:W-:Y:S02]  /*1cd0*/  IMAD.MOV.U32 R64, RZ, RZ, R58 ;  /* 0x000000ffff407224 */ /* 0x000fe400078e003a */
[----:B------:R-:W-:Y:S02]  /*1ce0*/  FADD.FTZ R15, R135, R15 ;  /* 0x0000000f870f7221 */ /* 0x000fe40000010000 */
[----:B------:R-:W-:Y:S02]  /*1cf0*/  FFMA.FTZ R3, R138, R135, R3 ;  /* 0x000000878a037223 */ /* 0x000fe40000010003 */
[----:B------:R-:W-:Y:S02]  /*1d00*/  FMUL.FTZ R134, R104, R143 ;  /* 0x0000008f68867220 */ /* 0x000fe40000410000 */
[----:B------:R-:W-:Y:S01]  /*1d10*/  FFMA.FTZ R135, R164, R135, R121 ;  /* 0x00000087a4877223 */ /* 0x000fe20000010079 */
[----:B------:R-:W-:Y:S01]  /*1d20*/  PRMT R121, RZ, 0x5410, R64 ;  /* 0x00005410ff797816 */ /* 0x000fe20000000040 */
[----:B------:R-:W-:Y:S01]  /*1d30*/  FADD.FTZ R59, -R204, R59 ;  /* 0x0000003bcc3b7221 */ /* 0x000fe20000010100 */
[----:B------:R-:W-:Y:S01]  /*1d40*/  PRMT R131, RZ, 0x5410, R66 ;  /* 0x00005410ff837816 */ /* 0x000fe20000000042 */
[----:B------:R-:W-:-:S02]  /*1d50*/  FADD.FTZ R14, R133, R14 ;  /* 0x0000000e850e7221 */ /* 0x000fc40000010000 */
[-C--:B------:R-:W-:Y:S02]  /*1d60*/  FFMA.FTZ R2, R137, R133.reuse, R2 ;  /* 0x0000008589027223 */ /* 0x080fe40000010002 */
[----:B------:R-:W-:Y:S02]  /*1d70*/  FFMA.FTZ R134, R94, R133, R134 ;  /* 0x000000855e867223 */ /* 0x000fe40000010086 */
[----:B------:R-:W-:Y:S01]  /*1d80*/  FMUL.FTZ R133, R202, R59 ;  /* 0x0000003bca857220 */ /* 0x000fe20000410000 */
[----:B------:R-:W-:Y:S01]  /*1d90*/  PRMT R59, RZ, 0x5410, R130 ;  /* 0x00005410ff3b7816 */ /* 0x000fe20000000082 */
[----:B------:R-:W-:Y:S02]  /*1da0*/  FMUL.FTZ R58, R106, R121 ;  /* 0x000000796a3a7220 */ /* 0x000fe40000410000 */
[----:B------:R-:W-:Y:S02]  /*1db0*/  FADD.FTZ R18, R131, R18 ;  /* 0x0000001283127221 */ /* 0x000fe40000010000 */
[----:B------:R-:W-:-:S02]  /*1dc0*/  FFMA.FTZ R6, R133, R131, R6 ;  /* 0x0000008385067223 */ /* 0x000fc40000010006 */
        /* <DEDUP_REMOVED lines=14> */
[----:B------:R-:W-:Y:S02]  /*1eb0*/  FFMA.FTZ R26, R137, R143, R26 ;  /* 0x0000008f891a7223 */ /* 0x000fe4000001001a */
[----:B------:R-:W-:Y:S01]  /*1ec0*/  FMUL.FTZ R143, R202, R59 ;  /* 0x0000003bca8f7220 */ /* 0x000fe20000410000 */
[----:B------:R-:W-:Y:S01]  /*1ed0*/  PRMT R59, RZ, 0x5410, R124 ;  /* 0x00005410ff3b7816 */ /* 0x000fe2000000007c */
[----:B------:R-:W-:-:S04]  /*1ee0*/  FMUL.FTZ R64, R107, R65 ;  /* 0x000000416b407220 */ /* 0x000fc80000410000 */
[----:B------:R-:W-:Y:S01]  /*1ef0*/  FFMA.FTZ R125, R97, R67, R64 ;  /* 0x00000043617d7223 */ /* 0x000fe20000010040 */
[----:B------:R-:W-:Y:S01]  /*1f00*/  PRMT R64, RZ, 0x5410, R132 ;  /* 0x00005410ff407816 */ /* 0x000fe20000000084 */
[----:B------:R-:W-:Y:S01]  /*1f10*/  FADD.FTZ R59, -R204, R59 ;  /* 0x0000003bcc3b7221 */ /* 0x000fe20000010100 */
[----:B------:R-:W-:Y:S01]  /*1f20*/  PRMT R122, RZ, 0x5410, R145 ;  /* 0x00005410ff7a7816 */ /* 0x000fe20000000091 */
[----:B------:R-:W-:Y:S02]  /*1f30*/  FADD.FTZ R39, R58, R39 ;  /* 0x000000273a277221 */ /* 0x000fe40000010000 */
[----:B------:R-:W-:Y:S02]  /*1f40*/  FMUL.FTZ R130, R202, R59 ;  /* 0x0000003bca827220 */ /* 0x000fe40000410000 */
[----:B------:R-:W-:Y:S02]  /*1f50*/  FMUL.FTZ R59, R176, R64 ;  /* 0x00000040b03b7220 */ /* 0x000fe40000410000 */
[----:B------:R-:W-:Y:S01]  /*1f60*/  FFMA.FTZ R29, R214, R58, R29 ;  /* 0x0000003ad61d7223 */ /* 0x000fe2000001001d */
[----:B------:R-:W-:Y:S01]  /*1f70*/  MOV R58, R56 ;  /* 0x00000038003a7202 */ /* 0x000fe20000000f00 */
[----:B------:R-:W-:-:S02]  /*1f80*/  FADD.FTZ R19, R122, R19 ;  /* 0x000000137a137221 */ /* 0x000fc40000010000 */
[-C--:B------:R-:W-:Y:S02]  /*1f90*/  FFMA.FTZ R7, R130, R122.reuse, R7 ;  /* 0x0000007a82077223 */ /* 0x080fe40000010007 */
[----:B------:R-:W-:Y:S01]  /*1fa0*/  FFMA.FTZ R122, R166, R122, R59 ;  /* 0x0000007aa67a7223 */ /* 0x000fe2000001003b */
[--C-:B------:R-:W-:Y:S01]  /*1fb0*/  SHF.R.U64 R59, R56, 0x10, R57.reuse ;  /* 0x00000010383b7819 */ /* 0x100fe20000001239 */
[----:B------:R-:W-:Y:S02]  /*1fc0*/  FADD.FTZ R38, R121, R38 ;  /* 0x0000002679267221 */ /* 0x000fe40000010000 */
[----:B------:R-:W-:Y:S01]  /*1fd0*/  FFMA.FTZ R30, R133, R121, R30 ;  /* 0x00000079851e7223 */ /* 0x000fe2000001001e */
[----:B------:R-:W-:Y:S01]  /*1fe0*/  SHF.R.U32.HI R121, RZ, 0x10, R57 ;  /* 0x00000010ff797819 */ /* 0x000fe20000011639 */
[----:B------:R-:W-:Y:S02]  /*1ff0*/  FADD.FTZ R36, R65, R36 ;  /* 0x0000002441247221 */ /* 0x000fe40000010000 */
[----:B------:R-:W-:-:S02]  /*2000*/  FFMA.FTZ R48, R143, R65, R48 ;  /* 0x000000418f307223 */ /* 0x000fc40000010030 */
[----:B------:R-:W-:Y:S01]  /*2010*/  IMAD.MOV.U32 R65, RZ, RZ, R57 ;  /* 0x000000ffff417224 */ /* 0x000fe200078e0039 */
[----:B------:R-:W-:Y:S01]  /*2020*/  PRMT R57, RZ, 0x5410, R58 ;  /* 0x00005410ff397816 */ /* 0x000fe2000000003a */
[----:B------:R-:W-:Y:S01]  /*2030*/  IMAD.MOV.U32 R56, RZ, RZ, R128 ;  /* 0x000000ffff387224 */ /* 0x000fe200078e0080 */
[----:B------:R-:W-:Y:S01]  /*2040*/  PRMT R59, RZ, 0x5410, R59 ;  /* 0x00005410ff3b7816 */ /* 0x000fe2000000003b */
[----:B------:R-:W-:Y:S02]  /*2050*/  IMAD.MOV.U32 R120, RZ, RZ, R127 ;  /* 0x000000ffff787224 */ /* 0x000fe400078e007f */
[----:B------:R-:W-:Y:S01]  /*2060*/  FADD.FTZ R159, -R204, R57 ;  /* 0x00000039cc9f7221 */ /* 0x000fe20000010100 */
[--C-:B------:R-:W-:Y:S01]  /*2070*/  SHF.R.U32.HI R124, RZ, 0x10, R127.reuse ;  /* 0x00000010ff7c7819 */ /* 0x100fe2000001167f */
[----:B------:R-:W-:Y:S01]  /*2080*/  IMAD.MOV.U32 R57, RZ, RZ, R126 ;  /* 0x000000ffff397224 */ /* 0x000fe200078e007e */
[----:B------:R-:W-:Y:S01]  /*2090*/  SHF.R.U64 R126, R126, 0x10, R127 ;  /* 0x000000107e7e7819 */ /* 0x000fe2000000127f */
[----:B------:R-:W-:Y:S01]  /*20a0*/  FADD.FTZ R58, RZ, R154 ;  /* 0x0000009aff3a7221 */ /* 0x000fe20000010000 */
[----:B------:R-:W-:Y:S01]  /*20b0*/  PRMT R127, RZ, 0x5410, R56 ;  /* 0x00005410ff7f7816 */ /* 0x000fe20000000038 */
[----:B------:R-:W-:-:S02]  /*20c0*/  FFMA.FTZ R56, R123, R154, RZ ;  /* 0x0000009a7b387223 */ /* 0x000fc400000100ff */
[----:B------:R-:W-:Y:S02]  /*20d0*/  FADD.FTZ R20, R67, R20 ;  /* 0x0000001443147221 */ /* 0x000fe40000010000 */
[----:B------:R-:W-:Y:S01]  /*20e0*/  FFMA.FTZ R8, R143, R67, R8 ;  /* 0x000000438f087223 */ /* 0x000fe20000010008 */
[----:B------:R-:W-:Y:S01]  /*20f0*/  PRMT R67, RZ, 0x5410, R65 ;  /* 0x00005410ff437816 */ /* 0x000fe20000000041 */
[----:B------:R-:W-:Y:S02]  /*2100*/  FADD.FTZ R65, -R204, R59 ;  /* 0x0000003bcc417221 */ /* 0x000fe40000010100 */
[----:B------:R-:W-:Y:S02]  /*2110*/  FADD.FTZ R59, R147, R58 ;  /* 0x0000003a933b7221 */ /* 0x000fe40000010000 */
[----:B------:R-:W-:Y:S01]  /*2120*/  FFMA.FTZ R56, R148, R147, R56 ;  /* 0x0000009394387223 */ /* 0x000fe20000010038 */
[----:B------:R-:W-:Y:S01]  /*2130*/  PRMT R57, RZ, 0x5410, R57 ;  /* 0x00005410ff397816 */ /* 0x000fe20000000039 */
[----:B------:R-:W-:-:S02]  /*2140*/  FADD.FTZ R37, R64, R37 ;  /* 0x0000002540257221 */ /* 0x000fc40000010000 */
[----:B------:R-:W-:Y:S02]  /*2150*/  FFMA.FTZ R31, R130, R64, R31 ;  /* 0x00000040821f7223 */ /* 0x000fe4000001001f */
[----:B------:R-:W-:Y:S02]  /*2160*/  FADD.FTZ R64, R156, R59 ;  /* 0x0000003b9c407221 */ /* 0x000fe40000010000 */
[----:B------:R-:W-:Y:S02]  /*2170*/  FFMA.FTZ R56, R149, R156, R56 ;  /* 0x0000009c95387223 */ /* 0x000fe40000010038 */
[----:B------:R-:W-:Y:S02]  /*2180*/  FMUL.FTZ R159, R202, R159 ;  /* 0x0000009fca9f7220 */ /* 0x000fe40000410000 */
[----:B------:R-:W-:Y:S02]  /*2190*/  FMUL.FTZ R58, R108, R57 ;  /* 0x000000396c3a7220 */ /* 0x000fe40000410000 */
[----:B------:R-:W-:-:S02]  /*21a0*/  FADD.FTZ R59, R151, R64 ;  /* 0x00000040973b7221 */ /* 0x000fc40000010000 */
        /* <DEDUP_REMOVED lines=13> */
[----:B------:R-:W-:Y:S01]  /*2280*/  FFMA.FTZ R56, R137, R134, R56 ;  /* 0x0000008689387223 */ /* 0x000fe20000010038 */
[----:B------:R-:W-:Y:S01]  /*2290*/  PRMT R121, RZ, 0x5410, R121 ;  /* 0x00005410ff797816 */ /* 0x000fe20000000079 */
[----:B------:R-:W-:Y:S01]  /*22a0*/  FADD.FTZ R58, R216, R59 ;  /* 0x0000003bd83a7221 */ /* 0x000fe20000010000 */
[----:B------:R-:W-:Y:S01]  /*22b0*/  SHF.R.U64 R158, R128, 0x10, R129 ;  /* 0x00000010809e7819 */ /* 0x000fe20000001281 */
[----:B------:R-:W-:Y:S01]  /*22c0*/  FFMA.FTZ R56, R209, R216, R56 ;  /* 0x000000d8d1387223 */ /* 0x000fe20000010038 */
[----:B------:R-:W-:Y:S01]  /*22d0*/  PRMT R64, RZ, 0x5410, R126 ;  /* 0x00005410ff407816 */ /* 0x000fe2000000007e */
[----:B------:R-:W-:Y:S01]  /*22e0*/  FADD.FTZ R58, R139, R58 ;  /* 0x0000003a8b3a7221 */ /* 0x000fe20000010000 */
[----:B------:R-:W-:Y:S01]  /*22f0*/  PRMT R158, RZ, 0x5410, R158 ;  /* 0x00005410ff9e7816 */ /* 0x000fe2000000009e */
[----:B------:R-:W-:-:S02]  /*2300*/  FFMA.FTZ R56, R141, R139, R56 ;  /* 0x0000008b8d387223 */ /* 0x000fc40000010038 */
[C---:B------:R-:W-:Y:S02]  /*2310*/  FADD.FTZ R67, -R204.reuse, R67 ;  /* 0x00000043cc437221 */ /* 0x040fe40000010100 */
[----:B------:R-:W-:Y:S02]  /*2320*/  FADD.FTZ R121, -R204, R121 ;  /* 0x00000079cc797221 */ /* 0x000fe40000010100 */
[----:B------:R-:W-:Y:S02]  /*2330*/  FMUL.FTZ R204, R202, R65 ;  /* 0x00000041cacc7220 */ /* 0x000fe40000410000 */
[----:B------:R-:W-:Y:S02]  /*2340*/  FMUL.FTZ R65, R177, R64 ;  /* 0x00000040b1417220 */ /* 0x000fe40000410000 */
[----:B------:R-:W-:Y:S02]  /*2350*/  FADD.FTZ R58, R135, R58 ;  /* 0x0000003a873a7221 */ /* 0x000fe40000010000 */
[----:B------:R-:W-:-:S02]  /*2360*/  FFMA.FTZ R56, R138, R135, R56 ;  /* 0x000000878a387223 */ /* 0x000fc40000010038 */
[----:B------:R-:W-:Y:S02]  /*2370*/  FADD.FTZ R21, R158, R21 ;  /* 0x000000159e157221 */ /* 0x000fe40000010000 */
[-C--:B------:R-:W-:Y:S02]  /*2380*/  FFMA.FTZ R9, R204, R158.reuse, R9 ;  /* 0x0000009ecc097223 */ /* 0x080fe40000010009 */
[----:B------:R-:W-:Y:S02]  /*2390*/  FFMA.FTZ R158, R167, R158, R65 ;  /* 0x0000009ea79e7223 */ /* 0x000fe40000010041 */
[----:B------:R-:W-:Y:S02]  /*23a0*/  FADD.FTZ R65, R131, R58 ;  /* 0x0000003a83417221 */ /* 0x000fe40000010000 */
[----:B------:R-:W-:Y:S01]  /*23b0*/  FFMA.FTZ R59, R133, R131, R56 ;  /* 0x00000083853b7223 */ /* 0x000fe20000010038 */
[----:B------:R-:W-:Y:S01]  /*23c0*/  PRMT R120, RZ, 0x5410, R120 ;  /* 0x00005410ff787816 */ /* 0x000fe20000000078 */
[----:B------:R-:W-:-:S02]  /*23d0*/  IMAD.MOV.U32 R66, RZ, RZ, R129 ;  /* 0x000000ffff427224 */ /* 0x000fc400078e0081 */
[----:B------:R-:W-:Y:S02]  /*23e0*/  FADD.FTZ R58, R140, R65 ;  /* 0x000000418c3a7221 */ /* 0x000fe40000010000 */
[----:B------:R-:W-:Y:S01]  /*23f0*/  FFMA.FTZ R56, R214, R140, R59 ;  /* 0x0000008cd6387223 */ /* 0x000fe2000001003b */
[----:B------:R-:W-:Y:S01]  /*2400*/  SHF.R.U32.HI R128, RZ, 0x10, R129 ;  /* 0x00000010ff807819 */ /* 0x000fe20000011681 */
[----:B------:R-:W-:Y:S01]  /*2410*/  FADD.FTZ R65, R125, R58 ;  /* 0x0000003a7d417221 */ /* 0x000fe20000010000 */
[----:B------:R-:W-:Y:S01]  /*2420*/  PRMT R66, RZ, 0x5410, R66 ;  /* 0x00005410ff427816 */ /* 0x000fe20000000042 */
[----:B------:R-:W-:Y:S02]  /*2430*/  FFMA.FTZ R59, R143, R125, R56 ;  /* 0x0000007d8f3b7223 */ /* 0x000fe40000010038 */
[----:B------:R-:W-:Y:S02]  /*2440*/  FMUL.FTZ R145, R202, R67 ;  /* 0x00000043ca917220 */ /* 0x000fe40000410000 */
[----:B------:R-:W-:-:S02]  /*2450*/  FMUL.FTZ R129, R109, R120 ;  /* 0x000000786d817220 */ /* 0x000fc40000410000 */
[----:B------:R-:W-:Y:S02]  /*2460*/  FADD.FTZ R56, R122, R65 ;  /* 0x000000417a387221 */ /* 0x000fe40000010000 */
[----:B------:R-:W-:Y:S02]  /*2470*/  FFMA.FTZ R58, R130, R122, R59 ;  /* 0x0000007a823a7223 */ /* 0x000fe4000001003b */
[----:B------:R-:W-:Y:S02]  /*2480*/  FADD.FTZ R24, R66, R24 ;  /* 0x0000001842187221 */ /* 0x000fe40000010000 */
[-C--:B------:R-:W-:Y:S02]  /*2490*/  FFMA.FTZ R12, R145, R66.reuse, R12 ;  /* 0x00000042910c7223 */ /* 0x080fe4000001000c */
[----:B------:R-:W-:Y:S01]  /*24a0*/  FFMA.FTZ R129, R99, R66, R129 ;  /* 0x0000004263817223 */ /* 0x000fe20000010081 */
[----:B------:R-:W-:Y:S01]  /*24b0*/  PRMT R66, RZ, 0x5410, R124 ;  /* 0x00005410ff427816 */ /* 0x000fe2000000007c */
[----:B------:R-:W-:-:S02]  /*24c0*/  FADD.FTZ R34, R57, R34 ;  /* 0x0000002239227221 */ /* 0x000fc40000010000 */
[----:B------:R-:W-:Y:S02]  /*24d0*/  FFMA.FTZ R46, R159, R57, R46 ;  /* 0x000000399f2e7223 */ /* 0x000fe4000001002e */
[----:B------:R-:W-:Y:S02]  /*24e0*/  FADD.FTZ R57, R127, R56 ;  /* 0x000000387f397221 */ /* 0x000fe40000010000 */
[----:B------:R-:W-:Y:S01]  /*24f0*/  FFMA.FTZ R59, R159, R127, R58 ;  /* 0x0000007f9f3b7223 */ /* 0x000fe2000001003a */
[----:B------:R-:W-:Y:S01]  /*2500*/  PRMT R128, RZ, 0x5410, R128 ;  /* 0x00005410ff807816 */ /* 0x000fe20000000080 */
[----:B------:R-:W-:Y:S02]  /*2510*/  FMUL.FTZ R132, R202, R121 ;  /* 0x00000079ca847220 */ /* 0x000fe40000410000 */
[----:B------:R-:W-:Y:S02]  /*2520*/  FMUL.FTZ R67, R178, R66 ;  /* 0x00000042b2437220 */ /* 0x000fe40000410000 */
[----:B------:R-:W-:-:S02]  /*2530*/  FADD.FTZ R56, R57, R158 ;  /* 0x0000009e39387221 */ /* 0x000fc40000010000 */
[----:B------:R-:W-:Y:S01]  /*2540*/  FFMA.FTZ R58, R204, R158, R59 ;  /* 0x0000009ecc3a7223 */ /* 0x000fe2000001003b */
[----:B------:R-:W-:Y:S01]  /*2550*/  IADD3 R89, R89, c[0x0][0x160], RZ ;  /* 0x0000580059597a10 */ /* 0x000fe20007ffe0ff */
[----:B------:R-:W-:Y:S02]  /*2560*/  FADD.FTZ R23, R128, R23 ;  /* 0x0000001780177221 */ /* 0x000fe40000010000 */
[-C--:B------:R-:W-:Y:S02]  /*2570*/  FFMA.FTZ R11, R132, R128.reuse, R11 ;  /* 0x00000080840b7223 */ /* 0x080fe4000001000b */
[----:B------:R-:W-:Y:S02]  /*2580*/  FFMA.FTZ R128, R168, R128, R67 ;  /* 0x00000080a8807223 */ /* 0x000fe40000010043 */
[----:B------:R-:W-:Y:S02]  /*2590*/  FADD.FTZ R57, R56, R129 ;  /* 0x0000008138397221 */ /* 0x000fe40000010000 */
[----:B------:R-:W-:Y:S01]  /*25a0*/  FFMA.FTZ R59, R145, R129, R58 ;  /* 0x00000081913b7223 */ /* 0x000fe2000001003a */
[----:B------:R-:W-:Y:S01]  /*25b0*/  LOP3.LUT P5, RZ, R49, 0x1f, RZ, 0xc0, !PT ;  /* 0x0000001f31ff7812 */ /* 0x000fe200078ac0ff */
[----:B------:R-:W-:Y:S01]  /*25c0*/  FADD.FTZ R35, R64, R35 ;  /* 0x0000002340237221 */ /* 0x000fe20000010000 */
[----:B------:R-:W-:Y:S01]  /*25d0*/  ISETP.GE.AND P4, PT, R89, c[0x0][0x164], PT ;  /* 0x0000590059007a0c */ /* 0x000fe20003f86270 */
[----:B------:R-:W-:-:S02]  /*25e0*/  FFMA.FTZ R47, R204, R64, R47 ;  /* 0x00000040cc2f7223 */ /* 0x000fc4000001002f */
[----:B------:R-:W-:Y:S02]  /*25f0*/  FADD.FTZ R32, R120, R32 ;  /* 0x0000002078207221 */ /* 0x000fe40000010000 */
[----:B------:R-:W-:Y:S02]  /*2600*/  FFMA.FTZ R44, R145, R120, R44 ;  /* 0x00000078912c7223 */ /* 0x000fe4000001002c */
[----:B------:R-:W-:Y:S02]  /*2610*/  FADD.FTZ R33, R66, R33 ;  /* 0x0000002142217221 */ /* 0x000fe40000010000 */
[C---:B------:R-:W-:Y:S02]  /*2620*/  FFMA.FTZ R45, R132.reuse, R66, R45 ;  /* 0x00000042842d7223 */ /* 0x040fe4000001002d */
[----:B------:R-:W-:Y:S02]  /*2630*/  FADD.FTZ R65, R57, R128 ;  /* 0x0000008039417221 */ /* 0x000fe40000010000 */
[----:B------:R-:W-:Y:S01]  /*2640*/  FFMA.FTZ R67, R132, R128, R59 ;  /* 0x0000008084437223 */ /* 0x000fe2000001003b */
[----:B------:R-:W-:Y:S05]  /*2650*/  BRA.DIV ~URZ, `(.L_x_164) ;  /* 0x000024827f007947 */ /* 0x000fea000b800000 */
[----:B------:R0:W1:Y:S02]  /*2660*/  SHFL.DOWN PT, R58, R65, 0x10, 0x1f ;  /* 0x0a001f00413a7f89 */ /* 0x00006400000e0000 */
.L_x_178:
        /* <DEDUP_REMOVED lines=18> */
.L_x_179:
[----:B------:R-:W-:Y:S01]  /*2790*/  PLOP3.LUT P0, PT, PT, PT, PT, 0x80, 0x0 ;  /* 0x000000000000781c */ /* 0x000fe20003f0f070 */
[----:B-1----:R-:W-:Y:S01]  /*27a0*/  FADD.FTZ R121, R56, R67 ;  /* 0x0000004338797221 */ /* 0x002fe20000010000 */
[----:B------:R-:W-:Y:S01]  /*27b0*/  @!P5 PLOP3.LUT P0, PT, P3, PT, PT, 0x80, 0x0 ;  /* 0x000000000000d81c */ /* 0x000fe20001f0f070 */
[----:B--2---:R-:W-:Y:S01]  /*27c0*/  FADD.FTZ R120, R120, R65 ;  /* 0x0000004178787221 */ /* 0x004fe20000010000 */
[----:B------:R-:W-:Y:S01]  /*27d0*/  SHF.R.U32.HI R57, RZ, 0x5, R49 ;  /* 0x00000005ff397819 */ /* 0x000fe20000011631 */
[----:B------:R-:W-:Y:S01]  /*27e0*/  ULDC.U8 UR6, c[0x0][0x1f0] ;  /* 0x00007c0000067ab9 */ /* 0x000fe20000000000 */
[----:B-----5:R-:W-:Y:S02]  /*27f0*/  @P1 LOP3.LUT P6, RZ, R187, 0xff, RZ, 0xc0, !PT ;  /* 0x000000ffbbff1812 */ /* 0x020fe400078cc0ff */
        /* <DEDUP_REMOVED lines=10> */
[----:B------:R-:W-:Y:S02]  /*28a0*/  LOP3.LUT P5, RZ, R203, 0xff00, RZ, 0xc0, !PT ;  /* 0x0000ff00cbff7812 */ /* 0x000fe400078ac0ff */
[----:B-1----:R-:W-:-:S03]  /*28b0*/  @P2 SHF.R.U32.HI R120, RZ, 0x10, R115 ;  /* 0x00000010ff782819 */ /* 0x002fc60000011673 */
[----:B------:R-:W1:Y:S04]  /*28c0*/  LDS.128 R56, [R126+0x2800] ;  /* 0x002800007e387984 */ /* 0x000e680000000c00 */
[----:B0-----:R-:W0:Y:S01]  /*28d0*/  LDS.128 R64, [R126+0x2810] ;  /* 0x002810007e407984 */ /* 0x001e220000000c00 */
[----:B-1----:R-:W-:Y:S02]  /*28e0*/  FADD.FTZ R211, RZ, R56 ;  /* 0x00000038ffd37221 */ /* 0x002fe40000010000 */
[----:B------:R-:W-:Y:S02]  /*28f0*/  FADD.FTZ R56, RZ, R57 ;  /* 0x00000039ff387221 */ /* 0x000fe40000010000 */
[----:B------:R-:W-:Y:S02]  /*2900*/  FADD.FTZ R211, R58, R211 ;  /* 0x000000d33ad37221 */ /* 0x000fe40000010000 */
[----:B------:R-:W-:-:S02]  /*2910*/  FADD.FTZ R56, R59, R56 ;  /* 0x000000383b387221 */ /* 0x000fc40000010000 */
[----:B0-----:R-:W-:Y:S02]  /*2920*/  FADD.FTZ R211, R211, R64 ;  /* 0x00000040d3d37221 */ /* 0x001fe40000010000 */
[----:B------:R-:W-:Y:S02]  /*2930*/  FADD.FTZ R56, R56, R65 ;  /* 0x0000004138387221 */ /* 0x000fe40000010000 */
[----:B------:R-:W-:Y:S02]  /*2940*/  FADD.FTZ R66, R66, R211 ;  /* 0x000000d342427221 */ /* 0x000fe40000010000 */
[----:B------:R-:W-:Y:S01]  /*2950*/  FADD.FTZ R56, R67, R56 ;  /* 0x0000003843387221 */ /* 0x000fe20000010000 */
[----:B------:R-:W-:Y:S01]  /*2960*/  @P2 SHF.R.U64 R67, R114, 0x10, R115 ;  /* 0x0000001072432819 */ /* 0x000fe20000001273 */
[----:B------:R-:W-:Y:S02]  /*2970*/  FMUL.FTZ R58, R66, c[0x0][0x1e0] ;  /* 0x00007800423a7a20 */ /* 0x000fe40000410000 */
[----:B------:R-:W-:Y:S01]  /*2980*/  FMUL.FTZ R59, R56, c[0x0][0x1e0] ;  /* 0x00007800383b7a20 */ /* 0x000fe20000410000 */
[----:B------:R-:W-:Y:S01]  /*2990*/  @P2 PRMT R67, RZ, 0x5410, R67 ;  /* 0x00005410ff432816 */ /* 0x000fe20000000043 */
[----:B------:R-:W-:Y:S01]  /*29a0*/  @P2 IMAD.MOV.U32 R57, RZ, RZ, R114 ;  /* 0x000000ffff392224 */ /* 0x000fe200078e0072 */
[----:B------:R-:W-:Y:S01]  /*29b0*/  FSEL R58, R58, RZ, !P0 ;  /* 0x000000ff3a3a7208 */ /* 0x000fe20004000000 */
[----:B------:R-:W-:Y:S01]  /*29c0*/  @P2 IMAD.MOV.U32 R66, RZ, RZ, R115 ;  /* 0x000000ffff422224 */ /* 0x000fe200078e0073 */
[----:B------:R-:W-:-:S02]  /*29d0*/  LOP3.LUT P0, RZ, R203, 0xff, RZ, 0xc0, !PT ;  /* 0x000000ffcbff7812 */ /* 0x000fc4000780c0ff */
[----:B------:R-:W-:Y:S01]  /*29e0*/  @P2 PRMT R57, RZ, 0x5410, R57 ;  /* 0x00005410ff392816 */ /* 0x000fe20000000039 */
[-C--:B------:R-:W-:Y:S01]  /*29f0*/  FFMA.FTZ R123, R123, R59.reuse, R58 ;  /* 0x0000003b7b7b7223 */ /* 0x080fe2000001003a */
[----:B------:R-:W-:Y:S01]  /*2a00*/  @P2 PRMT R66, RZ, 0x5410, R66 ;  /* 0x00005410ff422816 */ /* 0x000fe20000000042 */
[-CC-:B------:R-:W-:Y:S02]  /*2a10*/  FFMA.FTZ R148, R148, R59.reuse, R58.reuse ;  /* 0x0000003b94947223 */ /* 0x180fe4000001003a */
[----:B------:R-:W-:Y:S02]  /*2a20*/  FFMA.FTZ R149, R149, R59, R58 ;  /* 0x0000003b95957223 */ /* 0x000fe4000001003a */
[----:B------:R-:W-:Y:S02]  /*2a30*/  FADD.FTZ R123, R154, -R123 ;  /* 0x8000007b9a7b7221 */ /* 0x000fe40000010000 */
[----:B------:R-:W-:Y:S01]  /*2a40*/  FADD.FTZ R147, R147, -R148 ;  /* 0x8000009493937221 */ /* 0x000fe20000010000 */
[----:B------:R-:W-:Y:S01]  /*2a50*/  @P2 SHF.R.U32.HI R148, RZ, 0x10, R117 ;  /* 0x00000010ff942819 */ /* 0x000fe20000011675 */
[----:B------:R-:W-:-:S02]  /*2a60*/  FADD.FTZ R149, R156, -R149 ;  /* 0x800000959c957221 */ /* 0x000fc40000010000 */
[----:B------:R-:W-:Y:S02]  /*2a70*/  FMUL.FTZ R56, R202, R123 ;  /* 0x0000007bca387220 */ /* 0x000fe40000410000 */
[--C-:B------:R-:W-:Y:S02]  /*2a80*/  FFMA.FTZ R206, R206, R59, R58.reuse ;  /* 0x0000003bcece7223 */ /* 0x100fe4000001003a */
[----:B------:R-:W-:Y:S02]  /*2a90*/  FMUL.FTZ R64, R202, R147 ;  /* 0x00000093ca407220 */ /* 0x000fe40000410000 */
[----:B------:R-:W-:Y:S02]  /*2aa0*/  FFMA.FTZ R212, R212, R59, R58 ;  /* 0x0000003bd4d47223 */ /* 0x000fe4000001003a */
[----:B------:R-:W-:Y:S02]  /*2ab0*/  FMUL.FTZ R65, R202, R149 ;  /* 0x00000095ca417220 */ /* 0x000fe40000410000 */
[----:B------:R-:W-:-:S02]  /*2ac0*/  @P2 FADD.FTZ R56, R56, R57 ;  /* 0x0000003938382221 */ /* 0x000fc40000010000 */
[----:B------:R-:W-:Y:S01]  /*2ad0*/  FADD.FTZ R123, R151, -R206 ;  /* 0x800000ce977b7221 */ /* 0x000fe20000010000 */
[----:B------:R-:W-:Y:S01]  /*2ae0*/  @P2 SHF.R.U64 R151, R112, 0x10, R113 ;  /* 0x0000001070972819 */ /* 0x000fe20000001271 */
[----:B------:R-:W-:Y:S01]  /*2af0*/  @P2 FADD.FTZ R64, R64, R67 ;  /* 0x0000004340402221 */ /* 0x000fe20000010000 */
[----:B------:R-:W-:Y:S01]  /*2b00*/  @P2 SHF.R.U64 R67, R116, 0x10, R117 ;  /* 0x0000001074432819 */ /* 0x000fe20000001275 */
[----:B------:R-:W-:Y:S01]  /*2b10*/  FADD.FTZ R207, R207, -R212 ;  /* 0x800000d4cfcf7221 */ /* 0x000fe20000010000 */
[----:B------:R-:W-:Y:S01]  /*2b20*/  @P2 PRMT R151, RZ, 0x5410, R151 ;  /* 0x00005410ff972816 */ /* 0x000fe20000000097 */
[----:B------:R-:W-:Y:S01]  /*2b30*/  @P2 FADD.FTZ R65, R65, R66 ;  /* 0x0000004241412221 */ /* 0x000fe20000010000 */
[----:B------:R-:W-:Y:S01]  /*2b40*/  @P2 PRMT R66, RZ, 0x5410, R120 ;  /* 0x00005410ff422816 */ /* 0x000fe20000000078 */
[----:B------:R-:W-:Y:S01]  /*2b50*/  FMUL.FTZ R57, R56, c[0x0][0x1e8] ;  /* 0x00007a0038397a20 */ /* 0x000fe20000410000 */
[----:B------:R-:W-:Y:S01]  /*2b60*/  @P2 PRMT R67, RZ, 0x5410, R67 ;  /* 0x00005410ff432816 */ /* 0x000fe20000000043 */
[----:B------:R-:W-:-:S02]  /*2b70*/  FMUL.FTZ R123, R202, R123 ;  /* 0x0000007bca7b7220 */ /* 0x000fc40000410000 */
[----:B------:R-:W-:Y:S01]  /*2b80*/  FMUL.FTZ R126, R64, c[0x0][0x1e8] ;  /* 0x00007a00407e7a20 */ /* 0x000fe20000410000 */
[----:B------:R-:W-:Y:S01]  /*2b90*/  FSEL R121, R57, RZ, P0 ;  /* 0x000000ff39797208 */ /* 0x000fe20000000000 */
[----:B------:R-:W-:Y:S01]  /*2ba0*/  FMUL.FTZ R124, R202, R207 ;  /* 0x000000cfca7c7220 */ /* 0x000fe20000410000 */
[----:B------:R-:W-:Y:S01]  /*2bb0*/  LOP3.LUT P0, RZ, R203, 0xff0000, RZ, 0xc0, !PT ;  /* 0x00ff0000cbff7812 */ /* 0x000fe2000780c0ff */
[----:B------:R-:W-:Y:S01]  /*2bc0*/  @P2 FADD.FTZ R123, R123, R66 ;  /* 0x000000427b7b2221 */ /* 0x000fe20000010000 */
[----:B------:R-:W-:Y:S01]  /*2bd0*/  FSEL R206, R126, RZ, P5 ;  /* 0x000000ff7ece7208 */ /* 0x000fe20002800000 */
[----:B------:R-:W-:Y:S01]  /*2be0*/  FMUL.FTZ R66, R65, c[0x0][0x1e8] ;  /* 0x00007a0041427a20 */ /* 0x000fe20000410000 */
[----:B------:R-:W-:Y:S01]  /*2bf0*/  @P1 LOP3.LUT P5, RZ, R187, 0xff00, RZ, 0xc0, !PT ;  /* 0x0000ff00bbff1812 */ /* 0x000fe200078ac0ff */
[----:B------:R-:W-:Y:S01]  /*2c00*/  @P2 FADD.FTZ R124, R124, R67 ;  /* 0x000000437c7c2221 */ /* 0x000fe20000010000 */
[----:B------:R-:W-:Y:S01]  /*2c10*/  @P1 FSEL R57, R57, RZ, P6 ;  /* 0x000000ff39391208 */ /* 0x000fe20003000000 */
[----:B------:R-:W-:Y:S01]  /*2c20*/  FMUL.FTZ R67, R123, c[0x0][0x1e8] ;  /* 0x00007a007b437a20 */ /* 0x000fe20000410000 */
[----:B------:R-:W-:Y:S01]  /*2c30*/  LOP3.LUT P6, RZ, R203, 0xff000000, RZ, 0xc0, !PT ;  /* 0xff000000cbff7812 */ /* 0x000fe200078cc0ff */
[----:B------:R-:W-:Y:S01]  /*2c40*/  FMUL.FTZ R147, R124, c[0x0][0x1e8] ;  /* 0x00007a007c937a20 */ /* 0x000fe20000410000 */
[----:B------:R-:W-:Y:S01]  /*2c50*/  @P1 FSEL R120, R126, RZ, P5 ;  /* 0x000000ff7e781208 */ /* 0x000fe20002800000 */
[-CC-:B------:R-:W-:Y:S01]  /*2c60*/  FFMA.FTZ R157, R157, R59.reuse, R58.reuse ;  /* 0x0000003b9d9d7223 */ /* 0x180fe2000001003a */
[----:B------:R-:W-:Y:S01]  /*2c70*/  FSEL R203, R66, RZ, P0 ;  /* 0x000000ff42cb7208 */ /* 0x000fe20000000000 */
[-CC-:B------:R-:W-:Y:S01]  /*2c80*/  FFMA.FTZ R155, R155, R59.reuse, R58.reuse ;  /* 0x0000003b9b9b7223 */ /* 0x180fe2000001003a */
[----:B------:R-:W-:Y:S01]  /*2c90*/  @P1 LOP3.LUT P5, RZ, R187, 0xff0000, RZ, 0xc0, !PT ;  /* 0x00ff0000bbff1812 */ /* 0x000fe200078ac0ff */
[-CC-:B------:R-:W-:Y:S01]  /*2ca0*/  FFMA.FTZ R137, R137, R59.reuse, R58.reuse ;  /* 0x0000003b89897223 */ /* 0x180fe2000001003a */
[----:B------:R-:W-:Y:S01]  /*2cb0*/  LOP3.LUT P0, RZ, R146, 0xff00, RZ, 0xc0, !PT ;  /* 0x0000ff0092ff7812 */ /* 0x000fe2000780c0ff */
[----:B------:R-:W-:Y:S01]  /*2cc0*/  FADD.FTZ R157, R208, -R157 ;  /* 0x8000009dd09d7221 */ /* 0x000fe20000010000 */
[----:B------:R-:W-:Y:S01]  /*2cd0*/  @P1 FSEL R66, R66, RZ, P5 ;  /* 0x000000ff42421208 */ /* 0x000fe20002800000 */
[----:B------:R-:W-:Y:S01]  /*2ce0*/  FFMA.FTZ R138, R138, R59, R58 ;  /* 0x0000003b8a8a7223 */ /* 0x000fe2000001003a */
[----:B------:R-:W-:Y:S01]  /*2cf0*/  FSEL R211, R67, RZ, P6 ;  /* 0x000000ff43d37208 */ /* 0x000fe20003000000 */
[----:B------:R-:W-:Y:S01]  /*2d00*/  FADD.FTZ R155, R136, -R155 ;  /* 0x8000009b889b7221 */ /* 0x000fe20000010000 */
[----:B------:R-:W-:Y:S01]  /*2d10*/  FSEL R207, R147, RZ, P0 ;  /* 0x000000ff93cf7208 */ /* 0x000fe20000000000 */
[----:B------:R-:W-:Y:S01]  /*2d20*/  FADD.FTZ R137, R134, -R137 ;  /* 0x8000008986897221 */ /* 0x000fe20000010000 */
[C---:B------:R-:W-:Y:S01]  /*2d30*/  LOP3.LUT P5, RZ, R146.reuse, 0xff0000, RZ, 0xc0, !PT ;  /* 0x00ff000092ff7812 */ /* 0x040fe200078ac0ff */
[----:B------:R-:W-:Y:S01]  /*2d40*/  @P2 IMAD.MOV.U32 R136, RZ, RZ, R116 ;  /* 0x000000ffff882224 */ /* 0x000fe200078e0074 */
[----:B------:R-:W-:Y:S01]  /*2d50*/  LOP3.LUT P6, RZ, R146, 0xff, RZ, 0xc0, !PT ;  /* 0x000000ff92ff7812 */ /* 0x000fe200078cc0ff */
[----:B------:R-:W-:Y:S01]  /*2d60*/  FMUL.FTZ R126, R202, R157 ;  /* 0x0000009dca7e7220 */ /* 0x000fe20000410000 */
[----:B------:R-:W-:Y:S01]  /*2d70*/  LOP3.LUT P0, RZ, R146, 0xff000000, RZ, 0xc0, !PT ;  /* 0xff00000092ff7812 */ /* 0x000fe2000780c0ff */
[----:B------:R-:W-:Y:S01]  /*2d80*/  @P2 IMAD.MOV.U32 R146, RZ, RZ, R117 ;  /* 0x000000ffff922224 */ /* 0x000fe200078e0075 */
[----:B------:R-:W-:Y:S01]  /*2d90*/  F2F.BF16.F32 R203, R203 ;  /* 0x000000cb00cb7304 */ /* 0x000fe20000202000 */
[----:B------:R-:W-:Y:S01]  /*2da0*/  FFMA.FTZ R212, R141, R59, R58 ;  /* 0x0000003b8dd47223 */ /* 0x000fe2000001003a */
[----:B------:R-:W-:Y:S01]  /*2db0*/  @P1 F2FP.BF16.PACK_AB R57, RZ, R57 ;  /* 0x00000039ff39123e */ /* 0x000fe200000010ff */
[----:B------:R-:W-:Y:S01]  /*2dc0*/  @P2 IMAD.MOV.U32 R134, RZ, RZ, R112 ;  /* 0x000000ffff862224 */ /* 0x000fe200078e0070 */
[----:B------:R-:W-:Y:S01]  /*2dd0*/  @P2 PRMT R149, RZ, 0x5410, R146 ;  /* 0x00005410ff952816 */ /* 0x000fe20000000092 */
[----:B------:R-:W-:Y:S01]  /*2de0*/  FADD.FTZ R141, R135, -R138 ;  /* 0x8000008a878d7221 */ /* 0x000fe20000010000 */
[----:B------:R-:W-:Y:S01]  /*2df0*/  @P1 F2FP.BF16.PACK_AB R120, RZ, R120 ;  /* 0x00000078ff78123e */ /* 0x000fe200000010ff */
[-C--:B------:R-:W-:Y:S01]  /*2e00*/  FFMA.FTZ R210, R210, R59.reuse, R58 ;  /* 0x0000003bd2d27223 */ /* 0x080fe2000001003a */
[----:B------:R-:W-:Y:S01]  /*2e10*/  @P2 PRMT R134, RZ, 0x5410, R134 ;  /* 0x00005410ff862816 */ /* 0x000fe20000000086 */
[-CC-:B------:R-:W-:Y:S01]  /*2e20*/  FFMA.FTZ R209, R209, R59.reuse, R58.reuse ;  /* 0x0000003bd1d17223 */ /* 0x180fe2000001003a */
[----:B------:R-:W-:Y:S01]  /*2e30*/  F2F.BF16.F32 R121, R121 ;  /* 0x0000007900797304 */ /* 0x000fe20000202000 */
[----:B------:R-:W-:Y:S01]  /*2e40*/  FFMA.FTZ R157, R214, R59, R58 ;  /* 0x0000003bd69d7223 */ /* 0x000fe2000001003a */
[----:B------:R-:W-:Y:S01]  /*2e50*/  @P1 PRMT R195, R57, 0x7610, R195 ;  /* 0x0000761039c31816 */ /* 0x000fe200000000c3 */
[----:B------:R-:W-:Y:S01]  /*2e60*/  @P2 IMAD.MOV.U32 R135, RZ, RZ, R113 ;  /* 0x000000ffff872224 */ /* 0x000fe200078e0071 */
[----:B------:R-:W-:Y:S01]  /*2e70*/  @P1 PRMT R196, R120, 0x7610, R196 ;  /* 0x0000761078c41816 */ /* 0x000fe200000000c4 */
[----:B------:R-:W-:Y:S01]  /*2e80*/  @P2 FADD.FTZ R126, R126, R149 ;  /* 0x000000957e7e2221 */ /* 0x000fe20000010000 */
[----:B------:R-:W-:Y:S01]  /*2e90*/  @P2 PRMT R149, RZ, 0x5410, R136 ;  /* 0x00005410ff952816 */ /* 0x000fe20000000088 */
[----:B------:R-:W-:Y:S01]  /*2ea0*/  FADD.FTZ R139, R139, -R212 ;  /* 0x800000d48b8b7221 */ /* 0x000fe20000010000 */
[----:B------:R-:W-:Y:S01]  /*2eb0*/  @P2 PRMT R138, RZ, 0x5410, R135 ;  /* 0x00005410ff8a2816 */ /* 0x000fe20000000087 */
[C---:B------:R-:W-:Y:S01]  /*2ec0*/  FMUL.FTZ R156, R202.reuse, R155 ;  /* 0x0000009bca9c7220 */ /* 0x040fe20000410000 */
[----:B------:R-:W-:Y:S01]  /*2ed0*/  @P2 PRMT R136, RZ, 0x5410, R148 ;  /* 0x00005410ff882816 */ /* 0x000fe20000000094 */
[----:B------:R-:W-:Y:S01]  /*2ee0*/  FMUL.FTZ R137, R202, R137 ;  /* 0x00000089ca897220 */ /* 0x000fe20000410000 */
[----:B------:R-:W-:Y:S01]  /*2ef0*/  F2F.BF16.F32 R207, R207 ;  /* 0x000000cf00cf7304 */ /* 0x000fe20000202000 */
[----:B------:R-:W-:Y:S01]  /*2f00*/  FADD.FTZ R205, R205, -R210 ;  /* 0x800000d2cdcd7221 */ /* 0x000fe20000010000 */
[----:B------:R-:W-:Y:S01]  /*2f10*/  @P1 F2FP.BF16.PACK_AB R66, RZ, R66 ;  /* 0x00000042ff42123e */ /* 0x000fe200000010ff */
[----:B------:R-:W-:-:S02]  /*2f20*/  FADD.FTZ R209, R216, -R209 ;  /* 0x800000d1d8d17221 */ /* 0x000fc40000010000 */
[----:B------:R-:W-:Y:S01]  /*2f30*/  FADD.FTZ R213, R140, -R157 ;  /* 0x8000009d8cd57221 */ /* 0x000fe20000010000 */
[----:B------:R-:W-:Y:S01]  /*2f40*/  @P1 PRMT R197, R66, 0x7610, R197 ;  /* 0x0000761042c51816 */ /* 0x000fe200000000c5 */
[----:B------:R-:W-:Y:S01]  /*2f50*/  FMUL.FTZ R157, R202, R139 ;  /* 0x0000008bca9d7220 */ /* 0x000fe20000410000 */
[----:B------:R-:W-:Y:S01]  /*2f60*/  @P2 SHF.R.U32.HI R139, RZ, 0x10, R113 ;  /* 0x00000010ff8b2819 */ /* 0x000fe20000011671 */
[----:B------:R-:W-:Y:S02]  /*2f70*/  @P2 FADD.FTZ R156, R156, R149 ;  /* 0x000000959c9c2221 */ /* 0x000fe40000010000 */
[----:B------:R-:W-:Y:S01]  /*2f80*/  @P2 FADD.FTZ R137, R137, R134 ;  /* 0x0000008689892221 */ /* 0x000fe20000010000 */
[----:B------:R-:W-:Y:S01]  /*2f90*/  @P2 SHF.R.U64 R134, R110, 0x10, R111 ;  /* 0x000000106e862819 */ /* 0x000fe2000000126f */
[C---:B------:R-:W-:Y:S01]  /*2fa0*/  FMUL.FTZ R149, R202.reuse, R205 ;  /* 0x000000cdca957220 */ /* 0x040fe20000410000 */
[----:B------:R-:W-:Y:S01]  /*2fb0*/  @P2 PRMT R139, RZ, 0x5410, R139 ;  /* 0x00005410ff8b2816 */ /* 0x000fe2000000008b */
[----:B------:R-:W-:Y:S01]  /*2fc0*/  FMUL.FTZ R148, R202, R209 ;  /* 0x000000d1ca947220 */ /* 0x000fe20000410000 */
[----:B------:R-:W-:Y:S01]  /*2fd0*/  @P2 PRMT R134, RZ, 0x5410, R134 ;  /* 0x00005410ff862816 */ /* 0x000fe20000000086 */
[----:B------:R-:W-:Y:S01]  /*2fe0*/  @P2 FADD.FTZ R157, R157, R138 ;  /* 0x0000008a9d9d2221 */ /* 0x000fe20000010000 */
[----:B------:R-:W-:Y:S01]  /*2ff0*/  F2F.BF16.F32 R205, R206 ;  /* 0x000000ce00cd7304 */ /* 0x000fe20000202000 */
[----:B------:R-:W-:-:S02]  /*3000*/  FMUL.FTZ R155, R126, c[0x0][0x1e8] ;  /* 0x00007a007e9b7a20 */ /* 0x000fc40000410000 */
[----:B------:R-:W-:Y:S02]  /*3010*/  FMUL.FTZ R154, R156, c[0x0][0x1e8] ;  /* 0x00007a009c9a7a20 */ /* 0x000fe40000410000 */
[----:B------:R-:W-:Y:S01]  /*3020*/  FMUL.FTZ R138, R202, R141 ;  /* 0x0000008dca8a7220 */ /* 0x000fe20000410000 */
[----:B------:R-:W-:Y:S01]  /*3030*/  FSEL R209, R155, RZ, P5 ;  /* 0x000000ff9bd17208 */ /* 0x000fe20002800000 */
[----:B------:R-:W-:Y:S01]  /*3040*/  @P2 FADD.FTZ R149, R149, R136 ;  /* 0x0000008895952221 */ /* 0x000fe20000010000 */
[----:B------:R-:W-:Y:S01]  /*3050*/  FSEL R146, R154, RZ, P6 ;  /* 0x000000ff9a927208 */ /* 0x000fe20003000000 */
[----:B------:R-:W-:Y:S01]  /*3060*/  @P2 FADD.FTZ R148, R148, R151 ;  /* 0x0000009794942221 */ /* 0x000fe20000010000 */
[----:B------:R-:W-:Y:S01]  /*3070*/  LOP3.LUT P5, RZ, R144, 0xff00, RZ, 0xc0, !PT ;  /* 0x0000ff0090ff7812 */ /* 0x000fe200078ac0ff */
[----:B------:R-:W-:Y:S01]  /*3080*/  FMUL.FTZ R135, R202, R213 ;  /* 0x000000d5ca877220 */ /* 0x000fe20000410000 */
[----:B------:R-:W-:Y:S01]  /*3090*/  LOP3.LUT P6, RZ, R144, 0xff0000, RZ, 0xc0, !PT ;  /* 0x00ff000090ff7812 */ /* 0x000fe200078cc0ff */
[----:B------:R-:W-:Y:S01]  /*30a0*/  @P2 FADD.FTZ R138, R138, R139 ;  /* 0x0000008b8a8a2221 */ /* 0x000fe20000010000 */
[----:B------:R-:W0:Y:S01]  /*30b0*/  F2F.BF16.F32 R206, R211 ;  /* 0x000000d300ce7304 */ /* 0x000e220000202000 */
[----:B------:R-:W-:-:S02]  /*30c0*/  FMUL.FTZ R151, R149, c[0x0][0x1e8] ;  /* 0x00007a0095977a20 */ /* 0x000fc40000410000 */
[----:B------:R-:W-:Y:S02]  /*30d0*/  FMUL.FTZ R136, R148, c[0x0][0x1e8] ;  /* 0x00007a0094887a20 */ /* 0x000fe40000410000 */
[----:B------:R-:W-:Y:S01]  /*30e0*/  FMUL.FTZ R139, R157, c[0x0][0x1e8] ;  /* 0x00007a009d8b7a20 */ /* 0x000fe20000410000 */
[----:B------:R-:W-:Y:S01]  /*30f0*/  FSEL R208, R151, RZ, P0 ;  /* 0x000000ff97d07208 */ /* 0x000fe20000000000 */
[----:B------:R-:W-:Y:S01]  /*3100*/  @P2 FADD.FTZ R135, R135, R134 ;  /* 0x0000008687872221 */ /* 0x000fe20000010000 */
[----:B------:R-:W-:Y:S01]  /*3110*/  FSEL R210, R136, RZ, P5 ;  /* 0x000000ff88d27208 */ /* 0x000fe20002800000 */
[----:B------:R-:W-:Y:S01]  /*3120*/  FMUL.FTZ R140, R137, c[0x0][0x1e8] ;  /* 0x00007a00898c7a20 */ /* 0x000fe20000410000 */
[----:B------:R-:W-:Y:S01]  /*3130*/  FSEL R212, R139, RZ, P6 ;  /* 0x000000ff8bd47208 */ /* 0x000fe20003000000 */
[----:B------:R-:W-:Y:S01]  /*3140*/  FMUL.FTZ R141, R138, c[0x0][0x1e8] ;  /* 0x00007a008a8d7a20 */ /* 0x000fe20000410000 */
[C---:B------:R-:W-:Y:S01]  /*3150*/  LOP3.LUT P0, RZ, R144.reuse, 0xff, RZ, 0xc0, !PT ;  /* 0x000000ff90ff7812 */ /* 0x040fe2000780c0ff */
[----:B------:R-:W-:Y:S01]  /*3160*/  FMUL.FTZ R134, R135, c[0x0][0x1e8] ;  /* 0x00007a0087867a20 */ /* 0x000fe20000410000 */
[----:B------:R-:W-:Y:S01]  /*3170*/  LOP3.LUT P5, RZ, R144, 0xff000000, RZ, 0xc0, !PT ;  /* 0xff00000090ff7812 */ /* 0x000fe200078ac0ff */
[----:B------:R1:W-:Y:S01]  /*3180*/  F2F.BF16.F32 R211, R146 ;  /* 0x0000009200d37304 */ /* 0x0003e20000202000 */
[----:B------:R-:W-:Y:S01]  /*3190*/  LOP3.LUT P6, RZ, R142, 0xff00, RZ, 0xc0, !PT ;  /* 0x0000ff008eff7812 */ /* 0x000fe200078cc0ff */
[-CC-:B------:R-:W-:Y:S01]  /*31a0*/  FFMA.FTZ R216, R145, R59.reuse, R58.reuse ;  /* 0x0000003b91d87223 */ /* 0x180fe2000001003a */
[----:B------:R-:W-:Y:S01]  /*31b0*/  FSEL R144, R140, RZ, P0 ;  /* 0x000000ff8c907208 */ /* 0x000fe20000000000 */
[-C--:B------:R-:W-:Y:S01]  /*31c0*/  FFMA.FTZ R145, R132, R59.reuse, R58 ;  /* 0x0000003b84917223 */ /* 0x080fe2000001003a */
[----:B------:R-:W-:Y:S01]  /*31d0*/  FSEL R213, R141, RZ, P5 ;  /* 0x000000ff8dd57208 */ /* 0x000fe20002800000 */
[----:B------:R-:W-:Y:S01]  /*31e0*/  FADD.FTZ R129, R129, -R216 ;  /* 0x800000d881817221 */ /* 0x000fe20000010000 */
[----:B------:R-:W-:Y:S01]  /*31f0*/  FSEL R214, R134, RZ, P6 ;  /* 0x000000ff86d67208 */ /* 0x000fe20003000000 */
[----:B------:R-:W-:Y:S01]  /*3200*/  FADD.FTZ R219, R128, -R145 ;  /* 0x8000009180db7221 */ /* 0x000fe20000010000 */
[C---:B------:R-:W-:Y:S01]  /*3210*/  LOP3.LUT P0, RZ, R142.reuse, 0xff0000, RZ, 0xc0, !PT ;  /* 0x00ff00008eff7812 */ /* 0x040fe2000780c0ff */
[-CC-:B-1----:R-:W-:Y:S01]  /*3220*/  FFMA.FTZ R146, R159, R59.reuse, R58.reuse ;  /* 0x0000003b9f927223 */ /* 0x182fe2000001003a */
[----:B------:R-:W-:Y:S01]  /*3230*/  LOP3.LUT P5, RZ, R142, 0xff, RZ, 0xc0, !PT ;  /* 0x000000ff8eff7812 */ /* 0x000fe200078ac0ff */
[----:B0-----:R-:W-:Y:S01]  /*3240*/  IMAD.U32 R206, R206, 0x10000, RZ ;  /* 0x00010000cece7824 */ /* 0x001fe200078e00ff */
[----:B------:R-:W-:Y:S01]  /*3250*/  LOP3.LUT P6, RZ, R142, 0xff000000, RZ, 0xc0, !PT ;  /* 0xff0000008eff7812 */ /* 0x000fe200078cc0ff */
[-CC-:B------:R-:W-:Y:S01]  /*3260*/  FFMA.FTZ R142, R143, R59.reuse, R58.reuse ;  /* 0x0000003b8f8e7223 */ /* 0x180fe2000001003a */
[----:B------:R-:W-:Y:S01]  /*3270*/  @P2 SHF.R.U32.HI R128, RZ, 0x10, R111 ;  /* 0x00000010ff802819 */ /* 0x000fe2000001166f */
[-CC-:B------:R-:W-:Y:S01]  /*3280*/  FFMA.FTZ R143, R130, R59.reuse, R58.reuse ;  /* 0x0000003b828f7223 */ /* 0x180fe2000001003a */
[----:B------:R-:W-:Y:S01]  /*3290*/  F2F.BF16.F32 R208, R208 ;  /* 0x000000d000d07304 */ /* 0x000fe20000202000 */
[----:B------:R-:W-:-:S02]  /*32a0*/  FFMA.FTZ R130, R133, R59, R58 ;  /* 0x0000003b85827223 */ /* 0x000fc4000001003a */
[----:B------:R-:W-:Y:S02]  /*32b0*/  FFMA.FTZ R133, R204, R59, R58 ;  /* 0x0000003bcc857223 */ /* 0x000fe4000001003a */
[----:B------:R-:W-:Y:S02]  /*32c0*/  @P2 IMAD.MOV.U32 R59, RZ, RZ, R111 ;  /* 0x000000ffff3b2224 */ /* 0x000fe400078e006f */
[----:B------:R-:W-:Y:S01]  /*32d0*/  @P2 IMAD.MOV.U32 R58, RZ, RZ, R110 ;  /* 0x000000ffff3a2224 */ /* 0x000fe200078e006e */
[----:B------:R-:W-:Y:S01]  /*32e0*/  F2F.BF16.F32 R204, R210 ;  /* 0x000000d200cc7304 */ /* 0x000fe20000202000 */
[----:B------:R-:W-:Y:S02]  /*32f0*/  FADD.FTZ R159, R125, -R142 ;  /* 0x8000008e7d9f7221 */ /* 0x000fe40000010000 */
[----:B------:R-:W-:Y:S01]  /*3300*/  FADD.FTZ R131, R131, -R130 ;  /* 0x8000008283837221 */ /* 0x000fe20000010000 */
[----:B------:R-:W-:Y:S01]  /*3310*/  @P2 SHF.R.U32.HI R130, RZ, 0x10, R119 ;  /* 0x00000010ff822819 */ /* 0x000fe20000011677 */
[----:B------:R-:W-:Y:S01]  /*3320*/  FADD.FTZ R143, R122, -R143 ;  /* 0x8000008f7a8f7221 */ /* 0x000fe20000010000 */
[----:B------:R-:W-:Y:S01]  /*3330*/  @P2 PRMT R122, RZ, 0x5410, R59 ;  /* 0x00005410ff7a2816 */ /* 0x000fe2000000003b */
[----:B------:R-:W-:Y:S01]  /*3340*/  FADD.FTZ R133, R158, -R133 ;  /* 0x800000859e857221 */ /* 0x000fe20000010000 */
[----:B------:R-:W-:Y:S01]  /*3350*/  @P2 PRMT R59, RZ, 0x5410, R58 ;  /* 0x00005410ff3b2816 */ /* 0x000fe2000000003a */
[----:B------:R-:W-:Y:S01]  /*3360*/  FMUL.FTZ R159, R202, R159 ;  /* 0x0000009fca9f7220 */ /* 0x000fe20000410000 */
[----:B------:R-:W-:Y:S01]  /*3370*/  @P2 SHF.R.U64 R58, R118, 0x10, R119 ;  /* 0x00000010763a2819 */ /* 0x000fe20000001277 */
[----:B------:R-:W-:Y:S01]  /*3380*/  FMUL.FTZ R158, R202, R131 ;  /* 0x00000083ca9e7220 */ /* 0x000fe20000410000 */
[----:B------:R-:W-:Y:S01]  /*3390*/  F2F.BF16.F32 R125, R212 ;  /* 0x000000d4007d7304 */ /* 0x000fe20000202000 */
[----:B------:R-:W-:Y:S01]  /*33a0*/  @P2 FADD.FTZ R159, R159, R122 ;  /* 0x0000007a9f9f2221 */ /* 0x000fe20000010000 */
[----:B------:R-:W-:Y:S01]  /*33b0*/  @P2 PRMT R58, RZ, 0x5410, R58 ;  /* 0x00005410ff3a2816 */ /* 0x000fe2000000003a */
[----:B------:R-:W-:Y:S01]  /*33c0*/  @P2 FADD.FTZ R158, R158, R59 ;  /* 0x0000003b9e9e2221 */ /* 0x000fe20000010000 */
[----:B------:R-:W-:Y:S01]  /*33d0*/  @P2 PRMT R59, RZ, 0x5410, R128 ;  /* 0x00005410ff3b2816 */ /* 0x000fe20000000080 */
[----:B------:R-:W-:-:S02]  /*33e0*/  FADD.FTZ R217, R127, -R146 ;  /* 0x800000927fd97221 */ /* 0x000fc40000010000 */
[C---:B------:R-:W-:Y:S01]  /*33f0*/  FMUL.FTZ R146, R202.reuse, R143 ;  /* 0x0000008fca927220 */ /* 0x040fe20000410000 */
[----:B------:R0:W-:Y:S01]  /*3400*/  F2F.BF16.F32 R127, R144 ;  /* 0x00000090007f7304 */ /* 0x0001e20000202000 */
[----:B------:R-:W-:Y:S02]  /*3410*/  FMUL.FTZ R145, R202, R133 ;  /* 0x00000085ca917220 */ /* 0x000fe40000410000 */
[----:B------:R-:W-:Y:S02]  /*3420*/  @P2 FADD.FTZ R146, R146, R59 ;  /* 0x0000003b92922221 */ /* 0x000fe40000010000 */
[----:B------:R-:W-:Y:S02]  /*3430*/  @P2 IMAD.MOV.U32 R59, RZ, RZ, R119 ;  /* 0x000000ffff3b2224 */ /* 0x000fe400078e0077 */
[----:B------:R-:W-:Y:S01]  /*3440*/  @P2 FADD.FTZ R145, R145, R58 ;  /* 0x0000003a91912221 */ /* 0x000fe20000010000 */
[----:B------:R1:W2:Y:S01]  /*3450*/  F2F.BF16.F32 R122, R213 ;  /* 0x000000d5007a7304 */ /* 0x0002a20000202000 */
[----:B0-----:R-:W-:Y:S01]  /*3460*/  FMUL.FTZ R144, R159, c[0x0][0x1e8] ;  /* 0x00007a009f907a20 */ /* 0x001fe20000410000 */
[----:B------:R-:W-:Y:S01]  /*3470*/  @P2 PRMT R58, RZ, 0x5410, R59 ;  /* 0x00005410ff3a2816 */ /* 0x000fe2000000003b */
[----:B------:R-:W-:-:S02]  /*3480*/  FMUL.FTZ R133, R202, R129 ;  /* 0x00000081ca857220 */ /* 0x000fc40000410000 */
[----:B------:R-:W-:Y:S01]  /*3490*/  FMUL.FTZ R142, R146, c[0x0][0x1e8] ;  /* 0x00007a00928e7a20 */ /* 0x000fe20000410000 */
[----:B------:R-:W-:Y:S01]  /*34a0*/  FSEL R215, R144, RZ, P0 ;  /* 0x000000ff90d77208 */ /* 0x000fe20000000000 */
[C---:B------:R-:W-:Y:S01]  /*34b0*/  FMUL.FTZ R132, R202.reuse, R217 ;  /* 0x000000d9ca847220 */ /* 0x040fe20000410000 */
[----:B------:R-:W-:Y:S01]  /*34c0*/  ISETP.NE.U32.AND P0, PT, RZ, c[0x0][0x258], PT ;  /* 0x00009600ff007a0c */ /* 0x000fe20003f05070 */
[----:B------:R-:W-:Y:S01]  /*34d0*/  @P2 FADD.FTZ R133, R133, R58 ;  /* 0x0000003a85852221 */ /* 0x000fe20000010000 */
[----:B------:R-:W-:Y:S01]  /*34e0*/  @P2 PRMT R217, RZ, 0x5410, R130 ;  /* 0x00005410ffd92816 */ /* 0x000fe20000000082 */
[----:B------:R-:W-:Y:S01]  /*34f0*/  FMUL.FTZ R202, R202, R219 ;  /* 0x000000dbcaca7220 */ /* 0x000fe20000410000 */
[----:B------:R-:W-:Y:S01]  /*3500*/  ISETP.NE.AND.EX P0, PT, RZ, c[0x0][0x25c], PT, P0 ;  /* 0x00009700ff007a0c */ /* 0x000fe20003f05300 */
[----:B------:R-:W-:Y:S01]  /*3510*/  FMUL.FTZ R143, R158, c[0x0][0x1e8] ;  /* 0x00007a009e8f7a20 */ /* 0x000fe20000410000 */
[----:B------:R-:W-:Y:S01]  /*3520*/  FSEL R58, R142, RZ, P6 ;  /* 0x000000ff8e3a7208 */ /* 0x000fe20003000000 */
[----:B------:R-:W-:Y:S01]  /*3530*/  FMUL.FTZ R129, R133, c[0x0][0x1e8] ;  /* 0x00007a0085817a20 */ /* 0x000fe20000410000 */
[----:B------:R-:W-:Y:S01]  /*3540*/  LOP3.LUT P6, RZ, R150, 0xff0000, RZ, 0xc0, !PT ;  /* 0x00ff000096ff7812 */ /* 0x000fe200078cc0ff */
[----:B------:R-:W-:Y:S01]  /*3550*/  @P2 IMAD.MOV.U32 R59, RZ, RZ, R118 ;  /* 0x000000ffff3b2224 */ /* 0x000fe200078e0076 */
[----:B-1----:R-:W-:Y:S01]  /*3560*/  FSEL R213, R143, RZ, P5 ;  /* 0x000000ff8fd57208 */ /* 0x002fe20002800000 */
[----:B------:R-:W-:Y:S01]  /*3570*/  @P2 FADD.FTZ R202, R202, R217 ;  /* 0x000000d9caca2221 */ /* 0x000fe20000010000 */
[----:B------:R-:W-:Y:S01]  /*3580*/  LOP3.LUT P5, RZ, R150, 0xff00, RZ, 0xc0, !PT ;  /* 0x0000ff0096ff7812 */ /* 0x000fe200078ac0ff */
[----:B------:R-:W-:Y:S01]  /*3590*/  FMUL.FTZ R128, R145, c[0x0][0x1e8] ;  /* 0x00007a0091807a20 */ /* 0x000fe20000410000 */
[----:B------:R-:W-:Y:S01]  /*35a0*/  FSEL R212, R129, RZ, P6 ;  /* 0x000000ff81d47208 */ /* 0x000fe20003000000 */
[----:B------:R-:W-:Y:S01]  /*35b0*/  FMUL.FTZ R130, R202, c[0x0][0x1e8] ;  /* 0x00007a00ca827a20 */ /* 0x000fe20000410000 */
[----:B------:R-:W-:Y:S01]  /*35c0*/  @P2 PRMT R59, RZ, 0x5410, R59 ;  /* 0x00005410ff3b2816 */ /* 0x000fe2000000003b */
[----:B------:R-:W0:Y:S01]  /*35d0*/  F2F.BF16.F32 R210, R214 ;  /* 0x000000d600d27304 */ /* 0x000e220000202000 */
[----:B------:R-:W-:Y:S01]  /*35e0*/  @P0 F2FP.BF16.PACK_AB R64, RZ, R64 ;  /* 0x00000040ff40023e */ /* 0x000fe200000010ff */
[----:B--2---:R-:W-:Y:S01]  /*35f0*/  IMAD.U32 R122, R122, 0x10000, RZ ;  /* 0x000100007a7a7824 */ /* 0x004fe200078e00ff */
[----:B------:R-:W-:Y:S01]  /*3600*/  LOP3.LUT P6, RZ, R150, 0xff000000, RZ, 0xc0, !PT ;  /* 0xff00000096ff7812 */ /* 0x000fe200078cc0ff */
[----:B------:R-:W-:Y:S01]  /*3610*/  @P2 FADD.FTZ R132, R132, R59 ;  /* 0x0000003b84842221 */ /* 0x000fe20000010000 */
[----:B------:R-:W-:Y:S01]  /*3620*/  FSEL R131, R128, RZ, P5 ;  /* 0x000000ff80837208 */ /* 0x000fe20002800000 */
[----:B------:R-:W-:Y:S01]  /*3630*/  IMAD.U32 R208, R208, 0x10000, RZ ;  /* 0x00010000d0d07824 */ /* 0x000fe200078e00ff */
[----:B------:R-:W-:Y:S01]  /*3640*/  @P0 PRMT R193, R64, 0x7610, R193 ;  /* 0x0000761040c10816 */ /* 0x000fe200000000c1 */
[----:B------:R-:W-:Y:S01]  /*3650*/  F2F.BF16.F32 R215, R215 ;  /* 0x000000d700d77304 */ /* 0x000fe20000202000 */
[----:B------:R-:W-:-:S02]  /*3660*/  FSEL R64, R130, RZ, P6 ;  /* 0x000000ff82407208 */ /* 0x000fc40003000000 */
[----:B------:R-:W-:Y:S02]  /*3670*/  LOP3.LUT P5, RZ, R150, 0xff, RZ, 0xc0, !PT ;  /* 0x000000ff96ff7812 */ /* 0x000fe400078ac0ff */
[----:B------:R-:W-:Y:S02]  /*3680*/  @P0 F2FP.BF16.PACK_AB R56, RZ, R56 ;  /* 0x00000038ff38023e */ /* 0x000fe400000010ff */
[----:B------:R-:W-:Y:S01]  /*3690*/  @P1 LOP3.LUT P2, RZ, R187, 0xff000000, RZ, 0xc0, !PT ;  /* 0xff000000bbff1812 */ /* 0x000fe2000784c0ff */
[----:B------:R1:W2:Y:S01]  /*36a0*/  F2F.BF16.F32 R150, R58 ;  /* 0x0000003a00967304 */ /* 0x0002a20000202000 */
[----:B------:R-:W-:Y:S01]  /*36b0*/  @P0 PRMT R192, R56, 0x7610, R192 ;  /* 0x0000761038c00816 */ /* 0x000fe200000000c0 */
[----:B------:R-:W-:Y:S01]  /*36c0*/  IMAD.WIDE.U32 R56, R205, 0x10000, RZ ;  /* 0x00010000cd387825 */ /* 0x000fe200078e00ff */
[----:B------:R-:W-:Y:S02]  /*36d0*/  @P0 F2FP.BF16.PACK_AB R65, RZ, R65 ;  /* 0x00000041ff41023e */ /* 0x000fe400000010ff */
[----:B------:R-:W-:-:S02]  /*36e0*/  @P1 FSEL R67, R67, RZ, P2 ;  /* 0x000000ff43431208 */ /* 0x000fc40001000000 */
[----:B------:R-:W-:Y:S01]  /*36f0*/  @P0 PRMT R194, R65, 0x7610, R194 ;  /* 0x0000761041c20816 */ /* 0x000fe200000000c2 */
[----:B------:R3:W-:Y:S01]  /*3700*/  F2F.BF16.F32 R214, R131 ;  /* 0x0000008300d67304 */ /* 0x0007e20000202000 */
[----:B------:R-:W-:Y:S01]  /*3710*/  LOP3.LUT R57, R57, R206, R203, 0xfe, !PT ;  /* 0x000000ce39397212 */ /* 0x000fe200078efecb */
[----:B-1----:R-:W-:Y:S01]  /*3720*/  IMAD.WIDE.U32 R58, R207, 0x10000, RZ ;  /* 0x00010000cf3a7825 */ /* 0x002fe200078e00ff */
[----:B------:R-:W-:Y:S02]  /*3730*/  @P1 F2FP.BF16.PACK_AB R67, RZ, R67 ;  /* 0x00000043ff43123e */ /* 0x000fe400000010ff */
[----:B------:R-:W-:Y:S02]  /*3740*/  LOP3.LUT R56, R56, R121, RZ, 0xfc, !PT ;  /* 0x0000007938387212 */ /* 0x000fe400078efcff */
[----:B------:R-:W-:Y:S01]  /*3750*/  @P1 PRMT R198, R67, 0x7610, R198 ;  /* 0x0000761043c61816 */ /* 0x000fe200000000c6 */
[----:B------:R1:W4:Y:S01]  /*3760*/  F2F.BF16.F32 R216, R64 ;  /* 0x0000004000d87304 */ /* 0x0003220000202000 */
[----:B---3--:R-:W-:Y:S01]  /*3770*/  FMUL.FTZ R131, R132, c[0x0][0x1e8] ;  /* 0x00007a0084837a20 */ /* 0x008fe20000410000 */
[----:B------:R-:W-:Y:S01]  /*3780*/  LOP3.LUT R58, R58, R211, RZ, 0xfc, !PT ;  /* 0x000000d33a3a7212 */ /* 0x000fe200078efcff */
[----:B0-----:R-:W-:-:S03]  /*3790*/  IMAD.WIDE.U32 R66, R210, 0x10000, RZ ;  /* 0x00010000d2427825 */ /* 0x001fc600078e00ff */
[----:B------:R-:W-:Y:S02]  /*37a0*/  FSEL R120, R131, RZ, P5 ;  /* 0x000000ff83787208 */ /* 0x000fe40002800000 */
[----:B------:R-:W-:Y:S01]  /*37b0*/  F2F.BF16.F32 R212, R212 ;  /* 0x000000d400d47304 */ /* 0x000fe20000202000 */
[----:B-1----:R-:W-:Y:S01]  /*37c0*/  IMAD.WIDE.U32 R64, R204, 0x10000, RZ ;  /* 0x00010000cc407825 */ /* 0x002fe200078e00ff */
[----:B------:R-:W-:-:S04]  /*37d0*/  @P0 F2FP.BF16.PACK_AB R204, RZ, R126 ;  /* 0x0000007effcc023e */ /* 0x000fc800000010ff */
[----:B------:R-:W-:Y:S01]  /*37e0*/  LOP3.LUT R65, R65, R122, R125, 0xfe, !PT ;  /* 0x0000007a41417212 */ /* 0x000fe200078efe7d */
[----:B--2---:R-:W-:Y:S01]  /*37f0*/  IMAD.U32 R122, R150, 0x10000, RZ ;  /* 0x00010000967a7824 */ /* 0x004fe200078e00ff */
[----:B------:R-:W0:Y:S01]  /*3800*/  F2F.BF16.F32 R209, R209 ;  /* 0x000000d100d17304 */ /* 0x000e220000202000 */
[----:B----4-:R-:W-:Y:S02]  /*3810*/  SHF.L.U32 R125, R216, 0x10, RZ ;  /* 0x00000010d87d7819 */ /* 0x010fe400000006ff */
[----:B------:R-:W-:Y:S02]  /*3820*/  LOP3.LUT R64, R64, R127, RZ, 0xfc, !PT ;  /* 0x0000007f40407212 */ /* 0x000fe400078efcff */
[----:B------:R-:W-:Y:S02]  /*3830*/  LOP3.LUT R67, R67, R122, R215, 0xfe, !PT ;  /* 0x0000007a43437212 */ /* 0x000fe400078efed7 */
[----:B------:R-:W-:Y:S01]  /*3840*/  IADD3 R122, P2, R179, c[0x0][0x248], RZ ;  /* 0x00009200b37a7a10 */ /* 0x000fe20007f5e0ff */
[----:B------:R-:W1:Y:S01]  /*3850*/  F2F.BF16.F32 R213, R213 ;  /* 0x000000d500d57304 */ /* 0x000e620000202000 */
[----:B------:R-:W-:-:S07]  /*3860*/  @P0 F2FP.BF16.PACK_AB R150, RZ, R124 ;  /* 0x0000007cff96023e */ /* 0x000fce00000010ff */
[----:B------:R2:W3:Y:S01]  /*3870*/  F2F.BF16.F32 R203, R120 ;  /* 0x0000007800cb7304 */ /* 0x0004e20000202000 */
[----:B0-----:R-:W-:Y:S02]  /*3880*/  LOP3.LUT R59, R59, R208, R209, 0xfe, !PT ;  /* 0x000000d03b3b7212 */ /* 0x001fe400078efed1 */
[----:B-1----:R-:W-:Y:S01]  /*3890*/  LOP3.LUT R66, R66, R213, RZ, 0xfc, !PT ;  /* 0x000000d542427212 */ /* 0x002fe200078efcff */
[----:B--2---:R-:W-:-:S05]  /*38a0*/  IMAD.WIDE.U32 R120, R214, 0x10000, RZ ;  /* 0x00010000d6787825 */ /* 0x004fca00078e00ff */
[----:B------:R-:W-:Y:S02]  /*38b0*/  LOP3.LUT R121, R121, R125, R212, 0xfe, !PT ;  /* 0x0000007d79797212 */ /* 0x000fe400078efed4 */
[----:B------:R-:W-:Y:S02]  /*38c0*/  @P0 F2FP.BF16.PACK_AB R125, RZ, R123 ;  /* 0x0000007bff7d023e */ /* 0x000fe400000010ff */
[----:B---3--:R-:W-:Y:S02]  /*38d0*/  LOP3.LUT R120, R120, R203, RZ, 0xfc, !PT ;  /* 0x000000cb78787212 */ /* 0x008fe400078efcff */
[----:B------:R-:W-:Y:S02]  /*38e0*/  IADD3.X R123, R180, c[0x0][0x24c], RZ, P2, !PT ;  /* 0x00009300b47b7a10 */ /* 0x000fe400017fe4ff */
[----:B------:R-:W-:Y:S01]  /*38f0*/  @P0 PRMT R199, R125, 0x7610, R199 ;  /* 0x000076107dc70816 */ /* 0x000fe200000000c7 */
[----:B------:R-:W-:Y:S05]  /*3900*/  @!P0 BRA `(.L_x_166) ;  /* 0x0000008000008947 */ /* 0x000fea0003800000 */
[----:B------:R-:W-:Y:S02]  /*3910*/  LOP3.LUT R126, R193, 0xffff, RZ, 0xc0, !PT ;  /* 0x0000ffffc17e7812 */ /* 0x000fe400078ec0ff */
[----:B------:R-:W-:-:S02]  /*3920*/  IADD3 R124, P2, R179, c[0x0][0x258], RZ ;  /* 0x00009600b37c7a10 */ /* 0x000fc40007f5e0ff */
[----:B------:R-:W-:Y:S01]  /*3930*/  PRMT R203, R194, 0x5410, R199 ;  /* 0x00005410c2cb7816 */ /* 0x000fe200000000c7 */
[----:B------:R-:W-:Y:S01]  /*3940*/  IMAD.WIDE.U32 R126, R126, 0x10000, RZ ;  /* 0x000100007e7e7825 */ /* 0x000fe200078e00ff */
[----:B------:R-:W-:-:S04]  /*3950*/  IADD3.X R125, R180, c[0x0][0x25c], RZ, P2, !PT ;  /* 0x00009700b47d7a10 */ /* 0x000fc800017fe4ff */
[----:B------:R-:W-:Y:S02]  /*3960*/  LOP3.LUT R127, R203, R127, RZ, 0xfc, !PT ;  /* 0x0000007fcb7f7212 */ /* 0x000fe400078efcff */
[----:B------:R-:W-:-:S05]  /*3970*/  LOP3.LUT R126, R126, 0xffff, R192, 0xf8, !PT ;  /* 0x0000ffff7e7e7812 */ /* 0x000fca00078ef8c0 */
[----:B------:R0:W-:Y:S02]  /*3980*/  STG.E.64 [R124.64], R126 ;  /* 0x0000007e7c007986 */ /* 0x0001e4000c101b04 */
.L_x_166:
[----:B------:R1:W-:Y:S01]  /*3990*/  STG.E.64 [R122.64], R56 ;  /* 0x000000387a007986 */ /* 0x0003e2000c101b04 */
[----:B------:R-:W-:Y:S02]  /*39a0*/  @P0 PRMT R193, R150, 0x7610, R193 ;  /* 0x0000761096c10816 */ /* 0x000fe400000000c1 */
[----:B------:R-:W-:Y:S01]  /*39b0*/  @P0 PRMT R194, R204, 0x7610, R194 ;  /* 0x00007610ccc20816 */ /* 0x000fe200000000c2 */
[----:B------:R-:W-:Y:S05]  /*39c0*/  @!P1 BRA `(.L_x_167) ;  /* 0x0000008000009947 */ /* 0x000fea0003800000 */
[----:B-1----:R-:W-:Y:S02]  /*39d0*/  LOP3.LUT R122, R196, 0xffff, RZ, 0xc0, !PT ;  /* 0x0000ffffc47a7812 */ /* 0x002fe400078ec0ff */
[----:B------:R-:W-:Y:S02]  /*39e0*/  IADD3 R56, P2, R179, c[0x0][0x250], RZ ;  /* 0x00009400b3387a10 */ /* 0x000fe40007f5e0ff */
[----:B0-----:R-:W-:Y:S01]  /*39f0*/  PRMT R125, R197, 0x5410, R198 ;  /* 0x00005410c57d7816 */ /* 0x001fe200000000c6 */
[----:B------:R-:W-:Y:S01]  /*3a00*/  IMAD.WIDE.U32 R122, R122, 0x10000, RZ ;  /* 0x000100007a7a7825 */ /* 0x000fe200078e00ff */
[----:B------:R-:W-:-:S04]  /*3a10*/  IADD3.X R57, R180, c[0x0][0x254], RZ, P2, !PT ;  /* 0x00009500b4397a10 */ /* 0x000fc800017fe4ff */
[----:B------:R-:W-:Y:S02]  /*3a20*/  LOP3.LUT R123, R125, R123, RZ, 0xfc, !PT ;  /* 0x0000007b7d7b7212 */ /* 0x000fe400078efcff */
[----:B------:R-:W-:-:S05]  /*3a30*/  LOP3.LUT R122, R122, 0xffff, R195, 0xf8, !PT ;  /* 0x0000ffff7a7a7812 */ /* 0x000fca00078ef8c3 */
[----:B------:R0:W-:Y:S02]  /*3a40*/  STG.E.64 [R56.64], R122 ;  /* 0x0000007a38007986 */ /* 0x0001e4000c101b04 */
.L_x_167:
[C---:B------:R-:W-:Y:S02]  /*3a50*/  @P1 LOP3.LUT P6, RZ, R188.reuse, 0xff00, RZ, 0xc0, !PT ;  /* 0x0000ff00bcff1812 */ /* 0x040fe400078cc0ff */
[C---:B------:R-:W-:Y:S02]  /*3a60*/  @P1 LOP3.LUT P5, RZ, R188.reuse, 0xff0000, RZ, 0xc0, !PT ;  /* 0x00ff0000bcff1812 */ /* 0x040fe400078ac0ff */
[----:B------:R-:W-:Y:S02]  /*3a70*/  @P1 FSEL R147, R147, RZ, P6 ;  /* 0x000000ff93931208 */ /* 0x000fe40003000000 */
[C---:B------:R-:W-:Y:S02]  /*3a80*/  @P1 LOP3.LUT P2, RZ, R188.reuse, 0xff, RZ, 0xc0, !PT ;  /* 0x000000ffbcff1812 */ /* 0x040fe4000784c0ff */
[----:B------:R-:W-:Y:S02]  /*3a90*/  @P1 LOP3.LUT P6, RZ, R188, 0xff000000, RZ, 0xc0, !PT ;  /* 0xff000000bcff1812 */ /* 0x000fe400078cc0ff */
[----:B------:R-:W-:-:S02]  /*3aa0*/  @P1 FSEL R155, R155, RZ, P5 ;  /* 0x000000ff9b9b1208 */ /* 0x000fc40002800000 */
[----:B------:R-:W-:Y:S02]  /*3ab0*/  @P1 FSEL R154, R154, RZ, P2 ;  /* 0x000000ff9a9a1208 */ /* 0x000fe40001000000 */
[----:B------:R-:W-:Y:S02]  /*3ac0*/  @P1 FSEL R151, R151, RZ, P6 ;  /* 0x000000ff97971208 */ /* 0x000fe40003000000 */
[----:B------:R-:W-:Y:S02]  /*3ad0*/  @P0 F2FP.BF16.PACK_AB R156, RZ, R156 ;  /* 0x0000009cff9c023e */ /* 0x000fe400000010ff */
[----:B------:R-:W-:Y:S02]  /*3ae0*/  @P1 F2FP.BF16.PACK_AB R147, RZ, R147 ;  /* 0x00000093ff93123e */ /* 0x000fe400000010ff */
[----:B------:R-:W-:Y:S02]  /*3af0*/  @P1 F2FP.BF16.PACK_AB R155, RZ, R155 ;  /* 0x0000009bff9b123e */ /* 0x000fe400000010ff */
[----:B------:R-:W-:-:S02]  /*3b00*/  @P1 F2FP.BF16.PACK_AB R154, RZ, R154 ;  /* 0x0000009aff9a123e */ /* 0x000fc400000010ff */
[----:B------:R-:W-:Y:S02]  /*3b10*/  @P1 F2FP.BF16.PACK_AB R151, RZ, R151 ;  /* 0x00000097ff97123e */ /* 0x000fe400000010ff */
[----:B01----:R-:W-:Y:S02]  /*3b20*/  IADD3 R122, P2, R181, c[0x0][0x248], RZ ;  /* 0x00009200b57a7a10 */ /* 0x003fe40007f5e0ff */
[----:B------:R-:W-:Y:S02]  /*3b30*/  @P0 F2FP.BF16.PACK_AB R149, RZ, R149 ;  /* 0x00000095ff95023e */ /* 0x000fe400000010ff */
[----:B------:R-:W-:Y:S02]  /*3b40*/  @P0 PRMT R192, R156, 0x7610, R192 ;  /* 0x000076109cc00816 */ /* 0x000fe400000000c0 */
[----:B------:R-:W-:Y:S02]  /*3b50*/  @P1 PRMT R196, R147, 0x7610, R196 ;  /* 0x0000761093c41816 */ /* 0x000fe400000000c4 */
[----:B------:R-:W-:-:S02]  /*3b60*/  @P1 PRMT R197, R155, 0x7610, R197 ;  /* 0x000076109bc51816 */ /* 0x000fc400000000c5 */
[----:B------:R-:W-:Y:S02]  /*3b70*/  @P1 PRMT R195, R154, 0x7610, R195 ;  /* 0x000076109ac31816 */ /* 0x000fe400000000c3 */
[----:B------:R-:W-:Y:S02]  /*3b80*/  @P1 PRMT R198, R151, 0x7610, R198 ;  /* 0x0000761097c61816 */ /* 0x000fe400000000c6 */
[----:B------:R-:W-:Y:S02]  /*3b90*/  @P0 F2FP.BF16.PACK_AB R148, RZ, R148 ;  /* 0x00000094ff94023e */ /* 0x000fe400000010ff */
[----:B------:R-:W-:Y:S02]  /*3ba0*/  @P0 F2FP.BF16.PACK_AB R157, RZ, R157 ;  /* 0x0000009dff9d023e */ /* 0x000fe400000010ff */
        /* <DEDUP_REMOVED lines=11> */
.L_x_168:
[----:B------:R1:W-:Y:S01]  /*3c60*/  STG.E.64 [R122.64], R58 ;  /* 0x0000003a7a007986 */ /* 0x0003e2000c101b04 */
[----:B------:R-:W-:Y:S02]  /*3c70*/  @P0 PRMT R193, R148, 0x7610, R193 ;  /* 0x0000761094c10816 */ /* 0x000fe400000000c1 */
[----:B------:R-:W-:Y:S01]  /*3c80*/  @P0 PRMT R194, R157, 0x7610, R194 ;  /* 0x000076109dc20816 */ /* 0x000fe200000000c2 */
[----:B------:R-:W-:Y:S05]  /*3c90*/  @!P1 BRA `(.L_x_169) ;  /* 0x0000008000009947 */ /* 0x000fea0003800000 */
[----:B0-----:R-:W-:Y:S02]  /*3ca0*/  LOP3.LUT R56, R196, 0xffff, RZ, 0xc0, !PT ;  /* 0x0000ffffc4387812 */ /* 0x001fe400078ec0ff */
[----:B-1----:R-:W-:Y:S02]  /*3cb0*/  IADD3 R58, P2, R181, c[0x0][0x250], RZ ;  /* 0x00009400b53a7a10 */ /* 0x002fe40007f5e0ff */
[----:B------:R-:W-:Y:S01]  /*3cc0*/  PRMT R123, R197, 0x5410, R198 ;  /* 0x00005410c57b7816 */ /* 0x000fe200000000c6 */
[----:B------:R-:W-:Y:S01]  /*3cd0*/  IMAD.WIDE.U32 R56, R56, 0x10000, RZ ;  /* 0x0001000038387825 */ /* 0x000fe200078e00ff */
[----:B------:R-:W-:-:S04]  /*3ce0*/  IADD3.X R59, R182, c[0x0][0x254], RZ, P2, !PT ;  /* 0x00009500b63b7a10 */ /* 0x000fc800017fe4ff */
[----:B------:R-:W-:Y:S02]  /*3cf0*/  LOP3.LUT R57, R123, R57, RZ, 0xfc, !PT ;  /* 0x000000397b397212 */ /* 0x000fe400078efcff */
[----:B------:R-:W-:-:S05]  /*3d00*/  LOP3.LUT R56, R56, 0xffff, R195, 0xf8, !PT ;  /* 0x0000ffff38387812 */ /* 0x000fca00078ef8c3 */
[----:B------:R0:W-:Y:S02]  /*3d10*/  STG.E.64 [R58.64], R56 ;  /* 0x000000383a007986 */ /* 0x0001e4000c101b04 */
.L_x_169:
        /* <DEDUP_REMOVED lines=13> */
[----:B------:R-:W-:Y:S02]  /*3df0*/  @P0 F2FP.BF16.PACK_AB R138, RZ, R138 ;  /* 0x0000008aff8a023e */ /* 0x000fe400000010ff */
[----:B01----:R-:W-:Y:S02]  /*3e00*/  IADD3 R58, P2, R183, c[0x0][0x248], RZ ;  /* 0x00009200b73a7a10 */ /* 0x003fe40007f5e0ff */
[----:B------:R-:W-:Y:S02]  /*3e10*/  @P0 PRMT R192, R137, 0x7610, R192 ;  /* 0x0000761089c00816 */ /* 0x000fe400000000c0 */
[----:B------:R-:W-:Y:S02]  /*3e20*/  @P1 PRMT R196, R136, 0x7610, R196 ;  /* 0x0000761088c41816 */ /* 0x000fe400000000c4 */
[----:B------:R-:W-:-:S02]  /*3e30*/  @P1 PRMT R197, R139, 0x7610, R197 ;  /* 0x000076108bc51816 */ /* 0x000fc400000000c5 */
[----:B------:R-:W-:Y:S02]  /*3e40*/  @P1 PRMT R195, R140, 0x7610, R195 ;  /* 0x000076108cc31816 */ /* 0x000fe400000000c3 */
[----:B------:R-:W-:Y:S02]  /*3e50*/  @P1 PRMT R198, R141, 0x7610, R198 ;  /* 0x000076108dc61816 */ /* 0x000fe400000000c6 */
[----:B------:R-:W-:Y:S02]  /*3e60*/  @P1 LOP3.LUT P5, RZ, R190, 0xff00, RZ, 0xc0, !PT ;  /* 0x0000ff00beff1812 */ /* 0x000fe400078ac0ff */
[----:B------:R-:W-:Y:S02]  /*3e70*/  @P0 F2FP.BF16.PACK_AB R135, RZ, R135 ;  /* 0x00000087ff87023e */ /* 0x000fe400000010ff */
[----:B------:R-:W-:Y:S02]  /*3e80*/  @P0 F2FP.BF16.PACK_AB R159, RZ, R159 ;  /* 0x0000009fff9f023e */ /* 0x000fe400000010ff */
[----:B------:R-:W-:-:S02]  /*3e90*/  @P0 F2FP.BF16.PACK_AB R158, RZ, R158 ;  /* 0x0000009eff9e023e */ /* 0x000fc400000010ff */
[----:B------:R-:W-:Y:S02]  /*3ea0*/  IADD3.X R59, R184, c[0x0][0x24c], RZ, P2, !PT ;  /* 0x00009300b83b7a10 */ /* 0x000fe400017fe4ff */
[----:B------:R-:W-:Y:S01]  /*3eb0*/  @P0 PRMT R199, R138, 0x7610, R199 ;  /* 0x000076108ac70816 */ /* 0x000fe200000000c7 */
[----:B------:R-:W-:Y:S05]  /*3ec0*/  @!P0 BRA `(.L_x_170) ;  /* 0x0000008000008947 */ /* 0x000fea0003800000 */
[----:B------:R-:W-:Y:S02]  /*3ed0*/  LOP3.LUT R56, R193, 0xffff, RZ, 0xc0, !PT ;  /* 0x0000ffffc1387812 */ /* 0x000fe400078ec0ff */
[----:B------:R-:W-:Y:S02]  /*3ee0*/  IADD3 R122, P2, R183, c[0x0][0x258], RZ ;  /* 0x00009600b77a7a10 */ /* 0x000fe40007f5e0ff */
[----:B------:R-:W-:Y:S01]  /*3ef0*/  PRMT R125, R194, 0x5410, R199 ;  /* 0x00005410c27d7816 */ /* 0x000fe200000000c7 */
[----:B------:R-:W-:Y:S01]  /*3f00*/  IMAD.WIDE.U32 R56, R56, 0x10000, RZ ;  /* 0x0001000038387825 */ /* 0x000fe200078e00ff */
[----:B------:R-:W-:-:S04]  /*3f10*/  IADD3.X R123, R184, c[0x0][0x25c], RZ, P2, !PT ;  /* 0x00009700b87b7a10 */ /* 0x000fc800017fe4ff */
[----:B------:R-:W-:Y:S02]  /*3f20*/  LOP3.LUT R57, R125, R57, RZ, 0xfc, !PT ;  /* 0x000000397d397212 */ /* 0x000fe400078efcff */
[----:B------:R-:W-:-:S05]  /*3f30*/  LOP3.LUT R56, R56, 0xffff, R192, 0xf8, !PT ;  /* 0x0000ffff38387812 */ /* 0x000fca00078ef8c0 */
[----:B------:R0:W-:Y:S02]  /*3f40*/  STG.E.64 [R122.64], R56 ;  /* 0x000000387a007986 */ /* 0x0001e4000c101b04 */
.L_x_170:
[----:B------:R1:W-:Y:S01]  /*3f50*/  STG.E.64 [R58.64], R64 ;  /* 0x000000403a007986 */ /* 0x0003e2000c101b04 */
[----:B------:R-:W-:Y:S02]  /*3f60*/  @P0 PRMT R193, R135, 0x7610, R193 ;  /* 0x0000761087c10816 */ /* 0x000fe400000000c1 */
        /* <DEDUP_REMOVED lines=11> */
.L_x_171:
[----:B------:R-:W-:Y:S02]  /*4020*/  @P1 FSEL R134, R134, RZ, P5 ;  /* 0x000000ff86861208 */ /* 0x000fe40002800000 */
[C---:B------:R-:W-:Y:S02]  /*4030*/  @P1 LOP3.LUT P2, RZ, R190.reuse, 0xff0000, RZ, 0xc0, !PT ;  /* 0x00ff0000beff1812 */ /* 0x040fe4000784c0ff */
[C---:B------:R-:W-:Y:S02]  /*4040*/  @P1 LOP3.LUT P5, RZ, R190.reuse, 0xff, RZ, 0xc0, !PT ;  /* 0x000000ffbeff1812 */ /* 0x040fe400078ac0ff */
[----:B------:R-:W-:Y:S02]  /*4050*/  @P1 LOP3.LUT P6, RZ, R190, 0xff000000, RZ, 0xc0, !PT ;  /* 0xff000000beff1812 */ /* 0x000fe400078cc0ff */
[----:B------:R-:W-:Y:S02]  /*4060*/  @P1 FSEL R144, R144, RZ, P2 ;  /* 0x000000ff90901208 */ /* 0x000fe40001000000 */
[----:B------:R-:W-:-:S02]  /*4070*/  @P1 FSEL R143, R143, RZ, P5 ;  /* 0x000000ff8f8f1208 */ /* 0x000fc40002800000 */
[----:B------:R-:W-:Y:S02]  /*4080*/  @P1 FSEL R142, R142, RZ, P6 ;  /* 0x000000ff8e8e1208 */ /* 0x000fe40003000000 */
[----:B------:R-:W-:Y:S02]  /*4090*/  @P1 F2FP.BF16.PACK_AB R134, RZ, R134 ;  /* 0x00000086ff86123e */ /* 0x000fe400000010ff */
[----:B------:R-:W-:Y:S02]  /*40a0*/  @P1 F2FP.BF16.PACK_AB R144, RZ, R144 ;  /* 0x00000090ff90123e */ /* 0x000fe400000010ff */
[----:B------:R-:W-:Y:S02]  /*40b0*/  @P1 F2FP.BF16.PACK_AB R143, RZ, R143 ;  /* 0x0000008fff8f123e */ /* 0x000fe400000010ff */
[----:B------:R-:W-:Y:S02]  /*40c0*/  @P1 F2FP.BF16.PACK_AB R142, RZ, R142 ;  /* 0x0000008eff8e123e */ /* 0x000fe400000010ff */
[----:B------:R-:W-:-:S02]  /*40d0*/  @P0 F2FP.BF16.PACK_AB R146, RZ, R146 ;  /* 0x00000092ff92023e */ /* 0x000fc400000010ff */
[----:B------:R-:W-:Y:S02]  /*40e0*/  @P1 PRMT R196, R134, 0x7610, R196 ;  /* 0x0000761086c41816 */ /* 0x000fe400000000c4 */
[----:B------:R-:W-:Y:S02]  /*40f0*/  @P1 PRMT R197, R144, 0x7610, R197 ;  /* 0x0000761090c51816 */ /* 0x000fe400000000c5 */
[----:B------:R-:W-:Y:S02]  /*4100*/  @P1 PRMT R195, R143, 0x7610, R195 ;  /* 0x000076108fc31816 */ /* 0x000fe400000000c3 */
[----:B------:R-:W-:Y:S02]  /*4110*/  @P1 PRMT R198, R142, 0x7610, R198 ;  /* 0x000076108ec61816 */ /* 0x000fe400000000c6 */
[----:B------:R-:W-:Y:S02]  /*4120*/  @P0 F2FP.BF16.PACK_AB R145, RZ, R145 ;  /* 0x00000091ff91023e */ /* 0x000fe400000010ff */
[----:B------:R-:W-:Y:S01]  /*4130*/  @P0 PRMT R199, R146, 0x7610, R199 ;  /* 0x0000761092c70816 */ /* 0x000fe200000000c7 */
[----:B------:R-:W-:Y:S05]  /*4140*/  @!P0 BRA `(.L_x_172) ;  /* 0x0000008000008947 */ /* 0x000fea0003800000 */
[----:B0-----:R-:W-:Y:S02]  /*4150*/  LOP3.LUT R56, R193, 0xffff, RZ, 0xc0, !PT ;  /* 0x0000ffffc1387812 */ /* 0x001fe400078ec0ff */
[----:B-1----:R-:W-:-:S02]  /*4160*/  IADD3 R58, P2, R185, c[0x0][0x258], RZ ;  /* 0x00009600b93a7a10 */ /* 0x002fc40007f5e0ff */
[----:B------:R-:W-:Y:S01]  /*4170*/  PRMT R65, R194, 0x5410, R199 ;  /* 0x00005410c2417816 */ /* 0x000fe200000000c7 */
[----:B------:R-:W-:Y:S01]  /*4180*/  IMAD.WIDE.U32 R56, R56, 0x10000, RZ ;  /* 0x0001000038387825 */ /* 0x000fe200078e00ff */
[----:B------:R-:W-:-:S04]  /*4190*/  IADD3.X R59, R186, c[0x0][0x25c], RZ, P2, !PT ;  /* 0x00009700ba3b7a10 */ /* 0x000fc800017fe4ff */
[----:B------:R-:W-:Y:S02]  /*41a0*/  LOP3.LUT R57, R65, R57, RZ, 0xfc, !PT ;  /* 0x0000003941397212 */ /* 0x000fe400078efcff */
[----:B------:R-:W-:-:S05]  /*41b0*/  LOP3.LUT R56, R56, 0xffff, R192, 0xf8, !PT ;  /* 0x0000ffff38387812 */ /* 0x000fca00078ef8c0 */
[----:B------:R0:W-:Y:S02]  /*41c0*/  STG.E.64 [R58.64], R56 ;  /* 0x000000383a007986 */ /* 0x0001e4000c101b04 */
.L_x_172:
[----:B01----:R-:W-:Y:S02]  /*41d0*/  IADD3 R58, P2, R185, c[0x0][0x248], RZ ;  /* 0x00009200b93a7a10 */ /* 0x003fe40007f5e0ff */
[----:B------:R-:W-:Y:S02]  /*41e0*/  @P0 F2FP.BF16.PACK_AB R133, RZ, R133 ;  /* 0x00000085ff85023e */ /* 0x000fe400000010ff */
[----:B------:R-:W-:Y:S02]  /*41f0*/  IADD3.X R59, R186, c[0x0][0x24c], RZ, P2, !PT ;  /* 0x00009300ba3b7a10 */ /* 0x000fe400017fe4ff */
[----:B------:R-:W-:Y:S02]  /*4200*/  @P0 F2FP.BF16.PACK_AB R132, RZ, R132 ;  /* 0x00000084ff84023e */ /* 0x000fe400000010ff */
[----:B------:R-:W-:Y:S01]  /*4210*/  @P0 F2FP.BF16.PACK_AB R202, RZ, R202 ;  /* 0x000000caffca023e */ /* 0x000fe200000010ff */
[----:B------:R0:W-:Y:S01]  /*4220*/  STG.E.64 [R58.64], R66 ;  /* 0x000000423a007986 */ /* 0x0001e2000c101b04 */
[----:B------:R-:W-:-:S02]  /*4230*/  IADD3 R56, P5, R201, c[0x0][0x248], RZ ;  /* 0x00009200c9387a10 */ /* 0x000fc40007fbe0ff */
[----:B------:R-:W-:Y:S02]  /*4240*/  @P0 PRMT R193, R145, 0x7610, R193 ;  /* 0x0000761091c10816 */ /* 0x000fe400000000c1 */
[----:B------:R-:W-:Y:S02]  /*4250*/  @P0 PRMT R194, R133, 0x7610, R194 ;  /* 0x0000761085c20816 */ /* 0x000fe400000000c2 */
[----:B------:R-:W-:Y:S02]  /*4260*/  @P0 PRMT R192, R132, 0x7610, R192 ;  /* 0x0000761084c00816 */ /* 0x000fe400000000c0 */
[----:B------:R-:W-:Y:S02]  /*4270*/  @P0 PRMT R199, R202, 0x7610, R199 ;  /* 0x00007610cac70816 */ /* 0x000fe400000000c7 */
[----:B------:R-:W-:Y:S01]  /*4280*/  IADD3.X R57, R200, c[0x0][0x24c], RZ, P5, !PT ;  /* 0x00009300c8397a10 */ /* 0x000fe20002ffe4ff */
[----:B------:R-:W-:Y:S05]  /*4290*/  @!P1 BRA `(.L_x_173) ;  /* 0x0000008000009947 */ /* 0x000fea0003800000 */
[----:B0-----:R-:W-:Y:S02]  /*42a0*/  LOP3.LUT R58, R196, 0xffff, RZ, 0xc0, !PT ;  /* 0x0000ffffc43a7812 */ /* 0x001fe400078ec0ff */
[----:B------:R-:W-:-:S02]  /*42b0*/  IADD3 R64, P2, R185, c[0x0][0x250], RZ ;  /* 0x00009400b9407a10 */ /* 0x000fc40007f5e0ff */
[----:B------:R-:W-:Y:S01]  /*42c0*/  PRMT R67, R197, 0x5410, R198 ;  /* 0x00005410c5437816 */ /* 0x000fe200000000c6 */
[----:B------:R-:W-:Y:S01]  /*42d0*/  IMAD.WIDE.U32 R58, R58, 0x10000, RZ ;  /* 0x000100003a3a7825 */ /* 0x000fe200078e00ff */
[----:B------:R-:W-:-:S04]  /*42e0*/  IADD3.X R65, R186, c[0x0][0x254], RZ, P2, !PT ;  /* 0x00009500ba417a10 */ /* 0x000fc800017fe4ff */
[----:B------:R-:W-:Y:S02]  /*42f0*/  LOP3.LUT R59, R67, R59, RZ, 0xfc, !PT ;  /* 0x0000003b433b7212 */ /* 0x000fe400078efcff */
[----:B------:R-:W-:-:S05]  /*4300*/  LOP3.LUT R58, R58, 0xffff, R195, 0xf8, !PT ;  /* 0x0000ffff3a3a7812 */ /* 0x000fca00078ef8c3 */
[----:B------:R0:W-:Y:S02]  /*4310*/  STG.E.64 [R64.64], R58 ;  /* 0x0000003a40007986 */ /* 0x0001e4000c101b04 */
.L_x_173:
[----:B------:R-:W-:Y:S05]  /*4320*/  @!P0 BRA `(.L_x_174) ;  /* 0x0000008000008947 */ /* 0x000fea0003800000 */
[----:B0-----:R-:W-:Y:S02]  /*4330*/  LOP3.LUT R58, R193, 0xffff, RZ, 0xc0, !PT ;  /* 0x0000ffffc13a7812 */ /* 0x001fe400078ec0ff */
[----:B------:R-:W-:Y:S02]  /*4340*/  IADD3 R64, P0, R201, c[0x0][0x258], RZ ;  /* 0x00009600c9407a10 */ /* 0x000fe40007f1e0ff */
[----:B------:R-:W-:Y:S01]  /*4350*/  PRMT R67, R194, 0x5410, R199 ;  /* 0x00005410c2437816 */ /* 0x000fe200000000c7 */
[----:B------:R-:W-:Y:S01]  /*4360*/  IMAD.WIDE.U32 R58, R58, 0x10000, RZ ;  /* 0x000100003a3a7825 */ /* 0x000fe200078e00ff */
[----:B------:R-:W-:-:S04]  /*4370*/  IADD3.X R65, R200, c[0x0][0x25c], RZ, P0, !PT ;  /* 0x00009700c8417a10 */ /* 0x000fc800007fe4ff */
[----:B------:R-:W-:Y:S02]  /*4380*/  LOP3.LUT R59, R67, R59, RZ, 0xfc, !PT ;  /* 0x0000003b433b7212 */ /* 0x000fe400078efcff */
[----:B------:R-:W-:-:S05]  /*4390*/  LOP3.LUT R58, R58, 0xffff, R192, 0xf8, !PT ;  /* 0x0000ffff3a3a7812 */ /* 0x000fca00078ef8c0 */
[----:B------:R0:W-:Y:S02]  /*43a0*/  STG.E.64 [R64.64], R58 ;  /* 0x0000003a40007986 */ /* 0x0001e4000c101b04 */
.L_x_174:
[----:B------:R1:W-:Y:S01]  /*43b0*/  STG.E.64 [R56.64], R120 ;  /* 0x0000007838007986 */ /* 0x0003e2000c101b04 */
[C---:B------:R-:W-:Y:S02]  /*43c0*/  @P1 LOP3.LUT P2, RZ, R191.reuse, 0xff00, RZ, 0xc0, !PT ;  /* 0x0000ff00bfff1812 */ /* 0x040fe4000784c0ff */
[C---:B------:R-:W-:Y:S02]  /*43d0*/  @P1 LOP3.LUT P5, RZ, R191.reuse, 0xff0000, RZ, 0xc0, !PT ;  /* 0x00ff0000bfff1812 */ /* 0x040fe400078ac0ff */
[C---:B------:R-:W-:Y:S02]  /*43e0*/  @P1 LOP3.LUT P0, RZ, R191.reuse, 0xff, RZ, 0xc0, !PT ;  /* 0x000000ffbfff1812 */ /* 0x040fe4000780c0ff */
[----:B------:R-:W-:Y:S02]  /*43f0*/  @P1 LOP3.LUT P6, RZ, R191, 0xff000000, RZ, 0xc0, !PT ;  /* 0xff000000bfff1812 */ /* 0x000fe400078cc0ff */
[----:B------:R-:W-:Y:S02]  /*4400*/  @P1 FSEL R128, R128, RZ, P2 ;  /* 0x000000ff80801208 */ /* 0x000fe40001000000 */
[----:B------:R-:W-:-:S02]  /*4410*/  @P1 FSEL R129, R129, RZ, P5 ;  /* 0x000000ff81811208 */ /* 0x000fc40002800000 */
[----:B------:R-:W-:Y:S02]  /*4420*/  @P1 FSEL R131, R131, RZ, P0 ;  /* 0x000000ff83831208 */ /* 0x000fe40000000000 */
[----:B------:R-:W-:Y:S02]  /*4430*/  @P1 FSEL R130, R130, RZ, P6 ;  /* 0x000000ff82821208 */ /* 0x000fe40003000000 */
[----:B------:R-:W-:Y:S02]  /*4440*/  @P1 F2FP.BF16.PACK_AB R128, RZ, R128 ;  /* 0x00000080ff80123e */ /* 0x000fe400000010ff */
[----:B------:R-:W-:Y:S02]  /*4450*/  @P1 F2FP.BF16.PACK_AB R129, RZ, R129 ;  /* 0x00000081ff81123e */ /* 0x000fe400000010ff */
[----:B------:R-:W-:Y:S02]  /*4460*/  @P1 F2FP.BF16.PACK_AB R131, RZ, R131 ;  /* 0x00000083ff83123e */ /* 0x000fe400000010ff */
[----:B------:R-:W-:-:S02]  /*4470*/  @P1 F2FP.BF16.PACK_AB R130, RZ, R130 ;  /* 0x00000082ff82123e */ /* 0x000fc400000010ff */
[----:B------:R-:W-:Y:S02]  /*4480*/  @P1 PRMT R196, R128, 0x7610, R196 ;  /* 0x0000761080c41816 */ /* 0x000fe400000000c4 */
[----:B------:R-:W-:Y:S02]  /*4490*/  @P1 PRMT R197, R129, 0x7610, R197 ;  /* 0x0000761081c51816 */ /* 0x000fe400000000c5 */
[----:B------:R-:W-:Y:S02]  /*44a0*/  @P1 PRMT R195, R131, 0x7610, R195 ;  /* 0x0000761083c31816 */ /* 0x000fe400000000c3 */
[----:B------:R-:W-:Y:S01]  /*44b0*/  @P1 PRMT R198, R130, 0x7610, R198 ;  /* 0x0000761082c61816 */ /* 0x000fe200000000c6 */
[----:B------:R-:W-:Y:S05]  /*44c0*/  @!P1 BRA `(.L_x_175) ;  /* 0x0000008000009947 */ /* 0x000fea0003800000 */
[----:B-1----:R-:W-:Y:S02]  /*44d0*/  LOP3.LUT R56, R196, 0xffff, RZ, 0xc0, !PT ;  /* 0x0000ffffc4387812 */ /* 0x002fe400078ec0ff */
[----:B0-----:R-:W-:Y:S02]  /*44e0*/  IADD3 R58, P0, R201, c[0x0][0x250], RZ ;  /* 0x00009400c93a7a10 */ /* 0x001fe40007f1e0ff */
[----:B------:R-:W-:Y:S01]  /*44f0*/  PRMT R65, R197, 0x5410, R198 ;  /* 0x00005410c5417816 */ /* 0x000fe200000000c6 */
[----:B------:R-:W-:Y:S01]  /*4500*/  IMAD.WIDE.U32 R56, R56, 0x10000, RZ ;  /* 0x0001000038387825 */ /* 0x000fe200078e00ff */
[----:B------:R-:W-:-:S04]  /*4510*/  IADD3.X R59, R200, c[0x0][0x254], RZ, P0, !PT ;  /* 0x00009500c83b7a10 */ /* 0x000fc800007fe4ff */
[----:B------:R-:W-:Y:S02]  /*4520*/  LOP3.LUT R57, R65, R57, RZ, 0xfc, !PT ;  /* 0x0000003941397212 */ /* 0x000fe400078efcff */
[----:B------:R-:W-:-:S05]  /*4530*/  LOP3.LUT R56, R56, 0xffff, R195, 0xf8, !PT ;  /* 0x0000ffff38387812 */ /* 0x000fca00078ef8c3 */
[----:B------:R0:W-:Y:S02]  /*4540*/  STG.E.64 [R58.64], R56 ;  /* 0x000000383a007986 */ /* 0x0001e4000c101b04 */
.L_x_175:
[----:B-1----:R-:W-:Y:S01]  /*4550*/  SEL R126, RZ, 0x1, P3 ;  /* 0x00000001ff7e7807 */ /* 0x002fe20001800000 */
[----:B0-----:R-:W-:Y:S01]  /*4560*/  @P4 CALL.REL.NOINC `(.L_x_176) ;  /* 0x0000001000004944 */ /* 0x001fe20003c00000 */
[----:B------:R-:W-:Y:S05]  /*4570*/  BRA `(.L_x_177) ;  /* 0xffffc4f000007947 */ /* 0x000fea000383ffff */
.L_x_176:
[----:B------:R-:W-:Y:S01]  /*4580*/  IMAD.MOV.U32 R90, RZ, RZ, R16 ;  /* 0x000000ffff5a7224 */ /* 0x000fe200078e0010 */
[----:B------:R-:W-:Y:S01]  /*4590*/  MOV R97, R43 ;  /* 0x0000002b00617202 */ /* 0x000fe20000000f00 */
[----:B------:R-:W-:Y:S02]  /*45a0*/  IMAD.MOV.U32 R16, RZ, RZ, R18 ;  /* 0x000000ffff107224 */ /* 0x000fe400078e0012 */
[----:B------:R-:W-:Y:S02]  /*45b0*/  IMAD.MOV.U32 R65, RZ, RZ, R82 ;  /* 0x000000ffff417224 */ /* 0x000fe400078e0052 */
[----:B------:R-:W-:Y:S02]  /*45c0*/  IMAD.MOV.U32 R66, RZ, RZ, R71 ;  /* 0x000000ffff427224 */ /* 0x000fe400078e0047 */
[----:B------:R-:W-:Y:S02]  /*45d0*/  IMAD.MOV.U32 R59, RZ, RZ, R63 ;  /* 0x000000ffff3b7224 */ /* 0x000fe400078e003f */
[----:B------:R-:W-:-:S02]  /*45e0*/  IMAD.MOV.U32 R94, RZ, RZ, R28 ;  /* 0x000000ffff5e7224 */ /* 0x000fc400078e001c */
[----:B------:R-:W-:Y:S02]  /*45f0*/  IMAD.MOV.U32 R18, RZ, RZ, R20 ;  /* 0x000000ffff127224 */ /* 0x000fe400078e0014 */
        /* <DEDUP_REMOVED lines=13> */
[----:B------:R-:W-:Y:S01]  /*46d0*/  IMAD.MOV.U32 R102, RZ, RZ, R36 ;  /* 0x000000ffff667224 */ /* 0x000fe200078e0024 */
[----:B------:R-:W-:Y:S01]  /*46e0*/  MOV R36, R10 ;  /* 0x0000000a00247202 */ /* 0x000fe20000000f00 */
        /* <DEDUP_REMOVED lines=32> */
.L_x_163:
[----:B------:R-:W0:Y:S01]  /*48f0*/  S2UR UR6, SR_CTAID.X ;  /* 0x00000000000679c3 */ /* 0x000e220000002500 */
[----:B------:R-:W-:Y:S01]  /*4900*/  IMAD.MOV.U32 R9, RZ, RZ, 0x10 ;  /* 0x00000010ff097424 */ /* 0x000fe200078e00ff */
[----:B0-----:R-:W-:-:S02]  /*4910*/  LEA.HI R0, R49, UR6, RZ, 0x19 ;  /* 0x0000000631007c11 */ /* 0x001fc4000f8fc8ff */
[----:B------:R-:W-:-:S03]  /*4920*/  LOP3.LUT R49, R49, 0x7f, RZ, 0xc0, !PT ;  /* 0x0000007f31317812 */ /* 0x000fc600078ec0ff */
        /* <DEDUP_REMOVED lines=27> */
.L_x_164:
[----:B------:R-:W-:Y:S01]  /*4ae0*/  IMAD.MOV.U32 R59, RZ, RZ, R65 ;  /* 0x000000ffff3b7224 */ /* 0x000fe200078e0041 */
[----:B------:R-:W-:Y:S01]  /*4af0*/  MOV R56, 0x4b40 ;  /* 0x00004b4000387802 */ /* 0x000fe20000000f00 */
[----:B------:R-:W-:-:S02]  /*4b00*/  IMAD.MOV.U32 R64, RZ, RZ, 0x10 ;  /* 0x00000010ff407424 */ /* 0x000fc400078e00ff */
[----:B------:R-:W-:Y:S02]  /*4b10*/  IMAD.MOV.U32 R66, RZ, RZ, 0x1f ;  /* 0x0000001fff427424 */ /* 0x000fe400078e00ff */
[----:B------:R-:W-:Y:S02]  /*4b20*/  IMAD.MOV.U32 R121, RZ, RZ, -0x1 ;  /* 0xffffffffff797424 */ /* 0x000fe400078e00ff */
[----:B-----5:R-:W-:Y:S05]  /*4b30*/  CALL.REL.NOINC `($__internal_5_$__cuda_sm70_shflsync_down_p) ;  /* 0x0000046000007944 */ /* 0x020fea0003c00000 */
[----:B-1----:R-:W-:Y:S01]  /*4b40*/  IMAD.MOV.U32 R58, RZ, RZ, R59 ;  /* 0x000000ffff3a7224 */ /* 0x002fe200078e003b */
[----:B0-----:R-:W-:Y:S05]  /*4b50*/  BRA `(.L_x_178) ;  /* 0xffffdb1000007947 */ /* 0x001fea000383ffff */
.L_x_165:
[----:B------:R-:W-:Y:S01]  /*4b60*/  HFMA2.MMA R64, -RZ, RZ, 0, 9.5367431640625e-07 ;  /* 0x00000010ff407435 */ /* 0x000fe200000001ff */
[----:B------:R-:W-:Y:S01]  /*4b70*/  IMAD.MOV.U32 R59, RZ, RZ, R67 ;  /* 0x000000ffff3b7224 */ /* 0x000fe200078e0043 */
[----:B------:R-:W-:Y:S01]  /*4b80*/  MOV R56, 0x4bc0 ;  /* 0x00004bc000387802 */ /* 0x000fe20000000f00 */
[----:B------:R-:W-:Y:S02]  /*4b90*/  IMAD.MOV.U32 R66, RZ, RZ, 0x1f ;  /* 0x0000001fff427424 */ /* 0x000fe400078e00ff */
[----:B------:R-:W-:Y:S02]  /*4ba0*/  IMAD.MOV.U32 R121, RZ, RZ, -0x1 ;  /* 0xffffffffff797424 */ /* 0x000fe400078e00ff */
[----:B01---5:R-:W-:Y:S05]  /*4bb0*/  CALL.REL.NOINC `($__internal_5_$__cuda_sm70_shflsync_down_p) ;  /* 0x000003e000007944 */ /* 0x023fea0003c00000 */
[----:B------:R-:W-:Y:S01]  /*4bc0*/  FADD.FTZ R65, R65, R58 ;  /* 0x0000003a41417221 */ /* 0x000fe20000010000 */
[----:B------:R-:W-:Y:S01]  /*4bd0*/  MOV R56, 0x4c40 ;  /* 0x00004c4000387802 */ /* 0x000fe20000000f00 */
[----:B-1----:R-:W-:-:S02]  /*4be0*/  FADD.FTZ R120, R67, R59 ;  /* 0x0000003b43787221 */ /* 0x002fc40000010000 */
[----:B0-----:R-:W-:Y:S02]  /*4bf0*/  IMAD.MOV.U32 R64, RZ, RZ, 0x8 ;  /* 0x00000008ff407424 */ /* 0x001fe400078e00ff */
[----:B------:R-:W-:Y:S02]  /*4c00*/  IMAD.MOV.U32 R66, RZ, RZ, 0x1f ;  /* 0x0000001fff427424 */ /* 0x000fe400078e00ff */
[----:B------:R-:W-:Y:S02]  /*4c10*/  IMAD.MOV.U32 R121, RZ, RZ, -0x1 ;  /* 0xffffffffff797424 */ /* 0x000fe400078e00ff */
[----:B------:R-:W-:Y:S02]  /*4c20*/  IMAD.MOV.U32 R59, RZ, RZ, R65 ;  /* 0x000000ffff3b7224 */ /* 0x000fe400078e0041 */
[----:B------:R-:W-:Y:S05]  /*4c30*/  CALL.REL.NOINC `($__internal_5_$__cuda_sm70_shflsync_down_p) ;  /* 0x0000036000007944 */ /* 0x000fea0003c00000 */
[----:B-1----:R-:W-:Y:S01]  /*4c40*/  IMAD.MOV.U32 R58, RZ, RZ, R59 ;  /* 0x000000ffff3a7224 */ /* 0x002fe200078e003b */
[----:B------:R-:W-:Y:S01]  /*4c50*/  MOV R56, 0x4cb0 ;  /* 0x00004cb000387802 */ /* 0x000fe20000000f00 */
[----:B------:R-:W-:Y:S02]  /*4c60*/  IMAD.MOV.U32 R59, RZ, RZ, R120 ;  /* 0x000000ffff3b7224 */ /* 0x000fe400078e0078 */
[----:B0-----:R-:W-:-:S02]  /*4c70*/  IMAD.MOV.U32 R64, RZ, RZ, 0x8 ;  /* 0x00000008ff407424 */ /* 0x001fc400078e00ff */
[----:B------:R-:W-:Y:S02]  /*4c80*/  IMAD.MOV.U32 R66, RZ, RZ, 0x1f ;  /* 0x0000001fff427424 */ /* 0x000fe400078e00ff */
[----:B------:R-:W-:Y:S02]  /*4c90*/  IMAD.MOV.U32 R121, RZ, RZ, -0x1 ;  /* 0xffffffffff797424 */ /* 0x000fe400078e00ff */
[----:B------:R-:W-:Y:S05]  /*4ca0*/  CALL.REL.NOINC `($__internal_5_$__cuda_sm70_shflsync_down_p) ;  /* 0x000002f000007944 */ /* 0x000fea0003c00000 */
[----:B------:R-:W-:Y:S01]  /*4cb0*/  FADD.FTZ R65, R58, R65 ;  /* 0x000000413a417221 */ /* 0x000fe20000010000 */
[----:B------:R-:W-:Y:S01]  /*4cc0*/  MOV R56, 0x4d30 ;  /* 0x00004d3000387802 */ /* 0x000fe20000000f00 */
[----:B-1----:R-:W-:Y:S02]  /*4cd0*/  FADD.FTZ R120, R120, R59 ;  /* 0x0000003b78787221 */ /* 0x002fe40000010000 */
[----:B0-----:R-:W-:Y:S02]  /*4ce0*/  IMAD.MOV.U32 R64, RZ, RZ, 0x4 ;  /* 0x00000004ff407424 */ /* 0x001fe400078e00ff */
[----:B------:R-:W-:Y:S02]  /*4cf0*/  IMAD.MOV.U32 R66, RZ, RZ, 0x1f ;  /* 0x0000001fff427424 */ /* 0x000fe400078e00ff */
[----:B------:R-:W-:-:S02]  /*4d00*/  IMAD.MOV.U32 R121, RZ, RZ, -0x1 ;  /* 0xffffffffff797424 */ /* 0x000fc400078e00ff */
[----:B------:R-:W-:Y:S02]  /*4d10*/  IMAD.MOV.U32 R59, RZ, RZ, R65 ;  /* 0x000000ffff3b7224 */ /* 0x000fe400078e0041 */
[----:B------:R-:W-:Y:S05]  /*4d20*/  CALL.REL.NOINC `($__internal_5_$__cuda_sm70_shflsync_down_p) ;  /* 0x0000027000007944 */ /* 0x000fea0003c00000 */
[----:B-1----:R-:W-:Y:S01]  /*4d30*/  IMAD.MOV.U32 R58, RZ, RZ, R59 ;  /* 0x000000ffff3a7224 */ /* 0x002fe200078e003b */
[----:B------:R-:W-:Y:S01]  /*4d40*/  MOV R56, 0x4da0 ;  /* 0x00004da000387802 */ /* 0x000fe20000000f00 */
[----:B------:R-:W-:Y:S02]  /*4d50*/  IMAD.MOV.U32 R59, RZ, RZ, R120 ;  /* 0x000000ffff3b7224 */ /* 0x000fe400078e0078 */
[----:B0-----:R-:W-:Y:S02]  /*4d60*/  IMAD.MOV.U32 R64, RZ, RZ, 0x4 ;  /* 0x00000004ff407424 */ /* 0x001fe400078e00ff */
[----:B------:R-:W-:Y:S02]  /*4d70*/  IMAD.MOV.U32 R66, RZ, RZ, 0x1f ;  /* 0x0000001fff427424 */ /* 0x000fe400078e00ff */
[----:B------:R-:W-:Y:S02]  /*4d80*/  IMAD.MOV.U32 R121, RZ, RZ, -0x1 ;  /* 0xffffffffff797424 */ /* 0x000fe400078e00ff */
[----:B------:R-:W-:Y:S05]  /*4d90*/  CALL.REL.NOINC `($__internal_5_$__cuda_sm70_shflsync_down_p) ;  /* 0x0000020000007944 */ /* 0x000fea0003c00000 */
[----:B------:R-:W-:Y:S01]  /*4da0*/  FADD.FTZ R65, R58, R65 ;  /* 0x000000413a417221 */ /* 0x000fe20000010000 */
[----:B0-----:R-:W-:Y:S01]  /*4db0*/  MOV R64, 0x2 ;  /* 0x0000000200407802 */ /* 0x001fe20000000f00 */
[----:B-1----:R-:W-:Y:S01]  /*4dc0*/  FADD.FTZ R120, R120, R59 ;  /* 0x0000003b78787221 */ /* 0x002fe20000010000 */
[----:B------:R-:W-:Y:S01]  /*4dd0*/  MOV R56, 0x4e20 ;  /* 0x00004e2000387802 */ /* 0x000fe20000000f00 */
[----:B------:R-:W-:-:S02]  /*4de0*/  IMAD.MOV.U32 R66, RZ, RZ, 0x1f ;  /* 0x0000001fff427424 */ /* 0x000fc400078e00ff */
[----:B------:R-:W-:Y:S02]  /*4df0*/  IMAD.MOV.U32 R121, RZ, RZ, -0x1 ;  /* 0xffffffffff797424 */ /* 0x000fe400078e00ff */
[----:B------:R-:W-:Y:S02]  /*4e00*/  IMAD.MOV.U32 R59, RZ, RZ, R65 ;  /* 0x000000ffff3b7224 */ /* 0x000fe400078e0041 */
[----:B------:R-:W-:Y:S05]  /*4e10*/  CALL.REL.NOINC `($__internal_5_$__cuda_sm70_shflsync_down_p) ;  /* 0x0000018000007944 */ /* 0x000fea0003c00000 */
[----:B-1----:R-:W-:Y:S01]  /*4e20*/  IMAD.MOV.U32 R58, RZ, RZ, R59 ;  /* 0x000000ffff3a7224 */ /* 0x002fe200078e003b */
[----:B------:R-:W-:Y:S01]  /*4e30*/  MOV R56, 0x4e90 ;  /* 0x00004e9000387802 */ /* 0x000fe20000000f00 */
[----:B------:R-:W-:Y:S02]  /*4e40*/  IMAD.MOV.U32 R59, RZ, RZ, R120 ;  /* 0x000000ffff3b7224 */ /* 0x000fe400078e0078 */
[----:B0-----:R-:W-:Y:S02]  /*4e50*/  IMAD.MOV.U32 R64, RZ, RZ, 0x2 ;  /* 0x00000002ff407424 */ /* 0x001fe400078e00ff */
[----:B------:R-:W-:Y:S02]  /*4e60*/  IMAD.MOV.U32 R66, RZ, RZ, 0x1f ;  /* 0x0000001fff427424 */ /* 0x000fe400078e00ff */
[----:B------:R-:W-:-:S02]  /*4e70*/  IMAD.MOV.U32 R121, RZ, RZ, -0x1 ;  /* 0xffffffffff797424 */ /* 0x000fc400078e00ff */
[----:B------:R-:W-:Y:S05]  /*4e80*/  CALL.REL.NOINC `($__internal_5_$__cuda_sm70_shflsync_down_p) ;  /* 0x0000011000007944 */ /* 0x000fea0003c00000 */
        /* <DEDUP_REMOVED lines=15> */
[----:B-1----:R-:W-:Y:S01]  /*4f80*/  IMAD.MOV.U32 R56, RZ, RZ, R59 ;  /* 0x000000ffff387224 */ /* 0x002fe200078e003b */
[----:B0-----:R-:W-:Y:S05]  /*4f90*/  BRA `(.L_x_179) ;  /* 0xffffd7f000007947 */ /* 0x001fea000383ffff */
        .weak           $__internal_5_$__cuda_sm70_shflsync_down_p
        .type           $__internal_5_$__cuda_sm70_shflsync_down_p,@function
        .size           $__internal_5_$__cuda_sm70_shflsync_down_p,(.L_x_2752 - $__internal_5_$__cuda_sm70_shflsync_down_p)
$__internal_5_$__cuda_sm70_shflsync_down_p:
[----:B------:R-:W-:Y:S01]  /*4fa0*/  IMAD.MOV.U32 R57, RZ, RZ, 0x0 ;  /* 0x00000000ff397424 */ /* 0x000fe200078e00ff */
[----:B------:R-:W-:Y:S04]  /*4fb0*/  WARPSYNC R121 ;  /* 0x0000007900007348 */ /* 0x000fe80003800000 */
[----:B------:R0:W1:Y:S01]  /*4fc0*/  SHFL.DOWN PT, R59, R59, R64, R66 ;  /* 0x080000403b3b7389 */ /* 0x00006200000e0042 */
[----:B------:R-:W-:Y:S05]  /*4fd0*/  RET.REL.NODEC R56 `(_ZN10layer_norm31ln_parallel_residual_bwd_kernelINS_13Kernel_traitsI13__nv_bfloat16S2_S2_S2_fjLj2560ELj1ELj1ELj4ELj8ENS_18Kernel_traits_baseILj2560ES2_S2_S2_S2_fjLj128EEEEELb1ELb0ELb1EEEvNS_9BwdParamsE) ;  /* 0xffffb02038007950 */ /* 0x000fea0003c3ffff */
.L_x_180:
        /* <DEDUP_REMOVED lines=10> */
.L_x_2752:


//--------------------- .text._ZN10layer_norm22ln_bwd_finalize_kernelINS_22Kernel_traits_finalizeILj2560E13__nv_bfloat16S2_S2_S2_fjLb0ELj1024ELj4ENS_18Kernel_traits_baseILj2560ES2_S2_S2_S2_fjLj1024EEEEELb0ELb0EEEvNS_9BwdParamsE --------------------------
	.section	.text._ZN10layer_norm22ln_bwd_finalize_kernelINS_22Kernel_traits_finalizeILj2560E13__nv_bfloat16S2_S2_S2_fjLb0ELj1024ELj4ENS_18Kernel_traits_baseILj2560ES2_S2_S2_S2_fjLj1024EEEEELb0ELb0EEEvNS_9BwdParamsE,"ax",@progbits
	.sectioninfo	@"SHI_REGISTERS=30"
	.align	128
        .global         _ZN10layer_norm22ln_bwd_finalize_kernelINS_22Kernel_traits_finalizeILj2560E13__nv_bfloat16S2_S2_S2_fjLb0ELj1024ELj4ENS_18Kernel_traits_baseILj2560ES2_S2_S2_S2_fjLj1024EEEEELb0ELb0EEEvNS_9BwdParamsE
        .type           _ZN10layer_norm22ln_bwd_finalize_kernelINS_22Kernel_traits_finalizeILj2560E13__nv_bfloat16S2_S2_S2_fjLb0ELj1024ELj4ENS_18Kernel_traits_baseILj2560ES2_S2_S2_S2_fjLj1024EEEEELb0ELb0EEEvNS_9BwdParamsE,@function
        .size           _ZN10layer_norm22ln_bwd_finalize_kernelINS_22Kernel_traits_finalizeILj2560E13__nv_bfloat16S2_S2_S2_fjLb0ELj1024ELj4ENS_18Kernel_traits_baseILj2560ES2_S2_S2_S2_fjLj1024EEEEELb0ELb0EEEvNS_9BwdParamsE,(.L_x_2753 - _ZN10layer_norm22ln_bwd_finalize_kernelINS_22Kernel_traits_finalizeILj2560E13__nv_bfloat16S2_S2_S2_fjLb0ELj1024ELj4ENS_18Kernel_traits_baseILj2560ES2_S2_S2_S2_fjLj1024EEEEELb0ELb0EEEvNS_9BwdParamsE)
        .other          _ZN10layer_norm22ln_bwd_finalize_kernelINS_22Kernel_traits_finalizeILj2560E13__nv_bfloat16S2_S2_S2_fjLb0ELj1024ELj4ENS_18Kernel_traits_baseILj2560ES2_S2_S2_S2_fjLj1024EEEEELb0ELb0EEEvNS_9BwdParamsE,@"STO_CUDA_ENTRY STV_DEFAULT"
_ZN10layer_norm22ln_bwd_finalize_kernelINS_22Kernel_traits_finalizeILj2560E13__nv_bfloat16S2_S2_S2_fjLb0ELj1024ELj4ENS_18Kernel_traits_baseILj2560ES2_S2_S2_S2_fjLj1024EEEEELb0ELb0EEEvNS_9BwdParamsE:
.text._ZN10layer_norm22ln_bwd_finalize_kernelINS_22Kernel_traits_finalizeILj2560E13__nv_bfloat16S2_S2_S2_fjLb0ELj1024ELj4ENS_18Kernel_traits_baseILj2560ES2_S2_S2_S2_fjLj1024EEEEELb0ELb0EEEvNS_9BwdParamsE:
[----:B------:R-:W-:Y:S02]  /*0000*/  MOV R1, c[0x0][0x28] ;  /* 0x00000a0000017a02 */ /* 0x000fe40000000f00 */
[----:B------:R-:W0:Y:S04]  /*0010*/  S2R R2, SR_CTAID.X ;  /* 0x0000000000027919 */ /* 0x000e280000002500 */
[----:B------:R-:W1:Y:S01]  /*0020*/  S2R R0, SR_TID.X ;  /* 0x0000000000007919 */ /* 0x000e620000002100 */
[----:B0-----:R-:W-:Y:S01]  /*0030*/  IMAD.SHL.U32 R3, R2, 0x20, RZ ;  /* 0x0000002002037824 */ /* 0x001fe200078e00ff */
[----:B-1----:R-:W-:-:S04]  /*0040*/  LOP3.LUT R16, R0, 0x1f, RZ, 0xc0, !PT ;  /* 0x0000001f00107812 */ /* 0x002fc800078ec0ff */
[----:B------:R-:W-:-:S04]  /*0050*/  LOP3.LUT R18, R3, 0xffffffe0, R16, 0xe2, !PT ;  /* 0xffffffe003127812 */ /* 0x000fc800078ee210 */
[----:B------:R-:W-:-:S13]  /*0060*/  ISETP.GT.U32.AND P0, PT, R18, 0x9ff, PT ;  /* 0x000009ff1200780c */ /* 0x000fda0003f04070 */
[----:B------:R-:W-:Y:S05]  /*0070*/  @P0 EXIT ;  /* 0x000000000000094d */ /* 0x000fea0003800000 */
[--C-:B------:R-:W-:Y:S01]  /*0080*/  SHF.R.U32.HI R17, RZ, 0x5, R0.reuse ;  /* 0x00000005ff117819 */ /* 0x100fe20000011600 */
[----:B------:R-:W-:Y:S01]  /*0090*/  ULDC.64 UR4, c[0x0][0x118] ;  /* 0x0000460000047ab9 */ /* 0x000fe20000000a00 */
[----:B------:R-:W-:Y:S02]  /*00a0*/  SHF.L.U32 R2, R2, 0x4, RZ ;  /* 0x0000000402027819 */ /* 0x000fe400000006ff */
[----:B------:R-:W-:Y:S02]  /*00b0*/  LOP3.LUT R20, R0, 0x3fffffe0, RZ, 0xc0, !PT ;  /* 0x3fffffe000147812 */ /* 0x000fe400078ec0ff */
[----:B------:R-:W-:Y:S02]  /*00c0*/  LOP3.LUT R19, R2, 0x7ffffff0, RZ, 0xc0, !PT ;  /* 0x7ffffff002137812 */ /* 0x000fe400078ec0ff */
[C---:B------:R-:W-:Y:S02]  /*00d0*/  LOP3.LUT R21, R17.reuse, 0x1f, R0, 0x78, !PT ;  /* 0x0000001f11157812 */ /* 0x040fe400078e7800 */
[----:B------:R-:W-:Y:S01]  /*00e0*/  ISETP.NE.AND P0, PT, R17, 0x1f, PT ;  /* 0x0000001f1100780c */ /* 0x000fe20003f05270 */
[----:B------:R-:W-:Y:S01]  /*00f0*/  IMAD.IADD R19, R16, 0x1, R19 ;  /* 0x0000000110137824 */ /* 0x000fe200078e0213 */
[----:B------:R-:W-:Y:S01]  /*0100*/  IADD3 R20, R20, R21, RZ ;  /* 0x0000001514147210 */ /* 0x000fe20007ffe0ff */
[C---:B------:R-:W-:Y:S01]  /*0110*/  IMAD R21, R16.reuse, 0x20, R21 ;  /* 0x0000002010157824 */ /* 0x040fe200078e0215 */
[----:B------:R-:W-:-:S02]  /*0120*/  ISETP.GT.U32.OR P0, PT, R16, 0xf, P0 ;  /* 0x0000000f1000780c */ /* 0x000fc40000704470 */
.L_x_194:
[----:B------:R-:W-:Y:S01]  /*0130*/  ISETP.GE.U32.AND P1, PT, R17, c[0x0][0x160], PT ;  /* 0x0000580011007a0c */ /* 0x000fe20003f26070 */
[----:B------:R-:W-:Y:S01]  /*0140*/  BSSY B0, `(.L_x_181) ;  /* 0x0000063000007945 */ /* 0x000fe20003800000 */
[----:B------:R-:W-:Y:S01]  /*0150*/  HFMA2.MMA R24, -RZ, RZ, 0, 0 ;  /* 0x00000000ff187435 */ /* 0x000fe200000001ff */
[----:B------:R-:W-:Y:S01]  /*0160*/  IMAD.MOV.U32 R23, RZ, RZ, RZ ;  /* 0x000000ffff177224 */ /* 0x000fe200078e00ff */
[----:B------:R-:W-:-:S13]  /*0170*/  ISETP.GE.U32.OR P1, PT, R18, c[0x0][0x168], P1 ;  /* 0x00005a0012007a0c */ /* 0x000fda0000f26470 */
[----:B------:R-:W-:Y:S05]  /*0180*/  @P1 BRA `(.L_x_182) ;  /* 0x000005e000001947 */ /* 0x000fea0003800000 */
[----:B------:R-:W-:Y:S02]  /*0190*/  ISETP.GE.U32.AND P2, PT, R17, c[0x0][0x160], PT ;  /* 0x0000580011007a0c */ /* 0x000fe40003f46070 */
[----:B------:R-:W-:-:S11]  /*01a0*/  MOV R25, R17 ;  /* 0x0000001100197202 */ /* 0x000fd60000000f00 */
[----:B------:R-:W-:Y:S02]  /*01b0*/  @P2 IMAD.MOV.U32 R3, RZ, RZ, 0x4 ;  /* 0x00000004ff032424 */ /* 0x000fe400078e00ff */
[----:B------:R-:W-:-:S04]  /*01c0*/  @P2 IMAD R2, R25, c[0x0][0x168], R18 ;  /* 0x00005a0019022a24 */ /* 0x000fc800078e0212 */
[----:B------:R-:W-:-:S04]  /*01d0*/  @P2 IMAD.WIDE.U32 R4, R2, R3, c[0x0][0x228] ;  /* 0x00008a0002042625 */ /* 0x000fc800078e0003 */
[----:B------:R-:W-:Y:S02]  /*01e0*/  @P2 IMAD.WIDE.U32 R2, R2, R3, c[0x0][0x220] ;  /* 0x0000880002022625 */ /* 0x000fe400078e0003 */
[----:B------:R-:W2:Y:S04]  /*01f0*/  @P2 LDG.E R5, [R4.64] ;  /* 0x0000000404052981 */ /* 0x000ea8000c1e1900 */
[----:B------:R-:W3:Y:S01]  /*0200*/  @P2 LDG.E R2, [R2.64] ;  /* 0x0000000402022981 */ /* 0x000ee2000c1e1900 */
[----:B------:R-:W-:Y:S01]  /*0210*/  @P2 IADD3 R25, R25, 0x20, RZ ;  /* 0x0000002019192810 */ /* 0x000fe20007ffe0ff */
[----:B------:R-:W-:Y:S01]  /*0220*/  IMAD.MOV.U32 R23, RZ, RZ, RZ ;  /* 0x000000ffff177224 */ /* 0x000fe200078e00ff */
[----:B------:R-:W-:Y:S01]  /*0230*/  MOV R24, RZ ;  /* 0x000000ff00187202 */ /* 0x000fe20000000f00 */
[----:B------:R-:W-:Y:S01]  /*0240*/  BSSY B1, `(.L_x_183) ;  /* 0x000002e000017945 */ /* 0x000fe20003800000 */
[----:B------:R-:W-:-:S02]  /*0250*/  ISETP.GE.U32.AND P1, PT, R25, c[0x0][0x160], PT ;  /* 0x0000580019007a0c */ /* 0x000fc40003f26070 */
[----:B------:R-:W-:-:S04]  /*0260*/  IADD3 R6, -R25, c[0x0][0x160], RZ ;  /* 0x0000580019067a10 */ /* 0x000fc80007ffe1ff */
[----:B------:R-:W-:Y:S01]  /*0270*/  ISETP.LE.U32.OR P1, PT, R6, 0x60, P1 ;  /* 0x000000600600780c */ /* 0x000fe20000f23470 */
[----:B--2---:R-:W-:Y:S02]  /*0280*/  @P2 FADD.FTZ R24, R24, R5 ;  /* 0x0000000518182221 */ /* 0x004fe40000010000 */
[----:B---3--:R-:W-:Y:S01]  /*0290*/  @P2 FADD.FTZ R23, R23, R2 ;  /* 0x0000000217172221 */ /* 0x008fe20000010000 */
[----:B------:R-:W-:-:S09]  /*02a0*/  PLOP3.LUT P2, PT, P2, PT, PT, 0x8, 0x0 ;  /* 0x000000000000781c */ /* 0x000fd2000174e170 */
[----:B------:R-:W-:Y:S05]  /*02b0*/  @P1 BRA `(.L_x_184) ;  /* 0x0000026000001947 */ /* 0x000fea0003800000 */
[----:B------:R-:W-:Y:S02]  /*02c0*/  MOV R22, c[0x0][0x160] ;  /* 0x0000580000167a02 */ /* 0x000fe40000000f00 */
[----:B------:R-:W-:Y:S02]  /*02d0*/  PLOP3.LUT P2, PT, PT, PT, PT, 0x8, 0x0 ;  /* 0x000000000000781c */ /* 0x000fe40003f4e170 */
[----:B------:R-:W-:Y:S02]  /*02e0*/  IADD3 R22, R22, -0x60, RZ ;  /* 0xffffffa016167810 */ /* 0x000fe40007ffe0ff */
.L_x_185:
[----:B------:R-:W-:Y:S01]  /*02f0*/  IMAD.MOV.U32 R14, RZ, RZ, 0x4 ;  /* 0x00000004ff0e7424 */ /* 0x000fe200078e00ff */
[C---:B------:R-:W-:Y:S01]  /*0300*/  IADD3 R3, R25.reuse, 0x20, RZ ;  /* 0x0000002019037810 */ /* 0x040fe20007ffe0ff */
[C---:B------:R-:W-:Y:S01]  /*0310*/  IMAD R13, R25.reuse, c[0x0][0x168], R18 ;  /* 0x00005a00190d7a24 */ /* 0x040fe200078e0212 */
[----:B------:R-:W-:-:S03]  /*0320*/  IADD3 R5, R25, 0x40, RZ ;  /* 0x0000004019057810 */ /* 0x000fc60007ffe0ff */
[----:B------:R-:W-:Y:S01]  /*0330*/  IMAD.WIDE.U32 R26, R13, R14, c[0x0][0x220] ;  /* 0x000088000d1a7625 */ /* 0x000fe200078e000e */
[----:B------:R-:W-:-:S03]  /*0340*/  IADD3 R15, R25, 0x60, RZ ;  /* 0x00000060190f7810 */ /* 0x000fc60007ffe0ff */
[--C-:B------:R-:W-:Y:S02]  /*0350*/  IMAD R3, R3, c[0x0][0x168], R18.reuse ;  /* 0x00005a0003037a24 */ /* 0x100fe400078e0212 */
[-C--:B------:R-:W-:Y:S01]  /*0360*/  IMAD.WIDE.U32 R12, R13, R14.reuse, c[0x0][0x228] ;  /* 0x00008a000d0c7625 */ /* 0x080fe200078e000e */
[----:B------:R-:W2:Y:S03]  /*0370*/  LDG.E R26, [R26.64] ;  /* 0x000000041a1a7981 */ /* 0x000ea6000c1e1900 */
[----:B------:R-:W-:Y:S02]  /*0380*/  IMAD R11, R5, c[0x0][0x168], R18 ;  /* 0x00005a00050b7a24 */ /* 0x000fe400078e0212 */
[CC--:B------:R-:W-:Y:S01]  /*0390*/  IMAD.WIDE.U32 R4, R3.reuse, R14.reuse, c[0x0][0x220] ;  /* 0x0000880003047625 */ /* 0x0c0fe200078e000e */
[----:B------:R-:W3:Y:S03]  /*03a0*/  LDG.E R13, [R12.64] ;  /* 0x000000040c0d7981 */ /* 0x000ee6000c1e1900 */
[----:B------:R-:W-:-:S02]  /*03b0*/  IMAD.WIDE.U32 R6, R3, R14, c[0x0][0x228] ;  /* 0x00008a0003067625 */ /* 0x000fc400078e000e */
[----:B------:R-:W4:Y:S02]  /*03c0*/  LDG.E R4, [R4.64] ;  /* 0x0000000404047981 */ /* 0x000f24000c1e1900 */
[----:B------:R-:W-:Y:S02]  /*03d0*/  IMAD R15, R15, c[0x0][0x168], R18 ;  /* 0x00005a000f0f7a24 */ /* 0x000fe400078e0212 */
[CC--:B------:R-:W-:Y:S01]  /*03e0*/  IMAD.WIDE.U32 R8, R11.reuse, R14.reuse, c[0x0][0x220] ;  /* 0x000088000b087625 */ /* 0x0c0fe200078e000e */
[----:B------:R-:W5:Y:S03]  /*03f0*/  LDG.E R6, [R6.64] ;  /* 0x0000000406067981 */ /* 0x000f66000c1e1900 */
[-C--:B------:R-:W-:Y:S02]  /*0400*/  IMAD.WIDE.U32 R2, R11, R14.reuse, c[0x0][0x228] ;  /* 0x00008a000b027625 */ /* 0x080fe400078e000e */
[----:B------:R-:W5:Y:S02]  /*0410*/  LDG.E R8, [R8.64] ;  /* 0x0000000408087981 */ /* 0x000f64000c1e1900 */
[----:B------:R-:W-:-:S02]  /*0420*/  IMAD.WIDE.U32 R10, R15, R14, c[0x0][0x220] ;  /* 0x000088000f0a7625 */ /* 0x000fc400078e000e */
[----:B------:R-:W5:Y:S02]  /*0430*/  LDG.E R3, [R2.64] ;  /* 0x0000000402037981 */ /* 0x000f64000c1e1900 */
[----:B------:R-:W-:Y:S02]  /*0440*/  IMAD.WIDE.U32 R14, R15, R14, c[0x0][0x228] ;  /* 0x00008a000f0e7625 */ /* 0x000fe400078e000e */
[----:B------:R-:W5:Y:S04]  /*0450*/  LDG.E R10, [R10.64] ;  /* 0x000000040a0a7981 */ /* 0x000f68000c1e1900 */
[----:B------:R-:W5:Y:S01]  /*0460*/  LDG.E R15, [R14.64] ;  /* 0x000000040e0f7981 */ /* 0x000f62000c1e1900 */
[----:B------:R-:W-:-:S04]  /*0470*/  IADD3 R25, R25, 0x80, RZ ;  /* 0x0000008019197810 */ /* 0x000fc80007ffe0ff */
[----:B------:R-:W-:Y:S01]  /*0480*/  ISETP.GE.U32.AND P1, PT, R25, R22, PT ;  /* 0x000000161900720c */ /* 0x000fe20003f26070 */
[----:B--2---:R-:W-:Y:S02]  /*0490*/  FADD.FTZ R23, R26, R23 ;  /* 0x000000171a177221 */ /* 0x004fe40000010000 */
[----:B---3--:R-:W-:Y:S02]  /*04a0*/  FADD.FTZ R13, R13, R24 ;  /* 0x000000180d0d7221 */ /* 0x008fe40000010000 */
[----:B----4-:R-:W-:Y:S02]  /*04b0*/  FADD.FTZ R23, R23, R4 ;  /* 0x0000000417177221 */ /* 0x010fe40000010000 */
[----:B-----5:R-:W-:Y:S02]  /*04c0*/  FADD.FTZ R6, R13, R6 ;  /* 0x000000060d067221 */ /* 0x020fe40000010000 */
[----:B------:R-:W-:Y:S02]  /*04d0*/  FADD.FTZ R23, R23, R8 ;  /* 0x0000000817177221 */ /* 0x000fe40000010000 */
[----:B------:R-:W-:-:S02]  /*04e0*/  FADD.FTZ R6, R6, R3 ;  /* 0x0000000306067221 */ /* 0x000fc40000010000 */
[----:B------:R-:W-:Y:S02]  /*04f0*/  FADD.FTZ R23, R23, R10 ;  /* 0x0000000a17177221 */ /* 0x000fe40000010000 */
[----:B------:R-:W-:Y:S01]  /*0500*/  FADD.FTZ R24, R6, R15 ;  /* 0x0000000f06187221 */ /* 0x000fe20000010000 */
[----:B------:R-:W-:Y:S05]  /*0510*/  @!P1 BRA `(.L_x_185) ;  /* 0xfffffdd000009947 */ /* 0x000fea000383ffff */
.L_x_184:
[----:B------:R-:W-:Y:S05]  /*0520*/  BSYNC B1 ;  /* 0x0000000000017941 */ /* 0x000fea0003800000 */
.L_x_183:
[C---:B------:R-:W-:Y:S01]  /*0530*/  ISETP.GE.U32.AND P1, PT, R25.reuse, c[0x0][0x160], PT ;  /* 0x0000580019007a0c */ /* 0x040fe20003f26070 */
[----:B------:R-:W-:Y:S01]  /*0540*/  BSSY B1, `(.L_x_186) ;  /* 0x0000016000017945 */ /* 0x000fe20003800000 */
[----:B------:R-:W-:-:S04]  /*0550*/  IADD3 R2, -R25, c[0x0][0x160], RZ ;  /* 0x0000580019027a10 */ /* 0x000fc80007ffe1ff */
[----:B------:R-:W-:-:S13]  /*0560*/  ISETP.LE.U32.OR P1, PT, R2, 0x20, P1 ;  /* 0x000000200200780c */ /* 0x000fda0000f23470 */
[----:B------:R-:W-:Y:S05]  /*0570*/  @P1 BRA `(.L_x_187) ;  /* 0x0000012000001947 */ /* 0x000fea0003800000 */
[----:B------:R-:W-:Y:S01]  /*0580*/  HFMA2.MMA R7, -RZ, RZ, 0, 2.384185791015625e-07 ;  /* 0x00000004ff077435 */ /* 0x000fe200000001ff */
[C---:B------:R-:W-:Y:S01]  /*0590*/  IADD3 R3, R25.reuse, 0x20, RZ ;  /* 0x0000002019037810 */ /* 0x040fe20007ffe0ff */
[----:B------:R-:W-:-:S04]  /*05a0*/  IMAD R2, R25, c[0x0][0x168], R18 ;  /* 0x00005a0019027a24 */ /* 0x000fc800078e0212 */
[----:B------:R-:W-:-:S04]  /*05b0*/  IMAD R6, R3, c[0x0][0x168], R18 ;  /* 0x00005a0003067a24 */ /* 0x000fc800078e0212 */
[----:B------:R-:W-:-:S04]  /*05c0*/  IMAD.WIDE.U32 R8, R2, R7, c[0x0][0x220] ;  /* 0x0000880002087625 */ /* 0x000fc800078e0007 */
[-C--:B------:R-:W-:Y:S02]  /*05d0*/  IMAD.WIDE.U32 R2, R2, R7.reuse, c[0x0][0x228] ;  /* 0x00008a0002027625 */ /* 0x080fe400078e0007 */
[----:B------:R-:W2:Y:S02]  /*05e0*/  LDG.E R8, [R8.64] ;  /* 0x0000000408087981 */ /* 0x000ea4000c1e1900 */
[CC--:B------:R-:W-:Y:S02]  /*05f0*/  IMAD.WIDE.U32 R4, R6.reuse, R7.reuse, c[0x0][0x220] ;  /* 0x0000880006047625 */ /* 0x0c0fe400078e0007 */
[----:B------:R-:W3:Y:S02]  /*0600*/  LDG.E R3, [R2.64] ;  /* 0x0000000402037981 */ /* 0x000ee4000c1e1900 */
[----:B------:R-:W-:Y:S02]  /*0610*/  IMAD.WIDE.U32 R6, R6, R7, c[0x0][0x228] ;  /* 0x00008a0006067625 */ /* 0x000fe400078e0007 */
[----:B------:R-:W4:Y:S04]  /*0620*/  LDG.E R4, [R4.64] ;  /* 0x0000000404047981 */ /* 0x000f28000c1e1900 */
[----:B------:R-:W5:Y:S01]  /*0630*/  LDG.E R7, [R6.64] ;  /* 0x0000000406077981 */ /* 0x000f62000c1e1900 */
[----:B------:R-:W-:-:S02]  /*0640*/  PLOP3.LUT P2, PT, PT, PT, PT, 0x8, 0x0 ;  /* 0x000000000000781c */ /* 0x000fc40003f4e170 */
[----:B------:R-:W-:Y:S01]  /*0650*/  IADD3 R25, R25, 0x40, RZ ;  /* 0x0000004019197810 */ /* 0x000fe20007ffe0ff */
[----:B--2---:R-:W-:Y:S02]  /*0660*/  FADD.FTZ R23, R23, R8 ;  /* 0x0000000817177221 */ /* 0x004fe40000010000 */
[----:B---3--:R-:W-:Y:S02]  /*0670*/  FADD.FTZ R24, R24, R3 ;  /* 0x0000000318187221 */ /* 0x008fe40000010000 */
[----:B----4-:R-:W-:Y:S02]  /*0680*/  FADD.FTZ R23, R23, R4 ;  /* 0x0000000417177221 */ /* 0x010fe40000010000 */
[----:B-----5:R-:W-:Y:S02]  /*0690*/  FADD.FTZ R24, R24, R7 ;  /* 0x0000000718187221 */ /* 0x020fe40000010000 */
.L_x_187:
[----:B------:R-:W-:Y:S05]  /*06a0*/  BSYNC B1 ;  /* 0x0000000000017941 */ /* 0x000fea0003800000 */
.L_x_186:
[----:B------:R-:W-:Y:S01]  /*06b0*/  ISETP.LT.U32.OR P2, PT, R25, c[0x0][0x160], P2 ;  /* 0x0000580019007a0c */ /* 0x000fe20001741470 */
[----:B------:R-:W-:-:S12]  /*06c0*/  BSSY B1, `(.L_x_182) ;  /* 0x000000a000017945 */ /* 0x000fd80003800000 */
[----:B------:R-:W-:Y:S05]  /*06d0*/  @!P2 BRA `(.L_x_188) ;  /* 0x000000800000a947 */ /* 0x000fea0003800000 */
[----:B------:R-:W-:Y:S02]  /*06e0*/  IMAD.MOV.U32 R3, RZ, RZ, 0x4 ;  /* 0x00000004ff037424 */ /* 0x000fe400078e00ff */
[----:B------:R-:W-:-:S04]  /*06f0*/  IMAD R2, R25, c[0x0][0x168], R18 ;  /* 0x00005a0019027a24 */ /* 0x000fc800078e0212 */
[----:B------:R-:W-:-:S04]  /*0700*/  IMAD.WIDE.U32 R4, R2, R3, c[0x0][0x228] ;  /* 0x00008a0002047625 */ /* 0x000fc800078e0003 */
[----:B------:R-:W-:Y:S02]  /*0710*/  IMAD.WIDE.U32 R2, R2, R3, c[0x0][0x220] ;  /* 0x0000880002027625 */ /* 0x000fe400078e0003 */
[----:B------:R-:W2:Y:S04]  /*0720*/  LDG.E R5, [R4.64] ;  /* 0x0000000404057981 */ /* 0x000ea8000c1e1900 */
[----:B------:R-:W3:Y:S01]  /*0730*/  LDG.E R2, [R2.64] ;  /* 0x0000000402027981 */ /* 0x000ee2000c1e1900 */
[----:B--2---:R-:W-:Y:S02]  /*0740*/  FADD.FTZ R24, R24, R5 ;  /* 0x0000000518187221 */ /* 0x004fe40000010000 */
[----:B---3--:R-:W-:Y:S02]  /*0750*/  FADD.FTZ R23, R23, R2 ;  /* 0x0000000217177221 */ /* 0x008fe40000010000 */
.L_x_188:
[----:B------:R-:W-:Y:S05]  /*0760*/  BSYNC B1 ;  /* 0x0000000000017941 */ /* 0x000fea0003800000 */
.L_x_182:
[----:B------:R-:W-:Y:S05]  /*0770*/  BSYNC B0 ;  /* 0x0000000000007941 */ /* 0x000fea0003800000 */
.L_x_181:
[----:B------:R-:W-:Y:S01]  /*0780*/  ISETP.GT.U32.AND P1, PT, R0, 0x3ff, PT ;  /* 0x000003ff0000780c */ /* 0x000fe20003f24070 */
[----:B------:R0:W-:Y:S01]  /*0790*/  STS [R20.X4], R24 ;  /* 0x0000001814007388 */ /* 0x0001e20000004800 */
[----:B------:R-:W-:Y:S03]  /*07a0*/  WARPSYNC 0xffffffff ;  /* 0xffffffff00007948 */ /* 0x000fe60003800000 */
[----:B------:R0:W-:Y:S04]  /*07b0*/  STS [R20.X4+0x1000], R23 ;  /* 0x0010001714007388 */ /* 0x0001e80000004800 */
[----:B------:R-:W-:Y:S06]  /*07c0*/  BAR.SYNC.DEFER_BLOCKING 0x0 ;  /* 0x0000000000007b1d */ /* 0x000fec0000010000 */
[----:B------:R-:W-:Y:S05]  /*07d0*/  @P1 BRA `(.L_x_189) ;  /* 0x000001b000001947 */ /* 0x000fea0003800000 */
[----:B0-----:R0:W1:Y:S01]  /*07e0*/  LDS R4, [R21.X4] ;  /* 0x0000000015047984 */ /* 0x0010620000004800 */
[----:B------:R-:W-:-:S03]  /*07f0*/  ISETP.NE.AND P1, PT, R16, RZ, PT ;  /* 0x000000ff1000720c */ /* 0x000fc60003f25270 */
[----:B------:R0:W2:Y:S01]  /*0800*/  LDS R5, [R21.X4+0x1000] ;  /* 0x0010000015057984 */ /* 0x0000a20000004800 */
[----:B------:R-:W-:Y:S07]  /*0810*/  BRA.DIV ~URZ, `(.L_x_190) ;  /* 0x000002e27f007947 */ /* 0x000fee000b800000 */
[----:B--2---:R2:W3:Y:S02]  /*0820*/  SHFL.BFLY PT, R2, R5, 0x1, 0x1f ;  /* 0x0c201f0005027f89 */ /* 0x0044e400000e0000 */
.L_x_195:
[----:B---3--:R-:W-:Y:S01]  /*0830*/  FADD.FTZ R9, R5, R2 ;  /* 0x0000000205097221 */ /* 0x008fe20000010000 */
[----:B------:R-:W-:Y:S05]  /*0840*/  BRA.DIV ~URZ, `(.L_x_191) ;  /* 0x000003327f007947 */ /* 0x000fea000b800000 */
[----:B-1----:R-:W1:Y:S04]  /*0850*/  SHFL.BFLY PT, R3, R4, 0x1, 0x1f ;  /* 0x0c201f0004037f89 */ /* 0x002e6800000e0000 */
[----:B------:R-:W3:Y:S01]  /*0860*/  SHFL.BFLY PT, R2, R9, 0x2, 0x1f ;  /* 0x0c401f0009027f89 */ /* 0x000ee200000e0000 */
[----:B-12---:R-:W-:Y:S02]  /*0870*/  FADD.FTZ R5, R4, R3 ;  /* 0x0000000304057221 */ /* 0x006fe40000010000 */
[----:B---3--:R-:W-:-:S03]  /*0880*/  FADD.FTZ R2, R9, R2 ;  /* 0x0000000209027221 */ /* 0x008fc60000010000 */
[----:B------:R-:W1:Y:S04]  /*0890*/  SHFL.BFLY PT, R6, R5, 0x2, 0x1f ;  /* 0x0c401f0005067f89 */ /* 0x000e6800000e0000 */
[----:B------:R-:W2:Y:S01]  /*08a0*/  SHFL.BFLY PT, R3, R2, 0x4, 0x1f ;  /* 0x0c801f0002037f89 */ /* 0x000ea200000e0000 */
[----:B-1----:R-:W-:Y:S02]  /*08b0*/  FADD.FTZ R7, R5, R6 ;  /* 0x0000000605077221 */ /* 0x002fe40000010000 */
[----:B--2---:R-:W-:-:S03]  /*08c0*/  FADD.FTZ R3, R2, R3 ;  /* 0x0000000302037221 */ /* 0x004fc60000010000 */
[----:B------:R-:W1:Y:S02]  /*08d0*/  SHFL.BFLY PT, R6, R7, 0x4, 0x1f ;  /* 0x0c801f0007067f89 */ /* 0x000e6400000e0000 */
[----:B-1----:R-:W-:Y:S02]  /*08e0*/  FADD.FTZ R8, R7, R6 ;  /* 0x0000000607087221 */ /* 0x002fe40000010000 */
[----:B------:R-:W1:Y:S04]  /*08f0*/  SHFL.BFLY PT, R6, R3, 0x8, 0x1f ;  /* 0x0d001f0003067f89 */ /* 0x000e6800000e0000 */
[----:B------:R-:W2:Y:S01]  /*0900*/  SHFL.BFLY PT, R9, R8, 0x8, 0x1f ;  /* 0x0d001f0008097f89 */ /* 0x000ea200000e0000 */
[----:B-1----:R-:W-:Y:S02]  /*0910*/  FADD.FTZ R6, R3, R6 ;  /* 0x0000000603067221 */ /* 0x002fe40000010000 */
[----:B--2---:R-:W-:-:S03]  /*0920*/  FADD.FTZ R9, R8, R9 ;  /* 0x0000000908097221 */ /* 0x004fc60000010000 */
[----:B------:R1:W2:Y:S04]  /*0930*/  SHFL.BFLY PT, R5, R6, 0x10, 0x1f ;  /* 0x0e001f0006057f89 */ /* 0x0002a800000e0000 */
[----:B------:R1:W3:Y:S02]  /*0940*/  SHFL.BFLY PT, R4, R9, 0x10, 0x1f ;  /* 0x0e001f0009047f89 */ /* 0x0002e400000e0000 */
.L_x_196:
[----:B---3--:R-:W-:Y:S02]  /*0950*/  FADD.FTZ R4, R4, R9 ;  /* 0x0000000904047221 */ /* 0x008fe40000010000 */
[----:B-12---:R-:W-:-:S03]  /*0960*/  FADD.FTZ R6, R5, R6 ;  /* 0x0000000605067221 */ /* 0x006fc60000010000 */
[----:B------:R1:W-:Y:S04]  /*0970*/  @!P1 STS [R17.X4+0x2000], R4 ;  /* 0x0020000411009388 */ /* 0x0003e80000004800 */
[----:B------:R1:W-:Y:S02]  /*0980*/  @!P1 STS [R17.X4+0x2080], R6 ;  /* 0x0020800611009388 */ /* 0x0003e40000004800 */
.L_x_189:
[----:B0-----:R-:W-:Y:S01]  /*0990*/  SHF.L.U32 R2, R19, 0x1, RZ ;  /* 0x0000000113027819 */ /* 0x001fe200000006ff */
[----:B------:R-:W-:Y:S01]  /*09a0*/  WARPSYNC 0xffffffff ;  /* 0xffffffff00007948 */ /* 0x000fe20003800000 */
[----:B------:R-:W-:Y:S02]  /*09b0*/  BAR.SYNC.DEFER_BLOCKING 0x0 ;  /* 0x0000000000007b1d */ /* 0x000fe40000010000 */
[----:B------:R-:W-:-:S04]  /*09c0*/  ISETP.GE.U32.OR P1, PT, R2, c[0x0][0x168], P0 ;  /* 0x00005a0002007a0c */ /* 0x000fc80000726470 */
[----:B------:R-:W-:Y:S09]  /*09d0*/  BSSY B0, `(.L_x_192) ;  /* 0x000000d000007945 */ /* 0x000ff20003800000 */
[----:B------:R-:W-:Y:S05]  /*09e0*/  @P1 BRA `(.L_x_193) ;  /* 0x000000b000001947 */ /* 0x000fea0003800000 */
[----:B------:R-:W-:Y:S01]  /*09f0*/  IMAD.SHL.U32 R2, R0, 0x8, RZ ;  /* 0x0000000800027824 */ /* 0x000fe200078e00ff */
[----:B------:R-:W-:-:S04]  /*0a00*/  HFMA2.MMA R10, -RZ, RZ, 0, 2.384185791015625e-07 ;  /* 0x00000004ff0a7435 */ /* 0x000fc800000001ff */
[----:B-1----:R-:W-:-:S05]  /*0a10*/  LOP3.LUT R6, R2, 0xf8, RZ, 0xc0, !PT ;  /* 0x000000f802067812 */ /* 0x002fca00078ec0ff */
[----:B------:R-:W0:Y:S01]  /*0a20*/  LDS.64 R4, [R6+0x2000] ;  /* 0x0020000006047984 */ /* 0x000e220000000a00 */
[----:B------:R-:W-:-:S03]  /*0a30*/  IMAD.WIDE.U32 R2, R19, R10, c[0x0][0x268] ;  /* 0x00009a0013027625 */ /* 0x000fc600078e000a */
[----:B------:R-:W1:Y:S01]  /*0a40*/  LDS.64 R8, [R6+0x2080] ;  /* 0x0020800006087984 */ /* 0x000e620000000a00 */
[----:B0-----:R-:W-:Y:S01]  /*0a50*/  F2FP.BF16.PACK_AB R7, R5, R4 ;  /* 0x000000040507723e */ /* 0x001fe200000010ff */
[----:B------:R-:W-:Y:S01]  /*0a60*/  IMAD.WIDE.U32 R4, R19, R10, c[0x0][0x260] ;  /* 0x0000980013047625 */ /* 0x000fe200078e000a */
[----:B-1----:R-:W-:-:S03]  /*0a70*/  F2FP.BF16.PACK_AB R9, R9, R8 ;  /* 0x000000080909723e */ /* 0x002fc600000010ff */
[----:B------:R0:W-:Y:S04]  /*0a80*/  STG.E [R2.64], R7 ;  /* 0x0000000702007986 */ /* 0x0001e8000c101904 */
[----:B------:R0:W-:Y:S02]  /*0a90*/  STG.E [R4.64], R9 ;  /* 0x0000000904007986 */ /* 0x0001e4000c101904 */
.L_x_193:
[----:B------:R-:W-:Y:S05]  /*0aa0*/  BSYNC B0 ;  /* 0x0000000000007941 */ /* 0x000fea0003800000 */
.L_x_192:
[C---:B------:R-:W-:Y:S02]  /*0ab0*/  ISETP.GT.U32.AND P1, PT, R18.reuse, -0xa01, PT ;  /* 0xfffff5ff1200780c */ /* 0x040fe40003f24070 */
[----:B------:R-:W-:Y:S02]  /*0ac0*/  IADD3 R18, R18, 0xa00, RZ ;  /* 0x00000a0012127810 */ /* 0x000fe40007ffe0ff */
[----:B------:R-:W-:-:S09]  /*0ad0*/  IADD3 R19, R19, 0x500, RZ ;  /* 0x0000050013137810 */ /* 0x000fd20007ffe0ff */
[----:B01----:R-:W-:Y:S05]  /*0ae0*/  @P1 BRA `(.L_x_194) ;  /* 0xfffff64000001947 */ /* 0x003fea000383ffff */
[----:B------:R-:W-:Y:S05]  /*0af0*/  EXIT ;  /* 0x000000000000794d */ /* 0x000fea0003800000 */
.L_x_190:
[----:B--2---:R-:W-:Y:S01]  /*0b00*/  IMAD.MOV.U32 R9, RZ, RZ, R5 ;  /* 0x000000ffff097224 */ /* 0x004fe200078e0005 */
[----:B------:R-:W-:Y:S01]  /*0b10*/  MOV R8, 0x1 ;  /* 0x0000000100087802 */ /* 0x000fe20000000f00 */
[----:B------:R-:W-:Y:S01]  /*0b20*/  IMAD.MOV.U32 R7, RZ, RZ, 0x1f ;  /* 0x0000001fff077424 */ /* 0x000fe200078e00ff */
[----:B------:R-:W-:Y:S02]  /*0b30*/  MOV R10, 0xffffffff ;  /* 0xffffffff000a7802 */ /* 0x000fe40000000f00 */
[----:B------:R-:W-:Y:S02]  /*0b40*/  MOV R2, 0xb60 ;  /* 0x00000b6000027802 */ /* 0x000fe40000000f00 */
[----:B01----:R-:W-:Y:S05]  /*0b50*/  CALL.REL.NOINC `($__internal_6_$__cuda_sm70_shflsync_bfly_p) ;  /* 0x000003b000007944 */ /* 0x003fea0003c00000 */
[----:B-1----:R-:W-:Y:S01]  /*0b60*/  IMAD.MOV.U32 R2, RZ, RZ, R7 ;  /* 0x000000ffff027224 */ /* 0x002fe200078e0007 */
[----:B0-----:R-:W-:Y:S05]  /*0b70*/  BRA `(.L_x_195) ;  /* 0xfffffcb000007947 */ /* 0x001fea000383ffff */
.L_x_191:
[----:B------:R-:W-:Y:S01]  /*0b80*/  HFMA2.MMA R8, -RZ, RZ, 0, 1.1920928955078125e-07 ;  /* 0x00000002ff087435 */ /* 0x000fe200000001ff */
[----:B------:R-:W-:Y:S01]  /*0b90*/  IMAD.MOV.U32 R7, RZ, RZ, 0x1f ;  /* 0x0000001fff077424 */ /* 0x000fe200078e00ff */
[----:B------:R-:W-:Y:S02]  /*0ba0*/  MOV R10, 0xffffffff ;  /* 0xffffffff000a7802 */ /* 0x000fe40000000f00 */
[----:B------:R-:W-:-:S02]  /*0bb0*/  MOV R2, 0xbd0 ;  /* 0x00000bd000027802 */ /* 0x000fc40000000f00 */
[----:B012---:R-:W-:Y:S05]  /*0bc0*/  CALL.REL.NOINC `($__internal_6_$__cuda_sm70_shflsync_bfly_p) ;  /* 0x0000034000007944 */ /* 0x007fea0003c00000 */
[----:B01----:R-:W-:Y:S01]  /*0bd0*/  FADD.FTZ R9, R9, R7 ;  /* 0x0000000709097221 */ /* 0x003fe20000010000 */
[----:B------:R-:W-:Y:S01]  /*0be0*/  HFMA2.MMA R7, -RZ, RZ, 0, 1.847743988037109375e-06 ;  /* 0x0000001fff077435 */ /* 0x000fe200000001ff */
[----:B------:R-:W-:Y:S01]  /*0bf0*/  IMAD.MOV.U32 R8, RZ, RZ, 0x4 ;  /* 0x00000004ff087424 */ /* 0x000fe200078e00ff */
[----:B------:R-:W-:Y:S01]  /*0c00*/  MOV R2, 0xc30 ;  /* 0x00000c3000027802 */ /* 0x000fe20000000f00 */
[----:B------:R-:W-:-:S03]  /*0c10*/  IMAD.MOV.U32 R10, RZ, RZ, -0x1 ;  /* 0xffffffffff0a7424 */ /* 0x000fc600078e00ff */
[----:B------:R-:W-:Y:S05]  /*0c20*/  CALL.REL.NOINC `($__internal_6_$__cuda_sm70_shflsync_bfly_p) ;  /* 0x000002e000007944 */ /* 0x000fea0003c00000 */
[----:B01----:R-:W-:Y:S01]  /*0c30*/  FADD.FTZ R9, R9, R7 ;  /* 0x0000000709097221 */ /* 0x003fe20000010000 */
[----:B------:R-:W-:Y:S01]  /*0c40*/  HFMA2.MMA R7, -RZ, RZ, 0, 1.847743988037109375e-06 ;  /* 0x0000001fff077435 */ /* 0x000fe200000001ff */
[----:B------:R-:W-:Y:S01]  /*0c50*/  MOV R8, 0x8 ;  /* 0x0000000800087802 */ /* 0x000fe20000000f00 */
[----:B------:R-:W-:Y:S01]  /*0c60*/  IMAD.MOV.U32 R10, RZ, RZ, -0x1 ;  /* 0xffffffffff0a7424 */ /* 0x000fe200078e00ff */
[----:B------:R-:W-:-:S03]  /*0c70*/  MOV R2, 0xc90 ;  /* 0x00000c9000027802 */ /* 0x000fc60000000f00 */
[----:B------:R-:W-:Y:S05]  /*0c80*/  CALL.REL.NOINC `($__internal_6_$__cuda_sm70_shflsync_bfly_p) ;  /* 0x0000028000007944 */ /* 0x000fea0003c00000 */
[----:B-1----:R-:W-:Y:S01]  /*0c90*/  FADD.FTZ R6, R9, R7 ;  /* 0x0000000709067221 */ /* 0x002fe20000010000 */
[----:B------:R-:W-:Y:S01]  /*0ca0*/  HFMA2.MMA R7, -RZ, RZ, 0, 1.847743988037109375e-06 ;  /* 0x0000001fff077435 */ /* 0x000fe200000001ff */
[----:B0-----:R-:W-:Y:S01]  /*0cb0*/  MOV R8, 0x10 ;  /* 0x0000001000087802 */ /* 0x001fe20000000f00 */
[----:B------:R-:W-:Y:S01]  /*0cc0*/  IMAD.MOV.U32 R10, RZ, RZ, -0x1 ;  /* 0xffffffffff0a7424 */ /* 0x000fe200078e00ff */
[----:B------:R-:W-:-:S02]  /*0cd0*/  MOV R2, 0xd00 ;  /* 0x00000d0000027802 */ /* 0x000fc40000000f00 */
[----:B------:R-:W-:Y:S02]  /*0ce0*/  MOV R9, R6 ;  /* 0x0000000600097202 */ /* 0x000fe40000000f00 */
[----:B------:R-:W-:Y:S05]  /*0cf0*/  CALL.REL.NOINC `($__internal_6_$__cuda_sm70_shflsync_bfly_p) ;  /* 0x0000021000007944 */ /* 0x000fea0003c00000 */
[----:B0-----:R-:W-:Y:S01]  /*0d00*/  HFMA2.MMA R8, -RZ, RZ, 0, 5.9604644775390625e-08 ;  /* 0x00000001ff087435 */ /* 0x001fe200000001ff */
[----:B-1----:R-:W-:Y:S01]  /*0d10*/  MOV R5, R7 ;  /* 0x0000000700057202 */ /* 0x002fe20000000f00 */
[----:B------:R-:W-:Y:S01]  /*0d20*/  IMAD.MOV.U32 R9, RZ, RZ, R4 ;  /* 0x000000ffff097224 */ /* 0x000fe200078e0004 */
[----:B------:R-:W-:Y:S01]  /*0d30*/  MOV R7, 0x1f ;  /* 0x0000001f00077802 */ /* 0x000fe20000000f00 */
[----:B------:R-:W-:Y:S01]  /*0d40*/  IMAD.MOV.U32 R10, RZ, RZ, -0x1 ;  /* 0xffffffffff0a7424 */ /* 0x000fe200078e00ff */
[----:B------:R-:W-:Y:S02]  /*0d50*/  MOV R2, 0xd70 ;  /* 0x00000d7000027802 */ /* 0x000fe40000000f00 */
[----:B------:R-:W-:Y:S05]  /*0d60*/  CALL.REL.NOINC `($__internal_6_$__cuda_sm70_shflsync_bfly_p) ;  /* 0x000001a000007944 */ /* 0x000fea0003c00000 */
[----:B0-----:R-:W-:Y:S01]  /*0d70*/  HFMA2.MMA R8, -RZ, RZ, 0, 1.1920928955078125e-07 ;  /* 0x00000002ff087435 */ /* 0x001fe200000001ff */
[----:B-1----:R-:W-:Y:S01]  /*0d80*/  FADD.FTZ R9, R4, R7 ;  /* 0x0000000704097221 */ /* 0x002fe20000010000 */
[----:B------:R-:W-:Y:S01]  /*0d90*/  MOV R7, 0x1f ;  /* 0x0000001f00077802 */ /* 0x000fe20000000f00 */
[----:B------:R-:W-:Y:S01]  /*0da0*/  IMAD.MOV.U32 R10, RZ, RZ, -0x1 ;  /* 0xffffffffff0a7424 */ /* 0x000fe200078e00ff */
[----:B------:R-:W-:Y:S02]  /*0db0*/  MOV R2, 0xdd0 ;  /* 0x00000dd000027802 */ /* 0x000fe40000000f00 */
[----:B------:R-:W-:Y:S05]  /*0dc0*/  CALL.REL.NOINC `($__internal_6_$__cuda_sm70_shflsync_bfly_p) ;  /* 0x0000014000007944 */ /* 0x000fea0003c00000 */
[----:B0-----:R-:W-:Y:S01]  /*0dd0*/  HFMA2.MMA R8, -RZ, RZ, 0, 2.384185791015625e-07 ;  /* 0x00000004ff087435 */ /* 0x001fe200000001ff */
[----:B-1----:R-:W-:Y:S01]  /*0de0*/  FADD.FTZ R9, R9, R7 ;  /* 0x0000000709097221 */ /* 0x002fe20000010000 */
[----:B------:R-:W-:Y:S01]  /*0df0*/  MOV R7, 0x1f ;  /* 0x0000001f00077802 */ /* 0x000fe20000000f00 */
[----:B------:R-:W-:Y:S01]  /*0e00*/  IMAD.MOV.U32 R10, RZ, RZ, -0x1 ;  /* 0xffffffffff0a7424 */ /* 0x000fe200078e00ff */
[----:B------:R-:W-:-:S02]  /*0e10*/  MOV R2, 0xe30 ;  /* 0x00000e3000027802 */ /* 0x000fc40000000f00 */
[----:B------:R-:W-:Y:S05]  /*0e20*/  CALL.REL.NOINC `($__internal_6_$__cuda_sm70_shflsync_bfly_p) ;  /* 0x000000e000007944 */ /* 0x000fea0003c00000 */
[----:B0-----:R-:W-:Y:S01]  /*0e30*/  HFMA2.MMA R8, -RZ, RZ, 0, 4.76837158203125e-07 ;  /* 0x00000008ff087435 */ /* 0x001fe200000001ff */
[----:B-1----:R-:W-:Y:S01]  /*0e40*/  FADD.FTZ R9, R9, R7 ;  /* 0x0000000709097221 */ /* 0x002fe20000010000 */
[----:B------:R-:W-:Y:S01]  /*0e50*/  MOV R7, 0x1f ;  /* 0x0000001f00077802 */ /* 0x000fe20000000f00 */
[----:B------:R-:W-:Y:S01]  /*0e60*/  IMAD.MOV.U32 R10, RZ, RZ, -0x1 ;  /* 0xffffffffff0a7424 */ /* 0x000fe200078e00ff */
[----:B------:R-:W-:-:S02]  /*0e70*/  MOV R2, 0xe90 ;  /* 0x00000e9000027802 */ /* 0x000fc40000000f00 */
[----:B------:R-:W-:Y:S05]  /*0e80*/  CALL.REL.NOINC `($__internal_6_$__cuda_sm70_shflsync_bfly_p) ;  /* 0x0000008000007944 */ /* 0x000fea0003c00000 */
[----:B0-----:R-:W-:Y:S01]  /*0e90*/  HFMA2.MMA R8, -RZ, RZ, 0, 9.5367431640625e-07 ;  /* 0x00000010ff087435 */ /* 0x001fe200000001ff */
[----:B-1----:R-:W-:Y:S01]  /*0ea0*/  FADD.FTZ R9, R9, R7 ;  /* 0x0000000709097221 */ /* 0x002fe20000010000 */
[----:B------:R-:W-:Y:S01]  /*0eb0*/  MOV R7, 0x1f ;  /* 0x0000001f00077802 */ /* 0x000fe20000000f00 */
[----:B------:R-:W-:Y:S01]  /*0ec0*/  IMAD.MOV.U32 R10, RZ, RZ, -0x1 ;  /* 0xffffffffff0a7424 */ /* 0x000fe200078e00ff */
[----:B------:R-:W-:-:S02]  /*0ed0*/  MOV R2, 0xef0 ;  /* 0x00000ef000027802 */ /* 0x000fc40000000f00 */
[----:B------:R-:W-:Y:S05]  /*0ee0*/  CALL.REL.NOINC `($__internal_6_$__cuda_sm70_shflsync_bfly_p) ;  /* 0x0000002000007944 */ /* 0x000fea0003c00000 */
[----:B-1----:R-:W-:Y:S01]  /*0ef0*/  MOV R4, R7 ;  /* 0x0000000700047202 */ /* 0x002fe20000000f00 */
[----:B0-----:R-:W-:Y:S05]  /*0f00*/  BRA `(.L_x_196) ;  /* 0xfffffa4000007947 */ /* 0x001fea000383ffff */
        .weak           $__internal_6_$__cuda_sm70_shflsync_bfly_p
        .type           $__internal_6_$__cuda_sm70_shflsync_bfly_p,@function
        .size           $__internal_6_$__cuda_sm70_shflsync_bfly_p,(.L_x_2753 - $__internal_6_$__cuda_sm70_shflsync_bfly_p)
$__internal_6_$__cuda_sm70_shflsync_bfly_p:
[----:B------:R-:W-:Y:S01]  /*0f10*/  HFMA2.MMA R3, -RZ, RZ, 0, 0 ;  /* 0x00000000ff037435 */ /* 0x000fe200000001ff */
[----:B------:R-:W-:Y:S04]  /*0f20*/  WARPSYNC R10 ;  /* 0x0000000a00007348 */ /* 0x000fe80003800000 */
[----:B------:R0:W1:Y:S01]  /*0f30*/  SHFL.BFLY PT, R7, R9, R8, R7 ;  /* 0x0c00000809077389 */ /* 0x00006200000e0007 */
[----:B------:R-:W-:Y:S05]  /*0f40*/  RET.REL.NODEC R2 `(_ZN10layer_norm22ln_bwd_finalize_kernelINS_22Kernel_traits_finalizeILj2560E13__nv_bfloat16S2_S2_S2_fjLb0ELj1024ELj4ENS_18Kernel_traits_baseILj2560ES2_S2_S2_S2_fjLj1024EEEEELb0ELb0EEEvNS_9BwdParamsE) ;  /* 0xfffff0b002007950 */ /* 0x000fea0003c3ffff */
.L_x_197:
        /* <DEDUP_REMOVED lines=11> */
.L_x_2753:


//--------------------- .text._ZN10layer_norm40ln_parallel_residual_bwd_finalize_kernelINS_22Kernel_traits_finalizeILj2560E13__nv_bfloat16S2_S2_S2_fjLb0ELj1024ELj4ENS_18Kernel_traits_baseILj2560ES2_S2_S2_S2_fjLj1024EEEEELb0EEEvNS_9BwdParamsE --------------------------
	.section	.text._ZN10layer_norm40ln_parallel_residual_bwd_finalize_kernelINS_22Kernel_traits_finalizeILj2560E13__nv_bfloat16S2_S2_S2_fjLb0ELj1024ELj4ENS_18Kernel_traits_baseILj2560ES2_S2_S2_S2_fjLj1024EEEEELb0EEEvNS_9BwdParamsE,"ax",@progbits
	.sectioninfo	@"SHI_REGISTERS=32"
	.align	128
        .global         _ZN10layer_norm40ln_parallel_residual_bwd_finalize_kernelINS_22Kernel_traits_finalizeILj2560E13__nv_bfloat16S2_S2_S2_fjLb0ELj1024ELj4ENS_18Kernel_traits_baseILj2560ES2_S2_S2_S2_fjLj1024EEEEELb0EEEvNS_9BwdParamsE
        .type           _ZN10layer_norm40ln_parallel_residual_bwd_finalize_kernelINS_22Kernel_traits_finalizeILj2560E13__nv_bfloat16S2_S2_S2_fjLb0ELj1024ELj4ENS_18Kernel_traits_baseILj2560ES2_S2_S2_S2_fjLj1024EEEEELb0EEEvNS_9BwdParamsE,@function
        .size           _ZN10layer_norm40ln_parallel_residual_bwd_finalize_kernelINS_22Kernel_traits_finalizeILj2560E13__nv_bfloat16S2_S2_S2_fjLb0ELj1024ELj4ENS_18Kernel_traits_baseILj2560ES2_S2_S2_S2_fjLj1024EEEEELb0EEEvNS_9BwdParamsE,(.L_x_2754 - _ZN10layer_norm40ln_parallel_residual_bwd_finalize_kernelINS_22Kernel_traits_finalizeILj2560E13__nv_bfloat16S2_S2_S2_fjLb0ELj1024ELj4ENS_18Kernel_traits_baseILj2560ES2_S2_S2_S2_fjLj1024EEEEELb0EEEvNS_9BwdParamsE)
        .other          _ZN10layer_norm40ln_parallel_residual_bwd_finalize_kernelINS_22Kernel_traits_finalizeILj2560E13__nv_bfloat16S2_S2_S2_fjLb0ELj1024ELj4ENS_18Kernel_traits_baseILj2560ES2_S2_S2_S2_fjLj1024EEEEELb0EEEvNS_9BwdParamsE,@"STO_CUDA_ENTRY STV_DEFAULT"
_ZN10layer_norm40ln_parallel_residual_bwd_finalize_kernelINS_22Kernel_traits_finalizeILj2560E13__nv_bfloat16S2_S2_S2_fjLb0ELj1024ELj4ENS_18Kernel_traits_baseILj2560ES2_S2_S2_S2_fjLj1024EEEEELb0EEEvNS_9BwdParamsE:
.text._ZN10layer_norm40ln_parallel_residual_bwd_finalize_kernelINS_22Kernel_traits_finalizeILj2560E13__nv_bfloat16S2_S2_S2_fjLb0ELj1024ELj4ENS_18Kernel_traits_baseILj2560ES2_S2_S2_S2_fjLj1024EEEEELb0EEEvNS_9BwdParamsE:
[----:B------:R-:W-:Y:S02]  /*0000*/  MOV R1, c[0x0][0x28] ;  /* 0x00000a0000017a02 */ /* 0x000fe40000000f00 */
[----:B------:R-:W0:Y:S04]  /*0010*/  S2R R0, SR_TID.X ;  /* 0x0000000000007919 */ /* 0x000e280000002100 */
[----:B------:R-:W1:Y:S01]  /*0020*/  S2R R5, SR_CTAID.X ;  /* 0x0000000000057919 */ /* 0x000e620000002500 */
[----:B0-----:R-:W-:Y:S02]  /*0030*/  LOP3.LUT R2, R0, 0x1f, RZ, 0xc0, !PT ;  /* 0x0000001f00027812 */ /* 0x001fe400078ec0ff */
[----:B-1----:R-:W-:-:S04]  /*0040*/  SHF.L.U32 R3, R5, 0x5, RZ ;  /* 0x0000000505037819 */ /* 0x002fc800000006ff */
        /* <DEDUP_REMOVED lines=11> */
[----:B------:R-:W-:-:S02]  /*0100*/  IADD3 R6, R6, R7, RZ ;  /* 0x0000000706067210 */ /* 0x000fc40007ffe0ff */
[C---:B------:R-:W-:Y:S02]  /*0110*/  ISETP.GT.U32.OR P0, PT, R2.reuse, 0xf, P0 ;  /* 0x0000000f0200780c */ /* 0x040fe40000704470 */
[----:B------:R-:W-:Y:S02]  /*0120*/  LEA R7, R2, R7, 0x5 ;  /* 0x0000000702077211 */ /* 0x000fe400078e28ff */
.L_x_212:
[----:B------:R-:W-:Y:S01]  /*0130*/  ISETP.GE.U32.AND P1, PT, R3, c[0x0][0x160], PT ;  /* 0x0000580003007a0c */ /* 0x000fe20003f26070 */
[----:B------:R-:W-:Y:S01]  /*0140*/  BSSY B0, `(.L_x_198) ;  /* 0x0000095000007945 */ /* 0x000fe20003800000 */
[----:B------:R-:W-:Y:S01]  /*0150*/  HFMA2.MMA R28, -RZ, RZ, 0, 0 ;  /* 0x00000000ff1c7435 */ /* 0x000fe200000001ff */
[----:B------:R-:W-:Y:S01]  /*0160*/  CS2R R24, SRZ ;  /* 0x0000000000187805 */ /* 0x000fe2000001ff00 */
[----:B------:R-:W-:Y:S01]  /*0170*/  ISETP.GE.U32.OR P1, PT, R4, c[0x0][0x168], P1 ;  /* 0x00005a0004007a0c */ /* 0x000fe20000f26470 */
[----:B------:R-:W-:-:S12]  /*0180*/  IMAD.MOV.U32 R23, RZ, RZ, RZ ;  /* 0x000000ffff177224 */ /* 0x000fd800078e00ff */
[----:B------:R-:W-:Y:S05]  /*0190*/  @P1 BRA `(.L_x_199) ;  /* 0x000008f000001947 */ /* 0x000fea0003800000 */
[----:B------:R-:W-:Y:S02]  /*01a0*/  ISETP.GE.U32.AND P2, PT, R3, c[0x0][0x160], PT ;  /* 0x0000580003007a0c */ /* 0x000fe40003f46070 */
[----:B------:R-:W-:-:S11]  /*01b0*/  MOV R11, R3 ;  /* 0x00000003000b7202 */ /* 0x000fd60000000f00 */
[----:B------:R-:W-:Y:S01]  /*01c0*/  @P2 MOV R13, 0x4 ;  /* 0x00000004000d2802 */ /* 0x000fe20000000f00 */
[----:B------:R-:W-:-:S04]  /*01d0*/  @P2 IMAD R12, R11, c[0x0][0x168], R4 ;  /* 0x00005a000b0c2a24 */ /* 0x000fc800078e0204 */
[----:B------:R-:W-:-:S04]  /*01e0*/  @P2 IMAD.WIDE.U32 R16, R12, R13, c[0x0][0x220] ;  /* 0x000088000c102625 */ /* 0x000fc800078e000d */
[CC--:B------:R-:W-:Y:S02]  /*01f0*/  @P2 IMAD.WIDE.U32 R14, R12.reuse, R13.reuse, c[0x0][0x228] ;  /* 0x00008a000c0e2625 */ /* 0x0c0fe400078e000d */
[----:B------:R-:W2:Y:S02]  /*0200*/  @P2 LDG.E R17, [R16.64] ;  /* 0x0000000410112981 */ /* 0x000ea4000c1e1900 */
[CC--:B------:R-:W-:Y:S02]  /*0210*/  @P2 IMAD.WIDE.U32 R8, R12.reuse, R13.reuse, c[0x0][0x238] ;  /* 0x00008e000c082625 */ /* 0x0c0fe400078e000d */
[----:B------:R-:W3:Y:S02]  /*0220*/  @P2 LDG.E R14, [R14.64] ;  /* 0x000000040e0e2981 */ /* 0x000ee4000c1e1900 */
[----:B------:R-:W-:Y:S02]  /*0230*/  @P2 IMAD.WIDE.U32 R12, R12, R13, c[0x0][0x230] ;  /* 0x00008c000c0c2625 */ /* 0x000fe400078e000d */
[----:B------:R-:W4:Y:S04]  /*0240*/  @P2 LDG.E R9, [R8.64] ;  /* 0x0000000408092981 */ /* 0x000f28000c1e1900 */
[----:B------:R-:W5:Y:S01]  /*0250*/  @P2 LDG.E R12, [R12.64] ;  /* 0x000000040c0c2981 */ /* 0x000f62000c1e1900 */
[----:B------:R-:W-:-:S04]  /*0260*/  @P2 IADD3 R11, R11, 0x20, RZ ;  /* 0x000000200b0b2810 */ /* 0x000fc80007ffe0ff */
[C---:B------:R-:W-:Y:S02]  /*0270*/  ISETP.GE.U32.AND P1, PT, R11.reuse, c[0x0][0x160], PT ;  /* 0x000058000b007a0c */ /* 0x040fe40003f26070 */
[----:B------:R-:W-:-:S04]  /*0280*/  IADD3 R10, -R11, c[0x0][0x160], RZ ;  /* 0x000058000b0a7a10 */ /* 0x000fc80007ffe1ff */
[----:B------:R-:W-:Y:S01]  /*0290*/  ISETP.LE.U32.OR P1, PT, R10, 0x60, P1 ;  /* 0x000000600a00780c */ /* 0x000fe20000f23470 */
[----:B------:R-:W-:Y:S01]  /*02a0*/  CS2R R24, SRZ ;  /* 0x0000000000187805 */ /* 0x000fe2000001ff00 */
[----:B------:R-:W-:Y:S01]  /*02b0*/  MOV R23, RZ ;  /* 0x000000ff00177202 */ /* 0x000fe20000000f00 */
[----:B------:R-:W-:Y:S01]  /*02c0*/  IMAD.MOV.U32 R28, RZ, RZ, RZ ;  /* 0x000000ffff1c7224 */ /* 0x000fe200078e00ff */
[----:B------:R-:W-:Y:S03]  /*02d0*/  BSSY B1, `(.L_x_200) ;  /* 0x0000045000017945 */ /* 0x000fe60003800000 */
[----:B--2---:R-:W-:Y:S02]  /*02e0*/  @P2 FADD.FTZ R24, R24, R17 ;  /* 0x0000001118182221 */ /* 0x004fe40000010000 */
[----:B---3--:R-:W-:Y:S02]  /*02f0*/  @P2 FADD.FTZ R23, R23, R14 ;  /* 0x0000000e17172221 */ /* 0x008fe40000010000 */
[----:B----4-:R-:W-:-:S02]  /*0300*/  @P2 FADD.FTZ R28, R28, R9 ;  /* 0x000000091c1c2221 */ /* 0x010fc40000010000 */
[----:B-----5:R-:W-:Y:S01]  /*0310*/  @P2 FADD.FTZ R25, R25, R12 ;  /* 0x0000000c19192221 */ /* 0x020fe20000010000 */
[----:B------:R-:W-:Y:S01]  /*0320*/  PLOP3.LUT P2, PT, P2, PT, PT, 0x8, 0x0 ;  /* 0x000000000000781c */ /* 0x000fe2000174e170 */
[----:B------:R-:W-:Y:S07]  /*0330*/  @P1 BRA `(.L_x_201) ;  /* 0x000003e000001947 */ /* 0x000fee0003800000 */
[----:B------:R-:W-:Y:S02]  /*0340*/  MOV R8, c[0x0][0x160] ;  /* 0x0000580000087a02 */ /* 0x000fe40000000f00 */
[----:B------:R-:W-:Y:S02]  /*0350*/  PLOP3.LUT P2, PT, PT, PT, PT, 0x8, 0x0 ;  /* 0x000000000000781c */ /* 0x000fe40003f4e170 */
[----:B------:R-:W-:Y:S02]  /*0360*/  IADD3 R8, R8, -0x60, RZ ;  /* 0xffffffa008087810 */ /* 0x000fe40007ffe0ff */
.L_x_202:
[----:B------:R-:W-:Y:S01]  /*0370*/  HFMA2.MMA R9, -RZ, RZ, 0, 2.384185791015625e-07 ;  /* 0x00000004ff097435 */ /* 0x000fe200000001ff */
[C---:B------:R-:W-:Y:S01]  /*0380*/  IMAD R20, R11.reuse, c[0x0][0x168], R4 ;  /* 0x00005a000b147a24 */ /* 0x040fe200078e0204 */
[----:B------:R-:W-:-:S05]  /*0390*/  IADD3 R17, R11, 0x20, RZ ;  /* 0x000000200b117810 */ /* 0x000fca0007ffe0ff */
[----:B------:R-:W-:-:S03]  /*03a0*/  IMAD R22, R17, c[0x0][0x168], R4 ;  /* 0x00005a0011167a24 */ /* 0x000fc600078e0204 */
[----:B------:R-:W-:-:S04]  /*03b0*/  IMAD.WIDE.U32 R26, R20, R9, c[0x0][0x228] ;  /* 0x00008a00141a7625 */ /* 0x000fc800078e0009 */
[CC--:B------:R-:W-:Y:S02]  /*03c0*/  IMAD.WIDE.U32 R14, R20.reuse, R9.reuse, c[0x0][0x220] ;  /* 0x00008800140e7625 */ /* 0x0c0fe400078e0009 */
[----:B------:R0:W2:Y:S02]  /*03d0*/  LDG.E R26, [R26.64] ;  /* 0x000000041a1a7981 */ /* 0x0000a4000c1e1900 */
[-C--:B------:R-:W-:Y:S02]  /*03e0*/  IMAD.WIDE.U32 R12, R20, R9.reuse, c[0x0][0x230] ;  /* 0x00008c00140c7625 */ /* 0x080fe400078e0009 */
[----:B------:R1:W3:Y:S02]  /*03f0*/  LDG.E R19, [R14.64] ;  /* 0x000000040e137981 */ /* 0x0002e4000c1e1900 */
[-C--:B------:R-:W-:Y:S02]  /*0400*/  IMAD.WIDE.U32 R16, R22, R9.reuse, c[0x0][0x220] ;  /* 0x0000880016107625 */ /* 0x080fe400078e0009 */
[----:B------:R4:W5:Y:S02]  /*0410*/  LDG.E R18, [R12.64] ;  /* 0x000000040c127981 */ /* 0x000964000c1e1900 */
[----:B------:R-:W-:-:S02]  /*0420*/  IMAD.WIDE.U32 R20, R20, R9, c[0x0][0x238] ;  /* 0x00008e0014147625 */ /* 0x000fc400078e0009 */
[----:B------:R4:W5:Y:S04]  /*0430*/  LDG.E R29, [R16.64] ;  /* 0x00000004101d7981 */ /* 0x000968000c1e1900 */
[----:B------:R4:W5:Y:S01]  /*0440*/  LDG.E R21, [R20.64] ;  /* 0x0000000414157981 */ /* 0x000962000c1e1900 */
[C---:B------:R-:W-:Y:S01]  /*0450*/  IADD3 R10, R11.reuse, 0x40, RZ ;  /* 0x000000400b0a7810 */ /* 0x040fe20007ffe0ff */
[----:B-1----:R-:W-:Y:S01]  /*0460*/  IMAD.WIDE.U32 R14, R22, R9, c[0x0][0x228] ;  /* 0x00008a00160e7625 */ /* 0x002fe200078e0009 */
[----:B0-----:R-:W-:-:S03]  /*0470*/  IADD3 R27, R11, 0x60, RZ ;  /* 0x000000600b1b7810 */ /* 0x001fc60007ffe0ff */
[----:B----4-:R-:W-:Y:S02]  /*0480*/  IMAD R20, R10, c[0x0][0x168], R4 ;  /* 0x00005a000a147a24 */ /* 0x010fe400078e0204 */
[----:B------:R0:W4:Y:S02]  /*0490*/  LDG.E R10, [R14.64] ;  /* 0x000000040e0a7981 */ /* 0x000124000c1e1900 */
[----:B------:R-:W-:-:S04]  /*04a0*/  IMAD.WIDE.U32 R16, R20, R9, c[0x0][0x220] ;  /* 0x0000880014107625 */ /* 0x000fc800078e0009 */
[----:B------:R-:W-:-:S04]  /*04b0*/  IMAD.WIDE.U32 R12, R22, R9, c[0x0][0x230] ;  /* 0x00008c00160c7625 */ /* 0x000fc800078e0009 */
[-C--:B0-----:R-:W-:Y:S02]  /*04c0*/  IMAD.WIDE.U32 R14, R22, R9.reuse, c[0x0][0x238] ;  /* 0x00008e00160e7625 */ /* 0x081fe400078e0009 */
[----:B------:R3:W4:Y:S04]  /*04d0*/  LDG.E R22, [R16.64] ;  /* 0x0000000410167981 */ /* 0x000728000c1e1900 */
[----:B------:R0:W4:Y:S04]  /*04e0*/  LDG.E R12, [R12.64] ;  /* 0x000000040c0c7981 */ /* 0x000128000c1e1900 */
[----:B0-----:R0:W4:Y:S02]  /*04f0*/  LDG.E R13, [R14.64] ;  /* 0x000000040e0d7981 */ /* 0x001124000c1e1900 */
[----:B0-----:R-:W-:-:S04]  /*0500*/  IMAD.WIDE.U32 R14, R20, R9, c[0x0][0x228] ;  /* 0x00008a00140e7625 */ /* 0x001fc800078e0009 */
[----:B--2---:R-:W-:Y:S02]  /*0510*/  FADD.FTZ R23, R26, R23 ;  /* 0x000000171a177221 */ /* 0x004fe40000010000 */
[----:B------:R-:W-:Y:S02]  /*0520*/  IMAD R26, R27, c[0x0][0x168], R4 ;  /* 0x00005a001b1a7a24 */ /* 0x000fe400078e0204 */
[----:B---3--:R-:W-:Y:S02]  /*0530*/  FADD.FTZ R16, R19, R24 ;  /* 0x0000001813107221 */ /* 0x008fe40000010000 */
[----:B------:R0:W2:Y:S01]  /*0540*/  LDG.E R24, [R14.64] ;  /* 0x000000040e187981 */ /* 0x0000a2000c1e1900 */
[----:B-----5:R-:W-:Y:S02]  /*0550*/  FADD.FTZ R25, R18, R25 ;  /* 0x0000001912197221 */ /* 0x020fe40000010000 */
[----:B------:R-:W-:-:S04]  /*0560*/  IMAD.WIDE.U32 R18, R20, R9, c[0x0][0x230] ;  /* 0x00008c0014127625 */ /* 0x000fc800078e0009 */
[----:B------:R-:W-:Y:S01]  /*0570*/  FADD.FTZ R29, R16, R29 ;  /* 0x0000001d101d7221 */ /* 0x000fe20000010000 */
[----:B------:R1:W3:Y:S01]  /*0580*/  LDG.E R27, [R18.64] ;  /* 0x00000004121b7981 */ /* 0x0002e2000c1e1900 */
[----:B------:R-:W-:-:S04]  /*0590*/  IMAD.WIDE.U32 R16, R26, R9, c[0x0][0x228] ;  /* 0x00008a001a107625 */ /* 0x000fc800078e0009 */
[----:B------:R-:W-:Y:S02]  /*05a0*/  FADD.FTZ R28, R21, R28 ;  /* 0x0000001c151c7221 */ /* 0x000fe40000010000 */
[-C--:B------:R-:W-:Y:S01]  /*05b0*/  IMAD.WIDE.U32 R20, R20, R9.reuse, c[0x0][0x238] ;  /* 0x00008e0014147625 */ /* 0x080fe200078e0009 */
[----:B------:R5:W3:Y:S03]  /*05c0*/  LDG.E R16, [R16.64] ;  /* 0x0000000410107981 */ /* 0x000ae6000c1e1900 */
[CC--:B-1----:R-:W-:Y:S02]  /*05d0*/  IMAD.WIDE.U32 R18, R26.reuse, R9.reuse, c[0x0][0x230] ;  /* 0x00008c001a127625 */ /* 0x0c2fe400078e0009 */
[----:B------:R-:W3:Y:S02]  /*05e0*/  LDG.E R20, [R20.64] ;  /* 0x0000000414147981 */ /* 0x000ee4000c1e1900 */
[----:B0-----:R-:W-:-:S02]  /*05f0*/  IMAD.WIDE.U32 R14, R26, R9, c[0x0][0x220] ;  /* 0x000088001a0e7625 */ /* 0x001fc400078e0009 */
[----:B-----5:R0:W5:Y:S04]  /*0600*/  LDG.E R17, [R18.64] ;  /* 0x0000000412117981 */ /* 0x020168000c1e1900 */
[----:B------:R-:W5:Y:S01]  /*0610*/  LDG.E R14, [R14.64] ;  /* 0x000000040e0e7981 */ /* 0x000f62000c1e1900 */
[----:B0-----:R-:W-:-:S05]  /*0620*/  IMAD.WIDE.U32 R18, R26, R9, c[0x0][0x238] ;  /* 0x00008e001a127625 */ /* 0x001fca00078e0009 */
[----:B------:R-:W5:Y:S01]  /*0630*/  LDG.E R9, [R18.64] ;  /* 0x0000000412097981 */ /* 0x000f62000c1e1900 */
[----:B------:R-:W-:-:S04]  /*0640*/  IADD3 R11, R11, 0x80, RZ ;  /* 0x000000800b0b7810 */ /* 0x000fc80007ffe0ff */
[----:B------:R-:W-:Y:S01]  /*0650*/  ISETP.GE.U32.AND P1, PT, R11, R8, PT ;  /* 0x000000080b00720c */ /* 0x000fe20003f26070 */
[----:B----4-:R-:W-:Y:S02]  /*0660*/  FADD.FTZ R23, R23, R10 ;  /* 0x0000000a17177221 */ /* 0x010fe40000010000 */
[----:B------:R-:W-:Y:S02]  /*0670*/  FADD.FTZ R12, R25, R12 ;  /* 0x0000000c190c7221 */ /* 0x000fe40000010000 */
[----:B------:R-:W-:Y:S02]  /*0680*/  FADD.FTZ R13, R28, R13 ;  /* 0x0000000d1c0d7221 */ /* 0x000fe40000010000 */
[----:B------:R-:W-:Y:S02]  /*0690*/  FADD.FTZ R29, R29, R22 ;  /* 0x000000161d1d7221 */ /* 0x000fe40000010000 */
[----:B--2---:R-:W-:Y:S02]  /*06a0*/  FADD.FTZ R23, R23, R24 ;  /* 0x0000001817177221 */ /* 0x004fe40000010000 */
[----:B---3--:R-:W-:-:S02]  /*06b0*/  FADD.FTZ R12, R12, R27 ;  /* 0x0000001b0c0c7221 */ /* 0x008fc40000010000 */
[----:B------:R-:W-:Y:S02]  /*06c0*/  FADD.FTZ R23, R23, R16 ;  /* 0x0000001017177221 */ /* 0x000fe40000010000 */
[----:B------:R-:W-:Y:S02]  /*06d0*/  FADD.FTZ R20, R13, R20 ;  /* 0x000000140d147221 */ /* 0x000fe40000010000 */
[----:B-----5:R-:W-:Y:S02]  /*06e0*/  FADD.FTZ R25, R12, R17 ;  /* 0x000000110c197221 */ /* 0x020fe40000010000 */
[----:B------:R-:W-:Y:S02]  /*06f0*/  FADD.FTZ R24, R29, R14 ;  /* 0x0000000e1d187221 */ /* 0x000fe40000010000 */
[----:B------:R-:W-:Y:S01]  /*0700*/  FADD.FTZ R28, R20, R9 ;  /* 0x00000009141c7221 */ /* 0x000fe20000010000 */
[----:B------:R-:W-:Y:S05]  /*0710*/  @!P1 BRA `(.L_x_202) ;  /* 0xfffffc5000009947 */ /* 0x000fea000383ffff */
.L_x_201:
[----:B------:R-:W-:Y:S05]  /*0720*/  BSYNC B1 ;  /* 0x0000000000017941 */ /* 0x000fea0003800000 */
.L_x_200:
[C---:B------:R-:W-:Y:S01]  /*0730*/  ISETP.GE.U32.AND P1, PT, R11.reuse, c[0x0][0x160], PT ;  /* 0x000058000b007a0c */ /* 0x040fe20003f26070 */
[----:B------:R-:W-:Y:S01]  /*0740*/  BSSY B1, `(.L_x_203) ;  /* 0x0000022000017945 */ /* 0x000fe20003800000 */
[----:B------:R-:W-:-:S04]  /*0750*/  IADD3 R8, -R11, c[0x0][0x160], RZ ;  /* 0x000058000b087a10 */ /* 0x000fc80007ffe1ff */
[----:B------:R-:W-:-:S13]  /*0760*/  ISETP.LE.U32.OR P1, PT, R8, 0x20, P1 ;  /* 0x000000200800780c */ /* 0x000fda0000f23470 */
[----:B------:R-:W-:Y:S05]  /*0770*/  @P1 BRA `(.L_x_204) ;  /* 0x000001e000001947 */ /* 0x000fea0003800000 */
[----:B------:R-:W-:Y:S01]  /*0780*/  MOV R20, 0x4 ;  /* 0x0000000400147802 */ /* 0x000fe20000000f00 */
[C---:B------:R-:W-:Y:S01]  /*0790*/  IMAD R13, R11.reuse, c[0x0][0x168], R4 ;  /* 0x00005a000b0d7a24 */ /* 0x040fe200078e0204 */
[----:B------:R-:W-:-:S03]  /*07a0*/  IADD3 R21, R11, 0x20, RZ ;  /* 0x000000200b157810 */ /* 0x000fc60007ffe0ff */
[----:B------:R-:W-:-:S04]  /*07b0*/  IMAD.WIDE.U32 R8, R13, R20, c[0x0][0x230] ;  /* 0x00008c000d087625 */ /* 0x000fc800078e0014 */
[CC--:B------:R-:W-:Y:S01]  /*07c0*/  IMAD.WIDE.U32 R16, R13.reuse, R20.reuse, c[0x0][0x220] ;  /* 0x000088000d107625 */ /* 0x0c0fe200078e0014 */
[----:B------:R0:W2:Y:S03]  /*07d0*/  LDG.E R10, [R8.64] ;  /* 0x00000004080a7981 */ /* 0x0000a6000c1e1900 */
[-C--:B------:R-:W-:Y:S02]  /*07e0*/  IMAD.WIDE.U32 R14, R13, R20.reuse, c[0x0][0x228] ;  /* 0x00008a000d0e7625 */ /* 0x080fe400078e0014 */
[----:B------:R-:W3:Y:S02]  /*07f0*/  LDG.E R17, [R16.64] ;  /* 0x0000000410117981 */ /* 0x000ee4000c1e1900 */
[----:B------:R-:W-:Y:S02]  /*0800*/  IMAD R21, R21, c[0x0][0x168], R4 ;  /* 0x00005a0015157a24 */ /* 0x000fe400078e0204 */
[-C--:B------:R-:W-:Y:S01]  /*0810*/  IMAD.WIDE.U32 R12, R13, R20.reuse, c[0x0][0x238] ;  /* 0x00008e000d0c7625 */ /* 0x080fe200078e0014 */
[----:B------:R-:W4:Y:S03]  /*0820*/  LDG.E R14, [R14.64] ;  /* 0x000000040e0e7981 */ /* 0x000f26000c1e1900 */
[----:B0-----:R-:W-:-:S02]  /*0830*/  IMAD.WIDE.U32 R8, R21, R20, c[0x0][0x220] ;  /* 0x0000880015087625 */ /* 0x001fc400078e0014 */
[----:B------:R-:W5:Y:S02]  /*0840*/  LDG.E R13, [R12.64] ;  /* 0x000000040c0d7981 */ /* 0x000f64000c1e1900 */
[CC--:B------:R-:W-:Y:S02]  /*0850*/  IMAD.WIDE.U32 R26, R21.reuse, R20.reuse, c[0x0][0x228] ;  /* 0x00008a00151a7625 */ /* 0x0c0fe400078e0014 */
[----:B------:R-:W5:Y:S02]  /*0860*/  LDG.E R22, [R8.64] ;  /* 0x0000000408167981 */ /* 0x000f64000c1e1900 */
[CC--:B------:R-:W-:Y:S02]  /*0870*/  IMAD.WIDE.U32 R18, R21.reuse, R20.reuse, c[0x0][0x230] ;  /* 0x00008c0015127625 */ /* 0x0c0fe400078e0014 */
[----:B------:R-:W5:Y:S02]  /*0880*/  LDG.E R27, [R26.64] ;  /* 0x000000041a1b7981 */ /* 0x000f64000c1e1900 */
[----:B------:R-:W-:-:S02]  /*0890*/  IMAD.WIDE.U32 R20, R21, R20, c[0x0][0x238] ;  /* 0x00008e0015147625 */ /* 0x000fc400078e0014 */
[----:B------:R-:W5:Y:S04]  /*08a0*/  LDG.E R19, [R18.64] ;  /* 0x0000000412137981 */ /* 0x000f68000c1e1900 */
[----:B------:R-:W5:Y:S01]  /*08b0*/  LDG.E R20, [R20.64] ;  /* 0x0000000414147981 */ /* 0x000f62000c1e1900 */
[----:B------:R-:W-:Y:S02]  /*08c0*/  PLOP3.LUT P2, PT, PT, PT, PT, 0x8, 0x0 ;  /* 0x000000000000781c */ /* 0x000fe40003f4e170 */
[----:B------:R-:W-:Y:S01]  /*08d0*/  IADD3 R11, R11, 0x40, RZ ;  /* 0x000000400b0b7810 */ /* 0x000fe20007ffe0ff */
[----:B--2---:R-:W-:Y:S02]  /*08e0*/  FADD.FTZ R10, R25, R10 ;  /* 0x0000000a190a7221 */ /* 0x004fe40000010000 */
[----:B---3--:R-:W-:-:S02]  /*08f0*/  FADD.FTZ R17, R24, R17 ;  /* 0x0000001118117221 */ /* 0x008fc40000010000 */
[----:B----4-:R-:W-:Y:S02]  /*0900*/  FADD.FTZ R14, R23, R14 ;  /* 0x0000000e170e7221 */ /* 0x010fe40000010000 */
[----:B-----5:R-:W-:Y:S02]  /*0910*/  FADD.FTZ R13, R28, R13 ;  /* 0x0000000d1c0d7221 */ /* 0x020fe40000010000 */
[----:B------:R-:W-:Y:S02]  /*0920*/  FADD.FTZ R24, R17, R22 ;  /* 0x0000001611187221 */ /* 0x000fe40000010000 */
[----:B------:R-:W-:Y:S02]  /*0930*/  FADD.FTZ R23, R14, R27 ;  /* 0x0000001b0e177221 */ /* 0x000fe40000010000 */
[----:B------:R-:W-:Y:S02]  /*0940*/  FADD.FTZ R25, R10, R19 ;  /* 0x000000130a197221 */ /* 0x000fe40000010000 */
[----:B------:R-:W-:-:S02]  /*0950*/  FADD.FTZ R28, R13, R20 ;  /* 0x000000140d1c7221 */ /* 0x000fc40000010000 */
.L_x_204:
[----:B------:R-:W-:Y:S05]  /*0960*/  BSYNC B1 ;  /* 0x0000000000017941 */ /* 0x000fea0003800000 */
.L_x_203:
[----:B------:R-:W-:Y:S01]  /*0970*/  ISETP.LT.U32.OR P2, PT, R11, c[0x0][0x160], P2 ;  /* 0x000058000b007a0c */ /* 0x000fe20001741470 */
[----:B------:R-:W-:-:S12]  /*0980*/  BSSY B1, `(.L_x_199) ;  /* 0x0000010000017945 */ /* 0x000fd80003800000 */
[----:B------:R-:W-:Y:S05]  /*0990*/  @!P2 BRA `(.L_x_205) ;  /* 0x000000e00000a947 */ /* 0x000fea0003800000 */
[----:B------:R-:W-:Y:S02]  /*09a0*/  IMAD.MOV.U32 R13, RZ, RZ, 0x4 ;  /* 0x00000004ff0d7424 */ /* 0x000fe400078e00ff */
[----:B------:R-:W-:-:S04]  /*09b0*/  IMAD R12, R11, c[0x0][0x168], R4 ;  /* 0x00005a000b0c7a24 */ /* 0x000fc800078e0204 */
[----:B------:R-:W-:-:S04]  /*09c0*/  IMAD.WIDE.U32 R14, R12, R13, c[0x0][0x220] ;  /* 0x000088000c0e7625 */ /* 0x000fc800078e000d */
[CC--:B------:R-:W-:Y:S02]  /*09d0*/  IMAD.WIDE.U32 R8, R12.reuse, R13.reuse, c[0x0][0x228] ;  /* 0x00008a000c087625 */ /* 0x0c0fe400078e000d */
[----:B------:R-:W2:Y:S02]  /*09e0*/  LDG.E R15, [R14.64] ;  /* 0x000000040e0f7981 */ /* 0x000ea4000c1e1900 */
[CC--:B------:R-:W-:Y:S02]  /*09f0*/  IMAD.WIDE.U32 R10, R12.reuse, R13.reuse, c[0x0][0x238] ;  /* 0x00008e000c0a7625 */ /* 0x0c0fe400078e000d */
[----:B------:R-:W3:Y:S02]  /*0a00*/  LDG.E R8, [R8.64] ;  /* 0x0000000408087981 */ /* 0x000ee4000c1e1900 */
[----:B------:R-:W-:Y:S02]  /*0a10*/  IMAD.WIDE.U32 R12, R12, R13, c[0x0][0x230] ;  /* 0x00008c000c0c7625 */ /* 0x000fe400078e000d */
[----:B------:R-:W4:Y:S04]  /*0a20*/  LDG.E R11, [R10.64] ;  /* 0x000000040a0b7981 */ /* 0x000f28000c1e1900 */
[----:B------:R-:W5:Y:S01]  /*0a30*/  LDG.E R12, [R12.64] ;  /* 0x000000040c0c7981 */ /* 0x000f62000c1e1900 */
[----:B--2---:R-:W-:-:S02]  /*0a40*/  FADD.FTZ R24, R24, R15 ;  /* 0x0000000f18187221 */ /* 0x004fc40000010000 */
[----:B---3--:R-:W-:Y:S02]  /*0a50*/  FADD.FTZ R23, R23, R8 ;  /* 0x0000000817177221 */ /* 0x008fe40000010000 */
[----:B----4-:R-:W-:Y:S02]  /*0a60*/  FADD.FTZ R28, R28, R11 ;  /* 0x0000000b1c1c7221 */ /* 0x010fe40000010000 */
[----:B-----5:R-:W-:Y:S02]  /*0a70*/  FADD.FTZ R25, R25, R12 ;  /* 0x0000000c19197221 */ /* 0x020fe40000010000 */
.L_x_205:
[----:B------:R-:W-:Y:S05]  /*0a80*/  BSYNC B1 ;  /* 0x0000000000017941 */ /* 0x000fea0003800000 */
.L_x_199:
[----:B------:R-:W-:Y:S05]  /*0a90*/  BSYNC B0 ;  /* 0x0000000000007941 */ /* 0x000fea0003800000 */
.L_x_198:
[----:B------:R-:W-:Y:S01]  /*0aa0*/  ISETP.GT.U32.AND P1, PT, R0, 0x3ff, PT ;  /* 0x000003ff0000780c */ /* 0x000fe20003f24070 */
[----:B------:R0:W-:Y:S01]  /*0ab0*/  STS [R6.X4], R23 ;  /* 0x0000001706007388 */ /* 0x0001e20000004800 */
[----:B------:R-:W-:Y:S03]  /*0ac0*/  WARPSYNC 0xffffffff ;  /* 0xffffffff00007948 */ /* 0x000fe60003800000 */
[----:B------:R0:W-:Y:S04]  /*0ad0*/  STS [R6.X4+0x1000], R24 ;  /* 0x0010001806007388 */ /* 0x0001e80000004800 */
[----:B------:R0:W-:Y:S04]  /*0ae0*/  STS [R6.X4+0x2000], R28 ;  /* 0x0020001c06007388 */ /* 0x0001e80000004800 */
[----:B------:R0:W-:Y:S04]  /*0af0*/  STS [R6.X4+0x3000], R25 ;  /* 0x0030001906007388 */ /* 0x0001e80000004800 */
[----:B------:R-:W-:Y:S06]  /*0b00*/  BAR.SYNC.DEFER_BLOCKING 0x0 ;  /* 0x0000000000007b1d */ /* 0x000fec0000010000 */
[----:B------:R-:W-:Y:S05]  /*0b10*/  @P1 BRA `(.L_x_206) ;  /* 0x0000035000001947 */ /* 0x000fea0003800000 */
[----:B0-----:R0:W1:Y:S04]  /*0b20*/  LDS R13, [R7.X4] ;  /* 0x00000000070d7984 */ /* 0x0010680000004800 */
[----:B------:R0:W2:Y:S04]  /*0b30*/  LDS R11, [R7.X4+0x3000] ;  /* 0x00300000070b7984 */ /* 0x0000a80000004800 */
[----:B------:R0:W3:Y:S04]  /*0b40*/  LDS R10, [R7.X4+0x2000] ;  /* 0x00200000070a7984 */ /* 0x0000e80000004800 */
[----:B------:R0:W4:Y:S01]  /*0b50*/  LDS R12, [R7.X4+0x1000] ;  /* 0x00100000070c7984 */ /* 0x0001220000004800 */
[----:B------:R-:W-:Y:S05]  /*0b60*/  BRA.DIV ~URZ, `(.L_x_207) ;  /* 0x000005027f007947 */ /* 0x000fea000b800000 */
[----:B----4-:R4:W0:Y:S02]  /*0b70*/  SHFL.BFLY PT, R14, R12, 0x1, 0x1f ;  /* 0x0c201f000c0e7f89 */ /* 0x01082400000e0000 */
.L_x_213:
[----:B0---4-:R-:W-:Y:S01]  /*0b80*/  FADD.FTZ R12, R12, R14 ;  /* 0x0000000e0c0c7221 */ /* 0x011fe20000010000 */
[----:B------:R-:W-:Y:S05]  /*0b90*/  BRA.DIV ~URZ, `(.L_x_208) ;  /* 0x000005427f007947 */ /* 0x000fea000b800000 */
[----:B--2---:R-:W0:Y:S04]  /*0ba0*/  SHFL.BFLY PT, R16, R11, 0x1, 0x1f ;  /* 0x0c201f000b107f89 */ /* 0x004e2800000e0000 */
[----:B-1----:R-:W1:Y:S04]  /*0bb0*/  SHFL.BFLY PT, R8, R13, 0x1, 0x1f ;  /* 0x0c201f000d087f89 */ /* 0x002e6800000e0000 */
[----:B---3--:R-:W2:Y:S01]  /*0bc0*/  SHFL.BFLY PT, R9, R10, 0x1, 0x1f ;  /* 0x0c201f000a097f89 */ /* 0x008ea200000e0000 */
[----:B0-----:R-:W-:-:S02]  /*0bd0*/  FADD.FTZ R16, R11, R16 ;  /* 0x000000100b107221 */ /* 0x001fc40000010000 */
[----:B-1----:R-:W-:-:S03]  /*0be0*/  FADD.FTZ R14, R13, R8 ;  /* 0x000000080d0e7221 */ /* 0x002fc60000010000 */
[----:B------:R-:W0:Y:S01]  /*0bf0*/  SHFL.BFLY PT, R17, R16, 0x2, 0x1f ;  /* 0x0c401f0010117f89 */ /* 0x000e2200000e0000 */
[----:B--2---:R-:W-:-:S03]  /*0c00*/  FADD.FTZ R19, R10, R9 ;  /* 0x000000090a137221 */ /* 0x004fc60000010000 */
[----:B------:R-:W1:Y:S04]  /*0c10*/  SHFL.BFLY PT, R15, R14, 0x2, 0x1f ;  /* 0x0c401f000e0f7f89 */ /* 0x000e6800000e0000 */
[----:B------:R-:W2:Y:S04]  /*0c20*/  SHFL.BFLY PT, R9, R12, 0x2, 0x1f ;  /* 0x0c401f000c097f89 */ /* 0x000ea800000e0000 */
[----:B------:R-:W3:Y:S01]  /*0c30*/  SHFL.BFLY PT, R8, R19, 0x2, 0x1f ;  /* 0x0c401f0013087f89 */ /* 0x000ee200000e0000 */
[----:B0-----:R-:W-:Y:S02]  /*0c40*/  FADD.FTZ R17, R16, R17 ;  /* 0x0000001110117221 */ /* 0x001fe40000010000 */
[----:B-1----:R-:W-:-:S03]  /*0c50*/  FADD.FTZ R15, R14, R15 ;  /* 0x0000000f0e0f7221 */ /* 0x002fc60000010000 */
[----:B------:R-:W0:Y:S01]  /*0c60*/  SHFL.BFLY PT, R18, R17, 0x4, 0x1f ;  /* 0x0c801f0011127f89 */ /* 0x000e2200000e0000 */
[----:B--2---:R-:W-:-:S03]  /*0c70*/  FADD.FTZ R9, R12, R9 ;  /* 0x000000090c097221 */ /* 0x004fc60000010000 */
[----:B------:R-:W1:Y:S01]  /*0c80*/  SHFL.BFLY PT, R10, R15, 0x4, 0x1f ;  /* 0x0c801f000f0a7f89 */ /* 0x000e6200000e0000 */
[----:B---3--:R-:W-:-:S03]  /*0c90*/  FADD.FTZ R20, R19, R8 ;  /* 0x0000000813147221 */ /* 0x008fc60000010000 */
[----:B------:R-:W2:Y:S04]  /*0ca0*/  SHFL.BFLY PT, R8, R9, 0x4, 0x1f ;  /* 0x0c801f0009087f89 */ /* 0x000ea800000e0000 */
[----:B------:R-:W3:Y:S01]  /*0cb0*/  SHFL.BFLY PT, R11, R20, 0x4, 0x1f ;  /* 0x0c801f00140b7f89 */ /* 0x000ee200000e0000 */
[----:B0-----:R-:W-:Y:S02]  /*0cc0*/  FADD.FTZ R14, R17, R18 ;  /* 0x00000012110e7221 */ /* 0x001fe40000010000 */
[----:B-1----:R-:W-:-:S03]  /*0cd0*/  FADD.FTZ R10, R15, R10 ;  /* 0x0000000a0f0a7221 */ /* 0x002fc60000010000 */
[----:B------:R-:W-:Y:S01]  /*0ce0*/  SHFL.BFLY PT, R19, R14, 0x8, 0x1f ;  /* 0x0d001f000e137f89 */ /* 0x000fe200000e0000 */
[----:B--2---:R-:W-:-:S03]  /*0cf0*/  FADD.FTZ R8, R9, R8 ;  /* 0x0000000809087221 */ /* 0x004fc60000010000 */
[----:B------:R-:W0:Y:S01]  /*0d00*/  SHFL.BFLY PT, R13, R10, 0x8, 0x1f ;  /* 0x0d001f000a0d7f89 */ /* 0x000e2200000e0000 */
[----:B---3--:R-:W-:-:S03]  /*0d10*/  FADD.FTZ R16, R20, R11 ;  /* 0x0000000b14107221 */ /* 0x008fc60000010000 */
[----:B------:R-:W1:Y:S04]  /*0d20*/  SHFL.BFLY PT, R11, R8, 0x8, 0x1f ;  /* 0x0d001f00080b7f89 */ /* 0x000e6800000e0000 */
[----:B------:R-:W2:Y:S01]  /*0d30*/  SHFL.BFLY PT, R9, R16, 0x8, 0x1f ;  /* 0x0d001f0010097f89 */ /* 0x000ea200000e0000 */
[----:B0-----:R-:W-:Y:S02]  /*0d40*/  FADD.FTZ R13, R10, R13 ;  /* 0x0000000d0a0d7221 */ /* 0x001fe40000010000 */
[----:B-1----:R-:W-:-:S03]  /*0d50*/  FADD.FTZ R12, R8, R11 ;  /* 0x0000000b080c7221 */ /* 0x002fc60000010000 */
[----:B------:R0:W1:Y:S01]  /*0d60*/  SHFL.BFLY PT, R18, R13, 0x10, 0x1f ;  /* 0x0e001f000d127f89 */ /* 0x00006200000e0000 */
[----:B------:R-:W-:Y:S02]  /*0d70*/  FADD.FTZ R11, R14, R19 ;  /* 0x000000130e0b7221 */ /* 0x000fe40000010000 */
[----:B--2---:R-:W-:Y:S01]  /*0d80*/  FADD.FTZ R19, R16, R9 ;  /* 0x0000000910137221 */ /* 0x004fe20000010000 */
[----:B------:R0:W2:Y:S04]  /*0d90*/  SHFL.BFLY PT, R15, R12, 0x10, 0x1f ;  /* 0x0e001f000c0f7f89 */ /* 0x0000a800000e0000 */
[----:B------:R0:W3:Y:S04]  /*0da0*/  SHFL.BFLY PT, R20, R11, 0x10, 0x1f ;  /* 0x0e001f000b147f89 */ /* 0x0000e800000e0000 */
[----:B------:R0:W4:Y:S02]  /*0db0*/  SHFL.BFLY PT, R8, R19, 0x10, 0x1f ;  /* 0x0e001f0013087f89 */ /* 0x00012400000e0000 */
.L_x_214:
[----:B------:R-:W-:Y:S01]  /*0dc0*/  ISETP.NE.AND P1, PT, R2, RZ, PT ;  /* 0x000000ff0200720c */ /* 0x000fe20003f25270 */
[----:B-1----:R-:W-:-:S02]  /*0dd0*/  FADD.FTZ R18, R18, R13 ;  /* 0x0000000d12127221 */ /* 0x002fc40000010000 */
[----:B0-2---:R-:W-:Y:S02]  /*0de0*/  FADD.FTZ R12, R15, R12 ;  /* 0x0000000c0f0c7221 */ /* 0x005fe40000010000 */
[----:B----4-:R-:W-:Y:S02]  /*0df0*/  FADD.FTZ R8, R8, R19 ;  /* 0x0000001308087221 */ /* 0x010fe40000010000 */
[----:B---3--:R-:W-:-:S06]  /*0e00*/  FADD.FTZ R20, R20, R11 ;  /* 0x0000000b14147221 */ /* 0x008fcc0000010000 */
[----:B------:R-:W-:-:S04]  /*0e10*/  @!P1 SHF.R.U32.HI R9, RZ, 0x3, R0 ;  /* 0x00000003ff099819 */ /* 0x000fc80000011600 */
[----:B------:R-:W-:-:S05]  /*0e20*/  @!P1 LOP3.LUT R9, R9, 0x1ffffffc, RZ, 0xc0, !PT ;  /* 0x1ffffffc09099812 */ /* 0x000fca00078ec0ff */
[----:B------:R0:W-:Y:S04]  /*0e30*/  @!P1 STS [R9+0x4000], R18 ;  /* 0x0040001209009388 */ /* 0x0001e80000000800 */
[----:B------:R0:W-:Y:S04]  /*0e40*/  @!P1 STS [R9+0x4080], R12 ;  /* 0x0040800c09009388 */ /* 0x0001e80000000800 */
[----:B------:R0:W-:Y:S04]  /*0e50*/  @!P1 STS [R9+0x4100], R8 ;  /* 0x0041000809009388 */ /* 0x0001e80000000800 */
[----:B------:R0:W-:Y:S02]  /*0e60*/  @!P1 STS [R9+0x4180], R20 ;  /* 0x0041801409009388 */ /* 0x0001e40000000800 */
.L_x_206:
[----:B0-----:R-:W-:Y:S01]  /*0e70*/  SHF.L.U32 R8, R5, 0x1, RZ ;  /* 0x0000000105087819 */ /* 0x001fe200000006ff */
[----:B------:R-:W-:Y:S01]  /*0e80*/  WARPSYNC 0xffffffff ;  /* 0xffffffff00007948 */ /* 0x000fe20003800000 */
[----:B------:R-:W-:Y:S02]  /*0e90*/  BAR.SYNC.DEFER_BLOCKING 0x0 ;  /* 0x0000000000007b1d */ /* 0x000fe40000010000 */
[----:B------:R-:W-:-:S04]  /*0ea0*/  ISETP.GE.U32.OR P1, PT, R8, c[0x0][0x168], P0 ;  /* 0x00005a0008007a0c */ /* 0x000fc80000726470 */
[----:B------:R-:W-:Y:S09]  /*0eb0*/  BSSY B0, `(.L_x_209) ;  /* 0x0000015000007945 */ /* 0x000ff20003800000 */
[----:B------:R-:W-:Y:S05]  /*0ec0*/  @P1 BRA `(.L_x_210) ;  /* 0x0000013000001947 */ /* 0x000fea0003800000 */
[----:B------:R-:W-:Y:S01]  /*0ed0*/  SHF.L.U32 R8, R0, 0x3, RZ ;  /* 0x0000000300087819 */ /* 0x000fe200000006ff */
[----:B------:R-:W-:-:S03]  /*0ee0*/  HFMA2.MMA R18, -RZ, RZ, 0, 2.384185791015625e-07 ;  /* 0x00000004ff127435 */ /* 0x000fc600000001ff */
[----:B------:R-:W-:-:S05]  /*0ef0*/  LOP3.LUT R16, R8, 0xf8, RZ, 0xc0, !PT ;  /* 0x000000f808107812 */ /* 0x000fca00078ec0ff */
[----:B------:R-:W0:Y:S04]  /*0f00*/  LDS.64 R8, [R16+0x4180] ;  /* 0x0041800010087984 */ /* 0x000e280000000a00 */
[----:B------:R-:W1:Y:S04]  /*0f10*/  LDS.64 R12, [R16+0x4000] ;  /* 0x00400000100c7984 */ /* 0x000e680000000a00 */
[----:B------:R-:W2:Y:S04]  /*0f20*/  LDS.64 R10, [R16+0x4100] ;  /* 0x00410000100a7984 */ /* 0x000ea80000000a00 */
[----:B------:R-:W3:Y:S01]  /*0f30*/  LDS.64 R14, [R16+0x4080] ;  /* 0x00408000100e7984 */ /* 0x000ee20000000a00 */
[----:B0-----:R-:W-:Y:S01]  /*0f40*/  F2FP.BF16.PACK_AB R23, R9, R8 ;  /* 0x000000080917723e */ /* 0x001fe200000010ff */
[----:B------:R-:W-:Y:S01]  /*0f50*/  IMAD.WIDE.U32 R8, R5, R18, c[0x0][0x268] ;  /* 0x00009a0005087625 */ /* 0x000fe200078e0012 */
[----:B-1----:R-:W-:-:S03]  /*0f60*/  F2FP.BF16.PACK_AB R17, R13, R12 ;  /* 0x0000000c0d11723e */ /* 0x002fc600000010ff */
[----:B------:R-:W-:Y:S01]  /*0f70*/  IMAD.WIDE.U32 R12, R5, R18, c[0x0][0x278] ;  /* 0x00009e00050c7625 */ /* 0x000fe200078e0012 */
[----:B--2---:R-:W-:-:S03]  /*0f80*/  F2FP.BF16.PACK_AB R21, R11, R10 ;  /* 0x0000000a0b15723e */ /* 0x004fc600000010ff */
[----:B------:R-:W-:Y:S01]  /*0f90*/  IMAD.WIDE.U32 R10, R5, R18, c[0x0][0x260] ;  /* 0x00009800050a7625 */ /* 0x000fe200078e0012 */
[----:B------:R0:W-:Y:S01]  /*0fa0*/  STG.E [R8.64], R17 ;  /* 0x0000001108007986 */ /* 0x0001e2000c101904 */
[----:B---3--:R-:W-:Y:S02]  /*0fb0*/  F2FP.BF16.PACK_AB R19, R15, R14 ;  /* 0x0000000e0f13723e */ /* 0x008fe400000010ff */
[----:B------:R-:W-:-:S03]  /*0fc0*/  IMAD.WIDE.U32 R14, R5, R18, c[0x0][0x270] ;  /* 0x00009c00050e7625 */ /* 0x000fc600078e0012 */
[----:B------:R0:W-:Y:S04]  /*0fd0*/  STG.E [R10.64], R19 ;  /* 0x000000130a007986 */ /* 0x0001e8000c101904 */
[----:B------:R0:W-:Y:S04]  /*0fe0*/  STG.E [R12.64], R21 ;  /* 0x000000150c007986 */ /* 0x0001e8000c101904 */
[----:B------:R0:W-:Y:S02]  /*0ff0*/  STG.E [R14.64], R23 ;  /* 0x000000170e007986 */ /* 0x0001e4000c101904 */
.L_x_210:
[----:B------:R-:W-:Y:S05]  /*1000*/  BSYNC B0 ;  /* 0x0000000000007941 */ /* 0x000fea0003800000 */
.L_x_209:
[C---:B------:R-:W-:Y:S02]  /*1010*/  ISETP.GT.U32.AND P1, PT, R4.reuse, -0xa01, PT ;  /* 0xfffff5ff0400780c */ /* 0x040fe40003f24070 */
[----:B------:R-:W-:-:S02]  /*1020*/  IADD3 R4, R4, 0xa00, RZ ;  /* 0x00000a0004047810 */ /* 0x000fc40007ffe0ff */
[----:B------:R-:W-:-:S09]  /*1030*/  IADD3 R5, R5, 0x500, RZ ;  /* 0x0000050005057810 */ /* 0x000fd20007ffe0ff */
[----:B0-----:R-:W-:Y:S01]  /*1040*/  @!P1 CALL.REL.NOINC `(.L_x_211) ;  /* 0x0000001000009944 */ /* 0x001fe20003c00000 */
[----:B------:R-:W-:Y:S05]  /*1050*/  BRA `(.L_x_212) ;  /* 0xfffff0d000007947 */ /* 0x000fea000383ffff */
.L_x_211:
[----:B------:R-:W-:Y:S05]  /*1060*/  EXIT ;  /* 0x000000000000794d */ /* 0x000fea0003800000 */
.L_x_207:
[----:B------:R-:W-:Y:S01]  /*1070*/  HFMA2.MMA R17, -RZ, RZ, 0, 1.847743988037109375e-06 ;  /* 0x0000001fff117435 */ /* 0x000fe200000001ff */
[----:B----4-:R-:W-:Y:S01]  /*1080*/  IMAD.MOV.U32 R19, RZ, RZ, R12 ;  /* 0x000000ffff137224 */ /* 0x010fe200078e000c */
[----:B------:R-:W-:Y:S02]  /*1090*/  MOV R16, 0x1 ;  /* 0x0000000100107802 */ /* 0x000fe40000000f00 */
[----:B------:R-:W-:Y:S02]  /*10a0*/  MOV R14, 0xffffffff ;  /* 0xffffffff000e7802 */ /* 0x000fe40000000f00 */
[----:B------:R-:W-:Y:S02]  /*10b0*/  MOV R8, 0x10d0 ;  /* 0x000010d000087802 */ /* 0x000fe40000000f00 */
[----:B0123--:R-:W-:Y:S05]  /*10c0*/  CALL.REL.NOINC `($__internal_7_$__cuda_sm70_shflsync_bfly_p) ;  /* 0x000007b000007944 */ /* 0x00ffea0003c00000 */
[----:B01----:R-:W-:Y:S05]  /*10d0*/  BRA `(.L_x_213) ;  /* 0xfffffaa000007947 */ /* 0x003fea000383ffff */
.L_x_208:
[----:B------:R-:W-:Y:S01]  /*10e0*/  HFMA2.MMA R16, -RZ, RZ, 0, 1.1920928955078125e-07 ;  /* 0x00000002ff107435 */ /* 0x000fe200000001ff */
[----:B------:R-:W-:Y:S01]  /*10f0*/  IMAD.MOV.U32 R19, RZ, RZ, R12 ;  /* 0x000000ffff137224 */ /* 0x000fe200078e000c */
[----:B------:R-:W-:Y:S02]  /*1100*/  MOV R17, 0x1f ;  /* 0x0000001f00117802 */ /* 0x000fe40000000f00 */
[----:B------:R-:W-:-:S02]  /*1110*/  MOV R14, 0xffffffff ;  /* 0xffffffff000e7802 */ /* 0x000fc40000000f00 */
[----:B------:R-:W-:Y:S02]  /*1120*/  MOV R8, 0x1140 ;  /* 0x0000114000087802 */ /* 0x000fe40000000f00 */
[----:B-123--:R-:W-:Y:S05]  /*1130*/  CALL.REL.NOINC `($__internal_7_$__cuda_sm70_shflsync_bfly_p) ;  /* 0x0000074000007944 */ /* 0x00efea0003c00000 */
[----:B0-----:R-:W-:Y:S01]  /*1140*/  HFMA2.MMA R17, -RZ, RZ, 0, 1.847743988037109375e-06 ;  /* 0x0000001fff117435 */ /* 0x001fe200000001ff */
[----:B-1----:R-:W-:Y:S01]  /*1150*/  FADD.FTZ R19, R12, R14 ;  /* 0x0000000e0c137221 */ /* 0x002fe20000010000 */
[----:B------:R-:W-:Y:S01]  /*1160*/  MOV R14, 0xffffffff ;  /* 0xffffffff000e7802 */ /* 0x000fe20000000f00 */
[----:B------:R-:W-:Y:S01]  /*1170*/  IMAD.MOV.U32 R16, RZ, RZ, 0x4 ;  /* 0x00000004ff107424 */ /* 0x000fe200078e00ff */
[----:B------:R-:W-:Y:S02]  /*1180*/  MOV R8, 0x11a0 ;  /* 0x000011a000087802 */ /* 0x000fe40000000f00 */
[----:B------:R-:W-:Y:S05]  /*1190*/  CALL.REL.NOINC `($__internal_7_$__cuda_sm70_shflsync_bfly_p) ;  /* 0x000006e000007944 */ /* 0x000fea0003c00000 */
[----:B0-----:R-:W-:Y:S01]  /*11a0*/  HFMA2.MMA R16, -RZ, RZ, 0, 4.76837158203125e-07 ;  /* 0x00000008ff107435 */ /* 0x001fe200000001ff */
[----:B-1----:R-:W-:Y:S01]  /*11b0*/  FADD.FTZ R19, R19, R14 ;  /* 0x0000000e13137221 */ /* 0x002fe20000010000 */
[----:B------:R-:W-:Y:S01]  /*11c0*/  MOV R14, 0xffffffff ;  /* 0xffffffff000e7802 */ /* 0x000fe20000000f00 */
[----:B------:R-:W-:Y:S01]  /*11d0*/  IMAD.MOV.U32 R17, RZ, RZ, 0x1f ;  /* 0x0000001fff117424 */ /* 0x000fe200078e00ff */
[----:B------:R-:W-:Y:S02]  /*11e0*/  MOV R8, 0x1200 ;  /* 0x0000120000087802 */ /* 0x000fe40000000f00 */
[----:B------:R-:W-:Y:S05]  /*11f0*/  CALL.REL.NOINC `($__internal_7_$__cuda_sm70_shflsync_bfly_p) ;  /* 0x0000068000007944 */ /* 0x000fea0003c00000 */
[----:B-1----:R-:W-:Y:S01]  /*1200*/  FADD.FTZ R12, R19, R14 ;  /* 0x0000000e130c7221 */ /* 0x002fe20000010000 */
[----:B0-----:R-:W-:Y:S01]  /*1210*/  HFMA2.MMA R16, -RZ, RZ, 0, 9.5367431640625e-07 ;  /* 0x00000010ff107435 */ /* 0x001fe200000001ff */
[----:B------:R-:W-:Y:S01]  /*1220*/  MOV R17, 0x1f ;  /* 0x0000001f00117802 */ /* 0x000fe20000000f00 */
[----:B------:R-:W-:Y:S01]  /*1230*/  IMAD.MOV.U32 R14, RZ, RZ, -0x1 ;  /* 0xffffffffff0e7424 */ /* 0x000fe200078e00ff */
[----:B------:R-:W-:-:S02]  /*1240*/  MOV R8, 0x1270 ;  /* 0x0000127000087802 */ /* 0x000fc40000000f00 */
[----:B------:R-:W-:Y:S02]  /*1250*/  MOV R19, R12 ;  /* 0x0000000c00137202 */ /* 0x000fe40000000f00 */
[----:B------:R-:W-:Y:S05]  /*1260*/  CALL.REL.NOINC `($__internal_7_$__cuda_sm70_shflsync_bfly_p) ;  /* 0x0000061000007944 */ /* 0x000fea0003c00000 */
[----:B0-----:R-:W-:Y:S01]  /*1270*/  HFMA2.MMA R17, -RZ, RZ, 0, 1.847743988037109375e-06 ;  /* 0x0000001fff117435 */ /* 0x001fe200000001ff */
[----:B-1----:R-:W-:Y:S01]  /*1280*/  MOV R15, R14 ;  /* 0x0000000e000f7202 */ /* 0x002fe20000000f00 */
[----:B------:R-:W-:Y:S01]  /*1290*/  IMAD.MOV.U32 R16, RZ, RZ, 0x1 ;  /* 0x00000001ff107424 */ /* 0x000fe200078e00ff */
[----:B------:R-:W-:Y:S02]  /*12a0*/  MOV R19, R13 ;  /* 0x0000000d00137202 */ /* 0x000fe40000000f00 */
[----:B------:R-:W-:Y:S02]  /*12b0*/  MOV R14, 0xffffffff ;  /* 0xffffffff000e7802 */ /* 0x000fe40000000f00 */
[----:B------:R-:W-:Y:S02]  /*12c0*/  MOV R8, 0x12e0 ;  /* 0x000012e000087802 */ /* 0x000fe40000000f00 */
[----:B------:R-:W-:Y:S05]  /*12d0*/  CALL.REL.NOINC `($__internal_7_$__cuda_sm70_shflsync_bfly_p) ;  /* 0x000005a000007944 */ /* 0x000fea0003c00000 */
[----:B0-----:R-:W-:Y:S01]  /*12e0*/  HFMA2.MMA R16, -RZ, RZ, 0, 1.1920928955078125e-07 ;  /* 0x00000002ff107435 */ /* 0x001fe200000001ff */
[----:B-1----:R-:W-:Y:S01]  /*12f0*/  FADD.FTZ R19, R13, R14 ;  /* 0x0000000e0d137221 */ /* 0x002fe20000010000 */
[----:B------:R-:W-:Y:S01]  /*1300*/  MOV R14, 0xffffffff ;  /* 0xffffffff000e7802 */ /* 0x000fe20000000f00 */
[----:B------:R-:W-:Y:S01]  /*1310*/  IMAD.MOV.U32 R17, RZ, RZ, 0x1f ;  /* 0x0000001fff117424 */ /* 0x000fe200078e00ff */
[----:B------:R-:W-:-:S02]  /*1320*/  MOV R8, 0x1340 ;  /* 0x0000134000087802 */ /* 0x000fc40000000f00 */
[----:B------:R-:W-:Y:S05]  /*1330*/  CALL.REL.NOINC `($__internal_7_$__cuda_sm70_shflsync_bfly_p) ;  /* 0x0000054000007944 */ /* 0x000fea0003c00000 */
[----:B0-----:R-:W-:Y:S01]  /*1340*/  HFMA2.MMA R16, -RZ, RZ, 0, 2.384185791015625e-07 ;  /* 0x00000004ff107435 */ /* 0x001fe200000001ff */
[----:B-1----:R-:W-:Y:S01]  /*1350*/  FADD.FTZ R19, R19, R14 ;  /* 0x0000000e13137221 */ /* 0x002fe20000010000 */
[----:B------:R-:W-:Y:S01]  /*1360*/  MOV R17, 0x1f ;  /* 0x0000001f00117802 */ /* 0x000fe20000000f00 */
[----:B------:R-:W-:Y:S01]  /*1370*/  IMAD.MOV.U32 R14, RZ, RZ, -0x1 ;  /* 0xffffffffff0e7424 */ /* 0x000fe200078e00ff */
[----:B------:R-:W-:-:S02]  /*1380*/  MOV R8, 0x13a0 ;  /* 0x000013a000087802 */ /* 0x000fc40000000f00 */
[----:B------:R-:W-:Y:S05]  /*1390*/  CALL.REL.NOINC `($__internal_7_$__cuda_sm70_shflsync_bfly_p) ;  /* 0x000004e000007944 */ /* 0x000fea0003c00000 */
[----:B0-----:R-:W-:Y:S01]  /*13a0*/  HFMA2.MMA R16, -RZ, RZ, 0, 4.76837158203125e-07 ;  /* 0x00000008ff107435 */ /* 0x001fe200000001ff */
[----:B-1----:R-:W-:Y:S01]  /*13b0*/  FADD.FTZ R19, R19, R14 ;  /* 0x0000000e13137221 */ /* 0x002fe20000010000 */
[----:B------:R-:W-:-:S02]  /*13c0*/  MOV R17, 0x1f ;  /* 0x0000001f00117802 */ /* 0x000fc40000000f00 */
[----:B------:R-:W-:Y:S02]  /*13d0*/  MOV R14, 0xffffffff ;  /* 0xffffffff000e7802 */ /* 0x000fe40000000f00 */
[----:B------:R-:W-:Y:S02]  /*13e0*/  MOV R8, 0x1400 ;  /* 0x0000140000087802 */ /* 0x000fe40000000f00 */
[----:B------:R-:W-:Y:S05]  /*13f0*/  CALL.REL.NOINC `($__internal_7_$__cuda_sm70_shflsync_bfly_p) ;  /* 0x0000048000007944 */ /* 0x000fea0003c00000 */
[----:B-1----:R-:W-:Y:S01]  /*1400*/  FADD.FTZ R13, R19, R14 ;  /* 0x0000000e130d7221 */ /* 0x002fe20000010000 */
[----:B0-----:R-:W-:Y:S01]  /*1410*/  HFMA2.MMA R17, -RZ, RZ, 0, 1.847743988037109375e-06 ;  /* 0x0000001fff117435 */ /* 0x001fe200000001ff */
[----:B------:R-:W-:Y:S01]  /*1420*/  IMAD.MOV.U32 R16, RZ, RZ, 0x10 ;  /* 0x00000010ff107424 */ /* 0x000fe200078e00ff */
[----:B------:R-:W-:Y:S02]  /*1430*/  MOV R14, 0xffffffff ;  /* 0xffffffff000e7802 */ /* 0x000fe40000000f00 */
[----:B------:R-:W-:Y:S02]  /*1440*/  MOV R19, R13 ;  /* 0x0000000d00137202 */ /* 0x000fe40000000f00 */
[----:B------:R-:W-:Y:S02]  /*1450*/  MOV R8, 0x1470 ;  /* 0x0000147000087802 */ /* 0x000fe40000000f00 */
[----:B------:R-:W-:Y:S05]  /*1460*/  CALL.REL.NOINC `($__internal_7_$__cuda_sm70_shflsync_bfly_p) ;  /* 0x0000041000007944 */ /* 0x000fea0003c00000 */
[----:B0-----:R-:W-:Y:S01]  /*1470*/  HFMA2.MMA R16, -RZ, RZ, 0, 5.9604644775390625e-08 ;  /* 0x00000001ff107435 */ /* 0x001fe200000001ff */
[----:B-1----:R-:W-:Y:S01]  /*1480*/  IMAD.MOV.U32 R18, RZ, RZ, R14 ;  /* 0x000000ffff127224 */ /* 0x002fe200078e000e */
[----:B------:R-:W-:Y:S01]  /*1490*/  MOV R19, R11 ;  /* 0x0000000b00137202 */ /* 0x000fe20000000f00 */
[----:B------:R-:W-:Y:S01]  /*14a0*/  IMAD.MOV.U32 R14, RZ, RZ, -0x1 ;  /* 0xffffffffff0e7424 */ /* 0x000fe200078e00ff */
[----:B------:R-:W-:-:S02]  /*14b0*/  MOV R17, 0x1f ;  /* 0x0000001f00117802 */ /* 0x000fc40000000f00 */
[----:B------:R-:W-:Y:S02]  /*14c0*/  MOV R8, 0x14e0 ;  /* 0x000014e000087802 */ /* 0x000fe40000000f00 */
[----:B------:R-:W-:Y:S05]  /*14d0*/  CALL.REL.NOINC `($__internal_7_$__cuda_sm70_shflsync_bfly_p) ;  /* 0x000003a000007944 */ /* 0x000fea0003c00000 */
[----:B0-----:R-:W-:Y:S01]  /*14e0*/  HFMA2.MMA R16, -RZ, RZ, 0, 1.1920928955078125e-07 ;  /* 0x00000002ff107435 */ /* 0x001fe200000001ff */
[----:B-1----:R-:W-:Y:S01]  /*14f0*/  FADD.FTZ R19, R11, R14 ;  /* 0x0000000e0b137221 */ /* 0x002fe20000010000 */
[----:B------:R-:W-:Y:S02]  /*1500*/  MOV R17, 0x1f ;  /* 0x0000001f00117802 */ /* 0x000fe40000000f00 */
[----:B------:R-:W-:Y:S02]  /*1510*/  MOV R14, 0xffffffff ;  /* 0xffffffff000e7802 */ /* 0x000fe40000000f00 */
[----:B------:R-:W-:Y:S02]  /*1520*/  MOV R8, 0x1540 ;  /* 0x0000154000087802 */ /* 0x000fe40000000f00 */
[----:B------:R-:W-:Y:S05]  /*1530*/  CALL.REL.NOINC `($__internal_7_$__cuda_sm70_shflsync_bfly_p) ;  /* 0x0000034000007944 */ /* 0x000fea0003c00000 */
[----:B0-----:R-:W-:Y:S01]  /*1540*/  HFMA2.MMA R17, -RZ, RZ, 0, 1.847743988037109375e-06 ;  /* 0x0000001fff117435 */ /* 0x001fe200000001ff */
[----:B-1----:R-:W-:Y:S01]  /*1550*/  FADD.FTZ R19, R19, R14 ;  /* 0x0000000e13137221 */ /* 0x002fe20000010000 */
[----:B------:R-:W-:Y:S01]  /*1560*/  MOV R14, 0xffffffff ;  /* 0xffffffff000e7802 */ /* 0x000fe20000000f00 */
[----:B------:R-:W-:Y:S01]  /*1570*/  IMAD.MOV.U32 R16, RZ, RZ, 0x4 ;  /* 0x00000004ff107424 */ /* 0x000fe200078e00ff */
[----:B------:R-:W-:-:S02]  /*1580*/  MOV R8, 0x15a0 ;  /* 0x000015a000087802 */ /* 0x000fc40000000f00 */
[----:B------:R-:W-:Y:S05]  /*1590*/  CALL.REL.NOINC `($__internal_7_$__cuda_sm70_shflsync_bfly_p) ;  /* 0x000002e000007944 */ /* 0x000fea0003c00000 */
[----:B0-----:R-:W-:Y:S01]  /*15a0*/  HFMA2.MMA R16, -RZ, RZ, 0, 4.76837158203125e-07 ;  /* 0x00000008ff107435 */ /* 0x001fe200000001ff */
[----:B-1----:R-:W-:Y:S01]  /*15b0*/  FADD.FTZ R19, R19, R14 ;  /* 0x0000000e13137221 */ /* 0x002fe20000010000 */
[----:B------:R-:W-:Y:S01]  /*15c0*/  MOV R14, 0xffffffff ;  /* 0xffffffff000e7802 */ /* 0x000fe20000000f00 */
[----:B------:R-:W-:Y:S01]  /*15d0*/  IMAD.MOV.U32 R17, RZ, RZ, 0x1f ;  /* 0x0000001fff117424 */ /* 0x000fe200078e00ff */
[----:B------:R-:W-:-:S02]  /*15e0*/  MOV R8, 0x1600 ;  /* 0x0000160000087802 */ /* 0x000fc40000000f00 */
        /* <DEDUP_REMOVED lines=33> */
[----:B0-----:R-:W-:Y:S01]  /*1800*/  HFMA2.MMA R17, -RZ, RZ, 0, 1.847743988037109375e-06 ;  /* 0x0000001fff117435 */ /* 0x001fe200000001ff */
[----:B-1----:R-:W-:Y:S01]  /*1810*/  FADD.FTZ R19, R19, R14 ;  /* 0x0000000e13137221 */ /* 0x002fe20000010000 */
[----:B------:R-:W-:Y:S01]  /*1820*/  MOV R14, 0xffffffff ;  /* 0xffffffff000e7802 */ /* 0x000fe20000000f00 */
[----:B------:R-:W-:Y:S01]  /*1830*/  IMAD.MOV.U32 R16, RZ, RZ, 0x10 ;  /* 0x00000010ff107424 */ /* 0x000fe200078e00ff */
[----:B------:R-:W-:Y:S02]  /*1840*/  MOV R8, 0x1860 ;  /* 0x0000186000087802 */ /* 0x000fe40000000f00 */
[----:B------:R-:W-:Y:S05]  /*1850*/  CALL.REL.NOINC `($__internal_7_$__cuda_sm70_shflsync_bfly_p) ;  /* 0x0000002000007944 */ /* 0x000fea0003c00000 */
[----:B-1----:R-:W-:Y:S01]  /*1860*/  MOV R8, R14 ;  /* 0x0000000e00087202 */ /* 0x002fe20000000f00 */
[----:B0-----:R-:W-:Y:S05]  /*1870*/  BRA `(.L_x_214) ;  /* 0xfffff54000007947 */ /* 0x001fea000383ffff */
        .weak           $__internal_7_$__cuda_sm70_shflsync_bfly_p
        .type           $__internal_7_$__cuda_sm70_shflsync_bfly_p,@function
        .size           $__internal_7_$__cuda_sm70_shflsync_bfly_p,(.L_x_2754 - $__internal_7_$__cuda_sm70_shflsync_bfly_p)
$__internal_7_$__cuda_sm70_shflsync_bfly_p:
[----:B------:R-:W-:Y:S01]  /*1880*/  HFMA2.MMA R9, -RZ, RZ, 0, 0 ;  /* 0x00000000ff097435 */ /* 0x000fe200000001ff */
[----:B------:R-:W-:Y:S04]  /*1890*/  WARPSYNC R14 ;  /* 0x0000000e00007348 */ /* 0x000fe80003800000 */
[----:B------:R0:W1:Y:S01]  /*18a0*/  SHFL.BFLY PT, R14, R19, R16, R17 ;  /* 0x0c000010130e7389 */ /* 0x00006200000e0011 */
[----:B------:R-:W-:Y:S05]  /*18b0*/  RET.REL.NODEC R8 `(_ZN10layer_norm40ln_parallel_residual_bwd_finalize_kernelINS_22Kernel_traits_finalizeILj2560E13__nv_bfloat16S2_S2_S2_fjLb0ELj1024ELj4ENS_18Kernel_traits_baseILj2560ES2_S2_S2_S2_fjLj1024EEEEELb0EEEvNS_9BwdParamsE) ;  /* 0xffffe74008007950 */ /* 0x000fea0003c3ffff */
.L_x_215:
        /* <DEDUP_REMOVED lines=12> */
.L_x_2754:


//--------------------- .text._ZN10layer_norm31ln_parallel_residual_bwd_kernelINS_13Kernel_traitsI13__nv_bfloat16S2_S2_S2_fjLj2560ELj1ELj1ELj4ELj8ENS_18Kernel_traits_baseILj2560ES2_S2_S2_S2_fjLj128EEEEELb1ELb1ELb0EEEvNS_9BwdParamsE --------------------------
	.section	.text._ZN10layer_norm31ln_parallel_residual_bwd_kernelINS_13Kernel_traitsI13__nv_bfloat16S2_S2_S2_fjLj2560ELj1ELj1ELj4ELj8ENS_18Kernel_traits_baseILj2560ES2_S2_S2_S2_fjLj128EEEEELb1ELb1ELb0EEEvNS_9BwdParamsE,"ax",@progbits
	.sectioninfo	@"SHI_REGISTERS=154"
	.align	128
        .global         _ZN10layer_norm31ln_parallel_residual_bwd_kernelINS_13Kernel_traitsI13__nv_bfloat16S2_S2_S2_fjLj2560ELj1ELj1ELj4ELj8ENS_18Kernel_traits_baseILj2560ES2_S2_S2_S2_fjLj128EEEEELb1ELb1ELb0EEEvNS_9BwdParamsE
        .type           _ZN10layer_norm31ln_parallel_residual_bwd_kernelINS_13Kernel_traitsI13__nv_bfloat16S2_S2_S2_fjLj2560ELj1ELj1ELj4ELj8ENS_18Kernel_traits_baseILj2560ES2_S2_S2_S2_fjLj128EEEEELb1ELb1ELb0EEEvNS_9BwdParamsE,@function
        .size           _ZN10layer_norm31ln_parallel_residual_bwd_kernelINS_13Kernel_traitsI13__nv_bfloat16S2_S2_S2_fjLj2560ELj1ELj1ELj4ELj8ENS_18Kernel_traits_baseILj2560ES2_S2_S2_S2_fjLj128EEEEELb1ELb1ELb0EEEvNS_9BwdParamsE,(.L_x_2755 - _ZN10layer_norm31ln_parallel_residual_bwd_kernelINS_13Kernel_traitsI13__nv_bfloat16S2_S2_S2_fjLj2560ELj1ELj1ELj4ELj8ENS_18Kernel_traits_baseILj2560ES2_S2_S2_S2_fjLj128EEEEELb1ELb1ELb0EEEvNS_9BwdParamsE)
        .other          _ZN10layer_norm31ln_parallel_residual_bwd_kernelINS_13Kernel_traitsI13__nv_bfloat16S2_S2_S2_fjLj2560ELj1ELj1ELj4ELj8ENS_18Kernel_traits_baseILj2560ES2_S2_S2_S2_fjLj128EEEEELb1ELb1ELb0EEEvNS_9BwdParamsE,@"STO_CUDA_ENTRY STV_DEFAULT"
_ZN10layer_norm31ln_parallel_residual_bwd_kernelINS_13Kernel_traitsI13__nv_bfloat16S2_S2_S2_fjLj2560ELj1ELj1ELj4ELj8ENS_18Kernel_traits_baseILj2560ES2_S2_S2_S2_fjLj128EEEEELb1ELb1ELb0EEEvNS_9BwdParamsE:
.text._ZN10layer_norm31ln_parallel_residual_bwd_kernelINS_13Kernel_traitsI13__nv_bfloat16S2_S2_S2_fjLj2560ELj1ELj1ELj4ELj8ENS_18Kernel_traits_baseILj2560ES2_S2_S2_S2_fjLj128EEEEELb1ELb1ELb0EEEvNS_9BwdParamsE:
        /* <DEDUP_REMOVED lines=18> */
[C---:B------:R-:W-:Y:S01]  /*0120*/  @P1 IMAD.WIDE.U32 R2, R12.reuse, R3, c[0x0][0x1b0] ;  /* 0x00006c000c021625 */ /* 0x040fe200078e0003 */
[----:B------:R-:W-:-:S03]  /*0130*/  @P1 LOP3.LUT R12, R12, 0x80, RZ, 0xfc, !PT ;  /* 0x000000800c0c1812 */ /* 0x000fc600078efcff */
[----:B------:R-:W-:Y:S01]  /*0140*/  @P3 IMAD.MOV.U32 R19, RZ, RZ, 0x8 ;  /* 0x00000008ff133424 */ /* 0x000fe200078e00ff */
[----:B------:R0:W5:Y:S01]  /*0150*/  @P1 LDG.E.64 R4, [R2.64] ;  /* 0x0000000402041981 */ /* 0x000162000c1e1b00 */
[C---:B------:R-:W-:Y:S01]  /*0160*/  @P2 IMAD.WIDE.U32 R16, R12.reuse, R17, c[0x0][0x1b0] ;  /* 0x00006c000c102625 */ /* 0x040fe200078e0011 */
[----:B------:R-:W-:-:S03]  /*0170*/  @P2 IADD3 R12, R12, 0x80, RZ ;  /* 0x000000800c0c2810 */ /* 0x000fc60007ffe0ff */
        /* <DEDUP_REMOVED lines=9> */
[----:B------:R-:W-:Y:S01]  /*0210*/  @P0 IMAD.WIDE.U32 R12, R12, R13, c[0x0][0x1b0] ;  /* 0x00006c000c0c0625 */ /* 0x000fe200078e000d */
[----:B0-----:R-:W-:-:S04]  /*0220*/  LEA.HI R3, R0, UR6, RZ, 0x19 ;  /* 0x0000000600037c11 */ /* 0x001fc8000f8fc8ff */
        /* <DEDUP_REMOVED lines=61> */
[----:B------:R-:W-:Y:S02]  /*0600*/  PRMT R17, R74, 0x7610, R17 ;  /* 0x000076104a117816 */ /* 0x000fe40000000011 */
[----:B------:R-:W-:Y:S02]  /*0610*/  PRMT R18, RZ, 0x5410, R27 ;  /* 0x00005410ff127816 */ /* 0x000fe4000000001b */
[----:B------:R-:W-:Y:S02]  /*0620*/  PRMT R20, RZ, 0x5410, R26 ;  /* 0x00005410ff147816 */ /* 0x000fe4000000001a */
[----:B------:R-:W-:Y:S02]  /*0630*/  PRMT R22, RZ, 0x5410, R25 ;  /* 0x00005410ff167816 */ /* 0x000fe40000000019 */
[----:B------:R-:W-:-:S02]  /*0640*/  PRMT R23, RZ, 0x5410, R23 ;  /* 0x00005410ff177816 */ /* 0x000fc40000000017 */
[----:B0-----:R-:W-:Y:S02]  /*0650*/  PRMT R24, RZ, 0x5410, R24 ;  /* 0x00005410ff187816 */ /* 0x001fe40000000018 */
.L_x_248:
[----:B------:R-:W-:-:S04]  /*0660*/  IMAD.MOV.U32 R72, RZ, RZ, 0x4 ;  /* 0x00000004ff487424 */ /* 0x000fc800078e00ff */
[----:B------:R-:W-:-:S04]  /*0670*/  IMAD.WIDE R74, R3, R72, c[0x0][0x1a0] ;  /* 0x00006800034a7625 */ /* 0x000fc800078e0248 */
[C---:B------:R-:W-:Y:S01]  /*0680*/  IMAD.WIDE R72, R3.reuse, R72, c[0x0][0x1a8] ;  /* 0x00006a0003487625 */ /* 0x040fe200078e0248 */
[----:B------:R0:W5:Y:S04]  /*0690*/  LDG.E R146, [R74.64] ;  /* 0x000000044a927981 */ /* 0x000168000c1e1900 */
[----:B------:R0:W5:Y:S01]  /*06a0*/  LDG.E R25, [R72.64] ;  /* 0x0000000448197981 */ /* 0x000162000c1e1900 */
[----:B------:R-:W-:Y:S01]  /*06b0*/  IMAD R26, R3, c[0x0][0x168], RZ ;  /* 0x00005a00031a7a24 */ /* 0x000fe200078e02ff */
[----:B------:R-:W-:Y:S01]  /*06c0*/  BSSY B0, `(.L_x_217) ;  /* 0x000004c000007945 */ /* 0x000fe20003800000 */
[----:B------:R-:W-:-:S03]  /*06d0*/  CS2R R116, SRZ ;  /* 0x0000000000747805 */ /* 0x000fc6000001ff00 */
        /* <DEDUP_REMOVED lines=11> */
[----:B------:R-:W-:-:S03]  /*0790*/  ISETP.NE.U32.AND P0, PT, RZ, c[0x0][0x250], PT ;  /* 0x00009400ff007a0c */ /* 0x000fc60003f05070 */
[----:B------:R-:W3:Y:S01]  /*07a0*/  LDG.E.64 R72, [R72.64] ;  /* 0x0000000448487981 */ /* 0x000ee2000c1e1b00 */
[----:B------:R-:W-:Y:S01]  /*07b0*/  ISETP.NE.AND.EX P0, PT, RZ, c[0x0][0x254], PT, P0 ;  /* 0x00009500ff007a0c */ /* 0x000fe20003f05300 */
[C---:B------:R-:W-:Y:S01]  /*07c0*/  IMAD.SHL.U32 R76, R26.reuse, 0x4, RZ ;  /* 0x000000041a4c7824 */ /* 0x040fe200078e00ff */
[----:B------:R-:W-:-:S04]  /*07d0*/  SHF.L.U64.HI R74, R26, 0x2, RZ ;  /* 0x000000021a4a7819 */ /* 0x000fc800000102ff */
[----:B------:R-:W-:-:S04]  /*07e0*/  IADD3 R28, P5, R76, c[0x0][0x190], RZ ;  /* 0x000064004c1c7a10 */ /* 0x000fc80007fbe0ff */
[----:B------:R-:W-:-:S03]  /*07f0*/  IADD3.X R29, R74, c[0x0][0x194], RZ, P5, !PT ;  /* 0x000065004a1d7a10 */ /* 0x000fc60002ffe4ff */
[----:B------:R-:W-:Y:S02]  /*0800*/  @P0 IADD3 R76, P5, R76, c[0x0][0x198], RZ ;  /* 0x000066004c4c0a10 */ /* 0x000fe40007fbe0ff */
[----:B------:R0:W5:Y:S02]  /*0810*/  LDG.E R28, [R28.64] ;  /* 0x000000041c1c7981 */ /* 0x000164000c1e1900 */
        /* <DEDUP_REMOVED lines=15> */
[----:B0-----:R-:W-:Y:S02]  /*0910*/  PRMT R29, RZ, 0x5410, R82 ;  /* 0x00005410ff1d7816 */ /* 0x001fe40000000052 */
[----:B----4-:R-:W-:Y:S02]  /*0920*/  PRMT R75, RZ, 0x5410, R80 ;  /* 0x00005410ff4b7816 */ /* 0x010fe40000000050 */
[----:B-1----:R-:W-:Y:S01]  /*0930*/  PRMT R77, RZ, 0x5410, R81 ;  /* 0x00005410ff4d7816 */ /* 0x002fe20000000051 */
[----:B---3--:R-:W-:Y:S01]  /*0940*/  IMAD.MOV.U32 R30, RZ, RZ, R72 ;  /* 0x000000ffff1e7224 */ /* 0x008fe200078e0048 */
[----:B------:R-:W-:Y:S01]  /*0950*/  SHF.R.U64 R76, R72, 0x10, R73 ;  /* 0x00000010484c7819 */ /* 0x000fe20000001249 */
[C---:B------:R-:W-:Y:S02]  /*0960*/  FADD.FTZ R72, -R78.reuse, R79 ;  /* 0x0000004f4e487221 */ /* 0x040fe40000010100 */
[C---:B------:R-:W-:Y:S02]  /*0970*/  FADD.FTZ R74, -R78.reuse, R29 ;  /* 0x0000001d4e4a7221 */ /* 0x040fe40000010100 */
[----:B------:R-:W-:-:S02]  /*0980*/  FADD.FTZ R82, -R78, R75 ;  /* 0x0000004b4e527221 */ /* 0x000fc40000010100 */
[----:B------:R-:W-:Y:S01]  /*0990*/  FADD.FTZ R84, -R78, R77 ;  /* 0x0000004d4e547221 */ /* 0x000fe20000010100 */
[--C-:B------:R-:W-:Y:S01]  /*09a0*/  SHF.R.U32.HI R78, RZ, 0x10, R73.reuse ;  /* 0x00000010ff4e7819 */ /* 0x100fe20000011649 */
[----:B------:R-:W-:Y:S01]  /*09b0*/  IMAD.MOV.U32 R31, RZ, RZ, R73 ;  /* 0x000000ffff1f7224 */ /* 0x000fe200078e0049 */
[----:B------:R-:W-:Y:S01]  /*09c0*/  PRMT R73, RZ, 0x5410, R30 ;  /* 0x00005410ff497816 */ /* 0x000fe2000000001e */
[----:B------:R-:W-:Y:S01]  /*09d0*/  FMUL.FTZ R29, R25, R72 ;  /* 0x00000048191d7220 */ /* 0x000fe20000410000 */
[----:B------:R-:W-:-:S03]  /*09e0*/  PRMT R76, RZ, 0x5410, R76 ;  /* 0x00005410ff4c7816 */ /* 0x000fc6000000004c */
[-C--:B------:R-:W-:Y:S01]  /*09f0*/  FMUL.FTZ R80, R4, R73.reuse ;  /* 0x0000004904507220 */ /* 0x080fe20000410000 */
[----:B------:R-:W-:Y:S01]  /*0a00*/  PRMT R75, RZ, 0x5410, R31 ;  /* 0x00005410ff4b7816 */ /* 0x000fe2000000001f */
[----:B------:R-:W-:Y:S02]  /*0a10*/  FADD.FTZ R48, R48, R73 ;  /* 0x0000004930307221 */ /* 0x000fe40000010000 */
[----:B------:R-:W-:Y:S02]  /*0a20*/  FFMA.FTZ R68, R29, R73, R68 ;  /* 0x000000491d447223 */ /* 0x000fe40000010044 */
[C---:B------:R-:W-:Y:S02]  /*0a30*/  FMUL.FTZ R81, R25.reuse, R82 ;  /* 0x0000005219517220 */ /* 0x040fe40000410000 */
[----:B------:R-:W-:Y:S02]  /*0a40*/  FMUL.FTZ R30, R25, R74 ;  /* 0x0000004a191e7220 */ /* 0x000fe40000410000 */
[----:B------:R-:W-:-:S02]  /*0a50*/  FMUL.FTZ R31, R5, R76 ;  /* 0x0000004c051f7220 */ /* 0x000fc40000410000 */
[----:B------:R-:W-:Y:S02]  /*0a60*/  FADD.FTZ R72, RZ, R80 ;  /* 0x00000050ff487221 */ /* 0x000fe40000010000 */
[----:B------:R-:W-:Y:S01]  /*0a70*/  FFMA.FTZ R73, R29, R80, RZ ;  /* 0x000000501d497223 */ /* 0x000fe200000100ff */
[----:B------:R-:W-:Y:S01]  /*0a80*/  PRMT R78, RZ, 0x5410, R78 ;  /* 0x00005410ff4e7816 */ /* 0x000fe2000000004e */
[----:B------:R-:W-:Y:S02]  /*0a90*/  FADD.FTZ R50, R50, R75 ;  /* 0x0000004b32327221 */ /* 0x000fe40000010000 */
[-C--:B------:R-:W-:Y:S02]  /*0aa0*/  FFMA.FTZ R70, R81, R75.reuse, R70 ;  /* 0x0000004b51467223 */ /* 0x080fe40000010046 */
[----:B------:R-:W-:Y:S02]  /*0ab0*/  FMUL.FTZ R82, R6, R75 ;  /* 0x0000004b06527220 */ /* 0x000fe40000410000 */
        /* <DEDUP_REMOVED lines=12> */
.L_x_218:
[----:B0-----:R-:W-:Y:S05]  /*0b80*/  BSYNC B0 ;  /* 0x0000000000007941 */ /* 0x001fea0003800000 */
.L_x_217:
[----:B------:R-:W-:Y:S01]  /*0b90*/  BSSY B0, `(.L_x_219) ;  /* 0x0000046000007945 */ /* 0x000fe20003800000 */
[----:B------:R-:W-:Y:S05]  /*0ba0*/  @!P2 BRA `(.L_x_220) ;  /* 0x000004400000a947 */ /* 0x000fea0003800000 */
[----:B------:R-:W-:Y:S01]  /*0bb0*/  LEA R72, P0, R147, c[0x0][0x188], 0x3 ;  /* 0x0000620093487a11 */ /* 0x000fe200078018ff */
        /* <DEDUP_REMOVED lines=25> */
[----:B------:R-:W-:Y:S02]  /*0d50*/  IMAD.MOV.U32 R89, RZ, RZ, R73 ;  /* 0x000000ffff597224 */ /* 0x000fe400078e0049 */
[----:B---3--:R-:W-:Y:S01]  /*0d60*/  IMAD.MOV.U32 R72, RZ, RZ, R74 ;  /* 0x000000ffff487224 */ /* 0x008fe200078e004a */
[----:B-1----:R-:W-:-:S02]  /*0d70*/  SHF.R.U64 R79, R74, 0x10, R75 ;  /* 0x000000104a4f7819 */ /* 0x002fc4000000124b */
[----:B------:R-:W-:Y:S02]  /*0d80*/  PRMT R88, RZ, 0x5410, R88 ;  /* 0x00005410ff587816 */ /* 0x000fe40000000058 */
[----:B------:R-:W-:Y:S02]  /*0d90*/  PRMT R74, RZ, 0x5410, R91 ;  /* 0x00005410ff4a7816 */ /* 0x000fe4000000005b */
[----:B------:R-:W-:Y:S01]  /*0da0*/  SHF.R.U32.HI R90, RZ, 0x10, R73 ;  /* 0x00000010ff5a7819 */ /* 0x000fe20000011649 */
[----:B------:R-:W-:Y:S01]  /*0db0*/  IMAD.MOV.U32 R73, RZ, RZ, R75 ;  /* 0x000000ffff497224 */ /* 0x000fe200078e004b */
[----:B------:R-:W-:Y:S01]  /*0dc0*/  PRMT R89, RZ, 0x5410, R89 ;  /* 0x00005410ff597816 */ /* 0x000fe20000000059 */
[C---:B------:R-:W-:Y:S01]  /*0dd0*/  FADD.FTZ R88, -R94.reuse, R88 ;  /* 0x000000585e587221 */ /* 0x040fe20000010100 */
[----:B------:R-:W-:Y:S01]  /*0de0*/  SHF.R.U32.HI R78, RZ, 0x10, R75 ;  /* 0x00000010ff4e7819 */ /* 0x000fe2000001164b */
[C---:B------:R-:W-:Y:S01]  /*0df0*/  FADD.FTZ R74, -R94.reuse, R74 ;  /* 0x0000004a5e4a7221 */ /* 0x040fe20000010100 */
[----:B------:R-:W-:Y:S01]  /*0e00*/  PRMT R75, RZ, 0x5410, R72 ;  /* 0x00005410ff4b7816 */ /* 0x000fe20000000048 */
[C---:B0-----:R-:W-:Y:S01]  /*0e10*/  FMUL.FTZ R87, R25.reuse, R88 ;  /* 0x0000005819577220 */ /* 0x041fe20000410000 */
[----:B------:R-:W-:Y:S01]  /*0e20*/  PRMT R72, RZ, 0x5410, R79 ;  /* 0x00005410ff487816 */ /* 0x000fe2000000004f */
[----:B----4-:R-:W-:Y:S01]  /*0e30*/  FADD.FTZ R76, -R94, R89 ;  /* 0x000000595e4c7221 */ /* 0x010fe20000010100 */
[----:B------:R-:W-:Y:S01]  /*0e40*/  PRMT R77, RZ, 0x5410, R90 ;  /* 0x00005410ff4d7816 */ /* 0x000fe2000000005a */
[----:B------:R-:W-:-:S02]  /*0e50*/  FMUL.FTZ R88, R25, R74 ;  /* 0x0000004a19587220 */ /* 0x000fc40000410000 */
[----:B------:R-:W-:Y:S01]  /*0e60*/  FMUL.FTZ R90, R8, R75 ;  /* 0x0000004b085a7220 */ /* 0x000fe20000410000 */
[----:B------:R-:W-:Y:S01]  /*0e70*/  PRMT R73, RZ, 0x5410, R73 ;  /* 0x00005410ff497816 */ /* 0x000fe20000000049 */
[----:B------:R-:W-:Y:S02]  /*0e80*/  FADD.FTZ R45, R45, R72 ;  /* 0x000000482d2d7221 */ /* 0x000fe40000010000 */
[-C--:B------:R-:W-:Y:S02]  /*0e90*/  FFMA.FTZ R65, R88, R72.reuse, R65 ;  /* 0x0000004858417223 */ /* 0x080fe40000010041 */
[----:B------:R-:W-:Y:S02]  /*0ea0*/  FMUL.FTZ R89, R9, R72 ;  /* 0x0000004809597220 */ /* 0x000fe40000410000 */
[----:B------:R-:W-:Y:S02]  /*0eb0*/  FMUL.FTZ R91, R25, R76 ;  /* 0x0000004c195b7220 */ /* 0x000fe40000410000 */
[----:B------:R-:W-:-:S02]  /*0ec0*/  FADD.FTZ R72, R117, R90 ;  /* 0x0000005a75487221 */ /* 0x000fc40000010000 */
[----:B------:R-:W-:Y:S01]  /*0ed0*/  FFMA.FTZ R116, R87, R90, R116 ;  /* 0x0000005a57747223 */ /* 0x000fe20000010074 */
[----:B------:R-:W-:Y:S01]  /*0ee0*/  PRMT R78, RZ, 0x5410, R78 ;  /* 0x00005410ff4e7816 */ /* 0x000fe2000000004e */
[----:B------:R-:W-:Y:S02]  /*0ef0*/  FADD.FTZ R46, R46, R73 ;  /* 0x000000492e2e7221 */ /* 0x000fe40000010000 */
[-C--:B------:R-:W-:Y:S02]  /*0f00*/  FFMA.FTZ R66, R91, R73.reuse, R66 ;  /* 0x000000495b427223 */ /* 0x080fe40000010042 */
[----:B------:R-:W-:Y:S02]  /*0f10*/  FMUL.FTZ R92, R10, R73 ;  /* 0x000000490a5c7220 */ /* 0x000fe40000410000 */
[----:B------:R-:W-:Y:S02]  /*0f20*/  FADD.FTZ R94, -R94, R77 ;  /* 0x0000004d5e5e7221 */ /* 0x000fe40000010100 */
        /* <DEDUP_REMOVED lines=12> */
.L_x_220:
[----:B------:R-:W-:Y:S05]  /*0ff0*/  BSYNC B0 ;  /* 0x0000000000007941 */ /* 0x000fea0003800000 */
.L_x_219:
        /* <DEDUP_REMOVED lines=27> */
[----:B------:R-:W-:Y:S01]  /*11b0*/  SHF.R.U64 R101, R74, 0x10, R75 ;  /* 0x000000104a657819 */ /* 0x000fe2000000124b */
[----:B---3--:R-:W-:-:S03]  /*11c0*/  IMAD.MOV.U32 R74, RZ, RZ, R72 ;  /* 0x000000ffff4a7224 */ /* 0x008fc600078e0048 */
[----:B------:R-:W-:Y:S01]  /*11d0*/  PRMT R98, RZ, 0x5410, R98 ;  /* 0x00005410ff627816 */ /* 0x000fe20000000062 */
[--C-:B------:R-:W-:Y:S01]  /*11e0*/  IMAD.MOV.U32 R99, RZ, RZ, R75.reuse ;  /* 0x000000ffff637224 */ /* 0x100fe200078e004b */
[----:B------:R-:W-:Y:S01]  /*11f0*/  SHF.R.U32.HI R100, RZ, 0x10, R75 ;  /* 0x00000010ff647819 */ /* 0x000fe2000001164b */
[--C-:B------:R-:W-:Y:S01]  /*1200*/  IMAD.MOV.U32 R75, RZ, RZ, R73.reuse ;  /* 0x000000ffff4b7224 */ /* 0x100fe200078e0049 */
[----:B-1----:R-:W-:Y:S02]  /*1210*/  SHF.R.U64 R79, R72, 0x10, R73 ;  /* 0x00000010484f7819 */ /* 0x002fe40000001249 */
[----:B------:R-:W-:Y:S02]  /*1220*/  PRMT R72, RZ, 0x5410, R101 ;  /* 0x00005410ff487816 */ /* 0x000fe40000000065 */
[----:B------:R-:W-:Y:S01]  /*1230*/  SHF.R.U32.HI R78, RZ, 0x10, R73 ;  /* 0x00000010ff4e7819 */ /* 0x000fe20000011649 */
[C---:B------:R-:W-:Y:S01]  /*1240*/  FADD.FTZ R98, -R114.reuse, R98 ;  /* 0x0000006272627221 */ /* 0x040fe20000010100 */
[----:B------:R-:W-:Y:S01]  /*1250*/  PRMT R73, RZ, 0x5410, R74 ;  /* 0x00005410ff497816 */ /* 0x000fe2000000004a */
[----:B------:R-:W-:Y:S01]  /*1260*/  FADD.FTZ R72, -R114, R72 ;  /* 0x0000004872487221 */ /* 0x000fe20000010100 */
[----:B------:R-:W-:Y:S01]  /*1270*/  PRMT R99, RZ, 0x5410, R99 ;  /* 0x00005410ff637816 */ /* 0x000fe20000000063 */
[C---:B0-----:R-:W-:Y:S01]  /*1280*/  FMUL.FTZ R97, R25.reuse, R98 ;  /* 0x0000006219617220 */ /* 0x041fe20000410000 */
[----:B----4-:R-:W-:Y:S01]  /*1290*/  PRMT R77, RZ, 0x5410, R100 ;  /* 0x00005410ff4d7816 */ /* 0x010fe20000000064 */
[----:B------:R-:W-:Y:S01]  /*12a0*/  FMUL.FTZ R100, R12, R73 ;  /* 0x000000490c647220 */ /* 0x000fe20000410000 */
[----:B------:R-:W-:Y:S01]  /*12b0*/  PRMT R74, RZ, 0x5410, R79 ;  /* 0x00005410ff4a7816 */ /* 0x000fe2000000004f */
[----:B------:R-:W-:Y:S01]  /*12c0*/  FADD.FTZ R76, -R114, R99 ;  /* 0x00000063724c7221 */ /* 0x000fe20000010100 */
[----:B------:R-:W-:Y:S01]  /*12d0*/  PRMT R75, RZ, 0x5410, R75 ;  /* 0x00005410ff4b7816 */ /* 0x000fe2000000004b */
[----:B------:R-:W-:-:S02]  /*12e0*/  FMUL.FTZ R98, R25, R72 ;  /* 0x0000004819627220 */ /* 0x000fc40000410000 */
[----:B------:R-:W-:Y:S02]  /*12f0*/  FMUL.FTZ R99, R13, R74 ;  /* 0x0000004a0d637220 */ /* 0x000fe40000410000 */
[----:B------:R-:W-:Y:S02]  /*1300*/  FADD.FTZ R72, R117, R100 ;  /* 0x0000006475487221 */ /* 0x000fe40000010000 */
[C---:B------:R-:W-:Y:S01]  /*1310*/  FFMA.FTZ R116, R97.reuse, R100, R116 ;  /* 0x0000006461747223 */ /* 0x040fe20000010074 */
[----:B------:R-:W-:Y:S01]  /*1320*/  PRMT R78, RZ, 0x5410, R78 ;  /* 0x00005410ff4e7816 */ /* 0x000fe2000000004e */
[----:B------:R-:W-:Y:S02]  /*1330*/  FADD.FTZ R40, R40, R73 ;  /* 0x0000004928287221 */ /* 0x000fe40000010000 */
[----:B------:R-:W-:Y:S02]  /*1340*/  FFMA.FTZ R60, R97, R73, R60 ;  /* 0x00000049613c7223 */ /* 0x000fe4000001003c */
[----:B------:R-:W-:-:S02]  /*1350*/  FADD.FTZ R114, -R114, R77 ;  /* 0x0000004d72727221 */ /* 0x000fc40000010100 */
[----:B------:R-:W-:Y:S02]  /*1360*/  FMUL.FTZ R101, R25, R76 ;  /* 0x0000004c19657220 */ /* 0x000fe40000410000 */
[----:B------:R-:W-:Y:S02]  /*1370*/  FMUL.FTZ R112, R14, R75 ;  /* 0x0000004b0e707220 */ /* 0x000fe40000410000 */
        /* <DEDUP_REMOVED lines=14> */
.L_x_222:
[----:B------:R-:W-:Y:S05]  /*1460*/  BSYNC B0 ;  /* 0x0000000000007941 */ /* 0x000fea0003800000 */
.L_x_221:
        /* <DEDUP_REMOVED lines=29> */
[----:B------:R-:W-:Y:S01]  /*1640*/  SHF.R.U32.HI R122, RZ, 0x10, R75 ;  /* 0x00000010ff7a7819 */ /* 0x000fe2000001164b */
[----:B---3--:R-:W-:Y:S01]  /*1650*/  IMAD.MOV.U32 R74, RZ, RZ, R72 ;  /* 0x000000ffff4a7224 */ /* 0x008fe200078e0048 */
[----:B-1----:R-:W-:-:S02]  /*1660*/  SHF.R.U64 R78, R72, 0x10, R73 ;  /* 0x00000010484e7819 */ /* 0x002fc40000001249 */
[----:B------:R-:W-:Y:S02]  /*1670*/  PRMT R120, RZ, 0x5410, R120 ;  /* 0x00005410ff787816 */ /* 0x000fe40000000078 */
[----:B------:R-:W-:Y:S02]  /*1680*/  PRMT R72, RZ, 0x5410, R123 ;  /* 0x00005410ff487816 */ /* 0x000fe4000000007b */
[----:B------:R-:W-:Y:S02]  /*1690*/  PRMT R121, RZ, 0x5410, R121 ;  /* 0x00005410ff797816 */ /* 0x000fe40000000079 */
[----:B----4-:R-:W-:Y:S01]  /*16a0*/  PRMT R77, RZ, 0x5410, R122 ;  /* 0x00005410ff4d7816 */ /* 0x010fe2000000007a */
[C---:B------:R-:W-:Y:S02]  /*16b0*/  FADD.FTZ R120, -R126.reuse, R120 ;  /* 0x000000787e787221 */ /* 0x040fe40000010100 */
[C---:B------:R-:W-:Y:S02]  /*16c0*/  FADD.FTZ R72, -R126.reuse, R72 ;  /* 0x000000487e487221 */ /* 0x040fe40000010100 */
[----:B------:R-:W-:-:S02]  /*16d0*/  FADD.FTZ R76, -R126, R121 ;  /* 0x000000797e4c7221 */ /* 0x000fc40000010100 */
[----:B------:R-:W-:Y:S01]  /*16e0*/  FADD.FTZ R126, -R126, R77 ;  /* 0x0000004d7e7e7221 */ /* 0x000fe20000010100 */
[--C-:B------:R-:W-:Y:S01]  /*16f0*/  SHF.R.U32.HI R77, RZ, 0x10, R73.reuse ;  /* 0x00000010ff4d7819 */ /* 0x100fe20000011649 */
[----:B------:R-:W-:Y:S01]  /*1700*/  IMAD.MOV.U32 R75, RZ, RZ, R73 ;  /* 0x000000ffff4b7224 */ /* 0x000fe200078e0049 */
[----:B------:R-:W-:Y:S01]  /*1710*/  PRMT R73, RZ, 0x5410, R74 ;  /* 0x00005410ff497816 */ /* 0x000fe2000000004a */
[C---:B0-----:R-:W-:Y:S01]  /*1720*/  FMUL.FTZ R119, R25.reuse, R120 ;  /* 0x0000007819777220 */ /* 0x041fe20000410000 */
[----:B------:R-:W-:Y:S01]  /*1730*/  PRMT R121, RZ, 0x5410, R78 ;  /* 0x00005410ff797816 */ /* 0x000fe2000000004e */
[----:B------:R-:W-:Y:S02]  /*1740*/  FMUL.FTZ R120, R25, R72 ;  /* 0x0000004819787220 */ /* 0x000fe40000410000 */
[----:B------:R-:W-:Y:S01]  /*1750*/  FMUL.FTZ R122, R16, R73 ;  /* 0x00000049107a7220 */ /* 0x000fe20000410000 */
[----:B------:R-:W-:Y:S01]  /*1760*/  PRMT R75, RZ, 0x5410, R75 ;  /* 0x00005410ff4b7816 */ /* 0x000fe2000000004b */
[----:B------:R-:W-:-:S02]  /*1770*/  FADD.FTZ R37, R37, R121 ;  /* 0x0000007925257221 */ /* 0x000fc40000010000 */
[-C--:B------:R-:W-:Y:S02]  /*1780*/  FFMA.FTZ R57, R120, R121.reuse, R57 ;  /* 0x0000007978397223 */ /* 0x080fe40000010039 */
[----:B------:R-:W-:Y:S02]  /*1790*/  FMUL.FTZ R121, R18, R121 ;  /* 0x0000007912797220 */ /* 0x000fe40000410000 */
[----:B------:R-:W-:Y:S02]  /*17a0*/  FADD.FTZ R72, R117, R122 ;  /* 0x0000007a75487221 */ /* 0x000fe40000010000 */
[C---:B------:R-:W-:Y:S01]  /*17b0*/  FFMA.FTZ R116, R119.reuse, R122, R116 ;  /* 0x0000007a77747223 */ /* 0x040fe20000010074 */
[----:B------:R-:W-:Y:S01]  /*17c0*/  PRMT R74, RZ, 0x5410, R77 ;  /* 0x00005410ff4a7816 */ /* 0x000fe2000000004d */
[----:B------:R-:W-:Y:S02]  /*17d0*/  FADD.FTZ R36, R36, R73 ;  /* 0x0000004924247221 */ /* 0x000fe40000010000 */
[----:B------:R-:W-:-:S02]  /*17e0*/  FFMA.FTZ R56, R119, R73, R56 ;  /* 0x0000004977387223 */ /* 0x000fc40000010038 */
[----:B------:R-:W-:Y:S02]  /*17f0*/  FMUL.FTZ R123, R25, R76 ;  /* 0x0000004c197b7220 */ /* 0x000fe40000410000 */
[----:B------:R-:W-:Y:S02]  /*1800*/  FMUL.FTZ R124, R19, R75 ;  /* 0x0000004b137c7220 */ /* 0x000fe40000410000 */
[----:B------:R-:W-:Y:S02]  /*1810*/  FADD.FTZ R73, R72, R121 ;  /* 0x0000007948497221 */ /* 0x000fe40000010000 */
[----:B------:R-:W-:Y:S02]  /*1820*/  FFMA.FTZ R116, R120, R121, R116 ;  /* 0x0000007978747223 */ /* 0x000fe40000010074 */
[----:B------:R-:W-:Y:S02]  /*1830*/  FMUL.FTZ R125, R20, R74 ;  /* 0x0000004a147d7220 */ /* 0x000fe40000410000 */
[----:B------:R-:W-:-:S02]  /*1840*/  FMUL.FTZ R126, R25, R126 ;  /* 0x0000007e197e7220 */ /* 0x000fc40000410000 */
[----:B------:R-:W-:Y:S02]  /*1850*/  FADD.FTZ R72, R73, R124 ;  /* 0x0000007c49487221 */ /* 0x000fe40000010000 */
[C---:B------:R-:W-:Y:S02]  /*1860*/  FFMA.FTZ R116, R123.reuse, R124, R116 ;  /* 0x0000007c7b747223 */ /* 0x040fe40000010074 */
[----:B------:R-:W-:Y:S02]  /*1870*/  FADD.FTZ R38, R38, R75 ;  /* 0x0000004b26267221 */ /* 0x000fe40000010000 */
[----:B------:R-:W-:Y:S02]  /*1880*/  FFMA.FTZ R58, R123, R75, R58 ;  /* 0x0000004b7b3a7223 */ /* 0x000fe4000001003a */
[----:B------:R-:W-:Y:S02]  /*1890*/  FADD.FTZ R39, R39, R74 ;  /* 0x0000004a27277221 */ /* 0x000fe40000010000 */
[----:B------:R-:W-:-:S02]  /*18a0*/  FFMA.FTZ R59, R126, R74, R59 ;  /* 0x0000004a7e3b7223 */ /* 0x000fc4000001003b */
[----:B------:R-:W-:Y:S02]  /*18b0*/  FADD.FTZ R117, R72, R125 ;  /* 0x0000007d48757221 */ /* 0x000fe40000010000 */
[----:B------:R-:W-:Y:S02]  /*18c0*/  FFMA.FTZ R116, R126, R125, R116 ;  /* 0x0000007d7e747223 */ /* 0x000fe40000010074 */
.L_x_224:
[----:B------:R-:W-:Y:S05]  /*18d0*/  BSYNC B0 ;  /* 0x0000000000007941 */ /* 0x000fea0003800000 */
.L_x_223:
[----:B------:R-:W-:Y:S01]  /*18e0*/  ISETP.GE.U32.AND P0, PT, R127, 0x280, PT ;  /* 0x000002807f00780c */ /* 0x000fe20003f06070 */
[----:B------:R-:W-:-:S12]  /*18f0*/  BSSY B0, `(.L_x_225) ;  /* 0x0000045000007945 */ /* 0x000fd80003800000 */
        /* <DEDUP_REMOVED lines=9> */
[----:B------:R-:W-:-:S12]  /*1990*/  IMAD.SHL.U32 R76, R147, 0x4, RZ ;  /* 0x00000004934c7824 */ /* 0x000fd800078e00ff */
        /* <DEDUP_REMOVED lines=13> */
[----:B-----5:R-:W-:Y:S01]  /*1a70*/  FSEL R135, R146, RZ, !P0 ;  /* 0x000000ff92877208 */ /* 0x020fe20004000000 */
[----:B--2---:R-:W-:Y:S01]  /*1a80*/  IMAD.MOV.U32 R132, RZ, RZ, R72 ;  /* 0x000000ffff847224 */ /* 0x004fe200078e0048 */
[--C-:B------:R-:W-:Y:S01]  /*1a90*/  SHF.R.U64 R133, R72, 0x10, R73.reuse ;  /* 0x0000001048857819 */ /* 0x100fe20000001249 */
[----:B0-----:R-:W-:Y:S02]  /*1aa0*/  IMAD.MOV.U32 R130, RZ, RZ, R73 ;  /* 0x000000ffff827224 */ /* 0x001fe400078e0049 */
[----:B---3--:R-:W-:Y:S01]  /*1ab0*/  IMAD.MOV.U32 R72, RZ, RZ, R74 ;  /* 0x000000ffff487224 */ /* 0x008fe200078e004a */
[----:B------:R-:W-:Y:S02]  /*1ac0*/  SHF.R.U64 R134, R74, 0x10, R75 ;  /* 0x000000104a867819 */ /* 0x000fe4000000124b */
[----:B------:R-:W-:-:S02]  /*1ad0*/  PRMT R132, RZ, 0x5410, R132 ;  /* 0x00005410ff847816 */ /* 0x000fc40000000084 */
[----:B------:R-:W-:Y:S02]  /*1ae0*/  PRMT R74, RZ, 0x5410, R133 ;  /* 0x00005410ff4a7816 */ /* 0x000fe40000000085 */
[----:B------:R-:W-:Y:S02]  /*1af0*/  SHF.R.U32.HI R131, RZ, 0x10, R73 ;  /* 0x00000010ff837819 */ /* 0x000fe40000011649 */
[----:B------:R-:W-:Y:S01]  /*1b00*/  PRMT R130, RZ, 0x5410, R130 ;  /* 0x00005410ff827816 */ /* 0x000fe20000000082 */
[C---:B------:R-:W-:Y:S01]  /*1b10*/  FADD.FTZ R132, -R135.reuse, R132 ;  /* 0x0000008487847221 */ /* 0x040fe20000010100 */
[----:B------:R-:W-:Y:S01]  /*1b20*/  PRMT R72, RZ, 0x5410, R72 ;  /* 0x00005410ff487816 */ /* 0x000fe20000000048 */
[C---:B------:R-:W-:Y:S01]  /*1b30*/  FADD.FTZ R74, -R135.reuse, R74 ;  /* 0x0000004a874a7221 */ /* 0x040fe20000010100 */
[----:B----4-:R-:W-:Y:S01]  /*1b40*/  PRMT R77, RZ, 0x5410, R131 ;  /* 0x00005410ff4d7816 */ /* 0x010fe20000000083 */
[----:B------:R-:W-:Y:S01]  /*1b50*/  IMAD.MOV.U32 R73, RZ, RZ, R75 ;  /* 0x000000ffff497224 */ /* 0x000fe200078e004b */
[----:B------:R-:W-:Y:S01]  /*1b60*/  PRMT R133, RZ, 0x5410, R134 ;  /* 0x00005410ff857816 */ /* 0x000fe20000000086 */
[----:B------:R-:W-:-:S02]  /*1b70*/  FADD.FTZ R76, -R135, R130 ;  /* 0x00000082874c7221 */ /* 0x000fc40000010100 */
[C---:B------:R-:W-:Y:S02]  /*1b80*/  FMUL.FTZ R131, R25.reuse, R132 ;  /* 0x0000008419837220 */ /* 0x040fe40000410000 */
[----:B------:R-:W-:Y:S02]  /*1b90*/  FMUL.FTZ R130, R25, R74 ;  /* 0x0000004a19827220 */ /* 0x000fe40000410000 */
[-C--:B------:R-:W-:Y:S01]  /*1ba0*/  FMUL.FTZ R132, R21, R72.reuse ;  /* 0x0000004815847220 */ /* 0x080fe20000410000 */
[----:B------:R-:W-:Y:S01]  /*1bb0*/  PRMT R73, RZ, 0x5410, R73 ;  /* 0x00005410ff497816 */ /* 0x000fe20000000049 */
[----:B-1----:R-:W-:Y:S01]  /*1bc0*/  FADD.FTZ R78, -R135, R77 ;  /* 0x0000004d874e7221 */ /* 0x002fe20000010100 */
[----:B------:R-:W-:Y:S01]  /*1bd0*/  SHF.R.U32.HI R146, RZ, 0x10, R75 ;  /* 0x00000010ff927819 */ /* 0x000fe2000001164b */
        /* <DEDUP_REMOVED lines=10> */
[-C--:B------:R-:W-:Y:S02]  /*1c80*/  FFMA.FTZ R54, R135, R73.reuse, R54 ;  /* 0x0000004987367223 */ /* 0x080fe40000010036 */
        /* <DEDUP_REMOVED lines=11> */
.L_x_226:
[----:B------:R-:W-:Y:S05]  /*1d40*/  BSYNC B0 ;  /* 0x0000000000007941 */ /* 0x000fea0003800000 */
.L_x_225:
[----:B------:R-:W-:Y:S02]  /*1d50*/  LOP3.LUT P5, RZ, R17, 0xff, RZ, 0xc0, !PT ;  /* 0x000000ff11ff7812 */ /* 0x000fe400078ac0ff */
[----:B------:R-:W-:-:S02]  /*1d60*/  SHF.R.U32.HI R74, RZ, 0x5, R0 ;  /* 0x00000005ff4a7819 */ /* 0x000fc40000011600 */
[----:B------:R-:W-:Y:S02]  /*1d70*/  LOP3.LUT P0, RZ, R0, 0x1f, RZ, 0xc0, !PT ;  /* 0x0000001f00ff7812 */ /* 0x000fe4000780c0ff */
[----:B-----5:R-:W-:-:S07]  /*1d80*/  LOP3.LUT R146, R74, 0x7fffffc, RZ, 0xc0, !PT ;  /* 0x07fffffc4a927812 */ /* 0x020fce00078ec0ff */
[----:B------:R-:W-:Y:S01]  /*1d90*/  @!P5 IADD3 R146, R146, 0x4, RZ ;  /* 0x000000049292d810 */ /* 0x000fe20007ffe0ff */
[----:B------:R-:W-:Y:S05]  /*1da0*/  BRA.DIV ~URZ, `(.L_x_227) ;  /* 0x000025527f007947 */ /* 0x000fea000b800000 */
[----:B------:R0:W1:Y:S02]  /*1db0*/  SHFL.DOWN PT, R76, R117, 0x10, 0x1f ;  /* 0x0a001f00754c7f89 */ /* 0x00006400000e0000 */
.L_x_249:
        /* <DEDUP_REMOVED lines=18> */
.L_x_250:
[----:B------:R-:W-:Y:S01]  /*1ee0*/  @!P0 LOP3.LUT R73, R74, 0x3, RZ, 0xc0, !PT ;  /* 0x000000034a498812 */ /* 0x000fe200078ec0ff */
[----:B--2---:R-:W-:Y:S01]  /*1ef0*/  FADD.FTZ R116, R79, R78 ;  /* 0x0000004e4f747221 */ /* 0x004fe20000010000 */
[----:B------:R-:W-:Y:S01]  /*1f00*/  WARPSYNC 0xffffffff ;  /* 0xffffffff00007948 */ /* 0x000fe20003800000 */
[----:B01----:R-:W-:Y:S01]  /*1f10*/  FADD.FTZ R117, R148, R117 ;  /* 0x0000007594757221 */ /* 0x003fe20000010000 */
        /* <DEDUP_REMOVED lines=23> */
[----:B------:R-:W-:Y:S02]  /*2090*/  FFMA.FTZ R76, R30, R116, R79 ;  /* 0x000000741e4c7223 */ /* 0x000fe4000001004f */
[----:B------:R-:W-:Y:S02]  /*20a0*/  FADD.FTZ R72, R80, -R73 ;  /* 0x8000004950487221 */ /* 0x000fe40000010000 */
[----:B------:R-:W-:Y:S01]  /*20b0*/  @P0 IMAD.MOV.U32 R73, RZ, RZ, R110 ;  /* 0x000000ffff490224 */ /* 0x000fe200078e006e */
[----:B------:R-:W-:Y:S01]  /*20c0*/  @P0 SHF.R.U64 R75, R110, 0x10, R111 ;  /* 0x000000106e4b0819 */ /* 0x000fe2000000126f */
[----:B------:R-:W-:Y:S02]  /*20d0*/  FMUL.FTZ R72, R25, R72 ;  /* 0x0000004819487220 */ /* 0x000fe40000410000 */
[----:B------:R-:W-:Y:S01]  /*20e0*/  FADD.FTZ R76, R31, -R76 ;  /* 0x8000004c1f4c7221 */ /* 0x000fe20000010000 */
[----:B------:R-:W-:Y:S01]  /*20f0*/  @P0 PRMT R73, RZ, 0x5410, R73 ;  /* 0x00005410ff490816 */ /* 0x000fe20000000049 */
[----:B------:R-:W-:-:S02]  /*2100*/  FFMA.FTZ R77, R81, R116, R79 ;  /* 0x00000074514d7223 */ /* 0x000fc4000001004f */
[----:B------:R-:W-:Y:S01]  /*2110*/  FFMA.FTZ R78, R84, R116, R79 ;  /* 0x00000074544e7223 */ /* 0x000fe2000001004f */
[----:B------:R-:W-:Y:S01]  /*2120*/  @P0 SHF.R.U32.HI R79, RZ, 0x10, R111 ;  /* 0x00000010ff4f0819 */ /* 0x000fe2000001166f */
[----:B------:R-:W-:Y:S02]  /*2130*/  @P0 FADD.FTZ R72, R72, R73 ;  /* 0x0000004948480221 */ /* 0x000fe40000010000 */
[----:B------:R-:W-:Y:S01]  /*2140*/  FMUL.FTZ R73, R25, R76 ;  /* 0x0000004c19497220 */ /* 0x000fe20000410000 */
[----:B------:R-:W-:Y:S01]  /*2150*/  @P0 PRMT R76, RZ, 0x5410, R75 ;  /* 0x00005410ff4c0816 */ /* 0x000fe2000000004b */
[----:B------:R-:W-:Y:S01]  /*2160*/  FMUL.FTZ R146, R72, c[0x0][0x1e8] ;  /* 0x00007a0048927a20 */ /* 0x000fe20000410000 */
[----:B------:R-:W-:Y:S01]  /*2170*/  @P0 PRMT R79, RZ, 0x5410, R79 ;  /* 0x00005410ff4f0816 */ /* 0x000fe2000000004f */
[----:B------:R-:W-:Y:S02]  /*2180*/  FADD.FTZ R78, R83, -R78 ;  /* 0x8000004e534e7221 */ /* 0x000fe40000010000 */
[----:B------:R-:W-:Y:S01]  /*2190*/  @P0 FADD.FTZ R73, R73, R76 ;  /* 0x0000004c49490221 */ /* 0x000fe20000010000 */
[----:B------:R-:W-:Y:S01]  /*21a0*/  FSEL R74, R146, RZ, P5 ;  /* 0x000000ff924a7208 */ /* 0x000fe20002800000 */
[----:B------:R-:W-:Y:S01]  /*21b0*/  FADD.FTZ R76, R82, -R77 ;  /* 0x8000004d524c7221 */ /* 0x000fe20000010000 */
[----:B------:R-:W-:Y:S01]  /*21c0*/  ISETP.NE.U32.AND P5, PT, RZ, c[0x0][0x250], PT ;  /* 0x00009400ff007a0c */ /* 0x000fe20003fa5070 */
[----:B------:R-:W-:Y:S01]  /*21d0*/  @P0 IMAD.MOV.U32 R77, RZ, RZ, R111 ;  /* 0x000000ffff4d0224 */ /* 0x000fe200078e006f */
[----:B------:R-:W-:Y:S01]  /*21e0*/  F2F.BF16.F32 R151, R74 ;  /* 0x0000004a00977304 */ /* 0x000fe20000202000 */
[----:B------:R-:W-:Y:S01]  /*21f0*/  FMUL.FTZ R147, R73, c[0x0][0x1e8] ;  /* 0x00007a0049937a20 */ /* 0x000fe20000410000 */
[----:B------:R-:W-:Y:S01]  /*2200*/  ISETP.NE.AND.EX P5, PT, RZ, c[0x0][0x254], PT, P5 ;  /* 0x00009500ff007a0c */ /* 0x000fe20003fa5350 */
[C---:B------:R-:W-:Y:S01]  /*2210*/  FMUL.FTZ R76, R25.reuse, R76 ;  /* 0x0000004c194c7220 */ /* 0x040fe20000410000 */
[----:B------:R-:W-:Y:S01]  /*2220*/  @P0 PRMT R77, RZ, 0x5410, R77 ;  /* 0x00005410ff4d0816 */ /* 0x000fe2000000004d */
[----:B------:R-:W-:-:S04]  /*2230*/  FMUL.FTZ R78, R25, R78 ;  /* 0x0000004e194e7220 */ /* 0x000fc80000410000 */
[----:B------:R-:W-:Y:S02]  /*2240*/  @P0 FADD.FTZ R76, R76, R77 ;  /* 0x0000004d4c4c0221 */ /* 0x000fe40000010000 */
[----:B------:R-:W-:Y:S02]  /*2250*/  @P0 FADD.FTZ R78, R78, R79 ;  /* 0x0000004f4e4e0221 */ /* 0x000fe40000010000 */
[----:B------:R-:W-:Y:S02]  /*2260*/  FMUL.FTZ R148, R76, c[0x0][0x1e8] ;  /* 0x00007a004c947a20 */ /* 0x000fe40000410000 */
[C---:B------:R-:W-:Y:S01]  /*2270*/  @P5 LOP3.LUT P6, RZ, R27.reuse, 0xff, RZ, 0xc0, !PT ;  /* 0x000000ff1bff5812 */ /* 0x040fe200078cc0ff */
[----:B------:R-:W-:Y:S01]  /*2280*/  FMUL.FTZ R149, R78, c[0x0][0x1e8] ;  /* 0x00007a004e957a20 */ /* 0x000fe20000410000 */
[----:B------:R-:W-:Y:S02]  /*2290*/  @P5 LOP3.LUT P0, RZ, R27, 0xff0000, RZ, 0xc0, !PT ;  /* 0x00ff00001bff5812 */ /* 0x000fe4000780c0ff */
[----:B------:R-:W-:-:S02]  /*22a0*/  @P5 FSEL R146, R146, RZ, P6 ;  /* 0x000000ff92925208 */ /* 0x000fc40003000000 */
[----:B------:R-:W-:-:S04]  /*22b0*/  LOP3.LUT P6, RZ, R28, 0xff00, RZ, 0xc0, !PT ;  /* 0x0000ff001cff7812 */ /* 0x000fc800078cc0ff */
[----:B------:R-:W-:Y:S02]  /*22c0*/  FSEL R75, R147, RZ, P6 ;  /* 0x000000ff934b7208 */ /* 0x000fe40003000000 */
[----:B------:R-:W-:-:S04]  /*22d0*/  @P5 LOP3.LUT P6, RZ, R27, 0xff00, RZ, 0xc0, !PT ;  /* 0x0000ff001bff5812 */ /* 0x000fc800078cc0ff */
[----:B------:R-:W-:Y:S01]  /*22e0*/  @P5 FSEL R147, R147, RZ, P6 ;  /* 0x000000ff93935208 */ /* 0x000fe20003000000 */
[----:B------:R-:W0:Y:S01]  /*22f0*/  F2F.BF16.F32 R75, R75 ;  /* 0x0000004b004b7304 */ /* 0x000e220000202000 */
[----:B------:R-:W-:-:S04]  /*2300*/  LOP3.LUT P6, RZ, R28, 0xff0000, RZ, 0xc0, !PT ;  /* 0x00ff00001cff7812 */ /* 0x000fc800078cc0ff */
[C---:B------:R-:W-:Y:S02]  /*2310*/  FSEL R77, R148.reuse, RZ, P6 ;  /* 0x000000ff944d7208 */ /* 0x040fe40003000000 */
[----:B------:R-:W-:Y:S02]  /*2320*/  @P5 FSEL R148, R148, RZ, P0 ;  /* 0x000000ff94945208 */ /* 0x000fe40000000000 */
[----:B------:R-:W-:Y:S02]  /*2330*/  LOP3.LUT P0, RZ, R28, 0xff000000, RZ, 0xc0, !PT ;  /* 0xff0000001cff7812 */ /* 0x000fe4000780c0ff */
[----:B------:R-:W-:Y:S01]  /*2340*/  F2F.BF16.F32 R77, R77 ;  /* 0x0000004d004d7304 */ /* 0x000fe20000202000 */
[----:B------:R-:W-:Y:S02]  /*2350*/  @P5 LOP3.LUT P6, RZ, R27, 0xff000000, RZ, 0xc0, !PT ;  /* 0xff0000001bff5812 */ /* 0x000fe400078cc0ff */
[----:B------:R-:W-:Y:S02]  /*2360*/  FSEL R79, R149, RZ, P0 ;  /* 0x000000ff954f7208 */ /* 0x000fe40000000000 */
[----:B------:R-:W-:-:S04]  /*2370*/  ISETP.NE.U32.AND P0, PT, RZ, c[0x0][0x258], PT ;  /* 0x00009600ff007a0c */ /* 0x000fc80003f05070 */
[----:B------:R-:W-:Y:S01]  /*2380*/  ISETP.NE.AND.EX P0, PT, RZ, c[0x0][0x25c], PT, P0 ;  /* 0x00009700ff007a0c */ /* 0x000fe20003f05300 */
[----:B------:R-:W1:-:S12]  /*2390*/  F2F.BF16.F32 R79, R79 ;  /* 0x0000004f004f7304 */ /* 0x000e580000202000 */
[----:B------:R-:W-:Y:S02]  /*23a0*/  @P0 F2FP.BF16.PACK_AB R72, RZ, R72 ;  /* 0x00000048ff48023e */ /* 0x000fe400000010ff */
[----:B------:R-:W-:Y:S02]  /*23b0*/  @P0 F2FP.BF16.PACK_AB R73, RZ, R73 ;  /* 0x00000049ff49023e */ /* 0x000fe400000010ff */
[----:B------:R-:W-:Y:S02]  /*23c0*/  @P0 F2FP.BF16.PACK_AB R76, RZ, R76 ;  /* 0x0000004cff4c023e */ /* 0x000fe400000010ff */
[----:B------:R-:W-:Y:S02]  /*23d0*/  @P0 F2FP.BF16.PACK_AB R78, RZ, R78 ;  /* 0x0000004eff4e023e */ /* 0x000fe400000010ff */
[----:B------:R-:W-:Y:S02]  /*23e0*/  @P0 PRMT R138, R72, 0x7610, R138 ;  /* 0x00007610488a0816 */ /* 0x000fe4000000008a */
[----:B------:R-:W-:Y:S01]  /*23f0*/  @P0 PRMT R139, R73, 0x7610, R139 ;  /* 0x00007610498b0816 */ /* 0x000fe2000000008b */
[----:B0-----:R-:W-:Y:S01]  /*2400*/  IMAD.WIDE.U32 R72, R75, 0x10000, RZ ;  /* 0x000100004b487825 */ /* 0x001fe200078e00ff */
[----:B------:R-:W-:-:S02]  /*2410*/  @P0 PRMT R140, R76, 0x7610, R140 ;  /* 0x000076104c8c0816 */ /* 0x000fc4000000008c */
[----:B------:R-:W-:Y:S01]  /*2420*/  @P0 PRMT R141, R78, 0x7610, R141 ;  /* 0x000076104e8d0816 */ /* 0x000fe2000000008d */
[----:B-1----:R-:W-:Y:S01]  /*2430*/  IMAD.U32 R75, R79, 0x10000, RZ ;  /* 0x000100004f4b7824 */ /* 0x002fe200078e00ff */
[----:B------:R-:W-:Y:S01]  /*2440*/  ISETP.NE.U32.AND P0, PT, RZ, c[0x0][0x258], PT ;  /* 0x00009600ff007a0c */ /* 0x000fe20003f05070 */
[----:B------:R-:W-:Y:S01]  /*2450*/  IMAD.MOV.U32 R79, RZ, RZ, 0x8 ;  /* 0x00000008ff4f7424 */ /* 0x000fe200078e00ff */
[----:B------:R-:W-:Y:S02]  /*2460*/  LOP3.LUT R72, R72, R151, RZ, 0xfc, !PT ;  /* 0x0000009748487212 */ /* 0x000fe400078efcff */
[----:B------:R-:W-:Y:S02]  /*2470*/  ISETP.NE.AND.EX P0, PT, RZ, c[0x0][0x25c], PT, P0 ;  /* 0x00009700ff007a0c */ /* 0x000fe40003f05300 */
[----:B------:R-:W-:Y:S01]  /*2480*/  LOP3.LUT R73, R73, R75, R77, 0xfe, !PT ;  /* 0x0000004b49497212 */ /* 0x000fe200078efe4d */
[----:B------:R-:W-:-:S10]  /*2490*/  IMAD.WIDE.U32 R76, R26, R79, c[0x0][0x248] ;  /* 0x000092001a4c7625 */ /* 0x000fd400078e004f */
        /* <DEDUP_REMOVED lines=9> */
.L_x_231:
[----:B------:R1:W-:Y:S01]  /*2530*/  STG.E.64 [R76.64], R72 ;  /* 0x000000484c007986 */ /* 0x0003e2000c101b04 */
[----:B------:R-:W-:Y:S02]  /*2540*/  @P5 FSEL R149, R149, RZ, P6 ;  /* 0x000000ff95955208 */ /* 0x000fe40003000000 */
        /* <DEDUP_REMOVED lines=17> */
.L_x_232:
[----:B-1----:R-:W-:Y:S02]  /*2660*/  IADD3 R26, R26, 0x80, RZ ;  /* 0x000000801a1a7810 */ /* 0x002fe40007ffe0ff */
.L_x_230:
[----:B------:R-:W-:Y:S05]  /*2670*/  BSYNC B0 ;  /* 0x0000000000007941 */ /* 0x000fea0003800000 */
.L_x_229:
[----:B------:R-:W-:Y:S01]  /*2680*/  BSSY B0, `(.L_x_233) ;  /* 0x0000066000007945 */ /* 0x000fe20003800000 */
[----:B------:R-:W-:Y:S05]  /*2690*/  @!P2 BRA `(.L_x_234) ;  /* 0x000006400000a947 */ /* 0x000fea0003800000 */
[----:B------:R-:W-:Y:S02]  /*26a0*/  ISETP.NE.U32.AND P0, PT, RZ, c[0x0][0x218], PT ;  /* 0x00008600ff007a0c */ /* 0x000fe40003f05070 */
[----:B------:R-:W-:Y:S02]  /*26b0*/  ISETP.NE.AND P5, PT, R2, RZ, PT ;  /* 0x000000ff0200720c */ /* 0x000fe40003fa5270 */
[----:B------:R-:W-:Y:S02]  /*26c0*/  ISETP.NE.AND.EX P0, PT, RZ, c[0x0][0x21c], PT, P0 ;  /* 0x00008700ff007a0c */ /* 0x000fe40003f05300 */
[----:B0-----:R-:W-:Y:S02]  /*26d0*/  FSEL R79, R117, RZ, !P5 ;  /* 0x000000ff754f7208 */ /* 0x001fe40006800000 */
        /* <DEDUP_REMOVED lines=40> */
[----:B------:R-:W-:Y:S01]  /*2960*/  F2F.BF16.F32 R75, R75 ;  /* 0x0000004b004b7304 */ /* 0x000fe20000202000 */
        /* <DEDUP_REMOVED lines=9> */
[----:B------:R-:W0:-:S12]  /*2a00*/  F2F.BF16.F32 R79, R79 ;  /* 0x0000004f004f7304 */ /* 0x000e180000202000 */
[----:B------:R-:W-:Y:S02]  /*2a10*/  @P0 F2FP.BF16.PACK_AB R72, RZ, R72 ;  /* 0x00000048ff48023e */ /* 0x000fe400000010ff */
[----:B------:R-:W-:Y:S02]  /*2a20*/  @P0 F2FP.BF16.PACK_AB R73, RZ, R73 ;  /* 0x00000049ff49023e */ /* 0x000fe400000010ff */
[----:B------:R-:W-:Y:S01]  /*2a30*/  @P0 F2FP.BF16.PACK_AB R76, RZ, R76 ;  /* 0x0000004cff4c023e */ /* 0x000fe200000010ff */
[----:B0-----:R-:W-:Y:S01]  /*2a40*/  IMAD.U32 R79, R79, 0x10000, RZ ;  /* 0x000100004f4f7824 */ /* 0x001fe200078e00ff */
[----:B------:R-:W-:Y:S02]  /*2a50*/  @P0 F2FP.BF16.PACK_AB R78, RZ, R78 ;  /* 0x0000004eff4e023e */ /* 0x000fe400000010ff */
[----:B------:R-:W-:Y:S02]  /*2a60*/  @P0 PRMT R138, R72, 0x7610, R138 ;  /* 0x00007610488a0816 */ /* 0x000fe4000000008a */
[----:B------:R-:W-:Y:S01]  /*2a70*/  @P0 PRMT R139, R73, 0x7610, R139 ;  /* 0x00007610498b0816 */ /* 0x000fe2000000008b */
[----:B------:R-:W-:Y:S01]  /*2a80*/  IMAD.WIDE.U32 R72, R75, 0x10000, RZ ;  /* 0x000100004b487825 */ /* 0x000fe200078e00ff */
[----:B------:R-:W-:-:S02]  /*2a90*/  @P0 PRMT R140, R76, 0x7610, R140 ;  /* 0x000076104c8c0816 */ /* 0x000fc4000000008c */
[----:B------:R-:W-:Y:S01]  /*2aa0*/  @P0 PRMT R141, R78, 0x7610, R141 ;  /* 0x000076104e8d0816 */ /* 0x000fe2000000008d */
[----:B------:R-:W-:Y:S01]  /*2ab0*/  IMAD.MOV.U32 R75, RZ, RZ, 0x8 ;  /* 0x00000008ff4b7424 */ /* 0x000fe200078e00ff */
[----:B------:R-:W-:Y:S02]  /*2ac0*/  ISETP.NE.U32.AND P0, PT, RZ, c[0x0][0x258], PT ;  /* 0x00009600ff007a0c */ /* 0x000fe40003f05070 */
[----:B------:R-:W-:Y:S02]  /*2ad0*/  LOP3.LUT R79, R73, R79, R77, 0xfe, !PT ;  /* 0x0000004f494f7212 */ /* 0x000fe400078efe4d */
[----:B------:R-:W-:Y:S02]  /*2ae0*/  ISETP.NE.AND.EX P0, PT, RZ, c[0x0][0x25c], PT, P0 ;  /* 0x00009700ff007a0c */ /* 0x000fe40003f05300 */
[----:B------:R-:W-:Y:S01]  /*2af0*/  LOP3.LUT R78, R72, R151, RZ, 0xfc, !PT ;  /* 0x00000097484e7212 */ /* 0x000fe200078efcff */
        /* <DEDUP_REMOVED lines=10> */
.L_x_235:
        /* <DEDUP_REMOVED lines=12> */
[----:B0-----:R-:W-:Y:S02]  /*2c60*/  LEA R74, P0, R26, c[0x0][0x250], 0x3 ;  /* 0x000094001a4a7a11 */ /* 0x001fe400078018ff */
[----:B------:R-:W-:Y:S01]  /*2c70*/  PRMT R77, R144, 0x5410, R145 ;  /* 0x00005410904d7816 */ /* 0x000fe20000000091 */
[----:B------:R-:W-:Y:S01]  /*2c80*/  IMAD.WIDE.U32 R72, R72, 0x10000, RZ ;  /* 0x0001000048487825 */ /* 0x000fe200078e00ff */
[----:B------:R-:W-:-:S04]  /*2c90*/  LEA.HI.X R75, R26, c[0x0][0x254], RZ, 0x3, P0 ;  /* 0x000095001a4b7a11 */ /* 0x000fc800000f1cff */
[----:B------:R-:W-:Y:S02]  /*2ca0*/  LOP3.LUT R73, R77, R73, RZ, 0xfc, !PT ;  /* 0x000000494d497212 */ /* 0x000fe400078efcff */
[----:B------:R-:W-:-:S05]  /*2cb0*/  LOP3.LUT R72, R72, 0xffff, R142, 0xf8, !PT ;  /* 0x0000ffff48487812 */ /* 0x000fca00078ef88e */
[----:B------:R0:W-:Y:S02]  /*2cc0*/  STG.E.64 [R74.64], R72 ;  /* 0x000000484a007986 */ /* 0x0001e4000c101b04 */
.L_x_236:
[----:B-1----:R-:W-:Y:S02]  /*2cd0*/  IADD3 R26, R26, 0x80, RZ ;  /* 0x000000801a1a7810 */ /* 0x002fe40007ffe0ff */
.L_x_234:
[----:B------:R-:W-:Y:S05]  /*2ce0*/  BSYNC B0 ;  /* 0x0000000000007941 */ /* 0x000fea0003800000 */
.L_x_233:
        /* <DEDUP_REMOVED lines=82> */
.L_x_239:
        /* <DEDUP_REMOVED lines=19> */
.L_x_240:
[----:B-1----:R-:W-:Y:S02]  /*3340*/  IADD3 R26, R26, 0x80, RZ ;  /* 0x000000801a1a7810 */ /* 0x002fe40007ffe0ff */
.L_x_238:
[----:B------:R-:W-:Y:S05]  /*3350*/  BSYNC B0 ;  /* 0x0000000000007941 */ /* 0x000fea0003800000 */
.L_x_237:
        /* <DEDUP_REMOVED lines=82> */
.L_x_243:
        /* <DEDUP_REMOVED lines=19> */
.L_x_244:
[----:B-1----:R-:W-:Y:S02]  /*39b0*/  IADD3 R26, R26, 0x80, RZ ;  /* 0x000000801a1a7810 */ /* 0x002fe40007ffe0ff */
.L_x_242:
[----:B------:R-:W-:Y:S05]  /*39c0*/  BSYNC B0 ;  /* 0x0000000000007941 */ /* 0x000fea0003800000 */
.L_x_241:
[----:B------:R-:W-:Y:S01]  /*39d0*/  ISETP.GE.U32.AND P0, PT, R127, 0x280, PT ;  /* 0x000002807f00780c */ /* 0x000fe20003f06070 */
[----:B------:R-:W-:-:S12]  /*39e0*/  BSSY B0, `(.L_x_245) ;  /* 0x0000065000007945 */ /* 0x000fd80003800000 */
[----:B------:R-:W-:Y:S05]  /*39f0*/  @!P0 BRA `(.L_x_246) ;  /* 0x0000063000008947 */ /* 0x000fea0003800000 */
[----:B------:R-:W-:Y:S02]  /*3a00*/  ISETP.NE.U32.AND P5, PT, RZ, c[0x0][0x218], PT ;  /* 0x00008600ff007a0c */ /* 0x000fe40003fa5070 */
[----:B------:R-:W-:Y:S02]  /*3a10*/  ISETP.NE.AND P0, PT, R2, RZ, PT ;  /* 0x000000ff0200720c */ /* 0x000fe40003f05270 */
[----:B------:R-:W-:Y:S02]  /*3a20*/  ISETP.NE.AND.EX P5, PT, RZ, c[0x0][0x21c], PT, P5 ;  /* 0x00008700ff007a0c */ /* 0x000fe40003fa5350 */
[----:B0-----:R-:W-:Y:S02]  /*3a30*/  FSEL R77, R117, RZ, !P0 ;  /* 0x000000ff754d7208 */ /* 0x001fe40004000000 */
[----:B------:R-:W-:-:S03]  /*3a40*/  ISETP.NE.U32.AND P0, PT, RZ, c[0x0][0x258], PT ;  /* 0x00009600ff007a0c */ /* 0x000fc60003f05070 */
[-CC-:B------:R-:W-:Y:S01]  /*3a50*/  FFMA.FTZ R73, R131, R116.reuse, R77.reuse ;  /* 0x0000007483497223 */ /* 0x180fe2000001004d */
[----:B------:R-:W-:Y:S01]  /*3a60*/  ISETP.NE.AND.EX P0, PT, RZ, c[0x0][0x25c], PT, P0 ;  /* 0x00009700ff007a0c */ /* 0x000fe20003f05300 */
[-CC-:B------:R-:W-:Y:S02]  /*3a70*/  FFMA.FTZ R76, R130, R116.reuse, R77.reuse ;  /* 0x00000074824c7223 */ /* 0x180fe4000001004d */
[-CC-:B------:R-:W-:Y:S02]  /*3a80*/  FFMA.FTZ R75, R135, R116.reuse, R77.reuse ;  /* 0x00000074874b7223 */ /* 0x180fe4000001004d */
[----:B------:R-:W-:Y:S01]  /*3a90*/  FFMA.FTZ R77, R137, R116, R77 ;  /* 0x00000074894d7223 */ /* 0x000fe2000001004d */
[----:B------:R-:W-:Y:S01]  /*3aa0*/  @P5 SHF.R.U64 R79, R102, 0x10, R103 ;  /* 0x00000010664f5819 */ /* 0x000fe20000001267 */
[----:B------:R-:W-:Y:S02]  /*3ab0*/  @P5 IMAD.MOV.U32 R74, RZ, RZ, R102 ;  /* 0x000000ffff4a5224 */ /* 0x000fe400078e0066 */
[----:B------:R-:W-:-:S02]  /*3ac0*/  FADD.FTZ R72, R132, -R73 ;  /* 0x8000004984487221 */ /* 0x000fc40000010000 */
[----:B------:R-:W-:Y:S02]  /*3ad0*/  FADD.FTZ R76, R133, -R76 ;  /* 0x8000004c854c7221 */ /* 0x000fe40000010000 */
[----:B------:R-:W-:Y:S02]  /*3ae0*/  FADD.FTZ R78, R134, -R75 ;  /* 0x8000004b864e7221 */ /* 0x000fe40000010000 */
[----:B------:R-:W-:Y:S02]  /*3af0*/  FADD.FTZ R116, R136, -R77 ;  /* 0x8000004d88747221 */ /* 0x000fe40000010000 */
[C---:B------:R-:W-:Y:S02]  /*3b00*/  FMUL.FTZ R72, R25.reuse, R72 ;  /* 0x0000004819487220 */ /* 0x040fe40000410000 */
[C---:B------:R-:W-:Y:S02]  /*3b10*/  FMUL.FTZ R76, R25.reuse, R76 ;  /* 0x0000004c194c7220 */ /* 0x040fe40000410000 */
[----:B------:R-:W-:-:S02]  /*3b20*/  FMUL.FTZ R78, R25, R78 ;  /* 0x0000004e194e7220 */ /* 0x000fc40000410000 */
[----:B------:R-:W-:Y:S01]  /*3b30*/  FMUL.FTZ R116, R25, R116 ;  /* 0x0000007419747220 */ /* 0x000fe20000410000 */
[----:B------:R-:W-:Y:S01]  /*3b40*/  @P5 PRMT R25, RZ, 0x5410, R74 ;  /* 0x00005410ff195816 */ /* 0x000fe2000000004a */
[--C-:B------:R-:W-:Y:S01]  /*3b50*/  @P5 IMAD.MOV.U32 R73, RZ, RZ, R103.reuse ;  /* 0x000000ffff495224 */ /* 0x100fe200078e0067 */
[----:B------:R-:W-:-:S03]  /*3b60*/  @P5 SHF.R.U32.HI R74, RZ, 0x10, R103 ;  /* 0x00000010ff4a5819 */ /* 0x000fc60000011667 */
[----:B------:R-:W-:Y:S01]  /*3b70*/  @P5 FADD.FTZ R72, R72, R25 ;  /* 0x0000001948485221 */ /* 0x000fe20000010000 */
[----:B------:R-:W-:Y:S01]  /*3b80*/  @P5 PRMT R25, RZ, 0x5410, R79 ;  /* 0x00005410ff195816 */ /* 0x000fe2000000004f */
[----:B------:R-:W-:-:S04]  /*3b90*/  IMAD.MOV.U32 R79, RZ, RZ, 0x8 ;  /* 0x00000008ff4f7424 */ /* 0x000fc800078e00ff */
[----:B------:R-:W-:Y:S01]  /*3ba0*/  @P5 FADD.FTZ R76, R76, R25 ;  /* 0x000000194c4c5221 */ /* 0x000fe20000010000 */
[----:B------:R-:W-:Y:S02]  /*3bb0*/  @P5 PRMT R25, RZ, 0x5410, R73 ;  /* 0x00005410ff195816 */ /* 0x000fe40000000049 */
[----:B------:R-:W-:Y:S01]  /*3bc0*/  @P0 F2FP.BF16.PACK_AB R73, RZ, R72 ;  /* 0x00000048ff49023e */ /* 0x000fe200000010ff */
[----:B------:R-:W-:Y:S01]  /*3bd0*/  FMUL.FTZ R72, R72, c[0x0][0x1e8] ;  /* 0x00007a0048487a20 */ /* 0x000fe20000410000 */
[----:B------:R-:W-:Y:S01]  /*3be0*/  @P0 F2FP.BF16.PACK_AB R75, RZ, R76 ;  /* 0x0000004cff4b023e */ /* 0x000fe200000010ff */
[----:B------:R-:W-:Y:S01]  /*3bf0*/  @P5 FADD.FTZ R78, R78, R25 ;  /* 0x000000194e4e5221 */ /* 0x000fe20000010000 */
[----:B------:R-:W-:Y:S02]  /*3c00*/  @P5 PRMT R25, RZ, 0x5410, R74 ;  /* 0x00005410ff195816 */ /* 0x000fe4000000004a */
[----:B------:R-:W-:Y:S02]  /*3c10*/  @P0 PRMT R138, R73, 0x7610, R138 ;  /* 0x00007610498a0816 */ /* 0x000fe4000000008a */
[----:B------:R-:W-:Y:S01]  /*3c20*/  @P0 PRMT R139, R75, 0x7610, R139 ;  /* 0x000076104b8b0816 */ /* 0x000fe2000000008b */
[----:B------:R-:W-:Y:S01]  /*3c30*/  @P5 FADD.FTZ R116, R116, R25 ;  /* 0x0000001974745221 */ /* 0x000fe20000010000 */
[----:B------:R-:W-:-:S02]  /*3c40*/  @P0 F2FP.BF16.PACK_AB R25, RZ, R78 ;  /* 0x0000004eff19023e */ /* 0x000fc400000010ff */
[----:B------:R-:W-:Y:S01]  /*3c50*/  LOP3.LUT P5, RZ, R128, 0xff000000, RZ, 0xc0, !PT ;  /* 0xff00000080ff7812 */ /* 0x000fe200078ac0ff */
[----:B------:R-:W-:Y:S01]  /*3c60*/  FMUL.FTZ R146, R116, c[0x0][0x1e8] ;  /* 0x00007a0074927a20 */ /* 0x000fe20000410000 */
[----:B------:R-:W-:Y:S01]  /*3c70*/  @P0 F2FP.BF16.PACK_AB R73, RZ, R116 ;  /* 0x00000074ff49023e */ /* 0x000fe200000010ff */
[----:B------:R-:W-:Y:S01]  /*3c80*/  FMUL.FTZ R116, R78, c[0x0][0x1e8] ;  /* 0x00007a004e747a20 */ /* 0x000fe20000410000 */
[----:B------:R-:W-:Y:S01]  /*3c90*/  @P0 PRMT R140, R25, 0x7610, R140 ;  /* 0x00007610198c0816 */ /* 0x000fe2000000008c */
[----:B------:R-:W-:Y:S01]  /*3ca0*/  FMUL.FTZ R25, R76, c[0x0][0x1e8] ;  /* 0x00007a004c197a20 */ /* 0x000fe20000410000 */
[----:B------:R-:W-:Y:S02]  /*3cb0*/  @P0 PRMT R141, R73, 0x7610, R141 ;  /* 0x00007610498d0816 */ /* 0x000fe4000000008d */
[----:B------:R-:W-:Y:S02]  /*3cc0*/  ISETP.NE.U32.AND P0, PT, RZ, c[0x0][0x250], PT ;  /* 0x00009400ff007a0c */ /* 0x000fe40003f05070 */
[----:B------:R-:W-:-:S02]  /*3cd0*/  FSEL R75, R146, RZ, P5 ;  /* 0x000000ff924b7208 */ /* 0x000fc40002800000 */
[C---:B------:R-:W-:Y:S02]  /*3ce0*/  LOP3.LUT P5, RZ, R128.reuse, 0xff00, RZ, 0xc0, !PT ;  /* 0x0000ff0080ff7812 */ /* 0x040fe400078ac0ff */
[----:B------:R-:W-:Y:S02]  /*3cf0*/  ISETP.NE.AND.EX P0, PT, RZ, c[0x0][0x254], PT, P0 ;  /* 0x00009500ff007a0c */ /* 0x000fe40003f05300 */
        /* <DEDUP_REMOVED lines=29> */
.L_x_247:
[----:B------:R1:W-:Y:S01]  /*3ed0*/  STG.E.64 [R76.64], R74 ;  /* 0x0000004a4c007986 */ /* 0x0003e2000c101b04 */
[----:B------:R-:W-:Y:S02]  /*3ee0*/  @P0 LOP3.LUT P5, RZ, R129, 0xff00, RZ, 0xc0, !PT ;  /* 0x0000ff0081ff0812 */ /* 0x000fe400078ac0ff */
[----:B------:R-:W-:Y:S02]  /*3ef0*/  @P0 F2FP.BF16.PACK_AB R117, RZ, R117 ;  /* 0x00000075ff75023e */ /* 0x000fe400000010ff */
[----:B------:R-:W-:Y:S02]  /*3f00*/  @P0 FSEL R25, R25, RZ, P5 ;  /* 0x000000ff19190208 */ /* 0x000fe40002800000 */
        /* <DEDUP_REMOVED lines=10> */
[----:B01----:R-:W-:Y:S02]  /*3fb0*/  LOP3.LUT R72, R143, 0xffff, RZ, 0xc0, !PT ;  /* 0x0000ffff8f487812 */ /* 0x003fe400078ec0ff */
[----:B------:R-:W-:-:S02]  /*3fc0*/  LEA R74, P0, R26, c[0x0][0x250], 0x3 ;  /* 0x000094001a4a7a11 */ /* 0x000fc400078018ff */
[----:B------:R-:W-:Y:S01]  /*3fd0*/  PRMT R25, R144, 0x5410, R145 ;  /* 0x0000541090197816 */ /* 0x000fe20000000091 */
[----:B------:R-:W-:Y:S01]  /*3fe0*/  IMAD.WIDE.U32 R72, R72, 0x10000, RZ ;  /* 0x0001000048487825 */ /* 0x000fe200078e00ff */
[----:B------:R-:W-:-:S04]  /*3ff0*/  LEA.HI.X R75, R26, c[0x0][0x254], RZ, 0x3, P0 ;  /* 0x000095001a4b7a11 */ /* 0x000fc800000f1cff */
[----:B------:R-:W-:Y:S02]  /*4000*/  LOP3.LUT R73, R25, R73, RZ, 0xfc, !PT ;  /* 0x0000004919497212 */ /* 0x000fe400078efcff */
[----:B------:R-:W-:-:S05]  /*4010*/  LOP3.LUT R72, R72, 0xffff, R142, 0xf8, !PT ;  /* 0x0000ffff48487812 */ /* 0x000fca00078ef88e */
[----:B------:R0:W-:Y:S02]  /*4020*/  STG.E.64 [R74.64], R72 ;  /* 0x000000484a007986 */ /* 0x0001e4000c101b04 */
.L_x_246:
[----:B-1----:R-:W-:Y:S05]  /*4030*/  BSYNC B0 ;  /* 0x0000000000007941 */ /* 0x002fea0003800000 */
.L_x_245:
[----:B------:R-:W-:Y:S02]  /*4040*/  IADD3 R3, R3, c[0x0][0x160], RZ ;  /* 0x0000580003037a10 */ /* 0x000fe40007ffe0ff */
[----:B------:R-:W-:Y:S02]  /*4050*/  LOP3.LUT P5, RZ, R17, 0xff, RZ, 0xc0, !PT ;  /* 0x000000ff11ff7812 */ /* 0x000fe400078ac0ff */
[----:B------:R-:W-:Y:S02]  /*4060*/  ISETP.GE.AND P0, PT, R3, c[0x0][0x164], PT ;  /* 0x0000590003007a0c */ /* 0x000fe40003f06270 */
[----:B------:R-:W-:-:S11]  /*4070*/  SEL R17, RZ, 0x1, P5 ;  /* 0x00000001ff117807 */ /* 0x000fd60002800000 */
[----:B0-----:R-:W-:Y:S01]  /*4080*/  @P0 CALL.REL.NOINC `(.L_x_216) ;  /* 0x0000001000000944 */ /* 0x001fe20003c00000 */
[----:B------:R-:W-:Y:S05]  /*4090*/  BRA `(.L_x_248) ;  /* 0xffffc5c000007947 */ /* 0x000fea000383ffff */
.L_x_216:
[----:B-1----:R-:W0:Y:S01]  /*40a0*/  S2UR UR6, SR_CTAID.X ;  /* 0x00000000000679c3 */ /* 0x002e220000002500 */
[----:B------:R-:W0:Y:S01]  /*40b0*/  S2R R2, SR_TID.X ;  /* 0x0000000000027919 */ /* 0x000e220000002100 */
[----:B-----5:R-:W-:Y:S01]  /*40c0*/  @P1 IMAD.MOV.U32 R5, RZ, RZ, 0x10 ;  /* 0x00000010ff051424 */ /* 0x020fe200078e00ff */
[----:B------:R-:W-:Y:S01]  /*40d0*/  ISETP.GE.U32.AND P0, PT, R127, 0x280, PT ;  /* 0x000002807f00780c */ /* 0x000fe20003f06070 */
[----:B------:R-:W-:Y:S02]  /*40e0*/  @P2 IMAD.MOV.U32 R9, RZ, RZ, 0x10 ;  /* 0x00000010ff092424 */ /* 0x000fe400078e00ff */
        /* <DEDUP_REMOVED lines=33> */
.L_x_227:
[----:B------:R-:W-:Y:S01]  /*4300*/  IMAD.MOV.U32 R77, RZ, RZ, R117 ;  /* 0x000000ffff4d7224 */ /* 0x000fe200078e0075 */
[----:B------:R-:W-:Y:S01]  /*4310*/  MOV R72, 0x4360 ;  /* 0x0000436000487802 */ /* 0x000fe20000000f00 */
[----:B------:R-:W-:Y:S02]  /*4320*/  IMAD.MOV.U32 R148, RZ, RZ, 0x10 ;  /* 0x00000010ff947424 */ /* 0x000fe400078e00ff */
[----:B------:R-:W-:-:S02]  /*4330*/  IMAD.MOV.U32 R147, RZ, RZ, 0x1f ;  /* 0x0000001fff937424 */ /* 0x000fc400078e00ff */
[----:B------:R-:W-:Y:S02]  /*4340*/  IMAD.MOV.U32 R150, RZ, RZ, -0x1 ;  /* 0xffffffffff967424 */ /* 0x000fe400078e00ff */
[----:B------:R-:W-:Y:S05]  /*4350*/  CALL.REL.NOINC `($__internal_8_$__cuda_sm70_shflsync_down_p) ;  /* 0x0000045000007944 */ /* 0x000fea0003c00000 */
[----:B-1----:R-:W-:Y:S01]  /*4360*/  IMAD.MOV.U32 R76, RZ, RZ, R148 ;  /* 0x000000ffff4c7224 */ /* 0x002fe200078e0094 */
[----:B0-----:R-:W-:Y:S05]  /*4370*/  BRA `(.L_x_249) ;  /* 0xffffda4000007947 */ /* 0x001fea000383ffff */
.L_x_228:
[----:B------:R-:W-:Y:S01]  /*4380*/  IMAD.MOV.U32 R77, RZ, RZ, R116 ;  /* 0x000000ffff4d7224 */ /* 0x000fe200078e0074 */
[----:B------:R-:W-:Y:S01]  /*4390*/  MOV R72, 0x43e0 ;  /* 0x000043e000487802 */ /* 0x000fe20000000f00 */
[----:B------:R-:W-:Y:S02]  /*43a0*/  IMAD.MOV.U32 R148, RZ, RZ, 0x10 ;  /* 0x00000010ff947424 */ /* 0x000fe400078e00ff */
[----:B------:R-:W-:Y:S02]  /*43b0*/  IMAD.MOV.U32 R147, RZ, RZ, 0x1f ;  /* 0x0000001fff937424 */ /* 0x000fe400078e00ff */
[----:B------:R-:W-:Y:S02]  /*43c0*/  IMAD.MOV.U32 R150, RZ, RZ, -0x1 ;  /* 0xffffffffff967424 */ /* 0x000fe400078e00ff */
[----:B01----:R-:W-:Y:S05]  /*43d0*/  CALL.REL.NOINC `($__internal_8_$__cuda_sm70_shflsync_down_p) ;  /* 0x000003d000007944 */ /* 0x003fea0003c00000 */
[----:B------:R-:W-:Y:S01]  /*43e0*/  FADD.FTZ R76, R76, R117 ;  /* 0x000000754c4c7221 */ /* 0x000fe20000010000 */
[----:B------:R-:W-:Y:S01]  /*43f0*/  MOV R72, 0x4460 ;  /* 0x0000446000487802 */ /* 0x000fe20000000f00 */
[----:B-1----:R-:W-:Y:S02]  /*4400*/  FADD.FTZ R79, R116, R148 ;  /* 0x00000094744f7221 */ /* 0x002fe40000010000 */
[----:B------:R-:W-:-:S02]  /*4410*/  IMAD.MOV.U32 R148, RZ, RZ, 0x8 ;  /* 0x00000008ff947424 */ /* 0x000fc400078e00ff */
[----:B0-----:R-:W-:Y:S02]  /*4420*/  IMAD.MOV.U32 R147, RZ, RZ, 0x1f ;  /* 0x0000001fff937424 */ /* 0x001fe400078e00ff */
[----:B------:R-:W-:Y:S02]  /*4430*/  IMAD.MOV.U32 R150, RZ, RZ, -0x1 ;  /* 0xffffffffff967424 */ /* 0x000fe400078e00ff */
[----:B------:R-:W-:Y:S02]  /*4440*/  IMAD.MOV.U32 R77, RZ, RZ, R76 ;  /* 0x000000ffff4d7224 */ /* 0x000fe400078e004c */
[----:B------:R-:W-:Y:S05]  /*4450*/  CALL.REL.NOINC `($__internal_8_$__cuda_sm70_shflsync_down_p) ;  /* 0x0000035000007944 */ /* 0x000fea0003c00000 */
[----:B-1----:R-:W-:Y:S01]  /*4460*/  IMAD.MOV.U32 R75, RZ, RZ, R148 ;  /* 0x000000ffff4b7224 */ /* 0x002fe200078e0094 */
[----:B------:R-:W-:Y:S01]  /*4470*/  MOV R72, 0x44d0 ;  /* 0x000044d000487802 */ /* 0x000fe20000000f00 */
[----:B0-----:R-:W-:Y:S02]  /*4480*/  IMAD.MOV.U32 R77, RZ, RZ, R79 ;  /* 0x000000ffff4d7224 */ /* 0x001fe400078e004f */
[----:B------:R-:W-:Y:S02]  /*4490*/  IMAD.MOV.U32 R148, RZ, RZ, 0x8 ;  /* 0x00000008ff947424 */ /* 0x000fe400078e00ff */
[----:B------:R-:W-:-:S02]  /*44a0*/  IMAD.MOV.U32 R147, RZ, RZ, 0x1f ;  /* 0x0000001fff937424 */ /* 0x000fc400078e00ff */
[----:B------:R-:W-:Y:S02]  /*44b0*/  IMAD.MOV.U32 R150, RZ, RZ, -0x1 ;  /* 0xffffffffff967424 */ /* 0x000fe400078e00ff */
[----:B------:R-:W-:Y:S05]  /*44c0*/  CALL.REL.NOINC `($__internal_8_$__cuda_sm70_shflsync_down_p) ;  /* 0x000002e000007944 */ /* 0x000fea0003c00000 */
[----:B------:R-:W-:Y:S01]  /*44d0*/  FADD.FTZ R76, R75, R76 ;  /* 0x0000004c4b4c7221 */ /* 0x000fe20000010000 */
[----:B------:R-:W-:Y:S01]  /*44e0*/  MOV R72, 0x4550 ;  /* 0x0000455000487802 */ /* 0x000fe20000000f00 */
[----:B-1----:R-:W-:Y:S02]  /*44f0*/  FADD.FTZ R79, R79, R148 ;  /* 0x000000944f4f7221 */ /* 0x002fe40000010000 */
[----:B------:R-:W-:Y:S02]  /*4500*/  IMAD.MOV.U32 R148, RZ, RZ, 0x4 ;  /* 0x00000004ff947424 */ /* 0x000fe400078e00ff */
[----:B0-----:R-:W-:Y:S02]  /*4510*/  IMAD.MOV.U32 R147, RZ, RZ, 0x1f ;  /* 0x0000001fff937424 */ /* 0x001fe400078e00ff */
[----:B------:R-:W-:Y:S02]  /*4520*/  IMAD.MOV.U32 R150, RZ, RZ, -0x1 ;  /* 0xffffffffff967424 */ /* 0x000fe400078e00ff */
[----:B------:R-:W-:-:S02]  /*4530*/  IMAD.MOV.U32 R77, RZ, RZ, R76 ;  /* 0x000000ffff4d7224 */ /* 0x000fc400078e004c */
[----:B------:R-:W-:Y:S05]  /*4540*/  CALL.REL.NOINC `($__internal_8_$__cuda_sm70_shflsync_down_p) ;  /* 0x0000026000007944 */ /* 0x000fea0003c00000 */
[----:B-1----:R-:W-:Y:S01]  /*4550*/  IMAD.MOV.U32 R75, RZ, RZ, R148 ;  /* 0x000000ffff4b7224 */ /* 0x002fe200078e0094 */
[----:B------:R-:W-:Y:S01]  /*4560*/  MOV R72, 0x45c0 ;  /* 0x000045c000487802 */ /* 0x000fe20000000f00 */
[----:B0-----:R-:W-:-:S02]  /*4570*/  IMAD.MOV.U32 R77, RZ, RZ, R79 ;  /* 0x000000ffff4d7224 */ /* 0x001fc400078e004f */
[----:B------:R-:W-:Y:S02]  /*4580*/  IMAD.MOV.U32 R148, RZ, RZ, 0x4 ;  /* 0x00000004ff947424 */ /* 0x000fe400078e00ff */
[----:B------:R-:W-:Y:S02]  /*4590*/  IMAD.MOV.U32 R147, RZ, RZ, 0x1f ;  /* 0x0000001fff937424 */ /* 0x000fe400078e00ff */
[----:B------:R-:W-:Y:S02]  /*45a0*/  IMAD.MOV.U32 R150, RZ, RZ, -0x1 ;  /* 0xffffffffff967424 */ /* 0x000fe400078e00ff */
[----:B------:R-:W-:Y:S05]  /*45b0*/  CALL.REL.NOINC `($__internal_8_$__cuda_sm70_shflsync_down_p) ;  /* 0x000001f000007944 */ /* 0x000fea0003c00000 */
[----:B------:R-:W-:Y:S01]  /*45c0*/  FADD.FTZ R76, R75, R76 ;  /* 0x0000004c4b4c7221 */ /* 0x000fe20000010000 */
[----:B------:R-:W-:Y:S01]  /*45d0*/  MOV R72, 0x4640 ;  /* 0x0000464000487802 */ /* 0x000fe20000000f00 */
[----:B-1----:R-:W-:Y:S02]  /*45e0*/  FADD.FTZ R79, R79, R148 ;  /* 0x000000944f4f7221 */ /* 0x002fe40000010000 */
[----:B------:R-:W-:Y:S02]  /*45f0*/  IMAD.MOV.U32 R148, RZ, RZ, 0x2 ;  /* 0x00000002ff947424 */ /* 0x000fe400078e00ff */
[----:B0-----:R-:W-:-:S02]  /*4600*/  IMAD.MOV.U32 R147, RZ, RZ, 0x1f ;  /* 0x0000001fff937424 */ /* 0x001fc400078e00ff */
[----:B------:R-:W-:Y:S02]  /*4610*/  IMAD.MOV.U32 R150, RZ, RZ, -0x1 ;  /* 0xffffffffff967424 */ /* 0x000fe400078e00ff */
[----:B------:R-:W-:Y:S02]  /*4620*/  IMAD.MOV.U32 R77, RZ, RZ, R76 ;  /* 0x000000ffff4d7224 */ /* 0x000fe400078e004c */
[----:B------:R-:W-:Y:S05]  /*4630*/  CALL.REL.NOINC `($__internal_8_$__cuda_sm70_shflsync_down_p) ;  /* 0x0000017000007944 */ /* 0x000fea0003c00000 */
[----:B-1----:R-:W-:Y:S01]  /*4640*/  IMAD.MOV.U32 R75, RZ, RZ, R148 ;  /* 0x000000ffff4b7224 */ /* 0x002fe200078e0094 */
[----:B------:R-:W-:Y:S01]  /*4650*/  MOV R72, 0x46b0 ;  /* 0x000046b000487802 */ /* 0x000fe20000000f00 */
[----:B0-----:R-:W-:Y:S02]  /*4660*/  IMAD.MOV.U32 R77, RZ, RZ, R79 ;  /* 0x000000ffff4d7224 */ /* 0x001fe400078e004f */
[----:B------:R-:W-:Y:S02]  /*4670*/  IMAD.MOV.U32 R148, RZ, RZ, 0x2 ;  /* 0x00000002ff947424 */ /* 0x000fe400078e00ff */
[----:B------:R-:W-:Y:S02]  /*4680*/  IMAD.MOV.U32 R147, RZ, RZ, 0x1f ;  /* 0x0000001fff937424 */ /* 0x000fe400078e00ff */
[----:B------:R-:W-:-:S02]  /*4690*/  IMAD.MOV.U32 R150, RZ, RZ, -0x1 ;  /* 0xffffffffff967424 */ /* 0x000fc400078e00ff */
[----:B------:R-:W-:Y:S05]  /*46a0*/  CALL.REL.NOINC `($__internal_8_$__cuda_sm70_shflsync_down_p) ;  /* 0x0000010000007944 */ /* 0x000fea0003c00000 */
[----:B------:R-:W-:Y:S01]  /*46b0*/  FADD.FTZ R78, R75, R76 ;  /* 0x0000004c4b4e7221 */ /* 0x000fe20000010000 */
[----:B------:R-:W-:Y:S01]  /*46c0*/  MOV R72, 0x4730 ;  /* 0x0000473000487802 */ /* 0x000fe20000000f00 */
[----:B-1----:R-:W-:-:S02]  /*46d0*/  FADD.FTZ R117, R79, R148 ;  /* 0x000000944f757221 */ /* 0x002fc40000010000 */
[----:B------:R-:W-:Y:S02]  /*46e0*/  IMAD.MOV.U32 R148, RZ, RZ, 0x1 ;  /* 0x00000001ff947424 */ /* 0x000fe400078e00ff */
[----:B0-----:R-:W-:Y:S02]  /*46f0*/  IMAD.MOV.U32 R147, RZ, RZ, 0x1f ;  /* 0x0000001fff937424 */ /* 0x001fe400078e00ff */
[----:B------:R-:W-:Y:S02]  /*4700*/  IMAD.MOV.U32 R150, RZ, RZ, -0x1 ;  /* 0xffffffffff967424 */ /* 0x000fe400078e00ff */
[----:B------:R-:W-:Y:S02]  /*4710*/  IMAD.MOV.U32 R77, RZ, RZ, R78 ;  /* 0x000000ffff4d7224 */ /* 0x000fe400078e004e */
[----:B------:R-:W-:Y:S05]  /*4720*/  CALL.REL.NOINC `($__internal_8_$__cuda_sm70_shflsync_down_p) ;  /* 0x0000008000007944 */ /* 0x000fea0003c00000 */
[----:B-1----:R-:W-:Y:S01]  /*4730*/  IMAD.MOV.U32 R79, RZ, RZ, R148 ;  /* 0x000000ffff4f7224 */ /* 0x002fe200078e0094 */
[----:B------:R-:W-:Y:S01]  /*4740*/  MOV R72, 0x47a0 ;  /* 0x000047a000487802 */ /* 0x000fe20000000f00 */
[----:B0-----:R-:W-:Y:S02]  /*4750*/  IMAD.MOV.U32 R77, RZ, RZ, R117 ;  /* 0x000000ffff4d7224 */ /* 0x001fe400078e0075 */
[----:B------:R-:W-:-:S02]  /*4760*/  IMAD.MOV.U32 R148, RZ, RZ, 0x1 ;  /* 0x00000001ff947424 */ /* 0x000fc400078e00ff */
[----:B------:R-:W-:Y:S02]  /*4770*/  IMAD.MOV.U32 R147, RZ, RZ, 0x1f ;  /* 0x0000001fff937424 */ /* 0x000fe400078e00ff */
[----:B------:R-:W-:Y:S02]  /*4780*/  IMAD.MOV.U32 R150, RZ, RZ, -0x1 ;  /* 0xffffffffff967424 */ /* 0x000fe400078e00ff */
[----:B------:R-:W-:Y:S05]  /*4790*/  CALL.REL.NOINC `($__internal_8_$__cuda_sm70_shflsync_down_p) ;  /* 0x0000001000007944 */ /* 0x000fea0003c00000 */
[----:B01----:R-:W-:Y:S05]  /*47a0*/  BRA `(.L_x_250) ;  /* 0xffffd73000007947 */ /* 0x003fea000383ffff */
        .weak           $__internal_8_$__cuda_sm70_shflsync_down_p
        .type           $__internal_8_$__cuda_sm70_shflsync_down_p,@function
        .size           $__internal_8_$__cuda_sm70_shflsync_down_p,(.L_x_2755 - $__internal_8_$__cuda_sm70_shflsync_down_p)
$__internal_8_$__cuda_sm70_shflsync_down_p:
[----:B------:R-:W-:Y:S01]  /*47b0*/  IMAD.MOV.U32 R73, RZ, RZ, 0x0 ;  /* 0x00000000ff497424 */ /* 0x000fe200078e00ff */
[----:B------:R-:W-:Y:S04]  /*47c0*/  WARPSYNC R150 ;  /* 0x0000009600007348 */ /* 0x000fe80003800000 */
[----:B------:R0:W1:Y:S01]  /*47d0*/  SHFL.DOWN PT, R148, R77, R148, R147 ;  /* 0x080000944d947389 */ /* 0x00006200000e0093 */
[----:B------:R-:W-:Y:S05]  /*47e0*/  RET.REL.NODEC R72 `(_ZN10layer_norm31ln_parallel_residual_bwd_kernelINS_13Kernel_traitsI13__nv_bfloat16S2_S2_S2_fjLj2560ELj1ELj1ELj4ELj8ENS_18Kernel_traits_baseILj2560ES2_S2_S2_S2_fjLj128EEEEELb1ELb1ELb0EEEvNS_9BwdParamsE) ;  /* 0xffffb81048007950 */ /* 0x000fea0003c3ffff */
.L_x_251:
        /* <DEDUP_REMOVED lines=9> */
.L_x_2755:


//--------------------- .text._ZN10layer_norm22ln_bwd_finalize_kernelINS_22Kernel_traits_finalizeILj2560E13__nv_bfloat16S2_S2_S2_fjLb0ELj1024ELj4ENS_18Kernel_traits_baseILj2560ES2_S2_S2_S2_fjLj1024EEEEELb0ELb1EEEvNS_9BwdParamsE --------------------------
	.section	.text._ZN10layer_norm22ln_bwd_finalize_kernelINS_22Kernel_traits_finalizeILj2560E13__nv_bfloat16S2_S2_S2_fjLb0ELj1024ELj4ENS_18Kernel_traits_baseILj2560ES2_S2_S2_S2_fjLj1024EEEEELb0ELb1EEEvNS_9BwdParamsE,"ax",@progbits
	.sectioninfo	@"SHI_REGISTERS=32"
	.align	128
        .global         _ZN10layer_norm22ln_bwd_finalize_kernelINS_22Kernel_traits_finalizeILj2560E13__nv_bfloat16S2_S2_S2_fjLb0ELj1024ELj4ENS_18Kernel_traits_baseILj2560ES2_S2_S2_S2_fjLj1024EEEEELb0ELb1EEEvNS_9BwdParamsE
        .type           _ZN10layer_norm22ln_bwd_finalize_kernelINS_22Kernel_traits_finalizeILj2560E13__nv_bfloat16S2_S2_S2_fjLb0ELj1024ELj4ENS_18Kernel_traits_baseILj2560ES2_S2_S2_S2_fjLj1024EEEEELb0ELb1EEEvNS_9BwdParamsE,@function
        .size           _ZN10layer_norm22ln_bwd_finalize_kernelINS_22Kernel_traits_finalizeILj2560E13__nv_bfloat16S2_S2_S2_fjLb0ELj1024ELj4ENS_18Kernel_traits_baseILj2560ES2_S2_S2_S2_fjLj1024EEEEELb0ELb1EEEvNS_9BwdParamsE,(.L_x_2756 - _ZN10layer_norm22ln_bwd_finalize_kernelINS_22Kernel_traits_finalizeILj2560E13__nv_bfloat16S2_S2_S2_fjLb0ELj1024ELj4ENS_18Kernel_traits_baseILj2560ES2_S2_S2_S2_fjLj1024EEEEELb0ELb1EEEvNS_9BwdParamsE)
        .other          _ZN10layer_norm22ln_bwd_finalize_kernelINS_22Kernel_traits_finalizeILj2560E13__nv_bfloat16S2_S2_S2_fjLb0ELj1024ELj4ENS_18Kernel_traits_baseILj2560ES2_S2_S2_S2_fjLj1024EEEEELb0ELb1EEEvNS_9BwdParamsE,@"STO_CUDA_ENTRY STV_DEFAULT"
_ZN10layer_norm22ln_bwd_finalize_kernelINS_22Kernel_traits_finalizeILj2560E13__nv_bfloat16S2_S2_S2_fjLb0ELj1024ELj4ENS_18Kernel_traits_baseILj2560ES2_S2_S2_S2_fjLj1024EEEEELb0ELb1EEEvNS_9BwdParamsE:
.text._ZN10layer_norm22ln_bwd_finalize_kernelINS_22Kernel_traits_finalizeILj2560E13__nv_bfloat16S2_S2_S2_fjLb0ELj1024ELj4ENS_18Kernel_traits_baseILj2560ES2_S2_S2_S2_fjLj1024EEEEELb0ELb1EEEvNS_9BwdParamsE:
        /* <DEDUP_REMOVED lines=8> */
[----:B------:R-:W-:Y:S01]  /*0080*/  SHF.L.U32 R2, R2, 0x4, RZ ;  /* 0x0000000402027819 */ /* 0x000fe200000006ff */
[----:B------:R-:W-:Y:S01]  /*0090*/  ULDC.64 UR4, c[0x0][0x118] ;  /* 0x0000460000047ab9 */ /* 0x000fe20000000a00 */
[--C-:B------:R-:W-:Y:S02]  /*00a0*/  SHF.R.U32.HI R17, RZ, 0x5, R0.reuse ;  /* 0x00000005ff117819 */ /* 0x100fe40000011600 */
[----:B------:R-:W-:Y:S02]  /*00b0*/  LOP3.LUT R20, R0, 0x3fffffe0, RZ, 0xc0, !PT ;  /* 0x3fffffe000147812 */ /* 0x000fe400078ec0ff */
[----:B------:R-:W-:Y:S02]  /*00c0*/  LOP3.LUT R19, R2, 0x7ffffff0, RZ, 0xc0, !PT ;  /* 0x7ffffff002137812 */ /* 0x000fe400078ec0ff */
[C---:B------:R-:W-:Y:S02]  /*00d0*/  LOP3.LUT R21, R17.reuse, 0x1f, R0, 0x78, !PT ;  /* 0x0000001f11157812 */ /* 0x040fe400078e7800 */
[C---:B------:R-:W-:Y:S01]  /*00e0*/  ISETP.GE.U32.AND P0, PT, R16.reuse, 0x10, PT ;  /* 0x000000101000780c */ /* 0x040fe20003f06070 */
[----:B------:R-:W-:Y:S01]  /*00f0*/  IMAD.IADD R19, R16, 0x1, R19 ;  /* 0x0000000110137824 */ /* 0x000fe200078e0213 */
[----:B------:R-:W-:Y:S01]  /*0100*/  IADD3 R20, R20, R21, RZ ;  /* 0x0000001514147210 */ /* 0x000fe20007ffe0ff */
[----:B------:R-:W-:Y:S01]  /*0110*/  IMAD R21, R16, 0x20, R21 ;  /* 0x0000002010157824 */ /* 0x000fe200078e0215 */
[----:B------:R-:W-:-:S02]  /*0120*/  ISETP.EQ.AND P0, PT, R17, 0x1f, !P0 ;  /* 0x0000001f1100780c */ /* 0x000fc40004702270 */
.L_x_264:
[----:B------:R-:W-:Y:S01]  /*0130*/  ISETP.GE.U32.AND P1, PT, R17, c[0x0][0x160], PT ;  /* 0x0000580011007a0c */ /* 0x000fe20003f26070 */
[----:B------:R-:W-:Y:S01]  /*0140*/  BSSY B0, `(.L_x_252) ;  /* 0x0000060000007945 */ /* 0x000fe20003800000 */
[----:B------:R-:W-:Y:S01]  /*0150*/  HFMA2.MMA R27, -RZ, RZ, 0, 0 ;  /* 0x00000000ff1b7435 */ /* 0x000fe200000001ff */
[----:B------:R-:W-:-:S10]  /*0160*/  IMAD.MOV.U32 R23, RZ, RZ, RZ ;  /* 0x000000ffff177224 */ /* 0x000fd400078e00ff */
        /* <DEDUP_REMOVED lines=23> */
.L_x_256:
[----:B------:R-:W-:Y:S01]  /*02e0*/  IMAD.MOV.U32 R14, RZ, RZ, 0x4 ;  /* 0x00000004ff0e7424 */ /* 0x000fe200078e00ff */
[C---:B------:R-:W-:Y:S01]  /*02f0*/  IADD3 R3, R25.reuse, 0x20, RZ ;  /* 0x0000002019037810 */ /* 0x040fe20007ffe0ff */
[C---:B------:R-:W-:Y:S01]  /*0300*/  IMAD R13, R25.reuse, c[0x0][0x168], R18 ;  /* 0x00005a00190d7a24 */ /* 0x040fe200078e0212 */
[----:B------:R-:W-:-:S03]  /*0310*/  IADD3 R5, R25, 0x40, RZ ;  /* 0x0000004019057810 */ /* 0x000fc60007ffe0ff */
[----:B------:R-:W-:Y:S01]  /*0320*/  IMAD.WIDE.U32 R10, R13, R14, c[0x0][0x220] ;  /* 0x000088000d0a7625 */ /* 0x000fe200078e000e */
[----:B------:R-:W-:-:S03]  /*0330*/  IADD3 R29, R25, 0x60, RZ ;  /* 0x00000060191d7810 */ /* 0x000fc60007ffe0ff */
[----:B------:R-:W-:Y:S01]  /*0340*/  IMAD R3, R3, c[0x0][0x168], R18 ;  /* 0x00005a0003037a24 */ /* 0x000fe200078e0212 */
[----:B------:R0:W2:Y:S01]  /*0350*/  LDG.E R24, [R10.64] ;  /* 0x000000040a187981 */ /* 0x0000a2000c1e1900 */
[----:B------:R-:W-:-:S04]  /*0360*/  IMAD.WIDE.U32 R12, R13, R14, c[0x0][0x228] ;  /* 0x00008a000d0c7625 */ /* 0x000fc800078e000e */
[--C-:B------:R-:W-:Y:S02]  /*0370*/  IMAD R15, R5, c[0x0][0x168], R18.reuse ;  /* 0x00005a00050f7a24 */ /* 0x100fe400078e0212 */
[CC--:B------:R-:W-:Y:S01]  /*0380*/  IMAD.WIDE.U32 R4, R3.reuse, R14.reuse, c[0x0][0x220] ;  /* 0x0000880003047625 */ /* 0x0c0fe200078e000e */
[----:B------:R-:W3:Y:S03]  /*0390*/  LDG.E R12, [R12.64] ;  /* 0x000000040c0c7981 */ /* 0x000ee6000c1e1900 */
[----:B------:R-:W-:Y:S02]  /*03a0*/  IMAD.WIDE.U32 R6, R3, R14, c[0x0][0x228] ;  /* 0x00008a0003067625 */ /* 0x000fe400078e000e */
[----:B------:R-:W4:Y:S02]  /*03b0*/  LDG.E R4, [R4.64] ;  /* 0x0000000404047981 */ /* 0x000f24000c1e1900 */
[----:B------:R-:W-:-:S02]  /*03c0*/  IMAD R29, R29, c[0x0][0x168], R18 ;  /* 0x00005a001d1d7a24 */ /* 0x000fc400078e0212 */
[CC--:B------:R-:W-:Y:S01]  /*03d0*/  IMAD.WIDE.U32 R8, R15.reuse, R14.reuse, c[0x0][0x220] ;  /* 0x000088000f087625 */ /* 0x0c0fe200078e000e */
[----:B------:R-:W5:Y:S03]  /*03e0*/  LDG.E R6, [R6.64] ;  /* 0x0000000406067981 */ /* 0x000f66000c1e1900 */
[-C--:B------:R-:W-:Y:S02]  /*03f0*/  IMAD.WIDE.U32 R2, R15, R14.reuse, c[0x0][0x228] ;  /* 0x00008a000f027625 */ /* 0x080fe400078e000e */
[----:B------:R-:W5:Y:S02]  /*0400*/  LDG.E R8, [R8.64] ;  /* 0x0000000408087981 */ /* 0x000f64000c1e1900 */
[CC--:B0-----:R-:W-:Y:S02]  /*0410*/  IMAD.WIDE.U32 R10, R29.reuse, R14.reuse, c[0x0][0x220] ;  /* 0x000088001d0a7625 */ /* 0x0c1fe400078e000e */
[----:B------:R-:W5:Y:S02]  /*0420*/  LDG.E R3, [R2.64] ;  /* 0x0000000402037981 */ /* 0x000f64000c1e1900 */
[----:B------:R-:W-:-:S02]  /*0430*/  IMAD.WIDE.U32 R14, R29, R14, c[0x0][0x228] ;  /* 0x00008a001d0e7625 */ /* 0x000fc400078e000e */
        /* <DEDUP_REMOVED lines=13> */
.L_x_255:
[----:B------:R-:W-:Y:S05]  /*0510*/  BSYNC B1 ;  /* 0x0000000000017941 */ /* 0x000fea0003800000 */
.L_x_254:
        /* <DEDUP_REMOVED lines=23> */
.L_x_258:
[----:B------:R-:W-:Y:S05]  /*0690*/  BSYNC B1 ;  /* 0x0000000000017941 */ /* 0x000fea0003800000 */
.L_x_257:
[----:B------:R-:W-:-:S13]  /*06a0*/  ISETP.LT.U32.OR P2, PT, R25, c[0x0][0x160], P2 ;  /* 0x0000580019007a0c */ /* 0x000fda0001741470 */
        /* <DEDUP_REMOVED lines=9> */
.L_x_253:
[----:B------:R-:W-:Y:S05]  /*0740*/  BSYNC B0 ;  /* 0x0000000000007941 */ /* 0x000fea0003800000 */
.L_x_252:
        /* <DEDUP_REMOVED lines=11> */
.L_x_265:
[----:B---3--:R-:W-:Y:S01]  /*0800*/  FADD.FTZ R13, R4, R3 ;  /* 0x00000003040d7221 */ /* 0x008fe20000010000 */
[----:B------:R-:W-:Y:S05]  /*0810*/  BRA.DIV ~URZ, `(.L_x_261) ;  /* 0x000003127f007947 */ /* 0x000fea000b800000 */
[----:B-1----:R-:W1:Y:S02]  /*0820*/  SHFL.BFLY PT, R2, R5, 0x1, 0x1f ;  /* 0x0c201f0005027f89 */ /* 0x002e6400000e0000 */
[----:B-1----:R-:W-:Y:S02]  /*0830*/  FADD.FTZ R6, R5, R2 ;  /* 0x0000000205067221 */ /* 0x002fe40000010000 */
[----:B------:R-:W1:Y:S04]  /*0840*/  SHFL.BFLY PT, R2, R13, 0x2, 0x1f ;  /* 0x0c401f000d027f89 */ /* 0x000e6800000e0000 */
[----:B------:R-:W3:Y:S01]  /*0850*/  SHFL.BFLY PT, R3, R6, 0x2, 0x1f ;  /* 0x0c401f0006037f89 */ /* 0x000ee200000e0000 */
[----:B-1----:R-:W-:-:S02]  /*0860*/  FADD.FTZ R2, R13, R2 ;  /* 0x000000020d027221 */ /* 0x002fc40000010000 */
[----:B---3--:R-:W-:-:S03]  /*0870*/  FADD.FTZ R8, R6, R3 ;  /* 0x0000000306087221 */ /* 0x008fc60000010000 */
[----:B------:R-:W1:Y:S04]  /*0880*/  SHFL.BFLY PT, R3, R2, 0x4, 0x1f ;  /* 0x0c801f0002037f89 */ /* 0x000e6800000e0000 */
[----:B------:R-:W3:Y:S01]  /*0890*/  SHFL.BFLY PT, R7, R8, 0x4, 0x1f ;  /* 0x0c801f0008077f89 */ /* 0x000ee200000e0000 */
[----:B-1----:R-:W-:Y:S02]  /*08a0*/  FADD.FTZ R3, R2, R3 ;  /* 0x0000000302037221 */ /* 0x002fe40000010000 */
[----:B---3--:R-:W-:-:S03]  /*08b0*/  FADD.FTZ R9, R8, R7 ;  /* 0x0000000708097221 */ /* 0x008fc60000010000 */
[----:B--2---:R-:W1:Y:S04]  /*08c0*/  SHFL.BFLY PT, R4, R3, 0x8, 0x1f ;  /* 0x0d001f0003047f89 */ /* 0x004e6800000e0000 */
[----:B------:R-:W2:Y:S01]  /*08d0*/  SHFL.BFLY PT, R10, R9, 0x8, 0x1f ;  /* 0x0d001f00090a7f89 */ /* 0x000ea200000e0000 */
[----:B-1----:R-:W-:Y:S02]  /*08e0*/  FADD.FTZ R4, R3, R4 ;  /* 0x0000000403047221 */ /* 0x002fe40000010000 */
[----:B--2---:R-:W-:-:S03]  /*08f0*/  FADD.FTZ R10, R9, R10 ;  /* 0x0000000a090a7221 */ /* 0x004fc60000010000 */
[----:B------:R1:W2:Y:S04]  /*0900*/  SHFL.BFLY PT, R7, R4, 0x10, 0x1f ;  /* 0x0e001f0004077f89 */ /* 0x0002a800000e0000 */
[----:B------:R1:W3:Y:S02]  /*0910*/  SHFL.BFLY PT, R5, R10, 0x10, 0x1f ;  /* 0x0e001f000a057f89 */ /* 0x0002e400000e0000 */
.L_x_266:
[----:B------:R-:W-:Y:S01]  /*0920*/  @!P1 SHF.R.U32.HI R2, RZ, 0x3, R0 ;  /* 0x00000003ff029819 */ /* 0x000fe20000011600 */
[----:B---3--:R-:W-:Y:S02]  /*0930*/  FADD.FTZ R5, R5, R10 ;  /* 0x0000000a05057221 */ /* 0x008fe40000010000 */
[----:B--2---:R-:W-:Y:S01]  /*0940*/  FADD.FTZ R7, R7, R4 ;  /* 0x0000000407077221 */ /* 0x004fe20000010000 */
[----:B------:R-:W-:-:S05]  /*0950*/  @!P1 LOP3.LUT R2, R2, 0x1ffffffc, RZ, 0xc0, !PT ;  /* 0x1ffffffc02029812 */ /* 0x000fca00078ec0ff */
[----:B------:R2:W-:Y:S04]  /*0960*/  @!P1 STS [R2+0x2000], R5 ;  /* 0x0020000502009388 */ /* 0x0005e80000000800 */
[----:B------:R2:W-:Y:S02]  /*0970*/  @!P1 STS [R2+0x2080], R7 ;  /* 0x0020800702009388 */ /* 0x0005e40000000800 */
.L_x_259:
[----:B0-----:R-:W-:Y:S01]  /*0980*/  WARPSYNC 0xffffffff ;  /* 0xffffffff00007948 */ /* 0x001fe20003800000 */
[----:B------:R-:W-:Y:S06]  /*0990*/  BAR.SYNC.DEFER_BLOCKING 0x0 ;  /* 0x0000000000007b1d */ /* 0x000fec0000010000 */
[----:B------:R-:W-:Y:S01]  /*09a0*/  BSSY B0, `(.L_x_262) ;  /* 0x000000b000007945 */ /* 0x000fe20003800000 */
[----:B------:R-:W-:Y:S05]  /*09b0*/  @!P0 BRA `(.L_x_263) ;  /* 0x0000009000008947 */ /* 0x000fea0003800000 */
[----:B--2---:R-:W0:Y:S01]  /*09c0*/  LDS.64 R2, [R16.X8+0x2000] ;  /* 0x0020000010027984 */ /* 0x004e220000008a00 */
[----:B------:R-:W-:-:S03]  /*09d0*/  HFMA2.MMA R6, -RZ, RZ, 0, 2.384185791015625e-07 ;  /* 0x00000004ff067435 */ /* 0x000fc600000001ff */
[----:B-1----:R-:W1:Y:S01]  /*09e0*/  LDS.64 R4, [R16.X8+0x2080] ;  /* 0x0020800010047984 */ /* 0x002e620000008a00 */
[----:B0-----:R-:W-:-:S06]  /*09f0*/  F2FP.BF16.PACK_AB R7, R3, R2 ;  /* 0x000000020307723e */ /* 0x001fcc00000010ff */
[----:B------:R-:W-:Y:S01]  /*0a00*/  IMAD.WIDE.U32 R2, R19, R6, c[0x0][0x268] ;  /* 0x00009a0013027625 */ /* 0x000fe200078e0006 */
[----:B-1----:R-:W-:-:S03]  /*0a10*/  F2FP.BF16.PACK_AB R9, R5, R4 ;  /* 0x000000040509723e */ /* 0x002fc600000010ff */
[----:B------:R-:W-:Y:S01]  /*0a20*/  IMAD.WIDE.U32 R4, R19, R6, c[0x0][0x260] ;  /* 0x0000980013047625 */ /* 0x000fe200078e0006 */
[----:B------:R0:W-:Y:S04]  /*0a30*/  STG.E [R2.64], R7 ;  /* 0x0000000702007986 */ /* 0x0001e8000c101904 */
[----:B------:R0:W-:Y:S02]  /*0a40*/  STG.E [R4.64], R9 ;  /* 0x0000000904007986 */ /* 0x0001e4000c101904 */
.L_x_263:
[----:B------:R-:W-:Y:S05]  /*0a50*/  BSYNC B0 ;  /* 0x0000000000007941 */ /* 0x000fea0003800000 */
.L_x_262:
[C---:B------:R-:W-:Y:S02]  /*0a60*/  ISETP.GT.U32.AND P1, PT, R18.reuse, -0xa01, PT ;  /* 0xfffff5ff1200780c */ /* 0x040fe40003f24070 */
[----:B------:R-:W-:Y:S02]  /*0a70*/  IADD3 R18, R18, 0xa00, RZ ;  /* 0x00000a0012127810 */ /* 0x000fe40007ffe0ff */
[----:B------:R-:W-:-:S09]  /*0a80*/  IADD3 R19, R19, 0x500, RZ ;  /* 0x0000050013137810 */ /* 0x000fd20007ffe0ff */
[----:B012---:R-:W-:Y:S05]  /*0a90*/  @P1 BRA `(.L_x_264) ;  /* 0xfffff69000001947 */ /* 0x007fea000383ffff */
[----:B------:R-:W-:Y:S05]  /*0aa0*/  EXIT ;  /* 0x000000000000794d */ /* 0x000fea0003800000 */
.L_x_260:
[----:B--2---:R-:W-:Y:S01]  /*0ab0*/  IMAD.MOV.U32 R10, RZ, RZ, R4 ;  /* 0x000000ffff0a7224 */ /* 0x004fe200078e0004 */
[----:B------:R-:W-:Y:S01]  /*0ac0*/  MOV R9, 0x1 ;  /* 0x0000000100097802 */ /* 0x000fe20000000f00 */
[----:B------:R-:W-:Y:S01]  /*0ad0*/  IMAD.MOV.U32 R6, RZ, RZ, 0x1f ;  /* 0x0000001fff067424 */ /* 0x000fe200078e00ff */
[----:B------:R-:W-:Y:S02]  /*0ae0*/  MOV R11, 0xffffffff ;  /* 0xffffffff000b7802 */ /* 0x000fe40000000f00 */
[----:B------:R-:W-:Y:S02]  /*0af0*/  MOV R2, 0xb10 ;  /* 0x00000b1000027802 */ /* 0x000fe40000000f00 */
[----:B01----:R-:W-:Y:S05]  /*0b00*/  CALL.REL.NOINC `($__internal_9_$__cuda_sm70_shflsync_bfly_p) ;  /* 0x000003c000007944 */ /* 0x003fea0003c00000 */
[----:B-1----:R-:W-:Y:S01]  /*0b10*/  IMAD.MOV.U32 R3, RZ, RZ, R6 ;  /* 0x000000ffff037224 */ /* 0x002fe200078e0006 */
[----:B0-----:R-:W-:Y:S05]  /*0b20*/  BRA `(.L_x_265) ;  /* 0xfffffcd000007947 */ /* 0x001fea000383ffff */
.L_x_261:
[----:B------:R-:W-:Y:S01]  /*0b30*/  HFMA2.MMA R6, -RZ, RZ, 0, 1.847743988037109375e-06 ;  /* 0x0000001fff067435 */ /* 0x000fe200000001ff */
[----:B------:R-:W-:Y:S01]  /*0b40*/  MOV R10, R13 ;  /* 0x0000000d000a7202 */ /* 0x000fe20000000f00 */
[----:B------:R-:W-:Y:S01]  /*0b50*/  IMAD.MOV.U32 R9, RZ, RZ, 0x2 ;  /* 0x00000002ff097424 */ /* 0x000fe200078e00ff */
[----:B------:R-:W-:Y:S01]  /*0b60*/  MOV R2, 0xb90 ;  /* 0x00000b9000027802 */ /* 0x000fe20000000f00 */
[----:B------:R-:W-:-:S02]  /*0b70*/  IMAD.MOV.U32 R11, RZ, RZ, -0x1 ;  /* 0xffffffffff0b7424 */ /* 0x000fc400078e00ff */
[----:B012---:R-:W-:Y:S05]  /*0b80*/  CALL.REL.NOINC `($__internal_9_$__cuda_sm70_shflsync_bfly_p) ;  /* 0x0000034000007944 */ /* 0x007fea0003c00000 */
[----:B01----:R-:W-:Y:S01]  /*0b90*/  FADD.FTZ R10, R13, R6 ;  /* 0x000000060d0a7221 */ /* 0x003fe20000010000 */
[----:B------:R-:W-:Y:S01]  /*0ba0*/  HFMA2.MMA R6, -RZ, RZ, 0, 1.847743988037109375e-06 ;  /* 0x0000001fff067435 */ /* 0x000fe200000001ff */
[----:B------:R-:W-:Y:S01]  /*0bb0*/  MOV R9, 0x4 ;  /* 0x0000000400097802 */ /* 0x000fe20000000f00 */
[----:B------:R-:W-:Y:S01]  /*0bc0*/  IMAD.MOV.U32 R11, RZ, RZ, -0x1 ;  /* 0xffffffffff0b7424 */ /* 0x000fe200078e00ff */
[----:B------:R-:W-:-:S03]  /*0bd0*/  MOV R2, 0xbf0 ;  /* 0x00000bf000027802 */ /* 0x000fc60000000f00 */
[----:B------:R-:W-:Y:S05]  /*0be0*/  CALL.REL.NOINC `($__internal_9_$__cuda_sm70_shflsync_bfly_p) ;  /* 0x000002e000007944 */ /* 0x000fea0003c00000 */
[----:B01----:R-:W-:Y:S01]  /*0bf0*/  FADD.FTZ R10, R10, R6 ;  /* 0x000000060a0a7221 */ /* 0x003fe20000010000 */
[----:B------:R-:W-:Y:S01]  /*0c00*/  HFMA2.MMA R6, -RZ, RZ, 0, 1.847743988037109375e-06 ;  /* 0x0000001fff067435 */ /* 0x000fe200000001ff */
[----:B------:R-:W-:Y:S01]  /*0c10*/  MOV R9, 0x8 ;  /* 0x0000000800097802 */ /* 0x000fe20000000f00 */
[----:B------:R-:W-:Y:S01]  /*0c20*/  IMAD.MOV.U32 R11, RZ, RZ, -0x1 ;  /* 0xffffffffff0b7424 */ /* 0x000fe200078e00ff */
[----:B------:R-:W-:-:S03]  /*0c30*/  MOV R2, 0xc50 ;  /* 0x00000c5000027802 */ /* 0x000fc60000000f00 */
[----:B------:R-:W-:Y:S05]  /*0c40*/  CALL.REL.NOINC `($__internal_9_$__cuda_sm70_shflsync_bfly_p) ;  /* 0x0000028000007944 */ /* 0x000fea0003c00000 */
[----:B-1----:R-:W-:Y:S01]  /*0c50*/  FADD.FTZ R4, R10, R6 ;  /* 0x000000060a047221 */ /* 0x002fe20000010000 */
[----:B------:R-:W-:Y:S01]  /*0c60*/  HFMA2.MMA R6, -RZ, RZ, 0, 1.847743988037109375e-06 ;  /* 0x0000001fff067435 */ /* 0x000fe200000001ff */
[----:B0-----:R-:W-:Y:S01]  /*0c70*/  MOV R9, 0x10 ;  /* 0x0000001000097802 */ /* 0x001fe20000000f00 */
[----:B------:R-:W-:Y:S01]  /*0c80*/  IMAD.MOV.U32 R11, RZ, RZ, -0x1 ;  /* 0xffffffffff0b7424 */ /* 0x000fe200078e00ff */
[----:B------:R-:W-:-:S02]  /*0c90*/  MOV R2, 0xcc0 ;  /* 0x00000cc000027802 */ /* 0x000fc40000000f00 */
[----:B------:R-:W-:Y:S02]  /*0ca0*/  MOV R10, R4 ;  /* 0x00000004000a7202 */ /* 0x000fe40000000f00 */
[----:B------:R-:W-:Y:S05]  /*0cb0*/  CALL.REL.NOINC `($__internal_9_$__cuda_sm70_shflsync_bfly_p) ;  /* 0x0000021000007944 */ /* 0x000fea0003c00000 */
[----:B0-----:R-:W-:Y:S01]  /*0cc0*/  HFMA2.MMA R9, -RZ, RZ, 0, 5.9604644775390625e-08 ;  /* 0x00000001ff097435 */ /* 0x001fe200000001ff */
[----:B-1----:R-:W-:Y:S01]  /*0cd0*/  MOV R7, R6 ;  /* 0x0000000600077202 */ /* 0x002fe20000000f00 */
[----:B------:R-:W-:Y:S01]  /*0ce0*/  IMAD.MOV.U32 R10, RZ, RZ, R5 ;  /* 0x000000ffff0a7224 */ /* 0x000fe200078e0005 */
[----:B------:R-:W-:Y:S01]  /*0cf0*/  MOV R6, 0x1f ;  /* 0x0000001f00067802 */ /* 0x000fe20000000f00 */
[----:B------:R-:W-:Y:S01]  /*0d00*/  IMAD.MOV.U32 R11, RZ, RZ, -0x1 ;  /* 0xffffffffff0b7424 */ /* 0x000fe200078e00ff */
[----:B------:R-:W-:Y:S02]  /*0d10*/  MOV R2, 0xd30 ;  /* 0x00000d3000027802 */ /* 0x000fe40000000f00 */
[----:B------:R-:W-:Y:S05]  /*0d20*/  CALL.REL.NOINC `($__internal_9_$__cuda_sm70_shflsync_bfly_p) ;  /* 0x000001a000007944 */ /* 0x000fea0003c00000 */
[----:B0-----:R-:W-:Y:S01]  /*0d30*/  HFMA2.MMA R9, -RZ, RZ, 0, 1.1920928955078125e-07 ;  /* 0x00000002ff097435 */ /* 0x001fe200000001ff */
[----:B-1----:R-:W-:Y:S01]  /*0d40*/  FADD.FTZ R10, R5, R6 ;  /* 0x00000006050a7221 */ /* 0x002fe20000010000 */
[----:B------:R-:W-:Y:S01]  /*0d50*/  MOV R6, 0x1f ;  /* 0x0000001f00067802 */ /* 0x000fe20000000f00 */
[----:B------:R-:W-:Y:S01]  /*0d60*/  IMAD.MOV.U32 R11, RZ, RZ, -0x1 ;  /* 0xffffffffff0b7424 */ /* 0x000fe200078e00ff */
[----:B------:R-:W-:Y:S02]  /*0d70*/  MOV R2, 0xd90 ;  /* 0x00000d9000027802 */ /* 0x000fe40000000f00 */
[----:B------:R-:W-:Y:S05]  /*0d80*/  CALL.REL.NOINC `($__internal_9_$__cuda_sm70_shflsync_bfly_p) ;  /* 0x0000014000007944 */ /* 0x000fea0003c00000 */
[----:B0-----:R-:W-:Y:S01]  /*0d90*/  HFMA2.MMA R9, -RZ, RZ, 0, 2.384185791015625e-07 ;  /* 0x00000004ff097435 */ /* 0x001fe200000001ff */
[----:B-1----:R-:W-:Y:S01]  /*0da0*/  FADD.FTZ R10, R10, R6 ;  /* 0x000000060a0a7221 */ /* 0x002fe20000010000 */
[----:B------:R-:W-:Y:S01]  /*0db0*/  MOV R6, 0x1f ;  /* 0x0000001f00067802 */ /* 0x000fe20000000f00 */
[----:B------:R-:W-:Y:S01]  /*0dc0*/  IMAD.MOV.U32 R11, RZ, RZ, -0x1 ;  /* 0xffffffffff0b7424 */ /* 0x000fe200078e00ff */
[----:B------:R-:W-:-:S02]  /*0dd0*/  MOV R2, 0xdf0 ;  /* 0x00000df000027802 */ /* 0x000fc40000000f00 */
[----:B------:R-:W-:Y:S05]  /*0de0*/  CALL.REL.NOINC `($__internal_9_$__cuda_sm70_shflsync_bfly_p) ;  /* 0x000000e000007944 */ /* 0x000fea0003c00000 */
[----:B0-----:R-:W-:Y:S01]  /*0df0*/  HFMA2.MMA R9, -RZ, RZ, 0, 4.76837158203125e-07 ;  /* 0x00000008ff097435 */ /* 0x001fe200000001ff */
[----:B-1----:R-:W-:Y:S01]  /*0e00*/  FADD.FTZ R10, R10, R6 ;  /* 0x000000060a0a7221 */ /* 0x002fe20000010000 */
[----:B------:R-:W-:Y:S01]  /*0e10*/  MOV R6, 0x1f ;  /* 0x0000001f00067802 */ /* 0x000fe20000000f00 */
[----:B------:R-:W-:Y:S01]  /*0e20*/  IMAD.MOV.U32 R11, RZ, RZ, -0x1 ;  /* 0xffffffffff0b7424 */ /* 0x000fe200078e00ff */
[----:B------:R-:W-:-:S02]  /*0e30*/  MOV R2, 0xe50 ;  /* 0x00000e5000027802 */ /* 0x000fc40000000f00 */
[----:B------:R-:W-:Y:S05]  /*0e40*/  CALL.REL.NOINC `($__internal_9_$__cuda_sm70_shflsync_bfly_p) ;  /* 0x0000008000007944 */ /* 0x000fea0003c00000 */
[----:B0-----:R-:W-:Y:S01]  /*0e50*/  HFMA2.MMA R9, -RZ, RZ, 0, 9.5367431640625e-07 ;  /* 0x00000010ff097435 */ /* 0x001fe200000001ff */
[----:B-1----:R-:W-:Y:S01]  /*0e60*/  FADD.FTZ R10, R10, R6 ;  /* 0x000000060a0a7221 */ /* 0x002fe20000010000 */
[----:B------:R-:W-:Y:S01]  /*0e70*/  MOV R6, 0x1f ;  /* 0x0000001f00067802 */ /* 0x000fe20000000f00 */
[----:B------:R-:W-:Y:S01]  /*0e80*/  IMAD.MOV.U32 R11, RZ, RZ, -0x1 ;  /* 0xffffffffff0b7424 */ /* 0x000fe200078e00ff */
[----:B------:R-:W-:-:S02]  /*0e90*/  MOV R2, 0xeb0 ;  /* 0x00000eb000027802 */ /* 0x000fc40000000f00 */
[----:B------:R-:W-:Y:S05]  /*0ea0*/  CALL.REL.NOINC `($__internal_9_$__cuda_sm70_shflsync_bfly_p) ;  /* 0x0000002000007944 */ /* 0x000fea0003c00000 */
[----:B-1----:R-:W-:Y:S01]  /*0eb0*/  MOV R5, R6 ;  /* 0x0000000600057202 */ /* 0x002fe20000000f00 */
[----:B0-----:R-:W-:Y:S05]  /*0ec0*/  BRA `(.L_x_266) ;  /* 0xfffffa5000007947 */ /* 0x001fea000383ffff */
        .weak           $__internal_9_$__cuda_sm70_shflsync_bfly_p
        .type           $__internal_9_$__cuda_sm70_shflsync_bfly_p,@function
        .size           $__internal_9_$__cuda_sm70_shflsync_bfly_p,(.L_x_2756 - $__internal_9_$__cuda_sm70_shflsync_bfly_p)
$__internal_9_$__cuda_sm70_shflsync_bfly_p:
[----:B------:R-:W-:Y:S01]  /*0ed0*/  HFMA2.MMA R3, -RZ, RZ, 0, 0 ;  /* 0x00000000ff037435 */ /* 0x000fe200000001ff */
[----:B------:R-:W-:Y:S04]  /*0ee0*/  WARPSYNC R11 ;  /* 0x0000000b00007348 */ /* 0x000fe80003800000 */
[----:B------:R0:W1:Y:S01]  /*0ef0*/  SHFL.BFLY PT, R6, R10, R9, R6 ;  /* 0x0c0000090a067389 */ /* 0x00006200000e0006 */
[----:B------:R-:W-:Y:S05]  /*0f00*/  RET.REL.NODEC R2 `(_ZN10layer_norm22ln_bwd_finalize_kernelINS_22Kernel_traits_finalizeILj2560E13__nv_bfloat16S2_S2_S2_fjLb0ELj1024ELj4ENS_18Kernel_traits_baseILj2560ES2_S2_S2_S2_fjLj1024EEEEELb0ELb1EEEvNS_9BwdParamsE) ;  /* 0xfffff0f002007950 */ /* 0x000fea0003c3ffff */
.L_x_267:
        /* <DEDUP_REMOVED lines=15> */
.L_x_2756:


//--------------------- .text._ZN10layer_norm40ln_parallel_residual_bwd_finalize_kernelINS_22Kernel_traits_finalizeILj2560E13__nv_bfloat16S2_S2_S2_fjLb0ELj1024ELj4ENS_18Kernel_traits_baseILj2560ES2_S2_S2_S2_fjLj1024EEEEELb1EEEvNS_9BwdParamsE --------------------------
	.section	.text._ZN10layer_norm40ln_parallel_residual_bwd_finalize_kernelINS_22Kernel_traits_finalizeILj2560E13__nv_bfloat16S2_S2_S2_fjLb0ELj1024ELj4ENS_18Kernel_traits_baseILj2560ES2_S2_S2_S2_fjLj1024EEEEELb1EEEvNS_9BwdParamsE,"ax",@progbits
	.sectioninfo	@"SHI_REGISTERS=32"
	.align	128
        .global         _ZN10layer_norm40ln_parallel_residual_bwd_finalize_kernelINS_22Kernel_traits_finalizeILj2560E13__nv_bfloat16S2_S2_S2_fjLb0ELj1024ELj4ENS_18Kernel_traits_baseILj2560ES2_S2_S2_S2_fjLj1024EEEEELb1EEEvNS_9BwdParamsE
        .type           _ZN10layer_norm40ln_parallel_residual_bwd_finalize_kernelINS_22Kernel_traits_finalizeILj2560E13__nv_bfloat16S2_S2_S2_fjLb0ELj1024ELj4ENS_18Kernel_traits_baseILj2560ES2_S2_S2_S2_fjLj1024EEEEELb1EEEvNS_9BwdParamsE,@function
        .size           _ZN10layer_norm40ln_parallel_residual_bwd_finalize_kernelINS_22Kernel_traits_finalizeILj2560E13__nv_bfloat16S2_S2_S2_fjLb0ELj1024ELj4ENS_18Kernel_traits_baseILj2560ES2_S2_S2_S2_fjLj1024EEEEELb1EEEvNS_9BwdParamsE,(.L_x_2757 - _ZN10layer_norm40ln_parallel_residual_bwd_finalize_kernelINS_22Kernel_traits_finalizeILj2560E13__nv_bfloat16S2_S2_S2_fjLb0ELj1024ELj4ENS_18Kernel_traits_baseILj2560ES2_S2_S2_S2_fjLj1024EEEEELb1EEEvNS_9BwdParamsE)
        .other          _ZN10layer_norm40ln_parallel_residual_bwd_finalize_kernelINS_22Kernel_traits_finalizeILj2560E13__nv_bfloat16S2_S2_S2_fjLb0ELj1024ELj4ENS_18Kernel_traits_baseILj2560ES2_S2_S2_S2_fjLj1024EEEEELb1EEEvNS_9BwdParamsE,@"STO_CUDA_ENTRY STV_DEFAULT"
_ZN10layer_norm40ln_parallel_residual_bwd_finalize_kernelINS_22Kernel_traits_finalizeILj2560E13__nv_bfloat16S2_S2_S2_fjLb0ELj1024ELj4ENS_18Kernel_traits_baseILj2560ES2_S2_S2_S2_fjLj1024EEEEELb1EEEvNS_9BwdParamsE:
.text._ZN10layer_norm40ln_parallel_residual_bwd_finalize_kernelINS_22Kernel_traits_finalizeILj2560E13__nv_bfloat16S2_S2_S2_fjLb0ELj1024ELj4ENS_18Kernel_traits_baseILj2560ES2_S2_S2_S2_fjLj1024EEEEELb1EEEvNS_9BwdParamsE:
        /* <DEDUP_REMOVED lines=13> */
[----:B------:R-:W-:Y:S02]  /*00d0*/  LOP3.LUT R7, R3, 0x1f, R0, 0x78, !PT ;  /* 0x0000001f03077812 */ /* 0x000fe400078e7800 */
[C---:B------:R-:W-:Y:S01]  /*00e0*/  ISETP.GE.U32.AND P0, PT, R2.reuse, 0x10, PT ;  /* 0x000000100200780c */ /* 0x040fe20003f06070 */
[----:B------:R-:W-:Y:S01]  /*00f0*/  IMAD.IADD R5, R2, 0x1, R5 ;  /* 0x0000000102057824 */ /* 0x000fe200078e0205 */
[----:B------:R-:W-:-:S02]  /*0100*/  IADD3 R6, R6, R7, RZ ;  /* 0x0000000706067210 */ /* 0x000fc40007ffe0ff */
[----:B------:R-:W-:Y:S02]  /*0110*/  ISETP.EQ.AND P0, PT, R3, 0x1f, !P0 ;  /* 0x0000001f0300780c */ /* 0x000fe40004702270 */
[----:B------:R-:W-:Y:S02]  /*0120*/  LEA R7, R2, R7, 0x5 ;  /* 0x0000000702077211 */ /* 0x000fe400078e28ff */
.L_x_281:
[----:B------:R-:W-:Y:S01]  /*0130*/  ISETP.GE.U32.AND P1, PT, R3, c[0x0][0x160], PT ;  /* 0x0000580003007a0c */ /* 0x000fe20003f26070 */
[----:B------:R-:W-:Y:S01]  /*0140*/  BSSY B0, `(.L_x_268) ;  /* 0x0000094000007945 */ /* 0x000fe20003800000 */
[----:B------:R-:W-:Y:S01]  /*0150*/  HFMA2.MMA R21, -RZ, RZ, 0, 0 ;  /* 0x00000000ff157435 */ /* 0x000fe200000001ff */
[----:B------:R-:W-:Y:S01]  /*0160*/  IMAD.MOV.U32 R25, RZ, RZ, RZ ;  /* 0x000000ffff197224 */ /* 0x000fe200078e00ff */
[----:B------:R-:W-:Y:S01]  /*0170*/  HFMA2.MMA R27, -RZ, RZ, 0, 0 ;  /* 0x00000000ff1b7435 */ /* 0x000fe200000001ff */
[----:B------:R-:W-:-:S08]  /*0180*/  MOV R23, RZ ;  /* 0x000000ff00177202 */ /* 0x000fd00000000f00 */
[----:B------:R-:W-:Y:S05]  /*0190*/  @P1 BRA `(.L_x_269) ;  /* 0x000008e000001947 */ /* 0x000fea0003800000 */
[----:B------:R-:W-:Y:S02]  /*01a0*/  ISETP.GE.U32.AND P2, PT, R3, c[0x0][0x160], PT ;  /* 0x0000580003007a0c */ /* 0x000fe40003f46070 */
[----:B------:R-:W-:-:S11]  /*01b0*/  MOV R11, R3 ;  /* 0x00000003000b7202 */ /* 0x000fd60000000f00 */
[----:B------:R-:W-:Y:S02]  /*01c0*/  @P2 IMAD.MOV.U32 R13, RZ, RZ, 0x4 ;  /* 0x00000004ff0d2424 */ /* 0x000fe400078e00ff */
        /* <DEDUP_REMOVED lines=13> */
[----:B------:R-:W-:Y:S01]  /*02a0*/  IMAD.MOV.U32 R25, RZ, RZ, RZ ;  /* 0x000000ffff197224 */ /* 0x000fe200078e00ff */
[----:B------:R-:W-:Y:S02]  /*02b0*/  MOV R27, RZ ;  /* 0x000000ff001b7202 */ /* 0x000fe40000000f00 */
[----:B------:R-:W-:Y:S02]  /*02c0*/  MOV R23, RZ ;  /* 0x000000ff00177202 */ /* 0x000fe40000000f00 */
[----:B------:R-:W-:Y:S01]  /*02d0*/  MOV R21, RZ ;  /* 0x000000ff00157202 */ /* 0x000fe20000000f00 */
[----:B------:R-:W-:Y:S01]  /*02e0*/  BSSY B1, `(.L_x_270) ;  /* 0x0000045000017945 */ /* 0x000fe20003800000 */
[----:B--2---:R-:W-:Y:S02]  /*02f0*/  @P2 FADD.FTZ R27, R27, R16 ;  /* 0x000000101b1b2221 */ /* 0x004fe40000010000 */
[----:B---3--:R-:W-:-:S02]  /*0300*/  @P2 FADD.FTZ R23, R23, R14 ;  /* 0x0000000e17172221 */ /* 0x008fc40000010000 */
[----:B----4-:R-:W-:Y:S02]  /*0310*/  @P2 FADD.FTZ R21, R21, R8 ;  /* 0x0000000815152221 */ /* 0x010fe40000010000 */
[----:B-----5:R-:W-:Y:S01]  /*0320*/  @P2 FADD.FTZ R25, R25, R12 ;  /* 0x0000000c19192221 */ /* 0x020fe20000010000 */
[----:B------:R-:W-:Y:S01]  /*0330*/  PLOP3.LUT P2, PT, P2, PT, PT, 0x8, 0x0 ;  /* 0x000000000000781c */ /* 0x000fe2000174e170 */
[----:B------:R-:W-:Y:S07]  /*0340*/  @P1 BRA `(.L_x_271) ;  /* 0x000003e000001947 */ /* 0x000fee0003800000 */
[----:B------:R-:W-:Y:S02]  /*0350*/  MOV R8, c[0x0][0x160] ;  /* 0x0000580000087a02 */ /* 0x000fe40000000f00 */
[----:B------:R-:W-:Y:S02]  /*0360*/  PLOP3.LUT P2, PT, PT, PT, PT, 0x8, 0x0 ;  /* 0x000000000000781c */ /* 0x000fe40003f4e170 */
[----:B------:R-:W-:Y:S02]  /*0370*/  IADD3 R8, R8, -0x60, RZ ;  /* 0xffffffa008087810 */ /* 0x000fe40007ffe0ff */
.L_x_272:
[----:B------:R-:W-:Y:S01]  /*0380*/  HFMA2.MMA R9, -RZ, RZ, 0, 2.384185791015625e-07 ;  /* 0x00000004ff097435 */ /* 0x000fe200000001ff */
[C---:B------:R-:W-:Y:S01]  /*0390*/  IMAD R28, R11.reuse, c[0x0][0x168], R4 ;  /* 0x00005a000b1c7a24 */ /* 0x040fe200078e0204 */
[----:B------:R-:W-:-:S08]  /*03a0*/  IADD3 R17, R11, 0x20, RZ ;  /* 0x000000200b117810 */ /* 0x000fd00007ffe0ff */
[----:B------:R-:W-:-:S04]  /*03b0*/  IMAD.WIDE.U32 R14, R28, R9, c[0x0][0x220] ;  /* 0x000088001c0e7625 */ /* 0x000fc800078e0009 */
[CC--:B------:R-:W-:Y:S01]  /*03c0*/  IMAD.WIDE.U32 R18, R28.reuse, R9.reuse, c[0x0][0x230] ;  /* 0x00008c001c127625 */ /* 0x0c0fe200078e0009 */
[----:B------:R0:W2:Y:S03]  /*03d0*/  LDG.E R26, [R14.64] ;  /* 0x000000040e1a7981 */ /* 0x0000a6000c1e1900 */
[----:B------:R-:W-:Y:S02]  /*03e0*/  IMAD R22, R17, c[0x0][0x168], R4 ;  /* 0x00005a0011167a24 */ /* 0x000fe400078e0204 */
[CC--:B------:R-:W-:Y:S01]  /*03f0*/  IMAD.WIDE.U32 R12, R28.reuse, R9.reuse, c[0x0][0x228] ;  /* 0x00008a001c0c7625 */ /* 0x0c0fe200078e0009 */
[----:B------:R-:W3:Y:S03]  /*0400*/  LDG.E R18, [R18.64] ;  /* 0x0000000412127981 */ /* 0x000ee6000c1e1900 */
[-C--:B------:R-:W-:Y:S01]  /*0410*/  IMAD.WIDE.U32 R28, R28, R9.reuse, c[0x0][0x238] ;  /* 0x00008e001c1c7625 */ /* 0x080fe200078e0009 */
[----:B------:R1:W4:Y:S03]  /*0420*/  LDG.E R24, [R12.64] ;  /* 0x000000040c187981 */ /* 0x000326000c1e1900 */
[----:B------:R-:W-:-:S02]  /*0430*/  IMAD.WIDE.U32 R16, R22, R9, c[0x0][0x220] ;  /* 0x0000880016107625 */ /* 0x000fc400078e0009 */
[----:B------:R5:W4:Y:S04]  /*0440*/  LDG.E R28, [R28.64] ;  /* 0x000000041c1c7981 */ /* 0x000b28000c1e1900 */
[----:B-----5:R5:W4:Y:S01]  /*0450*/  LDG.E R29, [R16.64] ;  /* 0x00000004101d7981 */ /* 0x020b22000c1e1900 */
[----:B------:R-:W-:Y:S01]  /*0460*/  IADD3 R20, R11, 0x40, RZ ;  /* 0x000000400b147810 */ /* 0x000fe20007ffe0ff */
[----:B0-----:R-:W-:-:S04]  /*0470*/  IMAD.WIDE.U32 R14, R22, R9, c[0x0][0x228] ;  /* 0x00008a00160e7625 */ /* 0x001fc800078e0009 */
[----:B------:R-:W-:Y:S01]  /*0480*/  IMAD R20, R20, c[0x0][0x168], R4 ;  /* 0x00005a0014147a24 */ /* 0x000fe200078e0204 */
[----:B------:R0:W4:Y:S03]  /*0490*/  LDG.E R10, [R14.64] ;  /* 0x000000040e0a7981 */ /* 0x000126000c1e1900 */
[----:B-----5:R-:W-:-:S04]  /*04a0*/  IMAD.WIDE.U32 R16, R20, R9, c[0x0][0x220] ;  /* 0x0000880014107625 */ /* 0x020fc800078e0009 */
[----:B-1----:R-:W-:-:S04]  /*04b0*/  IMAD.WIDE.U32 R12, R22, R9, c[0x0][0x230] ;  /* 0x00008c00160c7625 */ /* 0x002fc800078e0009 */
[-C--:B0-----:R-:W-:Y:S02]  /*04c0*/  IMAD.WIDE.U32 R14, R22, R9.reuse, c[0x0][0x238] ;  /* 0x00008e00160e7625 */ /* 0x081fe400078e0009 */
[----:B------:R2:W5:Y:S04]  /*04d0*/  LDG.E R22, [R16.64] ;  /* 0x0000000410167981 */ /* 0x000568000c1e1900 */
[----:B------:R0:W5:Y:S04]  /*04e0*/  LDG.E R12, [R12.64] ;  /* 0x000000040c0c7981 */ /* 0x000168000c1e1900 */
[----:B0-----:R0:W5:Y:S02]  /*04f0*/  LDG.E R13, [R14.64] ;  /* 0x000000040e0d7981 */ /* 0x001164000c1e1900 */
[----:B0-----:R-:W-:-:S04]  /*0500*/  IMAD.WIDE.U32 R14, R20, R9, c[0x0][0x228] ;  /* 0x00008a00140e7625 */ /* 0x001fc800078e0009 */
[----:B--2---:R-:W-:Y:S01]  /*0510*/  FADD.FTZ R16, R26, R27 ;  /* 0x0000001b1a107221 */ /* 0x004fe20000010000 */
[----:B------:R-:W-:Y:S01]  /*0520*/  IADD3 R27, R11, 0x60, RZ ;  /* 0x000000600b1b7810 */ /* 0x000fe20007ffe0ff */
[----:B---3--:R-:W-:Y:S02]  /*0530*/  FADD.FTZ R25, R18, R25 ;  /* 0x0000001912197221 */ /* 0x008fe40000010000 */
[----:B------:R-:W-:-:S04]  /*0540*/  IMAD.WIDE.U32 R18, R20, R9, c[0x0][0x230] ;  /* 0x00008c0014127625 */ /* 0x000fc800078e0009 */
[----:B------:R-:W-:Y:S02]  /*0550*/  IMAD R26, R27, c[0x0][0x168], R4 ;  /* 0x00005a001b1a7a24 */ /* 0x000fe400078e0204 */
[----:B------:R0:W2:Y:S01]  /*0560*/  LDG.E R27, [R18.64] ;  /* 0x00000004121b7981 */ /* 0x0000a2000c1e1900 */
[----:B----4-:R-:W-:Y:S02]  /*0570*/  FADD.FTZ R28, R28, R21 ;  /* 0x000000151c1c7221 */ /* 0x010fe40000010000 */
[----:B------:R-:W-:-:S04]  /*0580*/  IMAD.WIDE.U32 R20, R20, R9, c[0x0][0x238] ;  /* 0x00008e0014147625 */ /* 0x000fc800078e0009 */
[----:B------:R-:W-:Y:S02]  /*0590*/  FADD.FTZ R23, R24, R23 ;  /* 0x0000001718177221 */ /* 0x000fe40000010000 */
[----:B------:R1:W3:Y:S01]  /*05a0*/  LDG.E R24, [R14.64] ;  /* 0x000000040e187981 */ /* 0x0002e2000c1e1900 */
[----:B------:R-:W-:Y:S02]  /*05b0*/  FADD.FTZ R29, R16, R29 ;  /* 0x0000001d101d7221 */ /* 0x000fe40000010000 */
[CC--:B------:R-:W-:Y:S01]  /*05c0*/  IMAD.WIDE.U32 R16, R26.reuse, R9.reuse, c[0x0][0x228] ;  /* 0x00008a001a107625 */ /* 0x0c0fe200078e0009 */
[----:B------:R-:W4:Y:S03]  /*05d0*/  LDG.E R20, [R20.64] ;  /* 0x0000000414147981 */ /* 0x000f26000c1e1900 */
[CC--:B0-----:R-:W-:Y:S02]  /*05e0*/  IMAD.WIDE.U32 R18, R26.reuse, R9.reuse, c[0x0][0x230] ;  /* 0x00008c001a127625 */ /* 0x0c1fe400078e0009 */
[----:B------:R0:W4:Y:S02]  /*05f0*/  LDG.E R16, [R16.64] ;  /* 0x0000000410107981 */ /* 0x000124000c1e1900 */
[----:B-1----:R-:W-:-:S06]  /*0600*/  IMAD.WIDE.U32 R14, R26, R9, c[0x0][0x220] ;  /* 0x000088001a0e7625 */ /* 0x002fcc00078e0009 */
[----:B------:R-:W4:Y:S04]  /*0610*/  LDG.E R14, [R14.64] ;  /* 0x000000040e0e7981 */ /* 0x000f28000c1e1900 */
[----:B0-----:R0:W4:Y:S02]  /*0620*/  LDG.E R17, [R18.64] ;  /* 0x0000000412117981 */ /* 0x001124000c1e1900 */
[----:B0-----:R-:W-:-:S05]  /*0630*/  IMAD.WIDE.U32 R18, R26, R9, c[0x0][0x238] ;  /* 0x00008e001a127625 */ /* 0x001fca00078e0009 */
[----:B------:R-:W4:Y:S01]  /*0640*/  LDG.E R9, [R18.64] ;  /* 0x0000000412097981 */ /* 0x000f22000c1e1900 */
[----:B------:R-:W-:-:S04]  /*0650*/  IADD3 R11, R11, 0x80, RZ ;  /* 0x000000800b0b7810 */ /* 0x000fc80007ffe0ff */
[----:B------:R-:W-:Y:S01]  /*0660*/  ISETP.GE.U32.AND P1, PT, R11, R8, PT ;  /* 0x000000080b00720c */ /* 0x000fe20003f26070 */
[----:B------:R-:W-:Y:S02]  /*0670*/  FADD.FTZ R23, R23, R10 ;  /* 0x0000000a17177221 */ /* 0x000fe40000010000 */
[----:B-----5:R-:W-:Y:S02]  /*0680*/  FADD.FTZ R12, R25, R12 ;  /* 0x0000000c190c7221 */ /* 0x020fe40000010000 */
[----:B------:R-:W-:Y:S02]  /*0690*/  FADD.FTZ R13, R28, R13 ;  /* 0x0000000d1c0d7221 */ /* 0x000fe40000010000 */
[----:B------:R-:W-:Y:S02]  /*06a0*/  FADD.FTZ R29, R29, R22 ;  /* 0x000000161d1d7221 */ /* 0x000fe40000010000 */
[----:B--2---:R-:W-:Y:S02]  /*06b0*/  FADD.FTZ R12, R12, R27 ;  /* 0x0000001b0c0c7221 */ /* 0x004fe40000010000 */
[----:B---3--:R-:W-:-:S02]  /*06c0*/  FADD.FTZ R23, R23, R24 ;  /* 0x0000001817177221 */ /* 0x008fc40000010000 */
[----:B----4-:R-:W-:Y:S02]  /*06d0*/  FADD.FTZ R20, R13, R20 ;  /* 0x000000140d147221 */ /* 0x010fe40000010000 */
[----:B------:R-:W-:Y:S02]  /*06e0*/  FADD.FTZ R23, R23, R16 ;  /* 0x0000001017177221 */ /* 0x000fe40000010000 */
[----:B------:R-:W-:Y:S02]  /*06f0*/  FADD.FTZ R27, R29, R14 ;  /* 0x0000000e1d1b7221 */ /* 0x000fe40000010000 */
[----:B------:R-:W-:Y:S02]  /*0700*/  FADD.FTZ R25, R12, R17 ;  /* 0x000000110c197221 */ /* 0x000fe40000010000 */
[----:B------:R-:W-:Y:S01]  /*0710*/  FADD.FTZ R21, R20, R9 ;  /* 0x0000000914157221 */ /* 0x000fe20000010000 */
[----:B------:R-:W-:Y:S05]  /*0720*/  @!P1 BRA `(.L_x_272) ;  /* 0xfffffc5000009947 */ /* 0x000fea000383ffff */
.L_x_271:
[----:B------:R-:W-:Y:S05]  /*0730*/  BSYNC B1 ;  /* 0x0000000000017941 */ /* 0x000fea0003800000 */
.L_x_270:
        /* <DEDUP_REMOVED lines=9> */
[CC--:B------:R-:W-:Y:S02]  /*07d0*/  IMAD.WIDE.U32 R14, R13.reuse, R28.reuse, c[0x0][0x228] ;  /* 0x00008a000d0e7625 */ /* 0x0c0fe400078e001c */
[----:B------:R-:W2:Y:S02]  /*07e0*/  LDG.E R16, [R16.64] ;  /* 0x0000000410107981 */ /* 0x000ea4000c1e1900 */
[CC--:B------:R-:W-:Y:S02]  /*07f0*/  IMAD.WIDE.U32 R8, R13.reuse, R28.reuse, c[0x0][0x230] ;  /* 0x00008c000d087625 */ /* 0x0c0fe400078e001c */
[----:B------:R-:W3:Y:S02]  /*0800*/  LDG.E R14, [R14.64] ;  /* 0x000000040e0e7981 */ /* 0x000ee4000c1e1900 */
[----:B------:R-:W-:Y:S02]  /*0810*/  IMAD.WIDE.U32 R12, R13, R28, c[0x0][0x238] ;  /* 0x00008e000d0c7625 */ /* 0x000fe400078e001c */
[----:B------:R0:W4:Y:S02]  /*0820*/  LDG.E R10, [R8.64] ;  /* 0x00000004080a7981 */ /* 0x000124000c1e1900 */
[----:B------:R-:W-:-:S02]  /*0830*/  IMAD R29, R29, c[0x0][0x168], R4 ;  /* 0x00005a001d1d7a24 */ /* 0x000fc400078e0204 */
[----:B------:R1:W5:Y:S02]  /*0840*/  LDG.E R20, [R12.64] ;  /* 0x000000040c147981 */ /* 0x000364000c1e1900 */
[----:B------:R-:W-:-:S04]  /*0850*/  IMAD.WIDE.U32 R18, R29, R28, c[0x0][0x230] ;  /* 0x00008c001d127625 */ /* 0x000fc800078e001c */
[CC--:B0-----:R-:W-:Y:S02]  /*0860*/  IMAD.WIDE.U32 R8, R29.reuse, R28.reuse, c[0x0][0x228] ;  /* 0x00008a001d087625 */ /* 0x0c1fe400078e001c */
[----:B------:R-:W5:Y:S02]  /*0870*/  LDG.E R19, [R18.64] ;  /* 0x0000000412137981 */ /* 0x000f64000c1e1900 */
[CC--:B-1----:R-:W-:Y:S02]  /*0880*/  IMAD.WIDE.U32 R12, R29.reuse, R28.reuse, c[0x0][0x220] ;  /* 0x000088001d0c7625 */ /* 0x0c2fe400078e001c */
[----:B------:R-:W5:Y:S02]  /*0890*/  LDG.E R24, [R8.64] ;  /* 0x0000000408187981 */ /* 0x000f64000c1e1900 */
[----:B------:R-:W-:Y:S02]  /*08a0*/  IMAD.WIDE.U32 R28, R29, R28, c[0x0][0x238] ;  /* 0x00008e001d1c7625 */ /* 0x000fe400078e001c */
[----:B------:R-:W5:Y:S04]  /*08b0*/  LDG.E R22, [R12.64] ;  /* 0x000000040c167981 */ /* 0x000f68000c1e1900 */
[----:B------:R-:W5:Y:S01]  /*08c0*/  LDG.E R29, [R28.64] ;  /* 0x000000041c1d7981 */ /* 0x000f62000c1e1900 */
[----:B------:R-:W-:-:S02]  /*08d0*/  PLOP3.LUT P2, PT, PT, PT, PT, 0x8, 0x0 ;  /* 0x000000000000781c */ /* 0x000fc40003f4e170 */
[----:B------:R-:W-:Y:S01]  /*08e0*/  IADD3 R11, R11, 0x40, RZ ;  /* 0x000000400b0b7810 */ /* 0x000fe20007ffe0ff */
[----:B--2---:R-:W-:Y:S02]  /*08f0*/  FADD.FTZ R27, R27, R16 ;  /* 0x000000101b1b7221 */ /* 0x004fe40000010000 */
[----:B---3--:R-:W-:Y:S02]  /*0900*/  FADD.FTZ R14, R23, R14 ;  /* 0x0000000e170e7221 */ /* 0x008fe40000010000 */
[----:B----4-:R-:W-:Y:S02]  /*0910*/  FADD.FTZ R10, R25, R10 ;  /* 0x0000000a190a7221 */ /* 0x010fe40000010000 */
[----:B-----5:R-:W-:Y:S02]  /*0920*/  FADD.FTZ R20, R21, R20 ;  /* 0x0000001415147221 */ /* 0x020fe40000010000 */
[----:B------:R-:W-:Y:S02]  /*0930*/  FADD.FTZ R25, R10, R19 ;  /* 0x000000130a197221 */ /* 0x000fe40000010000 */
[----:B------:R-:W-:-:S02]  /*0940*/  FADD.FTZ R23, R14, R24 ;  /* 0x000000180e177221 */ /* 0x000fc40000010000 */
[----:B------:R-:W-:Y:S02]  /*0950*/  FADD.FTZ R27, R27, R22 ;  /* 0x000000161b1b7221 */ /* 0x000fe40000010000 */
[----:B------:R-:W-:Y:S02]  /*0960*/  FADD.FTZ R21, R20, R29 ;  /* 0x0000001d14157221 */ /* 0x000fe40000010000 */
.L_x_274:
[----:B------:R-:W-:Y:S05]  /*0970*/  BSYNC B1 ;  /* 0x0000000000017941 */ /* 0x000fea0003800000 */
.L_x_273:
[----:B------:R-:W-:-:S13]  /*0980*/  ISETP.LT.U32.OR P2, PT, R11, c[0x0][0x160], P2 ;  /* 0x000058000b007a0c */ /* 0x000fda0001741470 */
        /* <DEDUP_REMOVED lines=15> */
.L_x_269:
[----:B------:R-:W-:Y:S05]  /*0a80*/  BSYNC B0 ;  /* 0x0000000000007941 */ /* 0x000fea0003800000 */
.L_x_268:
        /* <DEDUP_REMOVED lines=14> */
.L_x_282:
        /* <DEDUP_REMOVED lines=36> */
.L_x_283:
        /* <DEDUP_REMOVED lines=11> */
.L_x_275:
[----:B0-----:R-:W-:Y:S01]  /*0e60*/  WARPSYNC 0xffffffff ;  /* 0xffffffff00007948 */ /* 0x001fe20003800000 */
[----:B------:R-:W-:Y:S06]  /*0e70*/  BAR.SYNC.DEFER_BLOCKING 0x0 ;  /* 0x0000000000007b1d */ /* 0x000fec0000010000 */
[----:B------:R-:W-:Y:S01]  /*0e80*/  BSSY B0, `(.L_x_278) ;  /* 0x0000015000007945 */ /* 0x000fe20003800000 */
[----:B------:R-:W-:Y:S05]  /*0e90*/  @!P0 BRA `(.L_x_279) ;  /* 0x0000013000008947 */ /* 0x000fea0003800000 */
        /* <DEDUP_REMOVED lines=19> */
.L_x_279:
[----:B------:R-:W-:Y:S05]  /*0fd0*/  BSYNC B0 ;  /* 0x0000000000007941 */ /* 0x000fea0003800000 */
.L_x_278:
[C---:B------:R-:W-:Y:S02]  /*0fe0*/  ISETP.GT.U32.AND P1, PT, R4.reuse, -0xa01, PT ;  /* 0xfffff5ff0400780c */ /* 0x040fe40003f24070 */
[----:B------:R-:W-:-:S02]  /*0ff0*/  IADD3 R4, R4, 0xa00, RZ ;  /* 0x00000a0004047810 */ /* 0x000fc40007ffe0ff */
[----:B------:R-:W-:-:S09]  /*1000*/  IADD3 R5, R5, 0x500, RZ ;  /* 0x0000050005057810 */ /* 0x000fd20007ffe0ff */
[----:B0-----:R-:W-:Y:S01]  /*1010*/  @!P1 CALL.REL.NOINC `(.L_x_280) ;  /* 0x0000001000009944 */ /* 0x001fe20003c00000 */
[----:B------:R-:W-:Y:S05]  /*1020*/  BRA `(.L_x_281) ;  /* 0xfffff10000007947 */ /* 0x000fea000383ffff */
.L_x_280:
[----:B------:R-:W-:Y:S05]  /*1030*/  EXIT ;  /* 0x000000000000794d */ /* 0x000fea0003800000 */
.L_x_276:
[----:B------:R-:W-:Y:S01]  /*1040*/  HFMA2.MMA R17, -RZ, RZ, 0, 1.847743988037109375e-06 ;  /* 0x0000001fff117435 */ /* 0x000fe200000001ff */
[----:B----4-:R-:W-:Y:S01]  /*1050*/  MOV R19, R12 ;  /* 0x0000000c00137202 */ /* 0x010fe20000000f00 */
[----:B------:R-:W-:Y:S01]  /*1060*/  IMAD.MOV.U32 R16, RZ, RZ, 0x1 ;  /* 0x00000001ff107424 */ /* 0x000fe200078e00ff */
[----:B------:R-:W-:Y:S02]  /*1070*/  MOV R14, 0xffffffff ;  /* 0xffffffff000e7802 */ /* 0x000fe40000000f00 */
[----:B------:R-:W-:Y:S02]  /*1080*/  MOV R8, 0x10a0 ;  /* 0x000010a000087802 */ /* 0x000fe40000000f00 */
[----:B0123--:R-:W-:Y:S05]  /*1090*/  CALL.REL.NOINC `($__internal_10_$__cuda_sm70_shflsync_bfly_p) ;  /* 0x000007b000007944 */ /* 0x00ffea0003c00000 */
[----:B01----:R-:W-:Y:S05]  /*10a0*/  BRA `(.L_x_282) ;  /* 0xfffffac000007947 */ /* 0x003fea000383ffff */
.L_x_277:
[----:B------:R-:W-:Y:S01]  /*10b0*/  HFMA2.MMA R17, -RZ, RZ, 0, 1.847743988037109375e-06 ;  /* 0x0000001fff117435 */ /* 0x000fe200000001ff */
[----:B------:R-:W-:Y:S01]  /*10c0*/  MOV R19, R12 ;  /* 0x0000000c00137202 */ /* 0x000fe20000000f00 */
[----:B------:R-:W-:Y:S01]  /*10d0*/  IMAD.MOV.U32 R16, RZ, RZ, 0x2 ;  /* 0x00000002ff107424 */ /* 0x000fe200078e00ff */
[----:B------:R-:W-:Y:S02]  /*10e0*/  MOV R14, 0xffffffff ;  /* 0xffffffff000e7802 */ /* 0x000fe40000000f00 */
[----:B------:R-:W-:-:S02]  /*10f0*/  MOV R8, 0x1110 ;  /* 0x0000111000087802 */ /* 0x000fc40000000f00 */
[----:B-123--:R-:W-:Y:S05]  /*1100*/  CALL.REL.NOINC `($__internal_10_$__cuda_sm70_shflsync_bfly_p) ;  /* 0x0000074000007944 */ /* 0x00efea0003c00000 */
[----:B0-----:R-:W-:Y:S01]  /*1110*/  HFMA2.MMA R16, -RZ, RZ, 0, 2.384185791015625e-07 ;  /* 0x00000004ff107435 */ /* 0x001fe200000001ff */
[----:B-1----:R-:W-:Y:S01]  /*1120*/  FADD.FTZ R19, R12, R14 ;  /* 0x0000000e0c137221 */ /* 0x002fe20000010000 */
[----:B------:R-:W-:Y:S01]  /*1130*/  MOV R14, 0xffffffff ;  /* 0xffffffff000e7802 */ /* 0x000fe20000000f00 */
[----:B------:R-:W-:Y:S01]  /*1140*/  IMAD.MOV.U32 R17, RZ, RZ, 0x1f ;  /* 0x0000001fff117424 */ /* 0x000fe200078e00ff */
[----:B------:R-:W-:-:S02]  /*1150*/  MOV R8, 0x1170 ;  /* 0x0000117000087802 */ /* 0x000fc40000000f00 */
[----:B------:R-:W-:Y:S05]  /*1160*/  CALL.REL.NOINC `($__internal_10_$__cuda_sm70_shflsync_bfly_p) ;  /* 0x000006e000007944 */ /* 0x000fea0003c00000 */
[----:B0-----:R-:W-:Y:S01]  /*1170*/  HFMA2.MMA R16, -RZ, RZ, 0, 4.76837158203125e-07 ;  /* 0x00000008ff107435 */ /* 0x001fe200000001ff */
[----:B-1----:R-:W-:Y:S01]  /*1180*/  FADD.FTZ R19, R19, R14 ;  /* 0x0000000e13137221 */ /* 0x002fe20000010000 */
[----:B------:R-:W-:Y:S01]  /*1190*/  MOV R17, 0x1f ;  /* 0x0000001f00117802 */ /* 0x000fe20000000f00 */
[----:B------:R-:W-:Y:S01]  /*11a0*/  IMAD.MOV.U32 R14, RZ, RZ, -0x1 ;  /* 0xffffffffff0e7424 */ /* 0x000fe200078e00ff */
[----:B------:R-:W-:-:S02]  /*11b0*/  MOV R8, 0x11d0 ;  /* 0x000011d000087802 */ /* 0x000fc40000000f00 */
[----:B------:R-:W-:Y:S05]  /*11c0*/  CALL.REL.NOINC `($__internal_10_$__cuda_sm70_shflsync_bfly_p) ;  /* 0x0000068000007944 */ /* 0x000fea0003c00000 */
[----:B-1----:R-:W-:Y:S01]  /*11d0*/  FADD.FTZ R12, R19, R14 ;  /* 0x0000000e130c7221 */ /* 0x002fe20000010000 */
[----:B0-----:R-:W-:Y:S01]  /*11e0*/  HFMA2.MMA R16, -RZ, RZ, 0, 9.5367431640625e-07 ;  /* 0x00000010ff107435 */ /* 0x001fe200000001ff */
[----:B------:R-:W-:-:S02]  /*11f0*/  MOV R17, 0x1f ;  /* 0x0000001f00117802 */ /* 0x000fc40000000f00 */
[----:B------:R-:W-:Y:S01]  /*1200*/  MOV R14, 0xffffffff ;  /* 0xffffffff000e7802 */ /* 0x000fe20000000f00 */
[----:B------:R-:W-:Y:S01]  /*1210*/  IMAD.MOV.U32 R19, RZ, RZ, R12 ;  /* 0x000000ffff137224 */ /* 0x000fe200078e000c */
[----:B------:R-:W-:Y:S02]  /*1220*/  MOV R8, 0x1240 ;  /* 0x0000124000087802 */ /* 0x000fe40000000f00 */
[----:B------:R-:W-:Y:S05]  /*1230*/  CALL.REL.NOINC `($__internal_10_$__cuda_sm70_shflsync_bfly_p) ;  /* 0x0000061000007944 */ /* 0x000fea0003c00000 */
[----:B0-----:R-:W-:Y:S01]  /*1240*/  HFMA2.MMA R16, -RZ, RZ, 0, 5.9604644775390625e-08 ;  /* 0x00000001ff107435 */ /* 0x001fe200000001ff */
[----:B-1----:R-:W-:Y:S01]  /*1250*/  MOV R15, R14 ;  /* 0x0000000e000f7202 */ /* 0x002fe20000000f00 */
[----:B------:R-:W-:Y:S01]  /*1260*/  IMAD.MOV.U32 R17, RZ, RZ, 0x1f ;  /* 0x0000001fff117424 */ /* 0x000fe200078e00ff */
[----:B------:R-:W-:Y:S02]  /*1270*/  MOV R19, R13 ;  /* 0x0000000d00137202 */ /* 0x000fe40000000f00 */
[----:B------:R-:W-:Y:S02]  /*1280*/  MOV R14, 0xffffffff ;  /* 0xffffffff000e7802 */ /* 0x000fe40000000f00 */
[----:B------:R-:W-:Y:S02]  /*1290*/  MOV R8, 0x12b0 ;  /* 0x000012b000087802 */ /* 0x000fe40000000f00 */
[----:B------:R-:W-:Y:S05]  /*12a0*/  CALL.REL.NOINC `($__internal_10_$__cuda_sm70_shflsync_bfly_p) ;  /* 0x000005a000007944 */ /* 0x000fea0003c00000 */
[----:B0-----:R-:W-:Y:S01]  /*12b0*/  HFMA2.MMA R16, -RZ, RZ, 0, 1.1920928955078125e-07 ;  /* 0x00000002ff107435 */ /* 0x001fe200000001ff */
[----:B-1----:R-:W-:Y:S01]  /*12c0*/  FADD.FTZ R19, R13, R14 ;  /* 0x0000000e0d137221 */ /* 0x002fe20000010000 */
[----:B------:R-:W-:Y:S01]  /*12d0*/  MOV R17, 0x1f ;  /* 0x0000001f00117802 */ /* 0x000fe20000000f00 */
[----:B------:R-:W-:Y:S01]  /*12e0*/  IMAD.MOV.U32 R14, RZ, RZ, -0x1 ;  /* 0xffffffffff0e7424 */ /* 0x000fe200078e00ff */
[----:B------:R-:W-:-:S02]  /*12f0*/  MOV R8, 0x1310 ;  /* 0x0000131000087802 */ /* 0x000fc40000000f00 */
[----:B------:R-:W-:Y:S05]  /*1300*/  CALL.REL.NOINC `($__internal_10_$__cuda_sm70_shflsync_bfly_p) ;  /* 0x0000054000007944 */ /* 0x000fea0003c00000 */
[----:B0-----:R-:W-:Y:S01]  /*1310*/  HFMA2.MMA R16, -RZ, RZ, 0, 2.384185791015625e-07 ;  /* 0x00000004ff107435 */ /* 0x001fe200000001ff */
[----:B-1----:R-:W-:Y:S01]  /*1320*/  FADD.FTZ R19, R19, R14 ;  /* 0x0000000e13137221 */ /* 0x002fe20000010000 */
[----:B------:R-:W-:-:S02]  /*1330*/  MOV R17, 0x1f ;  /* 0x0000001f00117802 */ /* 0x000fc40000000f00 */
[----:B------:R-:W-:Y:S02]  /*1340*/  MOV R14, 0xffffffff ;  /* 0xffffffff000e7802 */ /* 0x000fe40000000f00 */
[----:B------:R-:W-:Y:S02]  /*1350*/  MOV R8, 0x1370 ;  /* 0x0000137000087802 */ /* 0x000fe40000000f00 */
[----:B------:R-:W-:Y:S05]  /*1360*/  CALL.REL.NOINC `($__internal_10_$__cuda_sm70_shflsync_bfly_p) ;  /* 0x000004e000007944 */ /* 0x000fea0003c00000 */
[----:B0-----:R-:W-:Y:S01]  /*1370*/  HFMA2.MMA R17, -RZ, RZ, 0, 1.847743988037109375e-06 ;  /* 0x0000001fff117435 */ /* 0x001fe200000001ff */
[----:B-1----:R-:W-:Y:S01]  /*1380*/  FADD.FTZ R19, R19, R14 ;  /* 0x0000000e13137221 */ /* 0x002fe20000010000 */
[----:B------:R-:W-:Y:S01]  /*1390*/  MOV R14, 0xffffffff ;  /* 0xffffffff000e7802 */ /* 0x000fe20000000f00 */
[----:B------:R-:W-:Y:S01]  /*13a0*/  IMAD.MOV.U32 R16, RZ, RZ, 0x8 ;  /* 0x00000008ff107424 */ /* 0x000fe200078e00ff */
[----:B------:R-:W-:Y:S02]  /*13b0*/  MOV R8, 0x13d0 ;  /* 0x000013d000087802 */ /* 0x000fe40000000f00 */
[----:B------:R-:W-:Y:S05]  /*13c0*/  CALL.REL.NOINC `($__internal_10_$__cuda_sm70_shflsync_bfly_p) ;  /* 0x0000048000007944 */ /* 0x000fea0003c00000 */
[----:B-1----:R-:W-:Y:S01]  /*13d0*/  FADD.FTZ R13, R19, R14 ;  /* 0x0000000e130d7221 */ /* 0x002fe20000010000 */
[----:B0-----:R-:W-:Y:S01]  /*13e0*/  HFMA2.MMA R16, -RZ, RZ, 0, 9.5367431640625e-07 ;  /* 0x00000010ff107435 */ /* 0x001fe200000001ff */
[----:B------:R-:W-:Y:S01]  /*13f0*/  IMAD.MOV.U32 R17, RZ, RZ, 0x1f ;  /* 0x0000001fff117424 */ /* 0x000fe200078e00ff */
[----:B------:R-:W-:Y:S02]  /*1400*/  MOV R14, 0xffffffff ;  /* 0xffffffff000e7802 */ /* 0x000fe40000000f00 */
[----:B------:R-:W-:-:S02]  /*1410*/  MOV R19, R13 ;  /* 0x0000000d00137202 */ /* 0x000fc40000000f00 */
[----:B------:R-:W-:Y:S02]  /*1420*/  MOV R8, 0x1440 ;  /* 0x0000144000087802 */ /* 0x000fe40000000f00 */
[----:B------:R-:W-:Y:S05]  /*1430*/  CALL.REL.NOINC `($__internal_10_$__cuda_sm70_shflsync_bfly_p) ;  /* 0x0000041000007944 */ /* 0x000fea0003c00000 */
[----:B0-----:R-:W-:Y:S01]  /*1440*/  HFMA2.MMA R16, -RZ, RZ, 0, 5.9604644775390625e-08 ;  /* 0x00000001ff107435 */ /* 0x001fe200000001ff */
[----:B-1----:R-:W-:Y:S01]  /*1450*/  MOV R18, R14 ;  /* 0x0000000e00127202 */ /* 0x002fe20000000f00 */
[----:B------:R-:W-:Y:S01]  /*1460*/  IMAD.MOV.U32 R19, RZ, RZ, R11 ;  /* 0x000000ffff137224 */ /* 0x000fe200078e000b */
[----:B------:R-:W-:Y:S02]  /*1470*/  MOV R17, 0x1f ;  /* 0x0000001f00117802 */ /* 0x000fe40000000f00 */
[----:B------:R-:W-:Y:S02]  /*1480*/  MOV R14, 0xffffffff ;  /* 0xffffffff000e7802 */ /* 0x000fe40000000f00 */
[----:B------:R-:W-:Y:S02]  /*1490*/  MOV R8, 0x14b0 ;  /* 0x000014b000087802 */ /* 0x000fe40000000f00 */
[----:B------:R-:W-:Y:S05]  /*14a0*/  CALL.REL.NOINC `($__internal_10_$__cuda_sm70_shflsync_bfly_p) ;  /* 0x000003a000007944 */ /* 0x000fea0003c00000 */
[----:B0-----:R-:W-:Y:S01]  /*14b0*/  HFMA2.MMA R17, -RZ, RZ, 0, 1.847743988037109375e-06 ;  /* 0x0000001fff117435 */ /* 0x001fe200000001ff */
[----:B-1----:R-:W-:Y:S01]  /*14c0*/  FADD.FTZ R19, R11, R14 ;  /* 0x0000000e0b137221 */ /* 0x002fe20000010000 */
[----:B------:R-:W-:Y:S01]  /*14d0*/  MOV R14, 0xffffffff ;  /* 0xffffffff000e7802 */ /* 0x000fe20000000f00 */
[----:B------:R-:W-:Y:S01]  /*14e0*/  IMAD.MOV.U32 R16, RZ, RZ, 0x2 ;  /* 0x00000002ff107424 */ /* 0x000fe200078e00ff */
[----:B------:R-:W-:-:S02]  /*14f0*/  MOV R8, 0x1510 ;  /* 0x0000151000087802 */ /* 0x000fc40000000f00 */
[----:B------:R-:W-:Y:S05]  /*1500*/  CALL.REL.NOINC `($__internal_10_$__cuda_sm70_shflsync_bfly_p) ;  /* 0x0000034000007944 */ /* 0x000fea0003c00000 */
        /* <DEDUP_REMOVED lines=44> */
[----:B0-----:R-:W-:Y:S01]  /*17d0*/  HFMA2.MMA R16, -RZ, RZ, 0, 9.5367431640625e-07 ;  /* 0x00000010ff107435 */ /* 0x001fe200000001ff */
[----:B-1----:R-:W-:Y:S01]  /*17e0*/  FADD.FTZ R19, R19, R14 ;  /* 0x0000000e13137221 */ /* 0x002fe20000010000 */
[----:B------:R-:W-:Y:S01]  /*17f0*/  MOV R14, 0xffffffff ;  /* 0xffffffff000e7802 */ /* 0x000fe20000000f00 */
[----:B------:R-:W-:Y:S01]  /*1800*/  IMAD.MOV.U32 R17, RZ, RZ, 0x1f ;  /* 0x0000001fff117424 */ /* 0x000fe200078e00ff */
[----:B------:R-:W-:-:S02]  /*1810*/  MOV R8, 0x1830 ;  /* 0x0000183000087802 */ /* 0x000fc40000000f00 */
[----:B------:R-:W-:Y:S05]  /*1820*/  CALL.REL.NOINC `($__internal_10_$__cuda_sm70_shflsync_bfly_p) ;  /* 0x0000002000007944 */ /* 0x000fea0003c00000 */
[----:B-1----:R-:W-:Y:S01]  /*1830*/  MOV R8, R14 ;  /* 0x0000000e00087202 */ /* 0x002fe20000000f00 */
[----:B0-----:R-:W-:Y:S05]  /*1840*/  BRA `(.L_x_283) ;  /* 0xfffff56000007947 */ /* 0x001fea000383ffff */
        .weak           $__internal_10_$__cuda_sm70_shflsync_bfly_p
        .type           $__internal_10_$__cuda_sm70_shflsync_bfly_p,@function
        .size           $__internal_10_$__cuda_sm70_shflsync_bfly_p,(.L_x_2757 - $__internal_10_$__cuda_sm70_shflsync_bfly_p)
$__internal_10_$__cuda_sm70_shflsync_bfly_p:
[----:B------:R-:W-:Y:S01]  /*1850*/  HFMA2.MMA R9, -RZ, RZ, 0, 0 ;  /* 0x00000000ff097435 */ /* 0x000fe200000001ff */
[----:B------:R-:W-:Y:S04]  /*1860*/  WARPSYNC R14 ;  /* 0x0000000e00007348 */ /* 0x000fe80003800000 */
[----:B------:R0:W1:Y:S01]  /*1870*/  SHFL.BFLY PT, R14, R19, R16, R17 ;  /* 0x0c000010130e7389 */ /* 0x00006200000e0011 */
[----:B------:R-:W-:Y:S05]  /*1880*/  RET.REL.NODEC R8 `(_ZN10layer_norm40ln_parallel_residual_bwd_finalize_kernelINS_22Kernel_traits_finalizeILj2560E13__nv_bfloat16S2_S2_S2_fjLb0ELj1024ELj4ENS_18Kernel_traits_baseILj2560ES2_S2_S2_S2_fjLj1024EEEEELb1EEEvNS_9BwdParamsE) ;  /* 0xffffe77008007950 */ /* 0x000fea0003c3ffff */
.L_x_284:
        /* <DEDUP_REMOVED lines=15> */
.L_x_2757:


//--------------------- .text._ZN10layer_norm31ln_parallel_residual_bwd_kernelINS_13Kernel_traitsI13__nv_bfloat16S2_S2_S2_fjLj2560ELj1ELj1ELj4ELj8ENS_18Kernel_traits_baseILj2560ES2_S2_S2_S2_fjLj128EEEEELb1ELb1ELb1EEEvNS_9BwdParamsE --------------------------
	.section	.text._ZN10layer_norm31ln_parallel_residual_bwd_kernelINS_13Kernel_traitsI13__nv_bfloat16S2_S2_S2_fjLj2560ELj1ELj1ELj4ELj8ENS_18Kernel_traits_baseILj2560ES2_S2_S2_S2_fjLj128EEEEELb1ELb1ELb1EEEvNS_9BwdParamsE,"ax",@progbits
	.sectioninfo	@"SHI_REGISTERS=161"
	.align	128
        .global         _ZN10layer_norm31ln_parallel_residual_bwd_kernelINS_13Kernel_traitsI13__nv_bfloat16S2_S2_S2_fjLj2560ELj1ELj1ELj4ELj8ENS_18Kernel_traits_baseILj2560ES2_S2_S2_S2_fjLj128EEEEELb1ELb1ELb1EEEvNS_9BwdParamsE
        .type           _ZN10layer_norm31ln_parallel_residual_bwd_kernelINS_13Kernel_traitsI13__nv_bfloat16S2_S2_S2_fjLj2560ELj1ELj1ELj4ELj8ENS_18Kernel_traits_baseILj2560ES2_S2_S2_S2_fjLj128EEEEELb1ELb1ELb1EEEvNS_9BwdParamsE,@function
        .size           _ZN10layer_norm31ln_parallel_residual_bwd_kernelINS_13Kernel_traitsI13__nv_bfloat16S2_S2_S2_fjLj2560ELj1ELj1ELj4ELj8ENS_18Kernel_traits_baseILj2560ES2_S2_S2_S2_fjLj128EEEEELb1ELb1ELb1EEEvNS_9BwdParamsE,(.L_x_2758 - _ZN10layer_norm31ln_parallel_residual_bwd_kernelINS_13Kernel_traitsI13__nv_bfloat16S2_S2_S2_fjLj2560ELj1ELj1ELj4ELj8ENS_18Kernel_traits_baseILj2560ES2_S2_S2_S2_fjLj128EEEEELb1ELb1ELb1EEEvNS_9BwdParamsE)
        .other          _ZN10layer_norm31ln_parallel_residual_bwd_kernelINS_13Kernel_traitsI13__nv_bfloat16S2_S2_S2_fjLj2560ELj1ELj1ELj4ELj8ENS_18Kernel_traits_baseILj2560ES2_S2_S2_S2_fjLj128EEEEELb1ELb1ELb1EEEvNS_9BwdParamsE,@"STO_CUDA_ENTRY STV_DEFAULT"
_ZN10layer_norm31ln_parallel_residual_bwd_kernelINS_13Kernel_traitsI13__nv_bfloat16S2_S2_S2_fjLj2560ELj1ELj1ELj4ELj8ENS_18Kernel_traits_baseILj2560ES2_S2_S2_S2_fjLj128EEEEELb1ELb1ELb1EEEvNS_9BwdParamsE:
.text._ZN10layer_norm31ln_parallel_residual_bwd_kernelINS_13Kernel_traitsI13__nv_bfloat16S2_S2_S2_fjLj2560ELj1ELj1ELj4ELj8ENS_18Kernel_traits_baseILj2560ES2_S2_S2_S2_fjLj128EEEEELb1ELb1ELb1EEEvNS_9BwdParamsE:
        /* <DEDUP_REMOVED lines=28> */
.L_x_285:
[----:B------:R-:W-:-:S05]  /*01c0*/  IMAD.SHL.U32 R2, R0, 0x8, RZ ;  /* 0x0000000800027824 */ /* 0x000fca00078e00ff */
[----:B------:R-:W-:-:S04]  /*01d0*/  LOP3.LUT R2, R2, 0x3f8, RZ, 0xc0, !PT ;  /* 0x000003f802027812 */ /* 0x000fc800078ec0ff */
[----:B------:R-:W-:-:S05]  /*01e0*/  IADD3 R2, P0, R2, c[0x0][0x1b0], RZ ;  /* 0x00006c0002027a10 */ /* 0x000fca0007f1e0ff */
[----:B------:R-:W-:-:S05]  /*01f0*/  IMAD.X R3, RZ, RZ, c[0x0][0x1b4], P0 ;  /* 0x00006d00ff037624 */ /* 0x000fca00000e06ff */
[----:B------:R0:W2:Y:S04]  /*0200*/  LDG.E.64 R50, [R2.64] ;  /* 0x0000000402327981 */ /* 0x0000a8000c1e1b00 */
[----:B------:R0:W3:Y:S04]  /*0210*/  LDG.E.64 R52, [R2.64+0x400] ;  /* 0x0004000402347981 */ /* 0x0000e8000c1e1b00 */
[----:B------:R0:W4:Y:S04]  /*0220*/  LDG.E.64 R54, [R2.64+0x800] ;  /* 0x0008000402367981 */ /* 0x000128000c1e1b00 */
[----:B------:R0:W5:Y:S04]  /*0230*/  LDG.E.64 R56, [R2.64+0xc00] ;  /* 0x000c000402387981 */ /* 0x000168000c1e1b00 */
[----:B------:R0:W5:Y:S01]  /*0240*/  LDG.E.64 R58, [R2.64+0x1000] ;  /* 0x00100004023a7981 */ /* 0x000162000c1e1b00 */
        /* <DEDUP_REMOVED lines=52> */
.L_x_300:
[----:B------:R-:W-:Y:S01]  /*0590*/  IMAD R40, R49, c[0x0][0x168], RZ ;  /* 0x00005a0031287a24 */ /* 0x000fe200078e02ff */
[----:B------:R-:W-:-:S04]  /*05a0*/  LOP3.LUT R42, R0, 0x7f, RZ, 0xc0, !PT ;  /* 0x0000007f002a7812 */ /* 0x000fc800078ec0ff */
[----:B------:R-:W-:-:S04]  /*05b0*/  SHF.R.S32.HI R41, RZ, 0x1f, R40 ;  /* 0x0000001fff297819 */ /* 0x000fc80000011428 */
[----:B------:R-:W-:-:S04]  /*05c0*/  LEA.HI R41, R41, R40, RZ, 0x2 ;  /* 0x0000002829297211 */ /* 0x000fc800078f10ff */
[----:B------:R-:W-:-:S04]  /*05d0*/  LEA.HI.SX32 R97, R41, R42, 0x1e ;  /* 0x0000002a29617211 */ /* 0x000fc800078ff2ff */
[C---:B------:R-:W-:Y:S01]  /*05e0*/  IADD3 R130, R97.reuse, 0x80, RZ ;  /* 0x0000008061827810 */ /* 0x040fe20007ffe0ff */
[C---:B------:R-:W-:Y:S01]  /*05f0*/  IMAD.SHL.U32 R124, R97.reuse, 0x8, RZ ;  /* 0x00000008617c7824 */ /* 0x040fe200078e00ff */
[C---:B------:R-:W-:Y:S02]  /*0600*/  IADD3 R131, R97.reuse, 0x100, RZ ;  /* 0x0000010061837810 */ /* 0x040fe40007ffe0ff */
[C---:B------:R-:W-:Y:S01]  /*0610*/  IADD3 R138, R97.reuse, 0x180, RZ ;  /* 0x00000180618a7810 */ /* 0x040fe20007ffe0ff */
[----:B------:R-:W-:Y:S01]  /*0620*/  IMAD.SHL.U32 R71, R130, 0x8, RZ ;  /* 0x0000000882477824 */ /* 0x000fe200078e00ff */
[----:B------:R-:W-:Y:S01]  /*0630*/  IADD3 R137, R97, 0x200, RZ ;  /* 0x0000020061897810 */ /* 0x000fe20007ffe0ff */
[----:B------:R-:W-:Y:S01]  /*0640*/  IMAD.SHL.U32 R105, R131, 0x8, RZ ;  /* 0x0000000883697824 */ /* 0x000fe200078e00ff */
[----:B------:R-:W-:Y:S01]  /*0650*/  SHF.R.U32.HI R104, RZ, 0x1d, R130 ;  /* 0x0000001dff687819 */ /* 0x000fe20000011682 */
[----:B------:R-:W-:Y:S01]  /*0660*/  IMAD.SHL.U32 R107, R138, 0x8, RZ ;  /* 0x000000088a6b7824 */ /* 0x000fe200078e00ff */
[----:B------:R-:W-:Y:S01]  /*0670*/  IADD3 R46, P0, R71, c[0x0][0x188], RZ ;  /* 0x00006200472e7a10 */ /* 0x000fe20007f1e0ff */
[----:B------:R-:W-:Y:S01]  /*0680*/  IMAD.SHL.U32 R109, R137, 0x8, RZ ;  /* 0x00000008896d7824 */ /* 0x000fe200078e00ff */
[----:B------:R-:W-:-:S02]  /*0690*/  SHF.R.U32.HI R125, RZ, 0x1d, R97 ;  /* 0x0000001dff7d7819 */ /* 0x000fc40000011661 */
[----:B------:R-:W-:Y:S02]  /*06a0*/  IADD3.X R47, R104, c[0x0][0x18c], RZ, P0, !PT ;  /* 0x00006300682f7a10 */ /* 0x000fe400007fe4ff */
[----:B------:R-:W-:Y:S02]  /*06b0*/  IADD3 R90, P0, R124, c[0x0][0x188], RZ ;  /* 0x000062007c5a7a10 */ /* 0x000fe40007f1e0ff */
[----:B------:R-:W-:Y:S02]  /*06c0*/  SHF.R.U32.HI R106, RZ, 0x1d, R131 ;  /* 0x0000001dff6a7819 */ /* 0x000fe40000011683 */
[----:B------:R-:W-:Y:S01]  /*06d0*/  IADD3 R42, P1, R105, c[0x0][0x188], RZ ;  /* 0x00006200692a7a10 */ /* 0x000fe20007f3e0ff */
[----:B------:R-:W-:Y:S01]  /*06e0*/  IMAD.MOV.U32 R134, RZ, RZ, 0x4 ;  /* 0x00000004ff867424 */ /* 0x000fe200078e00ff */
[----:B------:R-:W-:Y:S01]  /*06f0*/  SHF.R.U32.HI R108, RZ, 0x1d, R138 ;  /* 0x0000001dff6c7819 */ /* 0x000fe2000001168a */
[----:B------:R-:W2:Y:S01]  /*0700*/  LDG.E.64 R46, [R46.64] ;  /* 0x000000042e2e7981 */ /* 0x000ea2000c1e1b00 */
[----:B------:R-:W-:-:S02]  /*0710*/  IADD3 R40, P2, R107, c[0x0][0x188], RZ ;  /* 0x000062006b287a10 */ /* 0x000fc40007f5e0ff */
[----:B------:R-:W-:Y:S02]  /*0720*/  IADD3.X R91, R125, c[0x0][0x18c], RZ, P0, !PT ;  /* 0x000063007d5b7a10 */ /* 0x000fe400007fe4ff */
[----:B------:R-:W-:Y:S02]  /*0730*/  IADD3.X R43, R106, c[0x0][0x18c], RZ, P1, !PT ;  /* 0x000063006a2b7a10 */ /* 0x000fe40000ffe4ff */
[----:B------:R-:W-:Y:S02]  /*0740*/  SHF.R.U32.HI R110, RZ, 0x1d, R137 ;  /* 0x0000001dff6e7819 */ /* 0x000fe40000011689 */
[----:B------:R-:W-:Y:S01]  /*0750*/  IADD3 R44, P0, R109, c[0x0][0x188], RZ ;  /* 0x000062006d2c7a10 */ /* 0x000fe20007f1e0ff */
[----:B------:R-:W-:Y:S01]  /*0760*/  IMAD.MOV.U32 R82, RZ, RZ, 0x8 ;  /* 0x00000008ff527424 */ /* 0x000fe200078e00ff */
[----:B------:R-:W-:Y:S01]  /*0770*/  IADD3.X R41, R108, c[0x0][0x18c], RZ, P2, !PT ;  /* 0x000063006c297a10 */ /* 0x000fe200017fe4ff */
[----:B------:R-:W3:Y:S01]  /*0780*/  LDG.E.64 R42, [R42.64] ;  /* 0x000000042a2a7981 */ /* 0x000ee2000c1e1b00 */
[----:B------:R-:W-:Y:S01]  /*0790*/  IADD3.X R45, R110, c[0x0][0x18c], RZ, P0, !PT ;  /* 0x000063006e2d7a10 */ /* 0x000fe200007fe4ff */
[----:B------:R-:W-:-:S02]  /*07a0*/  IMAD.WIDE R94, R49, R134, c[0x0][0x1a0] ;  /* 0x00006800315e7625 */ /* 0x000fc400078e0286 */
[----:B------:R-:W4:Y:S04]  /*07b0*/  LDG.E.64 R90, [R90.64] ;  /* 0x000000045a5a7981 */ /* 0x000f28000c1e1b00 */
[----:B------:R-:W4:Y:S01]  /*07c0*/  LDG.E.64 R40, [R40.64] ;  /* 0x0000000428287981 */ /* 0x000f22000c1e1b00 */
[----:B------:R-:W-:-:S03]  /*07d0*/  IMAD.WIDE.U32 R92, R97, R82, c[0x0][0x208] ;  /* 0x00008200615c7625 */ /* 0x000fc600078e0052 */
[----:B------:R-:W4:Y:S01]  /*07e0*/  LDG.E.64 R44, [R44.64] ;  /* 0x000000042c2c7981 */ /* 0x000f22000c1e1b00 */
[----:B------:R-:W-:-:S03]  /*07f0*/  IMAD.WIDE R134, R49, R134, c[0x0][0x1a8] ;  /* 0x00006a0031867625 */ /* 0x000fc600078e0286 */
[----:B------:R0:W4:Y:S01]  /*0800*/  LDG.E R136, [R94.64] ;  /* 0x000000045e887981 */ /* 0x000122000c1e1900 */
[----:B------:R-:W-:-:S03]  /*0810*/  IMAD.WIDE.U32 R86, R131, R82, c[0x0][0x208] ;  /* 0x0000820083567625 */ /* 0x000fc600078e0052 */
[----:B------:R-:W4:Y:S01]  /*0820*/  LDG.E.64 R92, [R92.64] ;  /* 0x000000045c5c7981 */ /* 0x000f22000c1e1b00 */
[----:B------:R-:W-:-:S03]  /*0830*/  IMAD.WIDE.U32 R88, R130, R82, c[0x0][0x208] ;  /* 0x0000820082587625 */ /* 0x000fc600078e0052 */
[----:B------:R1:W4:Y:S01]  /*0840*/  LDG.E R134, [R134.64] ;  /* 0x0000000486867981 */ /* 0x000322000c1e1900 */
[----:B------:R-:W-:-:S03]  /*0850*/  IMAD.WIDE.U32 R84, R138, R82, c[0x0][0x208] ;  /* 0x000082008a547625 */ /* 0x000fc600078e0052 */
[----:B------:R-:W4:Y:S01]  /*0860*/  LDG.E.64 R86, [R86.64] ;  /* 0x0000000456567981 */ /* 0x000f22000c1e1b00 */
[----:B------:R-:W-:-:S03]  /*0870*/  IMAD.WIDE.U32 R82, R137, R82, c[0x0][0x208] ;  /* 0x0000820089527625 */ /* 0x000fc600078e0052 */
[----:B------:R-:W4:Y:S04]  /*0880*/  LDG.E.64 R84, [R84.64] ;  /* 0x0000000454547981 */ /* 0x000f28000c1e1b00 */
[----:B------:R-:W4:Y:S04]  /*0890*/  LDG.E.64 R82, [R82.64] ;  /* 0x0000000452527981 */ /* 0x000f28000c1e1b00 */
[----:B------:R-:W4:Y:S01]  /*08a0*/  LDG.E.64 R88, [R88.64] ;  /* 0x0000000458587981 */ /* 0x000f22000c1e1b00 */
[----:B------:R-:W-:Y:S02]  /*08b0*/  ISETP.NE.U32.AND P1, PT, RZ, c[0x0][0x218], PT ;  /* 0x00008600ff007a0c */ /* 0x000fe40003f25070 */
[----:B------:R-:W-:-:S02]  /*08c0*/  ISETP.NE.U32.AND P2, PT, RZ, c[0x0][0x250], PT ;  /* 0x00009400ff007a0c */ /* 0x000fc40003f45070 */
[----:B------:R-:W-:Y:S02]  /*08d0*/  ISETP.NE.AND.EX P1, PT, RZ, c[0x0][0x21c], PT, P1 ;  /* 0x00008700ff007a0c */ /* 0x000fe40003f25310 */
[----:B------:R-:W-:Y:S01]  /*08e0*/  ISETP.NE.AND.EX P2, PT, RZ, c[0x0][0x254], PT, P2 ;  /* 0x00009500ff007a0c */ /* 0x000fe20003f45320 */
[----:B------:R-:W-:Y:S01]  /*08f0*/  IMAD.SHL.U32 R102, R97, 0x4, RZ ;  /* 0x0000000461667824 */ /* 0x000fe200078e00ff */
[----:B------:R-:W-:-:S09]  /*0900*/  SHF.R.U32.HI R103, RZ, 0x1e, R97 ;  /* 0x0000001eff677819 */ /* 0x000fd20000011661 */
[----:B------:R-:W-:-:S04]  /*0910*/  @P1 LEA R128, P0, R97, c[0x0][0x218], 0x3 ;  /* 0x0000860061801a11 */ /* 0x000fc800078018ff */
[----:B------:R-:W-:Y:S02]  /*0920*/  @P1 LEA.HI.X R129, R97, c[0x0][0x21c], RZ, 0x3, P0 ;  /* 0x0000870061811a11 */ /* 0x000fe400000f1cff */
[----:B------:R-:W-:Y:S01]  /*0930*/  @P2 IADD3 R126, P0, R102, c[0x0][0x198], RZ ;  /* 0x00006600667e2a10 */ /* 0x000fe20007f1e0ff */
[C---:B-1----:R-:W-:Y:S01]  /*0940*/  IMAD.SHL.U32 R135, R130.reuse, 0x4, RZ ;  /* 0x0000000482877824 */ /* 0x042fe200078e00ff */
[----:B------:R-:W-:Y:S01]  /*0950*/  @P1 LEA R100, P3, R130, c[0x0][0x218], 0x3 ;  /* 0x0000860082641a11 */ /* 0x000fe200078618ff */
[----:B------:R-:W-:Y:S01]  /*0960*/  IMAD.SHL.U32 R142, R138, 0x4, RZ ;  /* 0x000000048a8e7824 */ /* 0x000fe200078e00ff */
[----:B------:R-:W-:Y:S02]  /*0970*/  @P2 IADD3.X R127, R103, c[0x0][0x19c], RZ, P0, !PT ;  /* 0x00006700677f2a10 */ /* 0x000fe400007fe4ff */
[----:B------:R-:W-:Y:S01]  /*0980*/  SHF.R.U32.HI R139, RZ, 0x1e, R130 ;  /* 0x0000001eff8b7819 */ /* 0x000fe20000011682 */
[C---:B------:R-:W-:Y:S01]  /*0990*/  IMAD.SHL.U32 R140, R131.reuse, 0x4, RZ ;  /* 0x00000004838c7824 */ /* 0x040fe200078e00ff */
[C---:B------:R-:W-:Y:S01]  /*09a0*/  @P1 LEA R98, P0, R131.reuse, c[0x0][0x218], 0x3 ;  /* 0x0000860083621a11 */ /* 0x040fe200078018ff */
[----:B------:R1:W5:Y:S03]  /*09b0*/  @P2 LDG.E R111, [R126.64] ;  /* 0x000000047e6f2981 */ /* 0x000366000c1e1900 */
[----:B------:R-:W-:Y:S01]  /*09c0*/  @P1 LEA.HI.X R99, R131, c[0x0][0x21c], RZ, 0x3, P0 ;  /* 0x0000870083631a11 */ /* 0x000fe200000f1cff */
[----:B------:R1:W5:Y:S01]  /*09d0*/  @P1 LDG.E.64 R76, [R128.64] ;  /* 0x00000004804c1981 */ /* 0x000362000c1e1b00 */
[----:B------:R-:W-:-:S02]  /*09e0*/  IADD3 R102, P0, R102, c[0x0][0x190], RZ ;  /* 0x0000640066667a10 */ /* 0x000fc40007f1e0ff */
[----:B0-----:R-:W-:Y:S01]  /*09f0*/  @P1 LEA R94, P4, R137, c[0x0][0x218], 0x3 ;  /* 0x00008600895e1a11 */ /* 0x001fe200078818ff */
[----:B------:R0:W5:Y:S01]  /*0a00*/  @P1 LDG.E.64 R74, [R98.64] ;  /* 0x00000004624a1981 */ /* 0x000162000c1e1b00 */
[----:B------:R-:W-:Y:S02]  /*0a10*/  @P1 LEA.HI.X R101, R130, c[0x0][0x21c], RZ, 0x3, P3 ;  /* 0x0000870082651a11 */ /* 0x000fe400018f1cff */
[----:B------:R-:W-:Y:S02]  /*0a20*/  IADD3.X R103, R103, c[0x0][0x194], RZ, P0, !PT ;  /* 0x0000650067677a10 */ /* 0x000fe400007fe4ff */
[----:B------:R-:W-:Y:S01]  /*0a30*/  @P1 LEA R96, P3, R138, c[0x0][0x218], 0x3 ;  /* 0x000086008a601a11 */ /* 0x000fe200078618ff */
[----:B------:R0:W5:Y:S01]  /*0a40*/  @P1 LDG.E.64 R78, [R100.64] ;  /* 0x00000004644e1981 */ /* 0x000162000c1e1b00 */
[----:B------:R-:W-:Y:S02]  /*0a50*/  @P2 IADD3 R130, P0, R135, c[0x0][0x198], RZ ;  /* 0x0000660087822a10 */ /* 0x000fe40007f1e0ff */
[----:B------:R-:W-:Y:S01]  /*0a60*/  @P1 LEA.HI.X R95, R137, c[0x0][0x21c], RZ, 0x3, P4 ;  /* 0x00008700895f1a11 */ /* 0x000fe200020f1cff */
[----:B------:R0:W5:Y:S01]  /*0a70*/  LDG.E R133, [R102.64] ;  /* 0x0000000466857981 */ /* 0x000162000c1e1900 */
[----:B------:R-:W-:-:S02]  /*0a80*/  SHF.R.U32.HI R141, RZ, 0x1e, R131 ;  /* 0x0000001eff8d7819 */ /* 0x000fc40000011683 */
[----:B------:R-:W-:Y:S01]  /*0a90*/  @P1 LEA.HI.X R97, R138, c[0x0][0x21c], RZ, 0x3, P3 ;  /* 0x000087008a611a11 */ /* 0x000fe200018f1cff */
[----:B------:R0:W5:Y:S01]  /*0aa0*/  @P1 LDG.E.64 R80, [R94.64] ;  /* 0x000000045e501981 */ /* 0x000162000c1e1b00 */
[----:B------:R-:W-:Y:S02]  /*0ab0*/  @P2 IADD3.X R131, R139, c[0x0][0x19c], RZ, P0, !PT ;  /* 0x000067008b832a10 */ /* 0x000fe400007fe4ff */
[----:B------:R-:W-:Y:S01]  /*0ac0*/  SHF.R.U32.HI R138, RZ, 0x1e, R138 ;  /* 0x0000001eff8a7819 */ /* 0x000fe2000001168a */
[----:B------:R0:W5:Y:S01]  /*0ad0*/  @P1 LDG.E.64 R72, [R96.64] ;  /* 0x0000000460481981 */ /* 0x000162000c1e1b00 */
[----:B-1----:R-:W-:Y:S02]  /*0ae0*/  @P2 IADD3 R126, P0, R142, c[0x0][0x198], RZ ;  /* 0x000066008e7e2a10 */ /* 0x002fe40007f1e0ff */
[----:B------:R-:W-:Y:S01]  /*0af0*/  @P2 IADD3 R128, P3, R140, c[0x0][0x198], RZ ;  /* 0x000066008c802a10 */ /* 0x000fe20007f7e0ff */
[----:B------:R1:W5:Y:S01]  /*0b00*/  @P2 LDG.E R112, [R130.64] ;  /* 0x0000000482702981 */ /* 0x000362000c1e1900 */
[----:B------:R-:W-:Y:S01]  /*0b10*/  @P2 IADD3.X R127, R138, c[0x0][0x19c], RZ, P0, !PT ;  /* 0x000067008a7f2a10 */ /* 0x000fe200007fe4ff */
[----:B0-----:R-:W-:Y:S01]  /*0b20*/  IMAD.SHL.U32 R95, R137, 0x4, RZ ;  /* 0x00000004895f7824 */ /* 0x001fe200078e00ff */
[----:B------:R-:W-:-:S02]  /*0b30*/  IADD3 R98, P0, R135, c[0x0][0x190], RZ ;  /* 0x0000640087627a10 */ /* 0x000fc40007f1e0ff */
[----:B------:R-:W-:Y:S01]  /*0b40*/  @P2 IADD3.X R129, R141, c[0x0][0x19c], RZ, P3, !PT ;  /* 0x000067008d812a10 */ /* 0x000fe20001ffe4ff */
[----:B------:R2:W5:Y:S01]  /*0b50*/  @P2 LDG.E R114, [R126.64] ;  /* 0x000000047e722981 */ /* 0x000562000c1e1900 */
[----:B------:R-:W-:Y:S02]  /*0b60*/  SHF.R.U32.HI R137, RZ, 0x1e, R137 ;  /* 0x0000001eff897819 */ /* 0x000fe40000011689 */
[----:B------:R-:W-:Y:S01]  /*0b70*/  @P2 IADD3 R100, P3, R95, c[0x0][0x198], RZ ;  /* 0x000066005f642a10 */ /* 0x000fe20007f7e0ff */
[----:B------:R-:W-:Y:S01]  /*0b80*/  ULDC.U8 UR6, c[0x0][0x1f0] ;  /* 0x00007c0000067ab9 */ /* 0x000fe20000000000 */
[----:B------:R-:W-:Y:S01]  /*0b90*/  IADD3.X R99, R139, c[0x0][0x194], RZ, P0, !PT ;  /* 0x000065008b637a10 */ /* 0x000fe200007fe4ff */
[----:B------:R0:W5:Y:S01]  /*0ba0*/  @P2 LDG.E R113, [R128.64] ;  /* 0x0000000480712981 */ /* 0x000162000c1e1900 */
[----:B------:R-:W-:Y:S02]  /*0bb0*/  IADD3 R102, P0, R95, c[0x0][0x190], RZ ;  /* 0x000064005f667a10 */ /* 0x000fe40007f1e0ff */
[C---:B------:R-:W-:Y:S01]  /*0bc0*/  @P2 IADD3.X R101, R137.reuse, c[0x0][0x19c], RZ, P3, !PT ;  /* 0x0000670089652a10 */ /* 0x040fe20001ffe4ff */
[----:B------:R0:W5:Y:S01]  /*0bd0*/  LDG.E R98, [R98.64] ;  /* 0x0000000462627981 */ /* 0x000162000c1e1900 */
[----:B------:R-:W-:-:S02]  /*0be0*/  IADD3.X R103, R137, c[0x0][0x194], RZ, P0, !PT ;  /* 0x0000650089677a10 */ /* 0x000fc400007fe4ff */
[----:B------:R-:W-:Y:S01]  /*0bf0*/  IADD3 R96, P3, R140, c[0x0][0x190], RZ ;  /* 0x000064008c607a10 */ /* 0x000fe20007f7e0ff */
[----:B------:R0:W5:Y:S01]  /*0c00*/  @P2 LDG.E R115, [R100.64] ;  /* 0x0000000464732981 */ /* 0x000162000c1e1900 */
[----:B------:R-:W-:-:S03]  /*0c10*/  ISETP.NE.AND P0, PT, RZ, UR6, PT ;  /* 0x00000006ff007c0c */ /* 0x000fc6000bf05270 */
[----:B------:R0:W5:Y:S01]  /*0c20*/  LDG.E R102, [R102.64] ;  /* 0x0000000466667981 */ /* 0x000162000c1e1900 */
[----:B------:R-:W-:Y:S02]  /*0c30*/  IADD3.X R97, R141, c[0x0][0x194], RZ, P3, !PT ;  /* 0x000065008d617a10 */ /* 0x000fe40001ffe4ff */
[----:B------:R-:W-:-:S03]  /*0c40*/  IADD3 R94, P4, R142, c[0x0][0x190], RZ ;  /* 0x000064008e5e7a10 */ /* 0x000fc60007f9e0ff */
[----:B------:R0:W5:Y:S01]  /*0c50*/  LDG.E R96, [R96.64] ;  /* 0x0000000460607981 */ /* 0x000162000c1e1900 */
[----:B------:R-:W-:-:S05]  /*0c60*/  IADD3.X R95, R138, c[0x0][0x194], RZ, P4, !PT ;  /* 0x000065008a5f7a10 */ /* 0x000fca00027fe4ff */
[----:B------:R0:W5:Y:S01]  /*0c70*/  LDG.E R94, [R94.64] ;  /* 0x000000045e5e7981 */ /* 0x000162000c1e1900 */
[----:B------:R-:W-:Y:S02]  /*0c80*/  IADD3 R49, R49, c[0x0][0x160], RZ ;  /* 0x0000580031317a10 */ /* 0x000fe40007ffe0ff */
[----:B------:R-:W-:Y:S02]  /*0c90*/  LOP3.LUT P5, RZ, R0, 0x1f, RZ, 0xc0, !PT ;  /* 0x0000001f00ff7812 */ /* 0x000fe400078ac0ff */
[----:B------:R-:W-:Y:S01]  /*0ca0*/  ISETP.GE.AND P3, PT, R49, c[0x0][0x164], PT ;  /* 0x0000590031007a0c */ /* 0x000fe20003f66270 */
[----:B--2---:R-:W-:Y:S01]  /*0cb0*/  IMAD.MOV.U32 R126, RZ, RZ, R46 ;  /* 0x000000ffff7e7224 */ /* 0x004fe200078e002e */
[--C-:B-1----:R-:W-:Y:S01]  /*0cc0*/  SHF.R.U64 R130, R46, 0x10, R47.reuse ;  /* 0x000000102e827819 */ /* 0x102fe2000000122f */
[--C-:B0-----:R-:W-:Y:S01]  /*0cd0*/  IMAD.MOV.U32 R100, RZ, RZ, R47.reuse ;  /* 0x000000ffff647224 */ /* 0x101fe200078e002f */
[----:B------:R-:W-:Y:S01]  /*0ce0*/  SHF.R.U32.HI R129, RZ, 0x10, R47 ;  /* 0x00000010ff817819 */ /* 0x000fe2000001162f */
[----:B---3--:R-:W-:Y:S01]  /*0cf0*/  IMAD.MOV.U32 R46, RZ, RZ, R42 ;  /* 0x000000ffff2e7224 */ /* 0x008fe200078e002a */
[----:B------:R-:W-:-:S02]  /*0d00*/  SHF.R.U64 R127, R42, 0x10, R43 ;  /* 0x000000102a7f7819 */ /* 0x000fc4000000122b */
[----:B----4-:R-:W-:Y:S01]  /*0d10*/  SHF.R.U64 R149, R90, 0x10, R91 ;  /* 0x000000105a957819 */ /* 0x010fe2000000125b */
[----:B------:R-:W-:Y:S01]  /*0d20*/  IMAD.MOV.U32 R42, RZ, RZ, R40 ;  /* 0x000000ffff2a7224 */ /* 0x000fe200078e0028 */
[--C-:B------:R-:W-:Y:S01]  /*0d30*/  SHF.R.U64 R131, R40, 0x10, R41.reuse ;  /* 0x0000001028837819 */ /* 0x100fe20000001229 */
[--C-:B------:R-:W-:Y:S02]  /*0d40*/  IMAD.MOV.U32 R101, RZ, RZ, R41.reuse ;  /* 0x000000ffff657224 */ /* 0x100fe400078e0029 */
[----:B------:R-:W-:Y:S01]  /*0d50*/  IMAD.MOV.U32 R40, RZ, RZ, R90 ;  /* 0x000000ffff287224 */ /* 0x000fe200078e005a */
[----:B------:R-:W-:Y:S01]  /*0d60*/  SHF.R.U32.HI R103, RZ, 0x10, R41 ;  /* 0x00000010ff677819 */ /* 0x000fe20000011629 */
[----:B------:R-:W-:Y:S01]  /*0d70*/  IMAD.MOV.U32 R90, RZ, RZ, R44 ;  /* 0x000000ffff5a7224 */ /* 0x000fe200078e002c */
[--C-:B------:R-:W-:Y:S01]  /*0d80*/  SHF.R.U64 R44, R44, 0x10, R45.reuse ;  /* 0x000000102c2c7819 */ /* 0x100fe2000000122d */
[--C-:B------:R-:W-:Y:S01]  /*0d90*/  IMAD.MOV.U32 R128, RZ, RZ, R45.reuse ;  /* 0x000000ffff807224 */ /* 0x100fe200078e002d */
[----:B------:R-:W-:-:S02]  /*0da0*/  SHF.R.U32.HI R145, RZ, 0x10, R45 ;  /* 0x00000010ff917819 */ /* 0x000fc4000001162d */
[----:B------:R-:W-:Y:S02]  /*0db0*/  FSEL R136, R136, RZ, !P0 ;  /* 0x000000ff88887208 */ /* 0x000fe40004000000 */
[----:B------:R-:W-:Y:S02]  /*0dc0*/  PRMT R141, RZ, 0x5410, R40 ;  /* 0x00005410ff8d7816 */ /* 0x000fe40000000028 */
[----:B------:R-:W-:Y:S02]  /*0dd0*/  PRMT R45, RZ, 0x5410, R101 ;  /* 0x00005410ff2d7816 */ /* 0x000fe40000000065 */
[----:B------:R-:W-:Y:S01]  /*0de0*/  PRMT R101, RZ, 0x5410, R103 ;  /* 0x00005410ff657816 */ /* 0x000fe20000000067 */
[----:B------:R-:W-:Y:S01]  /*0df0*/  IMAD.MOV.U32 R47, RZ, RZ, R43 ;  /* 0x000000ffff2f7224 */ /* 0x000fe200078e002b */
[----:B------:R-:W-:Y:S01]  /*0e00*/  PRMT R103, RZ, 0x5410, R90 ;  /* 0x00005410ff677816 */ /* 0x000fe2000000005a */
[----:B------:R-:W-:Y:S01]  /*0e10*/  IMAD.MOV.U32 R41, RZ, RZ, R91 ;  /* 0x000000ffff297224 */ /* 0x000fe200078e005b */
[----:B------:R-:W-:Y:S01]  /*0e20*/  PRMT R149, RZ, 0x5410, R149 ;  /* 0x00005410ff957816 */ /* 0x000fe20000000095 */
[----:B------:R-:W-:-:S02]  /*0e30*/  IMAD.MOV.U32 R90, RZ, RZ, R92 ;  /* 0x000000ffff5a7224 */ /* 0x000fc400078e005c */
[C---:B------:R-:W-:Y:S01]  /*0e40*/  FADD.FTZ R141, -R136.reuse, R141 ;  /* 0x0000008d888d7221 */ /* 0x040fe20000010100 */
[----:B------:R-:W-:Y:S01]  /*0e50*/  SHF.R.U32.HI R43, RZ, 0x10, R43 ;  /* 0x00000010ff2b7819 */ /* 0x000fe2000001162b */
[----:B------:R-:W-:Y:S01]  /*0e60*/  FADD.FTZ R149, -R136, R149 ;  /* 0x0000009588957221 */ /* 0x000fe20000010100 */
[----:B------:R-:W-:Y:S01]  /*0e70*/  SHF.R.U32.HI R147, RZ, 0x10, R91 ;  /* 0x00000010ff937819 */ /* 0x000fe2000001165b */
[----:B------:R-:W-:Y:S01]  /*0e80*/  FMUL.FTZ R152, R134, R141 ;  /* 0x0000008d86987220 */ /* 0x000fe20000410000 */
[----:B------:R-:W-:Y:S02]  /*0e90*/  PRMT R41, RZ, 0x5410, R41 ;  /* 0x00005410ff297816 */ /* 0x000fe40000000029 */
[----:B------:R-:W-:Y:S02]  /*0ea0*/  PRMT R47, RZ, 0x5410, R47 ;  /* 0x00005410ff2f7816 */ /* 0x000fe4000000002f */
[----:B------:R-:W-:Y:S02]  /*0eb0*/  SHF.R.U64 R148, R92, 0x10, R93 ;  /* 0x000000105c947819 */ /* 0x000fe4000000125d */
[----:B------:R-:W-:-:S02]  /*0ec0*/  PRMT R151, RZ, 0x5410, R90 ;  /* 0x00005410ff977816 */ /* 0x000fc4000000005a */
[----:B------:R-:W-:Y:S01]  /*0ed0*/  PRMT R135, RZ, 0x5410, R46 ;  /* 0x00005410ff877816 */ /* 0x000fe2000000002e */
[----:B------:R-:W-:Y:S01]  /*0ee0*/  IMAD.MOV.U32 R46, RZ, RZ, R87 ;  /* 0x000000ffff2e7224 */ /* 0x000fe200078e0057 */
[----:B------:R-:W-:Y:S01]  /*0ef0*/  PRMT R137, RZ, 0x5410, R126 ;  /* 0x00005410ff897816 */ /* 0x000fe2000000007e */
[----:B------:R-:W-:Y:S01]  /*0f00*/  IMAD.MOV.U32 R126, RZ, RZ, R93 ;  /* 0x000000ffff7e7224 */ /* 0x000fe200078e005d */
[----:B------:R-:W-:Y:S01]  /*0f10*/  PRMT R97, RZ, 0x5410, R100 ;  /* 0x00005410ff617816 */ /* 0x000fe20000000064 */
[----:B------:R-:W-:Y:S01]  /*0f20*/  IMAD.MOV.U32 R153, RZ, RZ, R84 ;  /* 0x000000ffff997224 */ /* 0x000fe200078e0054 */
[----:B------:R-:W-:Y:S01]  /*0f30*/  PRMT R147, RZ, 0x5410, R147 ;  /* 0x00005410ff937816 */ /* 0x000fe20000000093 */
[C---:B------:R-:W-:Y:S01]  /*0f40*/  FADD.FTZ R139, -R136.reuse, R41 ;  /* 0x00000029888b7221 */ /* 0x040fe20000010100 */
[----:B------:R-:W-:Y:S01]  /*0f50*/  PRMT R43, RZ, 0x5410, R43 ;  /* 0x00005410ff2b7816 */ /* 0x000fe2000000002b */
[----:B------:R-:W-:Y:S01]  /*0f60*/  FADD.FTZ R143, -R136, R47 ;  /* 0x0000002f888f7221 */ /* 0x000fe20000010100 */
[----:B------:R-:W-:Y:S01]  /*0f70*/  SHF.R.U64 R100, R84, 0x10, R85 ;  /* 0x0000001054647819 */ /* 0x000fe20000001255 */
[----:B------:R-:W-:Y:S01]  /*0f80*/  IMAD.MOV.U32 R84, RZ, RZ, R82 ;  /* 0x000000ffff547224 */ /* 0x000fe200078e0052 */
[----:B------:R-:W-:Y:S01]  /*0f90*/  PRMT R148, RZ, 0x5410, R148 ;  /* 0x00005410ff947816 */ /* 0x000fe20000000094 */
[----:B------:R-:W-:Y:S01]  /*0fa0*/  FADD.FTZ R48, R151, R48 ;  /* 0x0000003097307221 */ /* 0x000fe20000010000 */
[----:B------:R-:W-:Y:S01]  /*0fb0*/  PRMT R95, RZ, 0x5410, R129 ;  /* 0x00005410ff5f7816 */ /* 0x000fe20000000081 */
[----:B------:R-:W-:Y:S01]  /*0fc0*/  FMUL.FTZ R149, R134, R149 ;  /* 0x0000009586957220 */ /* 0x000fe20000410000 */
[----:B------:R-:W-:Y:S01]  /*0fd0*/  PRMT R91, RZ, 0x5410, R127 ;  /* 0x00005410ff5b7816 */ /* 0x000fe2000000007f */
[-C--:B------:R-:W-:Y:S01]  /*0fe0*/  FFMA.FTZ R60, R152, R151.reuse, R60 ;  /* 0x00000097983c7223 */ /* 0x080fe2000001003c */
[----:B------:R-:W-:Y:S01]  /*0ff0*/  PRMT R99, RZ, 0x5410, R130 ;  /* 0x00005410ff637816 */ /* 0x000fe20000000082 */
[----:B------:R-:W-:Y:S01]  /*1000*/  FMUL.FTZ R151, R50, R151 ;  /* 0x0000009732977220 */ /* 0x000fe20000410000 */
[----:B------:R-:W-:Y:S01]  /*1010*/  PRMT R127, RZ, 0x5410, R42 ;  /* 0x00005410ff7f7816 */ /* 0x000fe2000000002a */
[----:B------:R-:W-:Y:S01]  /*1020*/  IMAD.MOV.U32 R92, RZ, RZ, R88 ;  /* 0x000000ffff5c7224 */ /* 0x000fe200078e0058 */
[----:B------:R-:W-:-:S02]  /*1030*/  PRMT R131, RZ, 0x5410, R131 ;  /* 0x00005410ff837816 */ /* 0x000fc40000000083 */
[----:B------:R-:W-:Y:S02]  /*1040*/  PRMT R41, RZ, 0x5410, R44 ;  /* 0x00005410ff297816 */ /* 0x000fe4000000002c */
[----:B------:R-:W-:Y:S02]  /*1050*/  PRMT R129, RZ, 0x5410, R128 ;  /* 0x00005410ff817816 */ /* 0x000fe40000000080 */
[----:B------:R-:W-:Y:S01]  /*1060*/  PRMT R145, RZ, 0x5410, R145 ;  /* 0x00005410ff917816 */ /* 0x000fe20000000091 */
[----:B------:R-:W-:Y:S01]  /*1070*/  FADD.FTZ R97, -R136, R97 ;  /* 0x0000006188617221 */ /* 0x000fe20000010100 */
[----:B------:R-:W-:Y:S01]  /*1080*/  SHF.R.U64 R42, R82, 0x10, R83 ;  /* 0x00000010522a7819 */ /* 0x000fe20000001253 */
[----:B------:R-:W-:Y:S01]  /*1090*/  IMAD.MOV.U32 R128, RZ, RZ, R89 ;  /* 0x000000ffff807224 */ /* 0x000fe200078e0059 */
[----:B------:R-:W-:Y:S01]  /*10a0*/  SHF.R.U32.HI R138, RZ, 0x10, R93 ;  /* 0x00000010ff8a7819 */ /* 0x000fe2000001165d */
[----:B------:R-:W-:Y:S01]  /*10b0*/  FADD.FTZ R147, -R136, R147 ;  /* 0x0000009388937221 */ /* 0x000fe20000010100 */
[----:B------:R-:W-:Y:S01]  /*10c0*/  SHF.R.U64 R88, R88, 0x10, R89 ;  /* 0x0000001058587819 */ /* 0x000fe20000001259 */
[----:B------:R-:W-:Y:S01]  /*10d0*/  FADD.FTZ R47, -R136, R43 ;  /* 0x0000002b882f7221 */ /* 0x000fe20000010100 */
[----:B------:R-:W-:Y:S01]  /*10e0*/  SHF.R.U32.HI R140, RZ, 0x10, R89 ;  /* 0x00000010ff8c7819 */ /* 0x000fe20000011659 */
[--C-:B------:R-:W-:Y:S01]  /*10f0*/  IMAD.MOV.U32 R89, RZ, RZ, R83.reuse ;  /* 0x000000ffff597224 */ /* 0x100fe200078e0053 */
[----:B------:R-:W-:Y:S01]  /*1100*/  PRMT R82, RZ, 0x5410, R46 ;  /* 0x00005410ff527816 */ /* 0x000fe2000000002e */
[----:B------:R-:W-:Y:S01]  /*1110*/  FADD.FTZ R38, R148, R38 ;  /* 0x0000002694267221 */ /* 0x000fe20000010000 */
[----:B------:R-:W-:Y:S01]  /*1120*/  SHF.R.U32.HI R40, RZ, 0x10, R83 ;  /* 0x00000010ff287819 */ /* 0x000fe20000011653 */
[----:B------:R-:W-:Y:S01]  /*1130*/  FFMA.FTZ R39, R149, R148, R39 ;  /* 0x0000009495277223 */ /* 0x000fe20000010027 */
[----:B------:R-:W-:Y:S01]  /*1140*/  PRMT R126, RZ, 0x5410, R126 ;  /* 0x00005410ff7e7816 */ /* 0x000fe2000000007e */
[----:B------:R-:W-:Y:S01]  /*1150*/  FMUL.FTZ R143, R134, R143 ;  /* 0x0000008f868f7220 */ /* 0x000fe20000410000 */
[----:B------:R-:W-:Y:S01]  /*1160*/  PRMT R83, RZ, 0x5410, R84 ;  /* 0x00005410ff537816 */ /* 0x000fe20000000054 */
[----:B------:R-:W-:-:S02]  /*1170*/  FADD.FTZ R43, -R136, R101 ;  /* 0x00000065882b7221 */ /* 0x000fc40000010100 */
[----:B------:R-:W-:Y:S02]  /*1180*/  FMUL.FTZ R148, R61, R148 ;  /* 0x000000943d947220 */ /* 0x000fe40000410000 */
[----:B------:R-:W-:Y:S01]  /*1190*/  FADD.FTZ R155, RZ, R151 ;  /* 0x00000097ff9b7221 */ /* 0x000fe20000010000 */
[----:B------:R-:W-:Y:S01]  /*11a0*/  PRMT R138, RZ, 0x5410, R138 ;  /* 0x00005410ff8a7816 */ /* 0x000fe2000000008a */
[C---:B------:R-:W-:Y:S02]  /*11b0*/  FADD.FTZ R137, -R136.reuse, R137 ;  /* 0x0000008988897221 */ /* 0x040fe40000010100 */
[C---:B------:R-:W-:Y:S02]  /*11c0*/  FADD.FTZ R99, -R136.reuse, R99 ;  /* 0x0000006388637221 */ /* 0x040fe40000010100 */
[C---:B------:R-:W-:Y:S02]  /*11d0*/  FADD.FTZ R95, -R136.reuse, R95 ;  /* 0x0000005f885f7221 */ /* 0x040fe40000010100 */
        /* <DEDUP_REMOVED lines=8> */
[----:B------:R-:W-:Y:S01]  /*1260*/  FADD.FTZ R101, -R136, R145 ;  /* 0x0000009188657221 */ /* 0x000fe20000010100 */
[--C-:B------:R-:W-:Y:S01]  /*1270*/  SHF.R.U64 R136, R86, 0x10, R87.reuse ;  /* 0x0000001056887819 */ /* 0x100fe20000001257 */
[----:B------:R-:W-:Y:S02]  /*1280*/  FFMA.FTZ R84, R152, R151, RZ ;  /* 0x0000009798547223 */ /* 0x000fe400000100ff */
[----:B------:R-:W-:Y:S01]  /*1290*/  IMAD.MOV.U32 R130, RZ, RZ, R86 ;  /* 0x000000ffff827224 */ /* 0x000fe200078e0056 */
[----:B------:R-:W-:Y:S01]  /*12a0*/  SHF.R.U32.HI R86, RZ, 0x10, R87 ;  /* 0x00000010ff567819 */ /* 0x000fe20000011657 */
[C---:B------:R-:W-:Y:S02]  /*12b0*/  FMUL.FTZ R142, R134.reuse, R97 ;  /* 0x00000061868e7220 */ /* 0x040fe40000410000 */
[----:B------:R-:W-:-:S02]  /*12c0*/  FMUL.FTZ R147, R134, R147 ;  /* 0x0000009386937220 */ /* 0x000fc40000410000 */
[----:B------:R-:W-:Y:S02]  /*12d0*/  FADD.FTZ R10, R82, R10 ;  /* 0x0000000a520a7221 */ /* 0x000fe40000010000 */
[-C--:B------:R-:W-:Y:S02]  /*12e0*/  FFMA.FTZ R26, R143, R82.reuse, R26 ;  /* 0x000000528f1a7223 */ /* 0x080fe4000001001a */
[----:B------:R-:W-:Y:S02]  /*12f0*/  FMUL.FTZ R97, R55, R82 ;  /* 0x0000005237617220 */ /* 0x000fe40000410000 */
[----:B------:R-:W-:Y:S02]  /*1300*/  FMUL.FTZ R145, R51, R126 ;  /* 0x0000007e33917220 */ /* 0x000fe40000410000 */
[----:B------:R-:W-:Y:S01]  /*1310*/  FADD.FTZ R82, R148, R155 ;  /* 0x0000009b94527221 */ /* 0x000fe20000010000 */
[----:B------:R-:W-:Y:S01]  /*1320*/  SHF.R.U32.HI R44, RZ, 0x10, R85 ;  /* 0x00000010ff2c7819 */ /* 0x000fe20000011655 */
[----:B------:R-:W-:-:S02]  /*1330*/  FMUL.FTZ R150, R134, R139 ;  /* 0x0000008b86967220 */ /* 0x000fc40000410000 */
[----:B------:R-:W-:Y:S01]  /*1340*/  FFMA.FTZ R84, R149, R148, R84 ;  /* 0x0000009495547223 */ /* 0x000fe20000010054 */
[----:B------:R-:W-:Y:S01]  /*1350*/  PRMT R46, RZ, 0x5410, R86 ;  /* 0x00005410ff2e7816 */ /* 0x000fe20000000056 */
[----:B------:R-:W-:Y:S01]  /*1360*/  IMAD.MOV.U32 R93, RZ, RZ, R85 ;  /* 0x000000ffff5d7224 */ /* 0x000fe200078e0055 */
[----:B------:R-:W-:Y:S01]  /*1370*/  PRMT R85, RZ, 0x5410, R92 ;  /* 0x00005410ff557816 */ /* 0x000fe2000000005c */
[----:B------:R-:W-:Y:S02]  /*1380*/  FADD.FTZ R34, R138, R34 ;  /* 0x000000228a227221 */ /* 0x000fe40000010000 */
[-C--:B------:R-:W-:Y:S02]  /*1390*/  FFMA.FTZ R35, R147, R138.reuse, R35 ;  /* 0x0000008a93237223 */ /* 0x080fe40000010023 */
        /* <DEDUP_REMOVED lines=10> */
[-C--:B------:R-:W-:Y:S02]  /*1440*/  FFMA.FTZ R27, R146, R46.reuse, R27 ;  /* 0x0000002e921b7223 */ /* 0x080fe4000001001b */
[----:B------:R-:W-:Y:S02]  /*1450*/  FMUL.FTZ R99, R66, R46 ;  /* 0x0000002e42637220 */ /* 0x000fe40000410000 */
[----:B------:R-:W-:Y:S02]  /*1460*/  FADD.FTZ R47, R138, R47 ;  /* 0x0000002f8a2f7221 */ /* 0x000fe40000010000 */
[----:B------:R-:W-:Y:S02]  /*1470*/  FFMA.FTZ R46, R147, R138, R84 ;  /* 0x0000008a932e7223 */ /* 0x000fe40000010054 */
[----:B------:R-:W-:Y:S02]  /*1480*/  FADD.FTZ R16, R85, R16 ;  /* 0x0000001055107221 */ /* 0x000fe40000010000 */
[----:B------:R-:W-:-:S02]  /*1490*/  FFMA.FTZ R32, R87, R85, R32 ;  /* 0x0000005557207223 */ /* 0x000fc40000010020 */
[----:B------:R-:W-:Y:S02]  /*14a0*/  FMUL.FTZ R85, R63, R88 ;  /* 0x000000583f557220 */ /* 0x000fe40000410000 */
[----:B------:R-:W-:Y:S02]  /*14b0*/  FADD.FTZ R82, R128, R47 ;  /* 0x0000002f80527221 */ /* 0x000fe40000010000 */
[----:B------:R-:W-:Y:S01]  /*14c0*/  FFMA.FTZ R46, R87, R128, R46 ;  /* 0x00000080572e7223 */ /* 0x000fe2000001002e */
[----:B------:R-:W-:Y:S01]  /*14d0*/  PRMT R90, RZ, 0x5410, R140 ;  /* 0x00005410ff5a7816 */ /* 0x000fe2000000008c */
[----:B------:R-:W-:Y:S02]  /*14e0*/  FMUL.FTZ R137, R53, R139 ;  /* 0x0000008b35897220 */ /* 0x000fe40000410000 */
[----:B------:R-:W-:Y:S01]  /*14f0*/  FADD.FTZ R82, R85, R82 ;  /* 0x0000005255527221 */ /* 0x000fe20000010000 */
[----:B------:R-:W-:Y:S01]  /*1500*/  PRMT R92, RZ, 0x5410, R136 ;  /* 0x00005410ff5c7816 */ /* 0x000fe20000000088 */
[----:B------:R-:W-:Y:S01]  /*1510*/  FFMA.FTZ R46, R86, R85, R46 ;  /* 0x00000055562e7223 */ /* 0x000fe2000001002e */
[----:B------:R-:W-:Y:S01]  /*1520*/  PRMT R141, RZ, 0x5410, R130 ;  /* 0x00005410ff8d7816 */ /* 0x000fe20000000082 */
[----:B------:R-:W-:-:S02]  /*1530*/  FADD.FTZ R14, R139, R14 ;  /* 0x0000000e8b0e7221 */ /* 0x000fc40000010000 */
[----:B------:R-:W-:Y:S02]  /*1540*/  FMUL.FTZ R136, R134, R95 ;  /* 0x0000005f86887220 */ /* 0x000fe40000410000 */
[----:B------:R-:W-:Y:S02]  /*1550*/  FFMA.FTZ R30, R142, R139, R30 ;  /* 0x0000008b8e1e7223 */ /* 0x000fe4000001001e */
[----:B------:R-:W-:Y:S02]  /*1560*/  FMUL.FTZ R139, R64, R90 ;  /* 0x0000005a408b7220 */ /* 0x000fe40000410000 */
[----:B------:R-:W-:Y:S02]  /*1570*/  FADD.FTZ R82, R137, R82 ;  /* 0x0000005289527221 */ /* 0x000fe40000010000 */
[----:B------:R-:W-:Y:S02]  /*1580*/  FFMA.FTZ R46, R142, R137, R46 ;  /* 0x000000898e2e7223 */ /* 0x000fe4000001002e */
[----:B------:R-:W-:-:S02]  /*1590*/  FADD.FTZ R15, R90, R15 ;  /* 0x0000000f5a0f7221 */ /* 0x000fc40000010000 */
[----:B------:R-:W-:Y:S02]  /*15a0*/  FMUL.FTZ R135, R134, R135 ;  /* 0x0000008786877220 */ /* 0x000fe40000410000 */
[----:B------:R-:W-:Y:S02]  /*15b0*/  FFMA.FTZ R31, R136, R90, R31 ;  /* 0x0000005a881f7223 */ /* 0x000fe4000001001f */
[----:B------:R-:W-:Y:S02]  /*15c0*/  FMUL.FTZ R90, R54, R141 ;  /* 0x0000008d365a7220 */ /* 0x000fe40000410000 */
[----:B------:R-:W-:Y:S02]  /*15d0*/  FADD.FTZ R47, R139, R82 ;  /* 0x000000528b2f7221 */ /* 0x000fe40000010000 */
[----:B------:R-:W-:Y:S02]  /*15e0*/  FFMA.FTZ R82, R136, R139, R46 ;  /* 0x0000008b88527223 */ /* 0x000fe4000001002e */
[----:B------:R-:W-:-:S02]  /*15f0*/  FADD.FTZ R36, R126, R36 ;  /* 0x000000247e247221 */ /* 0x000fc40000010000 */
[----:B------:R-:W-:Y:S02]  /*1600*/  FFMA.FTZ R37, R150, R126, R37 ;  /* 0x0000007e96257223 */ /* 0x000fe40000010025 */
[----:B------:R-:W-:Y:S02]  /*1610*/  FADD.FTZ R12, R141, R12 ;  /* 0x0000000c8d0c7221 */ /* 0x000fe40000010000 */
[----:B------:R-:W-:Y:S02]  /*1620*/  FFMA.FTZ R28, R135, R141, R28 ;  /* 0x0000008d871c7223 */ /* 0x000fe4000001001c */
[----:B------:R-:W-:Y:S02]  /*1630*/  FMUL.FTZ R141, R65, R92 ;  /* 0x0000005c418d7220 */ /* 0x000fe40000410000 */
[----:B------:R-:W-:Y:S02]  /*1640*/  FMUL.FTZ R126, R134, R45 ;  /* 0x0000002d867e7220 */ /* 0x000fe40000410000 */
[----:B------:R-:W-:-:S02]  /*1650*/  FADD.FTZ R46, R90, R47 ;  /* 0x0000002f5a2e7221 */ /* 0x000fc40000010000 */
[----:B------:R-:W-:Y:S02]  /*1660*/  FMUL.FTZ R140, R134, R91 ;  /* 0x0000005b868c7220 */ /* 0x000fe40000410000 */
[----:B------:R-:W-:Y:S02]  /*1670*/  FFMA.FTZ R45, R135, R90, R82 ;  /* 0x0000005a872d7223 */ /* 0x000fe40000010052 */
[----:B------:R-:W-:Y:S02]  /*1680*/  FADD.FTZ R82, R141, R46 ;  /* 0x0000002e8d527221 */ /* 0x000fe40000010000 */
[----:B------:R-:W-:Y:S01]  /*1690*/  FFMA.FTZ R46, R140, R141, R45 ;  /* 0x0000008d8c2e7223 */ /* 0x000fe2000001002d */
[----:B------:R-:W-:Y:S01]  /*16a0*/  PRMT R153, RZ, 0x5410, R153 ;  /* 0x00005410ff997816 */ /* 0x000fe20000000099 */
[----:B------:R-:W-:Y:S01]  /*16b0*/  FADD.FTZ R82, R97, R82 ;  /* 0x0000005261527221 */ /* 0x000fe20000010000 */
[----:B------:R-:W-:Y:S01]  /*16c0*/  PRMT R100, RZ, 0x5410, R100 ;  /* 0x00005410ff647816 */ /* 0x000fe20000000064 */
[----:B------:R-:W-:-:S02]  /*16d0*/  FFMA.FTZ R46, R143, R97, R46 ;  /* 0x000000618f2e7223 */ /* 0x000fc4000001002e */
[----:B------:R-:W-:Y:S02]  /*16e0*/  FADD.FTZ R13, R92, R13 ;  /* 0x0000000d5c0d7221 */ /* 0x000fe40000010000 */
[----:B------:R-:W-:Y:S02]  /*16f0*/  FFMA.FTZ R29, R140, R92, R29 ;  /* 0x0000005c8c1d7223 */ /* 0x000fe4000001001d */
[C---:B------:R-:W-:Y:S02]  /*1700*/  FMUL.FTZ R131, R134.reuse, R131 ;  /* 0x0000008386837220 */ /* 0x040fe40000410000 */
[----:B------:R-:W-:Y:S02]  /*1710*/  FMUL.FTZ R130, R134, R43 ;  /* 0x0000002b86827220 */ /* 0x000fe40000410000 */
[----:B------:R-:W-:Y:S02]  /*1720*/  FMUL.FTZ R92, R56, R153 ;  /* 0x00000099385c7220 */ /* 0x000fe40000410000 */
[----:B------:R-:W-:Y:S01]  /*1730*/  FADD.FTZ R43, R99, R82 ;  /* 0x00000052632b7221 */ /* 0x000fe20000010000 */
[----:B------:R-:W-:Y:S01]  /*1740*/  PRMT R93, RZ, 0x5410, R93 ;  /* 0x00005410ff5d7816 */ /* 0x000fe2000000005d */
[----:B------:R-:W-:Y:S01]  /*1750*/  FMUL.FTZ R127, R134, R127 ;  /* 0x0000007f867f7220 */ /* 0x000fe20000410000 */
[----:B------:R-:W-:Y:S01]  /*1760*/  PRMT R44, RZ, 0x5410, R44 ;  /* 0x00005410ff2c7816 */ /* 0x000fe2000000002c */
[----:B------:R-:W-:-:S02]  /*1770*/  FFMA.FTZ R46, R146, R99, R46 ;  /* 0x00000063922e7223 */ /* 0x000fc4000001002e */
[----:B------:R-:W-:Y:S02]  /*1780*/  FADD.FTZ R9, R100, R9 ;  /* 0x0000000964097221 */ /* 0x000fe40000010000 */
[-C--:B------:R-:W-:Y:S02]  /*1790*/  FFMA.FTZ R25, R131, R100.reuse, R25 ;  /* 0x0000006483197223 */ /* 0x080fe40000010019 */
[----:B------:R-:W-:Y:S02]  /*17a0*/  FMUL.FTZ R100, R67, R100 ;  /* 0x0000006443647220 */ /* 0x000fe40000410000 */
[----:B------:R-:W-:Y:S02]  /*17b0*/  FADD.FTZ R45, R92, R43 ;  /* 0x0000002b5c2d7221 */ /* 0x000fe40000010000 */
[----:B------:R-:W-:Y:S02]  /*17c0*/  FFMA.FTZ R43, R127, R92, R46 ;  /* 0x0000005c7f2b7223 */ /* 0x000fe4000001002e */
[----:B------:R-:W-:-:S02]  /*17d0*/  FADD.FTZ R6, R93, R6 ;  /* 0x000000065d067221 */ /* 0x000fc40000010000 */
[-C--:B------:R-:W-:Y:S02]  /*17e0*/  FFMA.FTZ R22, R126, R93.reuse, R22 ;  /* 0x0000005d7e167223 */ /* 0x080fe40000010016 */
[----:B------:R-:W-:Y:S02]  /*17f0*/  FADD.FTZ R7, R44, R7 ;  /* 0x000000072c077221 */ /* 0x000fe40000010000 */
[-C--:B------:R-:W-:Y:S02]  /*1800*/  FFMA.FTZ R23, R130, R44.reuse, R23 ;  /* 0x0000002c82177223 */ /* 0x080fe40000010017 */
[----:B------:R-:W-:Y:S02]  /*1810*/  FMUL.FTZ R95, R68, R44 ;  /* 0x0000002c445f7220 */ /* 0x000fe40000410000 */
[----:B------:R-:W-:Y:S02]  /*1820*/  FMUL.FTZ R93, R57, R93 ;  /* 0x0000005d395d7220 */ /* 0x000fe40000410000 */
[----:B------:R-:W-:-:S02]  /*1830*/  FADD.FTZ R44, R100, R45 ;  /* 0x0000002d642c7221 */ /* 0x000fc40000010000 */
[----:B------:R-:W-:Y:S02]  /*1840*/  FFMA.FTZ R43, R131, R100, R43 ;  /* 0x00000064832b7223 */ /* 0x000fe4000001002b */
[----:B------:R-:W-:Y:S01]  /*1850*/  FADD.FTZ R44, R93, R44 ;  /* 0x0000002c5d2c7221 */ /* 0x000fe20000010000 */
[----:B------:R-:W-:Y:S01]  /*1860*/  PRMT R42, RZ, 0x5410, R42 ;  /* 0x00005410ff2a7816 */ /* 0x000fe2000000002a */
[----:B------:R-:W-:Y:S02]  /*1870*/  FFMA.FTZ R43, R126, R93, R43 ;  /* 0x0000005d7e2b7223 */ /* 0x000fe4000001002b */
[----:B------:R-:W-:Y:S02]  /*1880*/  FMUL.FTZ R144, R134, R41 ;  /* 0x0000002986907220 */ /* 0x000fe40000410000 */
[----:B------:R-:W-:Y:S02]  /*1890*/  FMUL.FTZ R84, R58, R83 ;  /* 0x000000533a547220 */ /* 0x000fe40000410000 */
[----:B------:R-:W-:-:S02]  /*18a0*/  FADD.FTZ R41, R95, R44 ;  /* 0x0000002c5f297221 */ /* 0x000fc40000010000 */
[----:B------:R-:W-:Y:S02]  /*18b0*/  FMUL.FTZ R103, R134, R103 ;  /* 0x0000006786677220 */ /* 0x000fe40000410000 */
[----:B------:R-:W-:Y:S01]  /*18c0*/  FFMA.FTZ R43, R130, R95, R43 ;  /* 0x0000005f822b7223 */ /* 0x000fe2000001002b */
        /* <DEDUP_REMOVED lines=26> */
[----:B------:R-:W-:Y:S01]  /*1a70*/  FFMA.FTZ R47, R101, R88, R44 ;  /* 0x00000058652f7223 */ /* 0x000fe2000001002c */
[----:B------:R-:W-:Y:S05]  /*1a80*/  BRA.DIV ~URZ, `(.L_x_287) ;  /* 0x000022227f007947 */ /* 0x000fea000b800000 */
[----:B------:R0:W1:Y:S02]  /*1a90*/  SHFL.DOWN PT, R42, R45, 0x10, 0x1f ;  /* 0x0a001f002d2a7f89 */ /* 0x00006400000e0000 */
.L_x_301:
        /* <DEDUP_REMOVED lines=18> */
.L_x_302:
[----:B------:R-:W-:Y:S01]  /*1bc0*/  LOP3.LUT P4, RZ, R132, 0xff, RZ, 0xc0, !PT ;  /* 0x000000ff84ff7812 */ /* 0x000fe2000788c0ff */
[----:B-1----:R-:W-:Y:S01]  /*1bd0*/  FADD.FTZ R83, R40, R47 ;  /* 0x0000002f28537221 */ /* 0x002fe20000010000 */
[----:B------:R-:W-:Y:S01]  /*1be0*/  PLOP3.LUT P0, PT, PT, PT, PT, 0x80, 0x0 ;  /* 0x000000000000781c */ /* 0x000fe20003f0f070 */
[----:B--2---:R-:W-:Y:S01]  /*1bf0*/  FADD.FTZ R82, R82, R45 ;  /* 0x0000002d52527221 */ /* 0x004fe20000010000 */
[----:B------:R-:W-:Y:S01]  /*1c00*/  @!P5 PLOP3.LUT P0, PT, P4, PT, PT, 0x80, 0x0 ;  /* 0x000000000000d81c */ /* 0x000fe2000270f070 */
[----:B------:R-:W-:Y:S01]  /*1c10*/  ULDC.U8 UR6, c[0x0][0x1f0] ;  /* 0x00007c0000067ab9 */ /* 0x000fe20000000000 */
[----:B------:R-:W-:Y:S02]  /*1c20*/  SHF.R.U32.HI R41, RZ, 0x5, R0 ;  /* 0x00000005ff297819 */ /* 0x000fe40000011600 */
[----:B-----5:R-:W-:Y:S02]  /*1c30*/  LOP3.LUT P6, RZ, R133, 0xff, RZ, 0xc0, !PT ;  /* 0x000000ff85ff7812 */ /* 0x020fe400078cc0ff */
[----:B------:R-:W-:-:S02]  /*1c40*/  @!P5 LOP3.LUT R42, R41, 0x7fffffc, RZ, 0xc0, !PT ;  /* 0x07fffffc292ad812 */ /* 0x000fc400078ec0ff */
[----:B------:R-:W-:-:S04]  /*1c50*/  LOP3.LUT R153, R41, 0x7fffffc, RZ, 0xc0, !PT ;  /* 0x07fffffc29997812 */ /* 0x000fc800078ec0ff */
[----:B------:R-:W-:Y:S02]  /*1c60*/  @!P4 IADD3 R153, R153, 0x4, RZ ;  /* 0x000000049999c810 */ /* 0x000fe40007ffe0ff */
[----:B------:R-:W-:Y:S02]  /*1c70*/  @!P0 IADD3 R42, R42, 0x4, RZ ;  /* 0x000000042a2a8810 */ /* 0x000fe40007ffe0ff */
[----:B------:R-:W-:Y:S01]  /*1c80*/  ISETP.NE.AND P0, PT, RZ, UR6, PT ;  /* 0x00000006ff007c0c */ /* 0x000fe2000bf05270 */
[----:B------:R-:W-:Y:S01]  /*1c90*/  WARPSYNC 0xffffffff ;  /* 0xffffffff00007948 */ /* 0x000fe20003800000 */
[----:B------:R-:W-:Y:S01]  /*1ca0*/  @!P5 LOP3.LUT R132, R42, 0x3, R41, 0xf8, !PT ;  /* 0x000000032a84d812 */ /* 0x000fe200078ef829 */
[----:B------:R-:W-:-:S04]  /*1cb0*/  IMAD.SHL.U32 R153, R153, 0x8, RZ ;  /* 0x0000000899997824 */ /* 0x000fc800078e00ff */
[----:B------:R-:W-:Y:S04]  /*1cc0*/  @!P5 STS.64 [R132.X8+0x2800], R82 ;  /* 0x002800528400d388 */ /* 0x000fe80000008a00 */
[----:B------:R-:W-:Y:S01]  /*1cd0*/  BAR.SYNC.DEFER_BLOCKING 0x0 ;  /* 0x0000000000007b1d */ /* 0x000fe20000010000 */
[----:B------:R-:W-:-:S05]  /*1ce0*/  @P2 LOP3.LUT P5, RZ, R111, 0xff, RZ, 0xc0, !PT ;  /* 0x000000ff6fff2812 */ /* 0x000fca00078ac0ff */
[----:B------:R-:W1:Y:S04]  /*1cf0*/  LDS.128 R40, [R153+0x2800] ;  /* 0x0028000099287984 */ /* 0x000e680000000c00 */
[----:B0-----:R-:W0:Y:S01]  /*1d00*/  LDS.128 R44, [R153+0x2810] ;  /* 0x00281000992c7984 */ /* 0x001e220000000c00 */
[----:B-1----:R-:W-:Y:S02]  /*1d10*/  FADD.FTZ R155, RZ, R40 ;  /* 0x00000028ff9b7221 */ /* 0x002fe40000010000 */
[----:B------:R-:W-:Y:S02]  /*1d20*/  FADD.FTZ R40, RZ, R41 ;  /* 0x00000029ff287221 */ /* 0x000fe40000010000 */
[----:B------:R-:W-:Y:S01]  /*1d30*/  FADD.FTZ R155, R42, R155 ;  /* 0x0000009b2a9b7221 */ /* 0x000fe20000010000 */
[----:B------:R-:W-:Y:S01]  /*1d40*/  @P1 SHF.R.U64 R42, R76, 0x10, R77 ;  /* 0x000000104c2a1819 */ /* 0x000fe2000000124d */
[----:B------:R-:W-:-:S02]  /*1d50*/  FADD.FTZ R40, R43, R40 ;  /* 0x000000282b287221 */ /* 0x000fc40000010000 */
[----:B0-----:R-:W-:Y:S01]  /*1d60*/  FADD.FTZ R155, R155, R44 ;  /* 0x0000002c9b9b7221 */ /* 0x001fe20000010000 */
[----:B------:R-:W-:Y:S01]  /*1d70*/  @P1 PRMT R42, RZ, 0x5410, R42 ;  /* 0x00005410ff2a1816 */ /* 0x000fe2000000002a */
[----:B------:R-:W-:Y:S02]  /*1d80*/  FADD.FTZ R40, R40, R45 ;  /* 0x0000002d28287221 */ /* 0x000fe40000010000 */
[----:B------:R-:W-:Y:S02]  /*1d90*/  FADD.FTZ R46, R46, R155 ;  /* 0x0000009b2e2e7221 */ /* 0x000fe40000010000 */
[----:B------:R-:W-:Y:S02]  /*1da0*/  FADD.FTZ R40, R47, R40 ;  /* 0x000000282f287221 */ /* 0x000fe40000010000 */
[----:B------:R-:W-:Y:S02]  /*1db0*/  FMUL.FTZ R46, R46, c[0x0][0x1e0] ;  /* 0x000078002e2e7a20 */ /* 0x000fe40000410000 */
[----:B------:R-:W-:-:S02]  /*1dc0*/  FMUL.FTZ R83, R40, c[0x0][0x1e0] ;  /* 0x0000780028537a20 */ /* 0x000fc40000410000 */
[----:B------:R-:W-:Y:S01]  /*1dd0*/  @P1 IMAD.MOV.U32 R41, RZ, RZ, R76 ;  /* 0x000000ffff291224 */ /* 0x000fe200078e004c */
[----:B------:R-:W-:Y:S01]  /*1de0*/  FSEL R132, R46, RZ, !P0 ;  /* 0x000000ff2e847208 */ /* 0x000fe20004000000 */
[----:B------:R-:W-:Y:S01]  /*1df0*/  @P1 IMAD.MOV.U32 R44, RZ, RZ, R77 ;  /* 0x000000ffff2c1224 */ /* 0x000fe200078e004d */
[----:B------:R-:W-:Y:S02]  /*1e00*/  LOP3.LUT P0, RZ, R133, 0xff00, RZ, 0xc0, !PT ;  /* 0x0000ff0085ff7812 */ /* 0x000fe4000780c0ff */
[----:B------:R-:W-:Y:S01]  /*1e10*/  @P1 PRMT R41, RZ, 0x5410, R41 ;  /* 0x00005410ff291816 */ /* 0x000fe20000000029 */
[-CC-:B------:R-:W-:Y:S01]  /*1e20*/  FFMA.FTZ R152, R152, R83.reuse, R132.reuse ;  /* 0x0000005398987223 */ /* 0x180fe20000010084 */
[----:B------:R-:W-:Y:S01]  /*1e30*/  @P1 SHF.R.U32.HI R46, RZ, 0x10, R77 ;  /* 0x00000010ff2e1819 */ /* 0x000fe2000001164d */
[----:B------:R-:W-:Y:S02]  /*1e40*/  FFMA.FTZ R149, R149, R83, R132 ;  /* 0x0000005395957223 */ /* 0x000fe40000010084 */
[----:B------:R-:W-:-:S02]  /*1e50*/  FADD.FTZ R151, R151, -R152 ;  /* 0x8000009897977221 */ /* 0x000fc40000010000 */
[----:B------:R-:W-:Y:S02]  /*1e60*/  FADD.FTZ R149, R148, -R149 ;  /* 0x8000009594957221 */ /* 0x000fe40000010000 */
[----:B------:R-:W-:Y:S02]  /*1e70*/  FMUL.FTZ R40, R134, R151 ;  /* 0x0000009786287220 */ /* 0x000fe40000410000 */
[----:B------:R-:W-:Y:S02]  /*1e80*/  FFMA.FTZ R150, R150, R83, R132 ;  /* 0x0000005396967223 */ /* 0x000fe40000010084 */
[----:B------:R-:W-:Y:S02]  /*1e90*/  @P1 FADD.FTZ R40, R40, R41 ;  /* 0x0000002928281221 */ /* 0x000fe40000010000 */
[----:B------:R-:W-:Y:S02]  /*1ea0*/  FMUL.FTZ R47, R134, R149 ;  /* 0x00000095862f7220 */ /* 0x000fe40000410000 */
[----:B------:R-:W-:-:S02]  /*1eb0*/  FMUL.FTZ R41, R40, c[0x0][0x1e8] ;  /* 0x00007a0028297a20 */ /* 0x000fc40000410000 */
[-C--:B------:R-:W-:Y:S02]  /*1ec0*/  FFMA.FTZ R86, R86, R83.reuse, R132 ;  /* 0x0000005356567223 */ /* 0x080fe40000010084 */
[----:B------:R-:W-:Y:S01]  /*1ed0*/  FADD.FTZ R45, R145, -R150 ;  /* 0x80000096912d7221 */ /* 0x000fe20000010000 */
[----:B------:R-:W-:Y:S01]  /*1ee0*/  FSEL R43, R41, RZ, P6 ;  /* 0x000000ff292b7208 */ /* 0x000fe20003000000 */
[----:B------:R-:W-:Y:S01]  /*1ef0*/  FFMA.FTZ R147, R147, R83, R132 ;  /* 0x0000005393937223 */ /* 0x000fe20000010084 */
[----:B------:R-:W-:Y:S01]  /*1f00*/  @P2 FSEL R41, R41, RZ, P5 ;  /* 0x000000ff29292208 */ /* 0x000fe20002800000 */
[----:B------:R-:W-:Y:S01]  /*1f10*/  @P1 FADD.FTZ R47, R47, R42 ;  /* 0x0000002a2f2f1221 */ /* 0x000fe20000010000 */
[C---:B------:R-:W-:Y:S01]  /*1f20*/  LOP3.LUT P6, RZ, R133.reuse, 0xff0000, RZ, 0xc0, !PT ;  /* 0x00ff000085ff7812 */ /* 0x040fe200078cc0ff */
[----:B------:R-:W-:Y:S01]  /*1f30*/  FMUL.FTZ R45, R134, R45 ;  /* 0x0000002d862d7220 */ /* 0x000fe20000410000 */
[----:B------:R-:W-:Y:S01]  /*1f40*/  LOP3.LUT P5, RZ, R133, 0xff000000, RZ, 0xc0, !PT ;  /* 0xff00000085ff7812 */ /* 0x000fe200078ac0ff */
[----:B------:R-:W-:Y:S01]  /*1f50*/  FADD.FTZ R133, R85, -R86 ;  /* 0x8000005655857221 */ /* 0x000fe20000010000 */
[----:B------:R-:W-:Y:S01]  /*1f60*/  @P1 PRMT R42, RZ, 0x5410, R44 ;  /* 0x00005410ff2a1816 */ /* 0x000fe2000000002c */
[----:B------:R-:W-:Y:S01]  /*1f70*/  FADD.FTZ R147, R138, -R147 ;  /* 0x800000938a937221 */ /* 0x000fe20000010000 */
[----:B------:R-:W-:Y:S01]  /*1f80*/  @P1 SHF.R.U64 R44, R78, 0x10, R79 ;  /* 0x000000104e2c1819 */ /* 0x000fe2000000124f */
[----:B------:R-:W-:Y:S01]  /*1f90*/  FMUL.FTZ R138, R47, c[0x0][0x1e8] ;  /* 0x00007a002f8a7a20 */ /* 0x000fe20000410000 */
[----:B------:R-:W-:Y:S01]  /*1fa0*/  F2F.BF16.F32 R43, R43 ;  /* 0x0000002b002b7304 */ /* 0x000fe20000202000 */
[----:B------:R-:W-:Y:S01]  /*1fb0*/  @P1 FADD.FTZ R45, R45, R42 ;  /* 0x0000002a2d2d1221 */ /* 0x000fe20000010000 */
[----:B------:R-:W-:Y:S01]  /*1fc0*/  @P1 PRMT R42, RZ, 0x5410, R46 ;  /* 0x00005410ff2a1816 */ /* 0x000fe2000000002e */
[C---:B------:R-:W-:Y:S01]  /*1fd0*/  FMUL.FTZ R86, R134.reuse, R133 ;  /* 0x0000008586567220 */ /* 0x040fe20000410000 */
[----:B------:R-:W-:Y:S01]  /*1fe0*/  @P1 PRMT R133, RZ, 0x5410, R44 ;  /* 0x00005410ff851816 */ /* 0x000fe2000000002c */
[----:B------:R-:W-:Y:S01]  /*1ff0*/  FMUL.FTZ R85, R134, R147 ;  /* 0x0000009386557220 */ /* 0x000fe20000410000 */
[----:B------:R-:W-:Y:S01]  /*2000*/  FSEL R82, R138, RZ, P0 ;  /* 0x000000ff8a527208 */ /* 0x000fe20000000000 */
[----:B------:R-:W-:Y:S01]  /*2010*/  FMUL.FTZ R44, R45, c[0x0][0x1e8] ;  /* 0x00007a002d2c7a20 */ /* 0x000fe20000410000 */
[----:B------:R-:W-:Y:S01]  /*2020*/  @P2 LOP3.LUT P0, RZ, R111, 0xff00, RZ, 0xc0, !PT ;  /* 0x0000ff006fff2812 */ /* 0x000fe2000780c0ff */
[----:B------:R-:W-:Y:S01]  /*2030*/  @P1 FADD.FTZ R85, R85, R42 ;  /* 0x0000002a55551221 */ /* 0x000fe20000010000 */
[----:B------:R-:W-:Y:S01]  /*2040*/  @P2 F2FP.BF16.PACK_AB R41, RZ, R41 ;  /* 0x00000029ff29223e */ /* 0x000fe200000010ff */
[----:B------:R-:W-:Y:S01]  /*2050*/  @P1 FADD.FTZ R86, R86, R133 ;  /* 0x0000008556561221 */ /* 0x000fe20000010000 */
[----:B------:R-:W-:Y:S01]  /*2060*/  @P2 FSEL R46, R138, RZ, P0 ;  /* 0x000000ff8a2e2208 */ /* 0x000fe20000000000 */
[----:B------:R-:W-:Y:S01]  /*2070*/  FMUL.FTZ R42, R85, c[0x0][0x1e8] ;  /* 0x00007a00552a7a20 */ /* 0x000fe20000410000 */
[----:B------:R-:W-:Y:S01]  /*2080*/  FSEL R147, R44, RZ, P6 ;  /* 0x000000ff2c937208 */ /* 0x000fe20003000000 */
[----:B------:R-:W-:Y:S01]  /*2090*/  FMUL.FTZ R138, R86, c[0x0][0x1e8] ;  /* 0x00007a00568a7a20 */ /* 0x000fe20000410000 */
[----:B------:R-:W-:Y:S01]  /*20a0*/  @P2 LOP3.LUT P0, RZ, R111, 0xff0000, RZ, 0xc0, !PT ;  /* 0x00ff00006fff2812 */ /* 0x000fe2000780c0ff */
[-CC-:B------:R-:W-:Y:S01]  /*20b0*/  FFMA.FTZ R136, R136, R83.reuse, R132.reuse ;  /* 0x0000005388887223 */ /* 0x180fe20000010084 */
[----:B------:R-:W-:Y:S01]  /*20c0*/  LOP3.LUT P6, RZ, R98, 0xff00, RZ, 0xc0, !PT ;  /* 0x0000ff0062ff7812 */ /* 0x000fe200078cc0ff */
[-C--:B------:R-:W-:Y:S01]  /*20d0*/  FFMA.FTZ R142, R142, R83.reuse, R132 ;  /* 0x000000538e8e7223 */ /* 0x080fe20000010084 */
[----:B------:R-:W-:Y:S01]  /*20e0*/  @P2 FSEL R44, R44, RZ, P0 ;  /* 0x000000ff2c2c2208 */ /* 0x000fe20000000000 */
[----:B------:R-:W-:Y:S01]  /*20f0*/  FADD.FTZ R149, R139, -R136 ;  /* 0x800000888b957221 */ /* 0x000fe20000010000 */
[----:B------:R-:W-:Y:S01]  /*2100*/  FSEL R145, R42, RZ, P5 ;  /* 0x000000ff2a917208 */ /* 0x000fe20002800000 */
[-C--:B------:R-:W-:Y:S01]  /*2110*/  FFMA.FTZ R87, R87, R83.reuse, R132 ;  /* 0x0000005357577223 */ /* 0x080fe20000010084 */
[----:B------:R-:W-:Y:S01]  /*2120*/  FSEL R133, R138, RZ, P6 ;  /* 0x000000ff8a857208 */ /* 0x000fe20003000000 */
[----:B------:R-:W-:Y:S01]  /*2130*/  @P1 IMAD.MOV.U32 R136, RZ, RZ, R79 ;  /* 0x000000ffff881224 */ /* 0x000fe200078e004f */
[C---:B------:R-:W-:Y:S01]  /*2140*/  LOP3.LUT P0, RZ, R98.reuse, 0xff0000, RZ, 0xc0, !PT ;  /* 0x00ff000062ff7812 */ /* 0x040fe2000780c0ff */
[----:B------:R-:W-:Y:S01]  /*2150*/  FADD.FTZ R137, R137, -R142 ;  /* 0x8000008e89897221 */ /* 0x000fe20000010000 */
[----:B------:R-:W-:Y:S01]  /*2160*/  LOP3.LUT P5, RZ, R98, 0xff, RZ, 0xc0, !PT ;  /* 0x000000ff62ff7812 */ /* 0x000fe200078ac0ff */
[----:B------:R-:W-:Y:S01]  /*2170*/  FADD.FTZ R139, R128, -R87 ;  /* 0x80000057808b7221 */ /* 0x000fe20000010000 */
[----:B------:R-:W-:Y:S01]  /*2180*/  LOP3.LUT P6, RZ, R98, 0xff000000, RZ, 0xc0, !PT ;  /* 0xff00000062ff7812 */ /* 0x000fe200078cc0ff */
[----:B------:R-:W-:Y:S01]  /*2190*/  @P1 IMAD.MOV.U32 R98, RZ, RZ, R78 ;  /* 0x000000ffff621224 */ /* 0x000fe200078e004e */
[----:B------:R-:W-:Y:S01]  /*21a0*/  @P1 PRMT R128, RZ, 0x5410, R136 ;  /* 0x00005410ff801816 */ /* 0x000fe20000000088 */
[----:B------:R-:W-:Y:S01]  /*21b0*/  FFMA.FTZ R140, R140, R83, R132 ;  /* 0x000000538c8c7223 */ /* 0x000fe20000010084 */
[----:B------:R-:W-:Y:S01]  /*21c0*/  @P1 SHF.R.U32.HI R136, RZ, 0x10, R79 ;  /* 0x00000010ff881819 */ /* 0x000fe2000001164f */
[C---:B------:R-:W-:Y:S01]  /*21d0*/  FMUL.FTZ R87, R134.reuse, R137 ;  /* 0x0000008986577220 */ /* 0x040fe20000410000 */
[----:B------:R-:W-:Y:S01]  /*21e0*/  @P1 PRMT R98, RZ, 0x5410, R98 ;  /* 0x00005410ff621816 */ /* 0x000fe20000000062 */
[----:B------:R-:W-:Y:S01]  /*21f0*/  FMUL.FTZ R139, R134, R139 ;  /* 0x0000008b868b7220 */ /* 0x000fe20000410000 */
[----:B------:R-:W-:Y:S01]  /*2200*/  F2F.BF16.F32 R82, R82 ;  /* 0x0000005200527304 */ /* 0x000fe20000202000 */
[----:B------:R-:W-:Y:S01]  /*2210*/  FADD.FTZ R141, R141, -R140 ;  /* 0x8000008c8d8d7221 */ /* 0x000fe20000010000 */
[----:B------:R-:W-:Y:S01]  /*2220*/  @P2 PRMT R119, R41, 0x7610, R119 ;  /* 0x0000761029772816 */ /* 0x000fe20000000077 */
[----:B------:R-:W-:Y:S01]  /*2230*/  @P1 FADD.FTZ R87, R87, R128 ;  /* 0x0000008057571221 */ /* 0x000fe20000010000 */
[----:B------:R-:W-:Y:S01]  /*2240*/  @P1 SHF.R.U64 R128, R74, 0x10, R75 ;  /* 0x000000104a801819 */ /* 0x000fe2000000124b */
[----:B------:R-:W-:Y:S01]  /*2250*/  @P1 FADD.FTZ R139, R139, R98 ;  /* 0x000000628b8b1221 */ /* 0x000fe20000010000 */
[----:B------:R-:W-:Y:S01]  /*2260*/  @P1 PRMT R98, RZ, 0x5410, R136 ;  /* 0x00005410ff621816 */ /* 0x000fe20000000088 */
[C---:B------:R-:W-:Y:S01]  /*2270*/  FMUL.FTZ R136, R134.reuse, R141 ;  /* 0x0000008d86887220 */ /* 0x040fe20000410000 */
[----:B------:R-:W-:Y:S01]  /*2280*/  @P1 PRMT R141, RZ, 0x5410, R128 ;  /* 0x00005410ff8d1816 */ /* 0x000fe20000000080 */
[----:B------:R-:W-:Y:S01]  /*2290*/  FMUL.FTZ R137, R134, R149 ;  /* 0x0000009586897220 */ /* 0x000fe20000410000 */
[----:B------:R-:W-:Y:S01]  /*22a0*/  F2F.BF16.F32 R147, R147 ;  /* 0x0000009300937304 */ /* 0x000fe20000202000 */
[----:B------:R-:W-:Y:S01]  /*22b0*/  FMUL.FTZ R140, R87, c[0x0][0x1e8] ;  /* 0x00007a00578c7a20 */ /* 0x000fe20000410000 */
[----:B------:R-:W-:Y:S01]  /*22c0*/  @P2 F2FP.BF16.PACK_AB R46, RZ, R46 ;  /* 0x0000002eff2e223e */ /* 0x000fe200000010ff */
[----:B------:R-:W-:Y:S01]  /*22d0*/  @P1 FADD.FTZ R137, R137, R98 ;  /* 0x0000006289891221 */ /* 0x000fe20000010000 */
[----:B------:R-:W-:Y:S01]  /*22e0*/  @P2 F2FP.BF16.PACK_AB R44, RZ, R44 ;  /* 0x0000002cff2c223e */ /* 0x000fe200000010ff */
[----:B------:R-:W-:Y:S01]  /*22f0*/  @P1 FADD.FTZ R136, R136, R141 ;  /* 0x0000008d88881221 */ /* 0x000fe20000010000 */
[----:B------:R-:W-:Y:S01]  /*2300*/  FSEL R152, R140, RZ, P0 ;  /* 0x000000ff8c987208 */ /* 0x000fe20000000000 */
[-C--:B------:R-:W-:Y:S01]  /*2310*/  FFMA.FTZ R135, R135, R83.reuse, R132 ;  /* 0x0000005387877223 */ /* 0x080fe20000010084 */
[----:B------:R-:W-:Y:S01]  /*2320*/  LOP3.LUT P0, RZ, R96, 0xff00, RZ, 0xc0, !PT ;  /* 0x0000ff0060ff7812 */ /* 0x000fe2000780c0ff */
[----:B------:R-:W-:Y:S01]  /*2330*/  FMUL.FTZ R141, R139, c[0x0][0x1e8] ;  /* 0x00007a008b8d7a20 */ /* 0x000fe20000410000 */
[----:B------:R-:W-:Y:S01]  /*2340*/  @P2 PRMT R120, R46, 0x7610, R120 ;  /* 0x000076102e782816 */ /* 0x000fe20000000078 */
[----:B------:R-:W-:Y:S01]  /*2350*/  FMUL.FTZ R142, R137, c[0x0][0x1e8] ;  /* 0x00007a00898e7a20 */ /* 0x000fe20000410000 */
[----:B------:R-:W-:Y:S01]  /*2360*/  @P2 PRMT R121, R44, 0x7610, R121 ;  /* 0x000076102c792816 */ /* 0x000fe20000000079 */
[----:B------:R-:W-:Y:S01]  /*2370*/  FMUL.FTZ R128, R136, c[0x0][0x1e8] ;  /* 0x00007a0088807a20 */ /* 0x000fe20000410000 */
[----:B------:R-:W-:Y:S01]  /*2380*/  FSEL R150, R141, RZ, P5 ;  /* 0x000000ff8d967208 */ /* 0x000fe20002800000 */
[-CC-:B------:R-:W-:Y:S01]  /*2390*/  FFMA.FTZ R156, R143, R83.reuse, R132.reuse ;  /* 0x000000538f9c7223 */ /* 0x180fe20000010084 */
[----:B------:R-:W-:Y:S01]  /*23a0*/  FSEL R149, R142, RZ, P6 ;  /* 0x000000ff8e957208 */ /* 0x000fe20003000000 */
[-C--:B------:R-:W-:Y:S01]  /*23b0*/  FFMA.FTZ R148, R129, R83.reuse, R132 ;  /* 0x0000005381947223 */ /* 0x080fe20000010084 */
[----:B------:R-:W-:Y:S01]  /*23c0*/  FSEL R98, R128, RZ, P0 ;  /* 0x000000ff80627208 */ /* 0x000fe20000000000 */
[----:B------:R-:W-:Y:S01]  /*23d0*/  FADD.FTZ R129, R90, -R135 ;  /* 0x800000875a817221 */ /* 0x000fe20000010000 */
[C---:B------:R-:W-:Y:S01]  /*23e0*/  LOP3.LUT P5, RZ, R96.reuse, 0xff0000, RZ, 0xc0, !PT ;  /* 0x00ff000060ff7812 */ /* 0x040fe200078ac0ff */
[----:B------:R-:W-:Y:S01]  /*23f0*/  @P1 IMAD.MOV.U32 R90, RZ, RZ, R75 ;  /* 0x000000ffff5a1224 */ /* 0x000fe200078e004b */
[C---:B------:R-:W-:Y:S01]  /*2400*/  LOP3.LUT P6, RZ, R96.reuse, 0xff, RZ, 0xc0, !PT ;  /* 0x000000ff60ff7812 */ /* 0x040fe200078cc0ff */
[----:B------:R-:W-:Y:S01]  /*2410*/  FADD.FTZ R97, R97, -R156 ;  /* 0x8000009c61617221 */ /* 0x000fe20000010000 */
[----:B------:R-:W-:Y:S01]  /*2420*/  LOP3.LUT P0, RZ, R96, 0xff000000, RZ, 0xc0, !PT ;  /* 0xff00000060ff7812 */ /* 0x000fe2000780c0ff */
[-C--:B------:R-:W-:Y:S01]  /*2430*/  FFMA.FTZ R146, R146, R83.reuse, R132 ;  /* 0x0000005392927223 */ /* 0x080fe20000010084 */
[----:B------:R-:W-:Y:S01]  /*2440*/  @P1 PRMT R90, RZ, 0x5410, R90 ;  /* 0x00005410ff5a1816 */ /* 0x000fe2000000005a */
[----:B------:R-:W-:-:S02]  /*2450*/  FFMA.FTZ R131, R131, R83, R132 ;  /* 0x0000005383837223 */ /* 0x000fc40000010084 */
[-CC-:B------:R-:W-:Y:S02]  /*2460*/  FFMA.FTZ R126, R126, R83.reuse, R132.reuse ;  /* 0x000000537e7e7223 */ /* 0x180fe40000010084 */
[-CC-:B------:R-:W-:Y:S02]  /*2470*/  FFMA.FTZ R154, R130, R83.reuse, R132.reuse ;  /* 0x00000053829a7223 */ /* 0x180fe40000010084 */
[-CC-:B------:R-:W-:Y:S02]  /*2480*/  FFMA.FTZ R127, R127, R83.reuse, R132.reuse ;  /* 0x000000537f7f7223 */ /* 0x180fe40000010084 */
[-CC-:B------:R-:W-:Y:S02]  /*2490*/  FFMA.FTZ R96, R144, R83.reuse, R132.reuse ;  /* 0x0000005390607223 */ /* 0x180fe40000010084 */
[-CC-:B------:R-:W-:Y:S01]  /*24a0*/  FFMA.FTZ R151, R103, R83.reuse, R132.reuse ;  /* 0x0000005367977223 */ /* 0x180fe20000010084 */
[----:B------:R0:W-:Y:S01]  /*24b0*/  F2F.BF16.F32 R144, R133 ;  /* 0x0000008500907304 */ /* 0x0001e20000202000 */
[----:B------:R-:W-:-:S02]  /*24c0*/  FFMA.FTZ R101, R101, R83, R132 ;  /* 0x0000005365657223 */ /* 0x000fc40000010084 */
[----:B------:R-:W-:Y:S02]  /*24d0*/  @P1 IMAD.MOV.U32 R83, RZ, RZ, R74 ;  /* 0x000000ffff531224 */ /* 0x000fe400078e004a */
[C---:B------:R-:W-:Y:S01]  /*24e0*/  FMUL.FTZ R135, R134.reuse, R97 ;  /* 0x0000006186877220 */ /* 0x040fe20000410000 */
[----:B------:R-:W-:Y:S01]  /*24f0*/  @P1 SHF.R.U32.HI R97, RZ, 0x10, R75 ;  /* 0x00000010ff611819 */ /* 0x000fe2000001164b */
[----:B------:R-:W-:Y:S02]  /*2500*/  FMUL.FTZ R129, R134, R129 ;  /* 0x0000008186817220 */ /* 0x000fe40000410000 */
[----:B------:R-:W-:Y:S01]  /*2510*/  @P1 FADD.FTZ R135, R135, R90 ;  /* 0x0000005a87871221 */ /* 0x000fe20000010000 */
[----:B------:R-:W-:Y:S01]  /*2520*/  @P1 PRMT R90, RZ, 0x5410, R83 ;  /* 0x00005410ff5a1816 */ /* 0x000fe20000000053 */
[----:B------:R-:W-:Y:S01]  /*2530*/  FADD.FTZ R99, R99, -R146 ;  /* 0x8000009263637221 */ /* 0x000fe20000010000 */
[----:B------:R-:W-:Y:S01]  /*2540*/  @P1 PRMT R83, RZ, 0x5410, R97 ;  /* 0x00005410ff531816 */ /* 0x000fe20000000061 */
[----:B------:R-:W-:Y:S01]  /*2550*/  FADD.FTZ R131, R100, -R131 ;  /* 0x8000008364837221 */ /* 0x000fe20000010000 */
[----:B------:R-:W1:Y:S01]  /*2560*/  F2F.BF16.F32 R146, R145 ;  /* 0x0000009100927304 */ /* 0x000e620000202000 */
[----:B------:R-:W-:Y:S01]  /*2570*/  @P1 FADD.FTZ R129, R129, R90 ;  /* 0x0000005a81811221 */ /* 0x000fe20000010000 */
[----:B------:R-:W-:Y:S01]  /*2580*/  @P1 SHF.R.U64 R90, R72, 0x10, R73 ;  /* 0x00000010485a1819 */ /* 0x000fe20000001249 */
[----:B------:R-:W-:-:S02]  /*2590*/  FMUL.FTZ R130, R134, R99 ;  /* 0x0000006386827220 */ /* 0x000fc40000410000 */
[----:B------:R-:W-:Y:S01]  /*25a0*/  FMUL.FTZ R103, R134, R131 ;  /* 0x0000008386677220 */ /* 0x000fe20000410000 */
[----:B------:R-:W-:Y:S01]  /*25b0*/  @P1 PRMT R90, RZ, 0x5410, R90 ;  /* 0x00005410ff5a1816 */ /* 0x000fe2000000005a */
[----:B------:R-:W-:Y:S01]  /*25c0*/  FMUL.FTZ R131, R135, c[0x0][0x1e8] ;  /* 0x00007a0087837a20 */ /* 0x000fe20000410000 */
[----:B------:R-:W-:Y:S01]  /*25d0*/  F2F.BF16.F32 R145, R152 ;  /* 0x0000009800917304 */ /* 0x000fe20000202000 */
[----:B------:R-:W-:Y:S02]  /*25e0*/  @P1 FADD.FTZ R130, R130, R83 ;  /* 0x0000005382821221 */ /* 0x000fe40000010000 */
[----:B------:R-:W-:Y:S01]  /*25f0*/  @P1 FADD.FTZ R103, R103, R90 ;  /* 0x0000005a67671221 */ /* 0x000fe20000010000 */
[----:B------:R-:W-:Y:S01]  /*2600*/  FSEL R97, R131, RZ, P5 ;  /* 0x000000ff83617208 */ /* 0x000fe20002800000 */
[----:B------:R-:W-:Y:S01]  /*2610*/  FMUL.FTZ R132, R129, c[0x0][0x1e8] ;  /* 0x00007a0081847a20 */ /* 0x000fe20000410000 */
[----:B------:R-:W-:Y:S01]  /*2620*/  LOP3.LUT P5, RZ, R94, 0xff00, RZ, 0xc0, !PT ;  /* 0x0000ff005eff7812 */ /* 0x000fe200078ac0ff */
[----:B0-----:R-:W-:Y:S01]  /*2630*/  FMUL.FTZ R133, R130, c[0x0][0x1e8] ;  /* 0x00007a0082857a20 */ /* 0x001fe20000410000 */
[----:B------:R-:W-:Y:S01]  /*2640*/  F2F.BF16.F32 R83, R150 ;  /* 0x0000009600537304 */ /* 0x000fe20000202000 */
[----:B------:R-:W-:Y:S01]  /*2650*/  FMUL.FTZ R90, R103, c[0x0][0x1e8] ;  /* 0x00007a00675a7a20 */ /* 0x000fe20000410000 */
[----:B------:R-:W-:Y:S01]  /*2660*/  FSEL R143, R132, RZ, P6 ;  /* 0x000000ff848f7208 */ /* 0x000fe20003000000 */
[----:B------:R-:W-:Y:S01]  /*2670*/  FADD.FTZ R127, R92, -R127 ;  /* 0x8000007f5c7f7221 */ /* 0x000fe20000010000 */
[----:B------:R-:W-:Y:S01]  /*2680*/  FSEL R155, R133, RZ, P0 ;  /* 0x000000ff859b7208 */ /* 0x000fe20000000000 */
[----:B------:R-:W-:Y:S01]  /*2690*/  FADD.FTZ R93, R93, -R126 ;  /* 0x8000007e5d5d7221 */ /* 0x000fe20000010000 */
[----:B------:R-:W-:Y:S01]  /*26a0*/  FSEL R153, R90, RZ, P5 ;  /* 0x000000ff5a997208 */ /* 0x000fe20002800000 */
[--C-:B------:R-:W-:Y:S01]  /*26b0*/  @P1 IMAD.MOV.U32 R92, RZ, RZ, R73.reuse ;  /* 0x000000ffff5c1224 */ /* 0x100fe200078e0049 */
[C---:B------:R-:W-:Y:S01]  /*26c0*/  LOP3.LUT P6, RZ, R94.reuse, 0xff0000, RZ, 0xc0, !PT ;  /* 0x00ff00005eff7812 */ /* 0x040fe200078cc0ff */
[----:B------:R-:W-:Y:S01]  /*26d0*/  FADD.FTZ R99, R91, -R96 ;  /* 0x800000605b637221 */ /* 0x000fe20000010000 */
[C---:B------:R-:W-:Y:S01]  /*26e0*/  LOP3.LUT P0, RZ, R94.reuse, 0xff, RZ, 0xc0, !PT ;  /* 0x000000ff5eff7812 */ /* 0x040fe2000780c0ff */
[----:B------:R-:W-:Y:S01]  /*26f0*/  @P1 IMAD.MOV.U32 R91, RZ, RZ, R72 ;  /* 0x000000ffff5b1224 */ /* 0x000fe200078e0048 */
[----:B------:R-:W-:Y:S01]  /*2700*/  LOP3.LUT P5, RZ, R94, 0xff000000, RZ, 0xc0, !PT ;  /* 0xff0000005eff7812 */ /* 0x000fe200078ac0ff */
[C---:B------:R-:W-:Y:S01]  /*2710*/  FMUL.FTZ R126, R134.reuse, R93 ;  /* 0x0000005d867e7220 */ /* 0x040fe20000410000 */
[----:B------:R-:W-:Y:S01]  /*2720*/  @P1 PRMT R93, RZ, 0x5410, R92 ;  /* 0x00005410ff5d1816 */ /* 0x000fe2000000005c */
[----:B------:R0:W-:Y:S01]  /*2730*/  F2F.BF16.F32 R150, R98 ;  /* 0x0000006200967304 */ /* 0x0001e20000202000 */
[----:B------:R-:W-:Y:S01]  /*2740*/  @P1 SHF.R.U32.HI R94, RZ, 0x10, R73 ;  /* 0x00000010ff5e1819 */ /* 0x000fe20000011649 */
[----:B------:R-:W-:Y:S01]  /*2750*/  FADD.FTZ R95, R95, -R154 ;  /* 0x8000009a5f5f7221 */ /* 0x000fe20000010000 */
[----:B------:R-:W-:Y:S01]  /*2760*/  @P1 PRMT R92, RZ, 0x5410, R91 ;  /* 0x00005410ff5c1816 */ /* 0x000fe2000000005b */
[----:B------:R-:W-:Y:S01]  /*2770*/  FMUL.FTZ R127, R134, R127 ;  /* 0x0000007f867f7220 */ /* 0x000fe20000410000 */
[----:B------:R-:W-:Y:S01]  /*2780*/  @P1 PRMT R94, RZ, 0x5410, R94 ;  /* 0x00005410ff5e1816 */ /* 0x000fe2000000005e */
[----:B------:R-:W-:Y:S01]  /*2790*/  FADD.FTZ R89, R89, -R148 ;  /* 0x8000009459597221 */ /* 0x000fe20000010000 */
[--C-:B------:R-:W-:Y:S01]  /*27a0*/  @P1 SHF.R.U64 R96, R80, 0x10, R81.reuse ;  /* 0x0000001050601819 */ /* 0x100fe20000001251 */
[----:B------:R-:W2:Y:S01]  /*27b0*/  F2F.BF16.F32 R152, R149 ;  /* 0x0000009500987304 */ /* 0x000ea20000202000 */
[----:B0-----:R-:W-:-:S02]  /*27c0*/  @P1 IMAD.MOV.U32 R98, RZ, RZ, R81 ;  /* 0x000000ffff621224 */ /* 0x001fc400078e0051 */
[----:B------:R-:W-:Y:S01]  /*27d0*/  FMUL.FTZ R91, R134, R95 ;  /* 0x0000005f865b7220 */ /* 0x000fe20000410000 */
[----:B------:R-:W-:Y:S01]  /*27e0*/  @P1 PRMT R95, RZ, 0x5410, R96 ;  /* 0x00005410ff5f1816 */ /* 0x000fe20000000060 */
[----:B------:R-:W-:Y:S01]  /*27f0*/  @P1 FADD.FTZ R127, R127, R92 ;  /* 0x0000005c7f7f1221 */ /* 0x000fe20000010000 */
[----:B------:R-:W-:Y:S01]  /*2800*/  @P1 PRMT R98, RZ, 0x5410, R98 ;  /* 0x00005410ff621816 */ /* 0x000fe20000000062 */
[----:B------:R-:W-:Y:S01]  /*2810*/  @P1 FADD.FTZ R91, R91, R94 ;  /* 0x0000005e5b5b1221 */ /* 0x000fe20000010000 */
[----:B------:R0:W-:Y:S01]  /*2820*/  F2F.BF16.F32 R149, R97 ;  /* 0x0000006100957304 */ /* 0x0001e20000202000 */
[----:B------:R-:W-:Y:S02]  /*2830*/  FMUL.FTZ R94, R127, c[0x0][0x1e8] ;  /* 0x00007a007f5e7a20 */ /* 0x000fe40000410000 */
[----:B------:R-:W-:Y:S02]  /*2840*/  FADD.FTZ R101, R88, -R101 ;  /* 0x8000006558657221 */ /* 0x000fe40000010000 */
[----:B------:R-:W-:Y:S01]  /*2850*/  @P1 FADD.FTZ R126, R126, R93 ;  /* 0x0000005d7e7e1221 */ /* 0x000fe20000010000 */
[----:B------:R-:W-:Y:S01]  /*2860*/  FSEL R157, R94, RZ, P0 ;  /* 0x000000ff5e9d7208 */ /* 0x000fe20000000000 */
[----:B------:R-:W-:Y:S01]  /*2870*/  FMUL.FTZ R100, R134, R101 ;  /* 0x0000006586647220 */ /* 0x000fe20000410000 */
[----:B------:R-:W-:Y:S01]  /*2880*/  LOP3.LUT P0, RZ, R102, 0xff0000, RZ, 0xc0, !PT ;  /* 0x00ff000066ff7812 */ /* 0x000fe2000780c0ff */
[C---:B0-----:R-:W-:Y:S01]  /*2890*/  FMUL.FTZ R97, R134.reuse, R89 ;  /* 0x0000005986617220 */ /* 0x041fe20000410000 */
[----:B------:R-:W-:Y:S01]  /*28a0*/  @P1 SHF.R.U32.HI R101, RZ, 0x10, R81 ;  /* 0x00000010ff651819 */ /* 0x000fe20000011651 */
[----:B------:R-:W-:Y:S01]  /*28b0*/  FMUL.FTZ R92, R134, R99 ;  /* 0x00000063865c7220 */ /* 0x000fe20000410000 */
[----:B------:R0:W3:Y:S01]  /*28c0*/  F2F.BF16.F32 R148, R155 ;  /* 0x0000009b00947304 */ /* 0x0000e20000202000 */
[----:B------:R-:W-:Y:S01]  /*28d0*/  @P1 FADD.FTZ R97, R97, R98 ;  /* 0x0000006261611221 */ /* 0x000fe20000010000 */
[----:B------:R-:W-:Y:S01]  /*28e0*/  @P1 PRMT R101, RZ, 0x5410, R101 ;  /* 0x00005410ff651816 */ /* 0x000fe20000000065 */
[----:B------:R-:W-:-:S02]  /*28f0*/  FMUL.FTZ R93, R126, c[0x0][0x1e8] ;  /* 0x00007a007e5d7a20 */ /* 0x000fc40000410000 */
[----:B------:R-:W-:Y:S02]  /*2900*/  FMUL.FTZ R98, R97, c[0x0][0x1e8] ;  /* 0x00007a0061627a20 */ /* 0x000fe40000410000 */
[----:B------:R-:W-:Y:S01]  /*2910*/  @P1 FADD.FTZ R92, R92, R95 ;  /* 0x0000005f5c5c1221 */ /* 0x000fe20000010000 */
[----:B------:R-:W-:Y:S01]  /*2920*/  FSEL R158, R93, RZ, P6 ;  /* 0x000000ff5d9e7208 */ /* 0x000fe20003000000 */
[----:B------:R-:W-:Y:S01]  /*2930*/  FMUL.FTZ R95, R91, c[0x0][0x1e8] ;  /* 0x00007a005b5f7a20 */ /* 0x000fe20000410000 */
[----:B0-----:R-:W-:Y:S01]  /*2940*/  FSEL R155, R98, RZ, P0 ;  /* 0x000000ff629b7208 */ /* 0x001fe20000000000 */
[----:B------:R-:W-:Y:S01]  /*2950*/  FMUL.FTZ R96, R92, c[0x0][0x1e8] ;  /* 0x00007a005c607a20 */ /* 0x000fe20000410000 */
[----:B------:R-:W-:Y:S01]  /*2960*/  ISETP.NE.U32.AND P0, PT, RZ, c[0x0][0x258], PT ;  /* 0x00009600ff007a0c */ /* 0x000fe20003f05070 */
[----:B------:R-:W-:Y:S01]  /*2970*/  @P1 FADD.FTZ R100, R100, R101 ;  /* 0x0000006564641221 */ /* 0x000fe20000010000 */
[----:B------:R-:W-:Y:S01]  /*2980*/  LOP3.LUT P6, RZ, R102, 0xff00, RZ, 0xc0, !PT ;  /* 0x0000ff0066ff7812 */ /* 0x000fe200078cc0ff */
[----:B------:R-:W-:Y:S01]  /*2990*/  @P1 IMAD.MOV.U32 R101, RZ, RZ, R80 ;  /* 0x000000ffff651224 */ /* 0x000fe200078e0050 */
[----:B------:R-:W-:Y:S01]  /*29a0*/  ISETP.NE.AND.EX P0, PT, RZ, c[0x0][0x25c], PT, P0 ;  /* 0x00009700ff007a0c */ /* 0x000fe20003f05300 */
[----:B------:R-:W-:Y:S01]  /*29b0*/  FADD.FTZ R151, R84, -R151 ;  /* 0x8000009754977221 */ /* 0x000fe20000010000 */
[----:B------:R-:W-:Y:S01]  /*29c0*/  FSEL R156, R95, RZ, P5 ;  /* 0x000000ff5f9c7208 */ /* 0x000fe20002800000 */
[----:B------:R-:W0:Y:S01]  /*29d0*/  F2F.BF16.F32 R88, R153 ;  /* 0x0000009900587304 */ /* 0x000e220000202000 */
[----:B------:R-:W-:Y:S01]  /*29e0*/  FSEL R154, R96, RZ, P6 ;  /* 0x000000ff609a7208 */ /* 0x000fe20003000000 */
[----:B------:R-:W-:Y:S01]  /*29f0*/  FMUL.FTZ R99, R134, R151 ;  /* 0x0000009786637220 */ /* 0x000fe20000410000 */
[----:B------:R-:W-:Y:S01]  /*2a00*/  LOP3.LUT P5, RZ, R102, 0xff, RZ, 0xc0, !PT ;  /* 0x000000ff66ff7812 */ /* 0x000fe200078ac0ff */
[----:B-1----:R-:W-:Y:S01]  /*2a10*/  IMAD.U32 R146, R146, 0x10000, RZ ;  /* 0x0001000092927824 */ /* 0x002fe200078e00ff */
[----:B------:R-:W-:Y:S01]  /*2a20*/  LOP3.LUT P6, RZ, R102, 0xff000000, RZ, 0xc0, !PT ;  /* 0xff00000066ff7812 */ /* 0x000fe200078cc0ff */
[----:B--2---:R-:W-:Y:S01]  /*2a30*/  IMAD.U32 R152, R152, 0x10000, RZ ;  /* 0x0001000098987824 */ /* 0x004fe200078e00ff */
[----:B------:R-:W-:Y:S01]  /*2a40*/  @P1 PRMT R102, RZ, 0x5410, R101 ;  /* 0x00005410ff661816 */ /* 0x000fe20000000065 */
[----:B------:R-:W-:Y:S01]  /*2a50*/  FMUL.FTZ R101, R100, c[0x0][0x1e8] ;  /* 0x00007a0064657a20 */ /* 0x000fe20000410000 */
[----:B------:R1:W-:Y:S01]  /*2a60*/  F2F.BF16.F32 R134, R154 ;  /* 0x0000009a00867304 */ /* 0x0003e20000202000 */
[----:B------:R-:W-:Y:S01]  /*2a70*/  @P0 F2FP.BF16.PACK_AB R40, RZ, R40 ;  /* 0x00000028ff28023e */ /* 0x000fe200000010ff */
[----:B---3--:R-:W-:Y:S01]  /*2a80*/  IMAD.U32 R148, R148, 0x10000, RZ ;  /* 0x0001000094947824 */ /* 0x008fe200078e00ff */
[----:B------:R-:W-:Y:S01]  /*2a90*/  @P0 F2FP.BF16.PACK_AB R47, RZ, R47 ;  /* 0x0000002fff2f023e */ /* 0x000fe200000010ff */
[----:B------:R-:W-:Y:S01]  /*2aa0*/  @P1 FADD.FTZ R99, R99, R102 ;  /* 0x0000006663631221 */ /* 0x000fe20000010000 */
[----:B------:R-:W-:Y:S01]  /*2ab0*/  @P0 PRMT R117, R40, 0x7610, R117 ;  /* 0x0000761028750816 */ /* 0x000fe20000000075 */
[----:B------:R-:W-:Y:S01]  /*2ac0*/  IMAD.WIDE.U32 R40, R82, 0x10000, RZ ;  /* 0x0001000052287825 */ /* 0x000fe200078e00ff */
[----:B------:R-:W-:Y:S01]  /*2ad0*/  @P2 LOP3.LUT P1, RZ, R111, 0xff000000, RZ, 0xc0, !PT ;  /* 0xff0000006fff2812 */ /* 0x000fe2000782c0ff */
[----:B------:R-:W2:Y:S01]  /*2ae0*/  F2F.BF16.F32 R84, R156 ;  /* 0x0000009c00547304 */ /* 0x000ea20000202000 */
[----:B-1----:R-:W-:Y:S01]  /*2af0*/  FSEL R154, R101, RZ, P6 ;  /* 0x000000ff659a7208 */ /* 0x002fe20003000000 */
[----:B------:R-:W-:Y:S01]  /*2b00*/  FMUL.FTZ R102, R99, c[0x0][0x1e8] ;  /* 0x00007a0063667a20 */ /* 0x000fe20000410000 */
[----:B------:R-:W-:-:S02]  /*2b10*/  @P2 FSEL R42, R42, RZ, P1 ;  /* 0x000000ff2a2a2208 */ /* 0x000fc40000800000 */
[----:B------:R-:W-:Y:S02]  /*2b20*/  LOP3.LUT R41, R41, R146, R147, 0xfe, !PT ;  /* 0x0000009229297212 */ /* 0x000fe400078efe93 */
[----:B------:R-:W-:Y:S01]  /*2b30*/  FSEL R82, R102, RZ, P5 ;  /* 0x000000ff66527208 */ /* 0x000fe20002800000 */
[----:B------:R-:W1:Y:S01]  /*2b40*/  F2F.BF16.F32 R151, R158 ;  /* 0x0000009e00977304 */ /* 0x000e620000202000 */
[----:B------:R-:W-:Y:S02]  /*2b50*/  @P2 F2FP.BF16.PACK_AB R46, RZ, R42 ;  /* 0x0000002aff2e223e */ /* 0x000fe400000010ff */
[----:B------:R-:W-:Y:S01]  /*2b60*/  LOP3.LUT R40, R40, R43, RZ, 0xfc, !PT ;  /* 0x0000002b28287212 */ /* 0x000fe200078efcff */
[----:B------:R-:W-:Y:S01]  /*2b70*/  IMAD.WIDE.U32 R42, R144, 0x10000, RZ ;  /* 0x00010000902a7825 */ /* 0x000fe200078e00ff */
[----:B------:R-:W-:Y:S02]  /*2b80*/  @P0 PRMT R116, R47, 0x7610, R116 ;  /* 0x000076102f740816 */ /* 0x000fe40000000074 */
[----:B------:R-:W-:Y:S01]  /*2b90*/  @P2 PRMT R122, R46, 0x7610, R122 ;  /* 0x000076102e7a2816 */ /* 0x000fe2000000007a */
[----:B------:R-:W3:Y:S01]  /*2ba0*/  F2F.BF16.F32 R154, R154 ;  /* 0x0000009a009a7304 */ /* 0x000ee20000202000 */
[----:B------:R-:W-:Y:S01]  /*2bb0*/  @P0 F2FP.BF16.PACK_AB R45, RZ, R45 ;  /* 0x0000002dff2d023e */ /* 0x000fe200000010ff */
[----:B0-----:R-:W-:Y:S01]  /*2bc0*/  IMAD.WIDE.U32 R46, R88, 0x10000, RZ ;  /* 0x00010000582e7825 */ /* 0x001fe200078e00ff */
[----:B------:R-:W-:-:S02]  /*2bd0*/  LOP3.LUT R42, R42, R83, RZ, 0xfc, !PT ;  /* 0x000000532a2a7212 */ /* 0x000fc400078efcff */
[----:B------:R-:W-:Y:S01]  /*2be0*/  @P0 PRMT R118, R45, 0x7610, R118 ;  /* 0x000076102d760816 */ /* 0x000fe20000000076 */
[----:B--2---:R-:W-:Y:S01]  /*2bf0*/  IMAD.U32 R84, R84, 0x10000, RZ ;  /* 0x0001000054547824 */ /* 0x004fe200078e00ff */
[----:B------:R-:W-:Y:S01]  /*2c00*/  @P0 F2FP.BF16.PACK_AB R88, RZ, R85 ;  /* 0x00000055ff58023e */ /* 0x000fe200000010ff */
[----:B------:R-:W0:Y:S01]  /*2c10*/  F2F.BF16.F32 R143, R143 ;  /* 0x0000008f008f7304 */ /* 0x000e220000202000 */
[----:B------:R-:W-:Y:S01]  /*2c20*/  IMAD.WIDE.U32 R44, R150, 0x10000, RZ ;  /* 0x00010000962c7825 */ /* 0x000fe200078e00ff */
[----:B------:R-:W-:Y:S02]  /*2c30*/  LOP3.LUT R43, R43, R152, R145, 0xfe, !PT ;  /* 0x000000982b2b7212 */ /* 0x000fe400078efe91 */
[----:B-1----:R-:W-:Y:S02]  /*2c40*/  LOP3.LUT R47, R47, R84, R151, 0xfe, !PT ;  /* 0x000000542f2f7212 */ /* 0x002fe400078efe97 */
[----:B------:R-:W-:Y:S02]  /*2c50*/  IADD3 R84, P1, R124, c[0x0][0x248], RZ ;  /* 0x000092007c547a10 */ /* 0x000fe40007f3e0ff */
[----:B------:R-:W1:Y:S01]  /*2c60*/  F2F.BF16.F32 R89, R157 ;  /* 0x0000009d00597304 */ /* 0x000e620000202000 */
[----:B---3--:R-:W-:Y:S01]  /*2c70*/  IMAD.U32 R154, R154, 0x10000, RZ ;  /* 0x000100009a9a7824 */ /* 0x008fe200078e00ff */
[----:B------:R-:W-:-:S02]  /*2c80*/  LOP3.LUT R45, R45, R148, R149, 0xfe, !PT ;  /* 0x000000942d2d7212 */ /* 0x000fc400078efe95 */
[----:B------:R-:W-:Y:S02]  /*2c90*/  @P0 F2FP.BF16.PACK_AB R144, RZ, R87 ;  /* 0x00000057ff90023e */ /* 0x000fe400000010ff */
[----:B------:R-:W-:Y:S02]  /*2ca0*/  IADD3.X R85, R125, c[0x0][0x24c], RZ, P1, !PT ;  /* 0x000093007d557a10 */ /* 0x000fe40000ffe4ff */
[----:B------:R-:W2:Y:S01]  /*2cb0*/  F2F.BF16.F32 R153, R155 ;  /* 0x0000009b00997304 */ /* 0x000ea20000202000 */
[----:B0-----:R-:W-:Y:S02]  /*2cc0*/  LOP3.LUT R44, R44, R143, RZ, 0xfc, !PT ;  /* 0x0000008f2c2c7212 */ /* 0x001fe400078efcff */
[----:B------:R-:W-:-:S05]  /*2cd0*/  @P0 PRMT R123, R88, 0x7610, R123 ;  /* 0x00007610587b0816 */ /* 0x000fca000000007b */
[----:B------:R0:W3:Y:S01]  /*2ce0*/  F2F.BF16.F32 R147, R82 ;  /* 0x0000005200937304 */ /* 0x0000e20000202000 */
[----:B-1----:R-:W-:Y:S01]  /*2cf0*/  LOP3.LUT R46, R46, R89, RZ, 0xfc, !PT ;  /* 0x000000592e2e7212 */ /* 0x002fe200078efcff */
[----:B0-----:R-:W-:Y:S01]  /*2d00*/  IMAD.WIDE.U32 R82, R134, 0x10000, RZ ;  /* 0x0001000086527825 */ /* 0x001fe200078e00ff */
[----:B------:R-:W-:-:S04]  /*2d10*/  @P0 F2FP.BF16.PACK_AB R134, RZ, R86 ;  /* 0x00000056ff86023e */ /* 0x000fc800000010ff */
[----:B--2---:R-:W-:Y:S02]  /*2d20*/  LOP3.LUT R83, R83, R154, R153, 0xfe, !PT ;  /* 0x0000009a53537212 */ /* 0x004fe400078efe99 */
[----:B---3--:R-:W-:Y:S01]  /*2d30*/  LOP3.LUT R82, R82, R147, RZ, 0xfc, !PT ;  /* 0x0000009352527212 */ /* 0x008fe200078efcff */
        /* <DEDUP_REMOVED lines=9> */
.L_x_289:
[----:B------:R1:W-:Y:S01]  /*2dd0*/  STG.E.64 [R84.64], R40 ;  /* 0x0000002854007986 */ /* 0x0003e2000c101b04 */
[----:B------:R-:W-:Y:S02]  /*2de0*/  @P0 PRMT R116, R134, 0x7610, R116 ;  /* 0x0000761086740816 */ /* 0x000fe40000000074 */
[----:B------:R-:W-:Y:S01]  /*2df0*/  @P0 PRMT R118, R144, 0x7610, R118 ;  /* 0x0000761090760816 */ /* 0x000fe20000000076 */
[----:B------:R-:W-:Y:S05]  /*2e00*/  @!P2 BRA `(.L_x_290) ;  /* 0x000000800000a947 */ /* 0x000fea0003800000 */
[----:B-1----:R-:W-:Y:S02]  /*2e10*/  LOP3.LUT R40, R120, 0xffff, RZ, 0xc0, !PT ;  /* 0x0000ffff78287812 */ /* 0x002fe400078ec0ff */
[----:B------:R-:W-:Y:S02]  /*2e20*/  IADD3 R124, P1, R124, c[0x0][0x250], RZ ;  /* 0x000094007c7c7a10 */ /* 0x000fe40007f3e0ff */
[----:B------:R-:W-:Y:S01]  /*2e30*/  PRMT R85, R121, 0x5410, R122 ;  /* 0x0000541079557816 */ /* 0x000fe2000000007a */
[----:B------:R-:W-:Y:S01]  /*2e40*/  IMAD.WIDE.U32 R40, R40, 0x10000, RZ ;  /* 0x0001000028287825 */ /* 0x000fe200078e00ff */
[----:B------:R-:W-:-:S04]  /*2e50*/  IADD3.X R125, R125, c[0x0][0x254], RZ, P1, !PT ;  /* 0x000095007d7d7a10 */ /* 0x000fc80000ffe4ff */
[----:B------:R-:W-:Y:S02]  /*2e60*/  LOP3.LUT R41, R85, R41, RZ, 0xfc, !PT ;  /* 0x0000002955297212 */ /* 0x000fe400078efcff */
[----:B------:R-:W-:-:S05]  /*2e70*/  LOP3.LUT R40, R40, 0xffff, R119, 0xf8, !PT ;  /* 0x0000ffff28287812 */ /* 0x000fca00078ef877 */
[----:B------:R1:W-:Y:S02]  /*2e80*/  STG.E.64 [R124.64], R40 ;  /* 0x000000287c007986 */ /* 0x0003e4000c101b04 */
.L_x_290:
[C---:B------:R-:W-:Y:S02]  /*2e90*/  @P2 LOP3.LUT P6, RZ, R112.reuse, 0xff00, RZ, 0xc0, !PT ;  /* 0x0000ff0070ff2812 */ /* 0x040fe400078cc0ff */
[----:B------:R-:W-:Y:S02]  /*2ea0*/  @P2 LOP3.LUT P5, RZ, R112, 0xff0000, RZ, 0xc0, !PT ;  /* 0x00ff000070ff2812 */ /* 0x000fe400078ac0ff */
        /* <DEDUP_REMOVED lines=11> */
[----:B-1----:R-:W-:Y:S02]  /*2f60*/  IADD3 R40, P1, R71, c[0x0][0x248], RZ ;  /* 0x0000920047287a10 */ /* 0x002fe40007f3e0ff */
        /* <DEDUP_REMOVED lines=12> */
[----:B0-----:R-:W-:-:S02]  /*3030*/  IADD3 R86, P1, R71, c[0x0][0x258], RZ ;  /* 0x0000960047567a10 */ /* 0x001fc40007f3e0ff */
[----:B------:R-:W-:Y:S01]  /*3040*/  PRMT R89, R118, 0x5410, R123 ;  /* 0x0000541076597816 */ /* 0x000fe2000000007b */
[----:B------:R-:W-:Y:S01]  /*3050*/  IMAD.WIDE.U32 R84, R84, 0x10000, RZ ;  /* 0x0001000054547825 */ /* 0x000fe200078e00ff */
[----:B------:R-:W-:-:S04]  /*3060*/  IADD3.X R87, R104, c[0x0][0x25c], RZ, P1, !PT ;  /* 0x0000970068577a10 */ /* 0x000fc80000ffe4ff */
[----:B------:R-:W-:Y:S02]  /*3070*/  LOP3.LUT R85, R89, R85, RZ, 0xfc, !PT ;  /* 0x0000005559557212 */ /* 0x000fe400078efcff */
[----:B------:R-:W-:-:S05]  /*3080*/  LOP3.LUT R84, R84, 0xffff, R117, 0xf8, !PT ;  /* 0x0000ffff54547812 */ /* 0x000fca00078ef875 */
[----:B------:R0:W-:Y:S02]  /*3090*/  STG.E.64 [R86.64], R84 ;  /* 0x0000005456007986 */ /* 0x0001e4000c101b04 */
.L_x_291:
        /* <DEDUP_REMOVED lines=12> */
.L_x_292:
        /* <DEDUP_REMOVED lines=14> */
[----:B-1----:R-:W-:Y:S02]  /*3240*/  IADD3 R42, P1, R105, c[0x0][0x248], RZ ;  /* 0x00009200692a7a10 */ /* 0x002fe40007f3e0ff */
        /* <DEDUP_REMOVED lines=13> */
[----:B0-----:R-:W-:Y:S02]  /*3320*/  IADD3 R84, P1, R105, c[0x0][0x258], RZ ;  /* 0x0000960069547a10 */ /* 0x001fe40007f3e0ff */
[----:B------:R-:W-:Y:S01]  /*3330*/  PRMT R71, R118, 0x5410, R123 ;  /* 0x0000541076477816 */ /* 0x000fe2000000007b */
[----:B------:R-:W-:Y:S01]  /*3340*/  IMAD.WIDE.U32 R40, R40, 0x10000, RZ ;  /* 0x0001000028287825 */ /* 0x000fe200078e00ff */
[----:B------:R-:W-:-:S04]  /*3350*/  IADD3.X R85, R106, c[0x0][0x25c], RZ, P1, !PT ;  /* 0x000097006a557a10 */ /* 0x000fc80000ffe4ff */
[----:B------:R-:W-:Y:S02]  /*3360*/  LOP3.LUT R41, R71, R41, RZ, 0xfc, !PT ;  /* 0x0000002947297212 */ /* 0x000fe400078efcff */
[----:B------:R-:W-:-:S05]  /*3370*/  LOP3.LUT R40, R40, 0xffff, R117, 0xf8, !PT ;  /* 0x0000ffff28287812 */ /* 0x000fca00078ef875 */
[----:B------:R0:W-:Y:S02]  /*3380*/  STG.E.64 [R84.64], R40 ;  /* 0x0000002854007986 */ /* 0x0001e4000c101b04 */
.L_x_293:
        /* <DEDUP_REMOVED lines=13> */
.L_x_294:
        /* <DEDUP_REMOVED lines=27> */
.L_x_295:
[----:B0-----:R-:W-:Y:S02]  /*3610*/  IADD3 R40, P1, R107, c[0x0][0x248], RZ ;  /* 0x000092006b287a10 */ /* 0x001fe40007f3e0ff */
[----:B------:R-:W-:Y:S02]  /*3620*/  @P0 F2FP.BF16.PACK_AB R97, RZ, R97 ;  /* 0x00000061ff61023e */ /* 0x000fe400000010ff */
[----:B------:R-:W-:Y:S02]  /*3630*/  IADD3.X R41, R108, c[0x0][0x24c], RZ, P1, !PT ;  /* 0x000093006c297a10 */ /* 0x000fe40000ffe4ff */
[----:B------:R-:W-:Y:S02]  /*3640*/  @P0 F2FP.BF16.PACK_AB R99, RZ, R99 ;  /* 0x00000063ff63023e */ /* 0x000fe400000010ff */
[----:B------:R-:W-:Y:S01]  /*3650*/  @P0 F2FP.BF16.PACK_AB R100, RZ, R100 ;  /* 0x00000064ff64023e */ /* 0x000fe200000010ff */
[----:B------:R0:W-:Y:S01]  /*3660*/  STG.E.64 [R40.64], R46 ;  /* 0x0000002e28007986 */ /* 0x0001e2000c101b04 */
[----:B-1----:R-:W-:-:S02]  /*3670*/  IADD3 R42, P5, R109, c[0x0][0x248], RZ ;  /* 0x000092006d2a7a10 */ /* 0x002fc40007fbe0ff */
        /* <DEDUP_REMOVED lines=14> */
.L_x_296:
        /* <DEDUP_REMOVED lines=9> */
.L_x_297:
        /* <DEDUP_REMOVED lines=18> */
[----:B01----:R-:W-:Y:S02]  /*3910*/  LOP3.LUT R40, R120, 0xffff, RZ, 0xc0, !PT ;  /* 0x0000ffff78287812 */ /* 0x003fe400078ec0ff */
[----:B------:R-:W-:Y:S02]  /*3920*/  IADD3 R42, P0, R109, c[0x0][0x250], RZ ;  /* 0x000094006d2a7a10 */ /* 0x000fe40007f1e0ff */
[----:B------:R-:W-:Y:S01]  /*3930*/  PRMT R45, R121, 0x5410, R122 ;  /* 0x00005410792d7816 */ /* 0x000fe2000000007a */
[----:B------:R-:W-:Y:S01]  /*3940*/  IMAD.WIDE.U32 R40, R40, 0x10000, RZ ;  /* 0x0001000028287825 */ /* 0x000fe200078e00ff */
[----:B------:R-:W-:-:S04]  /*3950*/  IADD3.X R43, R110, c[0x0][0x254], RZ, P0, !PT ;  /* 0x000095006e2b7a10 */ /* 0x000fc800007fe4ff */
[----:B------:R-:W-:Y:S02]  /*3960*/  LOP3.LUT R41, R45, R41, RZ, 0xfc, !PT ;  /* 0x000000292d297212 */ /* 0x000fe400078efcff */
[----:B------:R-:W-:-:S05]  /*3970*/  LOP3.LUT R40, R40, 0xffff, R119, 0xf8, !PT ;  /* 0x0000ffff28287812 */ /* 0x000fca00078ef877 */
[----:B------:R0:W-:Y:S02]  /*3980*/  STG.E.64 [R42.64], R40 ;  /* 0x000000282a007986 */ /* 0x0001e4000c101b04 */
.L_x_298:
[----:B-1----:R-:W-:Y:S01]  /*3990*/  SEL R132, RZ, 0x1, P4 ;  /* 0x00000001ff847807 */ /* 0x002fe20002000000 */
[----:B0-----:R-:W-:Y:S01]  /*39a0*/  @P3 CALL.REL.NOINC `(.L_x_299) ;  /* 0x0000001000003944 */ /* 0x001fe20003c00000 */
[----:B------:R-:W-:Y:S05]  /*39b0*/  BRA `(.L_x_300) ;  /* 0xffffcbd000007947 */ /* 0x000fea000383ffff */
.L_x_299:
        /* <DEDUP_REMOVED lines=28> */
.L_x_286:
        /* <DEDUP_REMOVED lines=19> */
.L_x_287:
[----:B------:R-:W-:Y:S01]  /*3cb0*/  IMAD.MOV.U32 R43, RZ, RZ, R45 ;  /* 0x000000ffff2b7224 */ /* 0x000fe200078e002d */
[----:B------:R-:W-:Y:S01]  /*3cc0*/  MOV R40, 0x3d10 ;  /* 0x00003d1000287802 */ /* 0x000fe20000000f00 */
[----:B------:R-:W-:-:S02]  /*3cd0*/  IMAD.MOV.U32 R44, RZ, RZ, 0x10 ;  /* 0x00000010ff2c7424 */ /* 0x000fc400078e00ff */
[----:B------:R-:W-:Y:S02]  /*3ce0*/  IMAD.MOV.U32 R46, RZ, RZ, 0x1f ;  /* 0x0000001fff2e7424 */ /* 0x000fe400078e00ff */
[----:B------:R-:W-:Y:S02]  /*3cf0*/  IMAD.MOV.U32 R83, RZ, RZ, -0x1 ;  /* 0xffffffffff537424 */ /* 0x000fe400078e00ff */
[----:B-----5:R-:W-:Y:S05]  /*3d00*/  CALL.REL.NOINC `($__internal_11_$__cuda_sm70_shflsync_down_p) ;  /* 0x0000046000007944 */ /* 0x020fea0003c00000 */
[----:B-1----:R-:W-:Y:S01]  /*3d10*/  IMAD.MOV.U32 R42, RZ, RZ, R43 ;  /* 0x000000ffff2a7224 */ /* 0x002fe200078e002b */
[----:B0-----:R-:W-:Y:S05]  /*3d20*/  BRA `(.L_x_301) ;  /* 0xffffdd7000007947 */ /* 0x001fea000383ffff */
.L_x_288:
[----:B------:R-:W-:Y:S01]  /*3d30*/  IMAD.MOV.U32 R43, RZ, RZ, R47 ;  /* 0x000000ffff2b7224 */ /* 0x000fe200078e002f */
[----:B------:R-:W-:Y:S01]  /*3d40*/  MOV R40, 0x3d90 ;  /* 0x00003d9000287802 */ /* 0x000fe20000000f00 */
[----:B------:R-:W-:Y:S02]  /*3d50*/  IMAD.MOV.U32 R44, RZ, RZ, 0x10 ;  /* 0x00000010ff2c7424 */ /* 0x000fe400078e00ff */
[----:B------:R-:W-:Y:S02]  /*3d60*/  IMAD.MOV.U32 R46, RZ, RZ, 0x1f ;  /* 0x0000001fff2e7424 */ /* 0x000fe400078e00ff */
[----:B------:R-:W-:Y:S02]  /*3d70*/  IMAD.MOV.U32 R83, RZ, RZ, -0x1 ;  /* 0xffffffffff537424 */ /* 0x000fe400078e00ff */
[----:B01---5:R-:W-:Y:S05]  /*3d80*/  CALL.REL.NOINC `($__internal_11_$__cuda_sm70_shflsync_down_p) ;  /* 0x000003e000007944 */ /* 0x023fea0003c00000 */
[----:B------:R-:W-:Y:S01]  /*3d90*/  FADD.FTZ R45, R45, R42 ;  /* 0x0000002a2d2d7221 */ /* 0x000fe20000010000 */
[----:B------:R-:W-:Y:S01]  /*3da0*/  MOV R40, 0x3e10 ;  /* 0x00003e1000287802 */ /* 0x000fe20000000f00 */
[----:B-1----:R-:W-:-:S02]  /*3db0*/  FADD.FTZ R82, R47, R43 ;  /* 0x0000002b2f527221 */ /* 0x002fc40000010000 */
[----:B0-----:R-:W-:Y:S02]  /*3dc0*/  IMAD.MOV.U32 R44, RZ, RZ, 0x8 ;  /* 0x00000008ff2c7424 */ /* 0x001fe400078e00ff */
[----:B------:R-:W-:Y:S02]  /*3dd0*/  IMAD.MOV.U32 R46, RZ, RZ, 0x1f ;  /* 0x0000001fff2e7424 */ /* 0x000fe400078e00ff */
[----:B------:R-:W-:Y:S02]  /*3de0*/  IMAD.MOV.U32 R83, RZ, RZ, -0x1 ;  /* 0xffffffffff537424 */ /* 0x000fe400078e00ff */
[----:B------:R-:W-:Y:S02]  /*3df0*/  IMAD.MOV.U32 R43, RZ, RZ, R45 ;  /* 0x000000ffff2b7224 */ /* 0x000fe400078e002d */
[----:B------:R-:W-:Y:S05]  /*3e00*/  CALL.REL.NOINC `($__internal_11_$__cuda_sm70_shflsync_down_p) ;  /* 0x0000036000007944 */ /* 0x000fea0003c00000 */
[----:B-1----:R-:W-:Y:S01]  /*3e10*/  IMAD.MOV.U32 R42, RZ, RZ, R43 ;  /* 0x000000ffff2a7224 */ /* 0x002fe200078e002b */
[----:B------:R-:W-:Y:S01]  /*3e20*/  MOV R40, 0x3e80 ;  /* 0x00003e8000287802 */ /* 0x000fe20000000f00 */
[----:B------:R-:W-:Y:S02]  /*3e30*/  IMAD.MOV.U32 R43, RZ, RZ, R82 ;  /* 0x000000ffff2b7224 */ /* 0x000fe400078e0052 */
[----:B0-----:R-:W-:-:S02]  /*3e40*/  IMAD.MOV.U32 R44, RZ, RZ, 0x8 ;  /* 0x00000008ff2c7424 */ /* 0x001fc400078e00ff */
[----:B------:R-:W-:Y:S02]  /*3e50*/  IMAD.MOV.U32 R46, RZ, RZ, 0x1f ;  /* 0x0000001fff2e7424 */ /* 0x000fe400078e00ff */
[----:B------:R-:W-:Y:S02]  /*3e60*/  IMAD.MOV.U32 R83, RZ, RZ, -0x1 ;  /* 0xffffffffff537424 */ /* 0x000fe400078e00ff */
[----:B------:R-:W-:Y:S05]  /*3e70*/  CALL.REL.NOINC `($__internal_11_$__cuda_sm70_shflsync_down_p) ;  /* 0x000002f000007944 */ /* 0x000fea0003c00000 */
[----:B------:R-:W-:Y:S01]  /*3e80*/  FADD.FTZ R45, R42, R45 ;  /* 0x0000002d2a2d7221 */ /* 0x000fe20000010000 */
[----:B------:R-:W-:Y:S01]  /*3e90*/  MOV R40, 0x3f00 ;  /* 0x00003f0000287802 */ /* 0x000fe20000000f00 */
[----:B-1----:R-:W-:Y:S02]  /*3ea0*/  FADD.FTZ R82, R82, R43 ;  /* 0x0000002b52527221 */ /* 0x002fe40000010000 */
[----:B0-----:R-:W-:Y:S02]  /*3eb0*/  IMAD.MOV.U32 R44, RZ, RZ, 0x4 ;  /* 0x00000004ff2c7424 */ /* 0x001fe400078e00ff */
[----:B------:R-:W-:Y:S02]  /*3ec0*/  IMAD.MOV.U32 R46, RZ, RZ, 0x1f ;  /* 0x0000001fff2e7424 */ /* 0x000fe400078e00ff */
[----:B------:R-:W-:-:S02]  /*3ed0*/  IMAD.MOV.U32 R83, RZ, RZ, -0x1 ;  /* 0xffffffffff537424 */ /* 0x000fc400078e00ff */
[----:B------:R-:W-:Y:S02]  /*3ee0*/  IMAD.MOV.U32 R43, RZ, RZ, R45 ;  /* 0x000000ffff2b7224 */ /* 0x000fe400078e002d */
[----:B------:R-:W-:Y:S05]  /*3ef0*/  CALL.REL.NOINC `($__internal_11_$__cuda_sm70_shflsync_down_p) ;  /* 0x0000027000007944 */ /* 0x000fea0003c00000 */
[----:B-1----:R-:W-:Y:S01]  /*3f00*/  IMAD.MOV.U32 R42, RZ, RZ, R43 ;  /* 0x000000ffff2a7224 */ /* 0x002fe200078e002b */
[----:B------:R-:W-:Y:S01]  /*3f10*/  MOV R40, 0x3f70 ;  /* 0x00003f7000287802 */ /* 0x000fe20000000f00 */
[----:B------:R-:W-:Y:S02]  /*3f20*/  IMAD.MOV.U32 R43, RZ, RZ, R82 ;  /* 0x000000ffff2b7224 */ /* 0x000fe400078e0052 */
[----:B0-----:R-:W-:Y:S02]  /*3f30*/  IMAD.MOV.U32 R44, RZ, RZ, 0x4 ;  /* 0x00000004ff2c7424 */ /* 0x001fe400078e00ff */
[----:B------:R-:W-:Y:S02]  /*3f40*/  IMAD.MOV.U32 R46, RZ, RZ, 0x1f ;  /* 0x0000001fff2e7424 */ /* 0x000fe400078e00ff */
[----:B------:R-:W-:Y:S02]  /*3f50*/  IMAD.MOV.U32 R83, RZ, RZ, -0x1 ;  /* 0xffffffffff537424 */ /* 0x000fe400078e00ff */
[----:B------:R-:W-:Y:S05]  /*3f60*/  CALL.REL.NOINC `($__internal_11_$__cuda_sm70_shflsync_down_p) ;  /* 0x0000020000007944 */ /* 0x000fea0003c00000 */
        /* <DEDUP_REMOVED lines=30> */
[----:B-1----:R-:W-:Y:S01]  /*4150*/  IMAD.MOV.U32 R40, RZ, RZ, R43 ;  /* 0x000000ffff287224 */ /* 0x002fe200078e002b */
[----:B0-----:R-:W-:Y:S05]  /*4160*/  BRA `(.L_x_302) ;  /* 0xffffda5000007947 */ /* 0x001fea000383ffff */
        .weak           $__internal_11_$__cuda_sm70_shflsync_down_p
        .type           $__internal_11_$__cuda_sm70_shflsync_down_p,@function
        .size           $__internal_11_$__cuda_sm70_shflsync_down_p,(.L_x_2758 - $__internal_11_$__cuda_sm70_shflsync_down_p)
$__internal_11_$__cuda_sm70_shflsync_down_p:
[----:B------:R-:W-:Y:S01]  /*4170*/  IMAD.MOV.U32 R41, RZ, RZ, 0x0 ;  /* 0x00000000ff297424 */ /* 0x000fe200078e00ff */
[----:B------:R-:W-:Y:S04]  /*4180*/  WARPSYNC R83 ;  /* 0x0000005300007348 */ /* 0x000fe80003800000 */
[----:B------:R0:W1:Y:S01]  /*4190*/  SHFL.DOWN PT, R43, R43, R44, R46 ;  /* 0x0800002c2b2b7389 */ /* 0x00006200000e002e */
[----:B------:R-:W-:Y:S05]  /*41a0*/  RET.REL.NODEC R40 `(_ZN10layer_norm31ln_parallel_residual_bwd_kernelINS_13Kernel_traitsI13__nv_bfloat16S2_S2_S2_fjLj2560ELj1ELj1ELj4ELj8ENS_18Kernel_traits_baseILj2560ES2_S2_S2_S2_fjLj128EEEEELb1ELb1ELb1EEEvNS_9BwdParamsE) ;  /* 0xffffbe5028007950 */ /* 0x000fea0003c3ffff */
.L_x_303:
        /* <DEDUP_REMOVED lines=13> */
.L_x_2758:


//--------------------- .text._ZN10layer_norm31ln_parallel_residual_bwd_kernelINS_13Kernel_traitsI6__halfS2_S2_S2_fjLj2560ELj1ELj1ELj4ELj8ENS_18Kernel_traits_baseILj2560ES2_S2_S2_S2_fjLj128EEEEELb0ELb0ELb0EEEvNS_9BwdParamsE --------------------------
	.section	.text._ZN10layer_norm31ln_parallel_residual_bwd_kernelINS_13Kernel_traitsI6__halfS2_S2_S2_fjLj2560ELj1ELj1ELj4ELj8ENS_18Kernel_traits_baseILj2560ES2_S2_S2_S2_fjLj128EEEEELb0ELb0ELb0EEEvNS_9BwdParamsE,"ax",@progbits
	.sectioninfo	@"SHI_REGISTERS=202"
	.align	128
        .global         _ZN10layer_norm31ln_parallel_residual_bwd_kernelINS_13Kernel_traitsI6__halfS2_S2_S2_fjLj2560ELj1ELj1ELj4ELj8ENS_18Kernel_traits_baseILj2560ES2_S2_S2_S2_fjLj128EEEEELb0ELb0ELb0EEEvNS_9BwdParamsE
        .type           _ZN10layer_norm31ln_parallel_residual_bwd_kernelINS_13Kernel_traitsI6__halfS2_S2_S2_fjLj2560ELj1ELj1ELj4ELj8ENS_18Kernel_traits_baseILj2560ES2_S2_S2_S2_fjLj128EEEEELb0ELb0ELb0EEEvNS_9BwdParamsE,@function
        .size           _ZN10layer_norm31ln_parallel_residual_bwd_kernelINS_13Kernel_traitsI6__halfS2_S2_S2_fjLj2560ELj1ELj1ELj4ELj8ENS_18Kernel_traits_baseILj2560ES2_S2_S2_S2_fjLj128EEEEELb0ELb0ELb0EEEvNS_9BwdParamsE,(.L_x_2759 - _ZN10layer_norm31ln_parallel_residual_bwd_kernelINS_13Kernel_traitsI6__halfS2_S2_S2_fjLj2560ELj1ELj1ELj4ELj8ENS_18Kernel_traits_baseILj2560ES2_S2_S2_S2_fjLj128EEEEELb0ELb0ELb0EEEvNS_9BwdParamsE)
        .other          _ZN10layer_norm31ln_parallel_residual_bwd_kernelINS_13Kernel_traitsI6__halfS2_S2_S2_fjLj2560ELj1ELj1ELj4ELj8ENS_18Kernel_traits_baseILj2560ES2_S2_S2_S2_fjLj128EEEEELb0ELb0ELb0EEEvNS_9BwdParamsE,@"STO_CUDA_ENTRY STV_DEFAULT"
_ZN10layer_norm31ln_parallel_residual_bwd_kernelINS_13Kernel_traitsI6__halfS2_S2_S2_fjLj2560ELj1ELj1ELj4ELj8ENS_18Kernel_traits_baseILj2560ES2_S2_S2_S2_fjLj128EEEEELb0ELb0ELb0EEEvNS_9BwdParamsE:
.text._ZN10layer_norm31ln_parallel_residual_bwd_kernelINS_13Kernel_traitsI6__halfS2_S2_S2_fjLj2560ELj1ELj1ELj4ELj8ENS_18Kernel_traits_baseILj2560ES2_S2_S2_S2_fjLj128EEEEELb0ELb0ELb0EEEvNS_9BwdParamsE:
[----:B------:R-:W-:Y:S02]  /*0000*/  MOV R1, c[0x0][0x28] ;  /* 0x00000a0000017a02 */ /* 0x000fe40000000f00 */
[----:B------:R-:W0:Y:S01]  /*0010*/  S2R R133, SR_TID.X ;  /* 0x0000000000857919 */ /* 0x000e220000002100 */
[----:B------:R-:W-:Y:S01]  /*0020*/  MOV R0, c[0x0][0x168] ;  /* 0x00005a0000007a02 */ /* 0x000fe20000000f00 */
[----:B------:R-:W-:-:S03]  /*0030*/  ULDC.64 UR4, c[0x0][0x118] ;  /* 0x0000460000047ab9 */ /* 0x000fc60000000a00 */
        /* <DEDUP_REMOVED lines=12> */
[----:B------:R-:W-:Y:S01]  /*0100*/  @P6 IMAD.WIDE.U32 R2, R26, R7, c[0x0][0x1b0] ;  /* 0x00006c001a026625 */ /* 0x000fe200078e0007 */
[----:B------:R-:W-:-:S03]  /*0110*/  @P4 MOV R37, 0x8 ;  /* 0x0000000800254802 */ /* 0x000fc60000000f00 */
[C---:B------:R-:W-:Y:S01]  /*0120*/  @P6 IMAD.WIDE.U32 R6, R26.reuse, R7, c[0x0][0x1b8] ;  /* 0x00006e001a066625 */ /* 0x040fe200078e0007 */
[----:B------:R-:W-:Y:S01]  /*0130*/  @P6 LOP3.LUT R26, R26, 0x80, RZ, 0xfc, !PT ;  /* 0x000000801a1a6812 */ /* 0x000fe200078efcff */
[----:B------:R0:W5:Y:S02]  /*0140*/  @P6 LDG.E.64 R4, [R2.64] ;  /* 0x0000000402046981 */ /* 0x000164000c1e1b00 */
[----:B------:R-:W-:Y:S02]  /*0150*/  @P3 IMAD.MOV.U32 R41, RZ, RZ, 0x8 ;  /* 0x00000008ff293424 */ /* 0x000fe400078e00ff */
[CC--:B------:R-:W-:Y:S01]  /*0160*/  @P5 IMAD.WIDE.U32 R30, R26.reuse, R33.reuse, c[0x0][0x1b0] ;  /* 0x00006c001a1e5625 */ /* 0x0c0fe200078e0021 */
[----:B------:R-:W-:Y:S01]  /*0170*/  @P2 MOV R27, 0x8 ;  /* 0x00000008001b2802 */ /* 0x000fe20000000f00 */
[----:B------:R0:W5:Y:S02]  /*0180*/  @P6 LDG.E.64 R8, [R6.64] ;  /* 0x0000000406086981 */ /* 0x000164000c1e1b00 */
[C---:B------:R-:W-:Y:S01]  /*0190*/  @P5 IMAD.WIDE.U32 R32, R26.reuse, R33, c[0x0][0x1b8] ;  /* 0x00006e001a205625 */ /* 0x040fe200078e0021 */
[----:B------:R-:W-:Y:S01]  /*01a0*/  @P5 IADD3 R26, R26, 0x80, RZ ;  /* 0x000000801a1a5810 */ /* 0x000fe20007ffe0ff */
[----:B------:R0:W5:Y:S04]  /*01b0*/  @P5 LDG.E.64 R10, [R30.64] ;  /* 0x000000041e0a5981 */ /* 0x000168000c1e1b00 */
        /* <DEDUP_REMOVED lines=63> */
[--C-:B------:R-:W-:Y:S01]  /*05b0*/  SHF.R.U64 R41, R4, 0x10, R5.reuse ;  /* 0x0000001004297819 */ /* 0x100fe20000001205 */
[----:B------:R-:W-:Y:S01]  /*05c0*/  IMAD.MOV.U32 R34, RZ, RZ, R10 ;  /* 0x000000ffff227224 */ /* 0x000fe200078e000a */
[----:B------:R-:W-:Y:S01]  /*05d0*/  SHF.R.U32.HI R39, RZ, 0x10, R5 ;  /* 0x00000010ff277819 */ /* 0x000fe20000011605 */
[----:B------:R-:W-:Y:S01]  /*05e0*/  IMAD.MOV.U32 R0, RZ, RZ, R13 ;  /* 0x000000ffff007224 */ /* 0x000fe200078e000d */
[----:B------:R-:W-:Y:S01]  /*05f0*/  MOV R38, R8 ;  /* 0x0000000800267202 */ /* 0x000fe20000000f00 */
[----:B------:R-:W-:Y:S01]  /*0600*/  IMAD.MOV.U32 R22, RZ, RZ, R16 ;  /* 0x000000ffff167224 */ /* 0x000fe200078e0010 */
[----:B------:R-:W-:Y:S01]  /*0610*/  SHF.R.U64 R37, R8, 0x10, R9 ;  /* 0x0000001008257819 */ /* 0x000fe20000001209 */
[----:B------:R-:W-:Y:S01]  /*0620*/  IMAD.MOV.U32 R124, RZ, RZ, R29 ;  /* 0x000000ffff7c7224 */ /* 0x000fe200078e001d */
[----:B------:R-:W-:Y:S01]  /*0630*/  MOV R36, R9 ;  /* 0x0000000900247202 */ /* 0x000fe20000000f00 */
[----:B------:R-:W-:Y:S01]  /*0640*/  HFMA2.MMA R121, -RZ, RZ, 0, 0 ;  /* 0x00000000ff797435 */ /* 0x000fe200000001ff */
[----:B------:R-:W-:Y:S01]  /*0650*/  SHF.R.U32.HI R35, RZ, 0x10, R9 ;  /* 0x00000010ff237819 */ /* 0x000fe20000011609 */
[----:B------:R-:W-:Y:S01]  /*0660*/  HADD2.F32 R42, -RZ, R42.H0_H0 ;  /* 0x2000002aff2a7230 */ /* 0x000fe20000004100 */
[--C-:B------:R-:W-:Y:S01]  /*0670*/  SHF.R.U64 R33, R10, 0x10, R11.reuse ;  /* 0x000000100a217819 */ /* 0x100fe2000000120b */
[----:B------:R-:W-:Y:S01]  /*0680*/  IMAD.MOV.U32 R10, RZ, RZ, R24 ;  /* 0x000000ffff0a7224 */ /* 0x000fe200078e0018 */
[----:B------:R-:W-:Y:S01]  /*0690*/  MOV R32, R11 ;  /* 0x0000000b00207202 */ /* 0x000fe20000000f00 */
[----:B------:R-:W-:Y:S01]  /*06a0*/  HADD2.F32 R41, -RZ, R41.H0_H0 ;  /* 0x20000029ff297230 */ /* 0x000fe20000004100 */
[----:B------:R-:W-:Y:S01]  /*06b0*/  SHF.R.U32.HI R31, RZ, 0x10, R11 ;  /* 0x00000010ff1f7819 */ /* 0x000fe2000001160b */
[----:B------:R-:W-:Y:S01]  /*06c0*/  HADD2.F32 R40, -RZ, R40.H0_H0 ;  /* 0x20000028ff287230 */ /* 0x000fe20000004100 */
[----:B------:R-:W-:Y:S01]  /*06d0*/  MOV R30, R12 ;  /* 0x0000000c001e7202 */ /* 0x000fe20000000f00 */
[----:B------:R-:W-:Y:S01]  /*06e0*/  HADD2.F32 R39, -RZ, R39.H0_H0 ;  /* 0x20000027ff277230 */ /* 0x000fe20000004100 */
[--C-:B------:R-:W-:Y:S01]  /*06f0*/  SHF.R.U64 R129, R12, 0x10, R13.reuse ;  /* 0x000000100c817819 */ /* 0x100fe2000000120d */
[----:B------:R-:W-:Y:S01]  /*0700*/  HADD2.F32 R38, -RZ, R38.H0_H0 ;  /* 0x20000026ff267230 */ /* 0x000fe20000004100 */
[----:B------:R-:W-:Y:S01]  /*0710*/  SHF.R.U32.HI R27, RZ, 0x10, R13 ;  /* 0x00000010ff1b7819 */ /* 0x000fe2000001160d */
[----:B------:R-:W-:Y:S01]  /*0720*/  HADD2.F32 R37, -RZ, R37.H0_H0 ;  /* 0x20000025ff257230 */ /* 0x000fe20000004100 */
[----:B------:R-:W-:Y:S01]  /*0730*/  MOV R26, R14 ;  /* 0x0000000e001a7202 */ /* 0x000fe20000000f00 */
[----:B------:R-:W-:Y:S01]  /*0740*/  HADD2.F32 R36, -RZ, R36.H0_H0 ;  /* 0x20000024ff247230 */ /* 0x000fe20000004100 */
[--C-:B------:R-:W-:Y:S01]  /*0750*/  SHF.R.U64 R128, R14, 0x10, R15.reuse ;  /* 0x000000100e807819 */ /* 0x100fe2000000120f */
[----:B------:R-:W-:Y:S01]  /*0760*/  HADD2.F32 R35, -RZ, R35.H0_H0 ;  /* 0x20000023ff237230 */ /* 0x000fe20000004100 */
[----:B------:R-:W-:Y:S01]  /*0770*/  MOV R2, R15 ;  /* 0x0000000f00027202 */ /* 0x000fe20000000f00 */
[----:B------:R-:W-:Y:S01]  /*0780*/  HADD2.F32 R34, -RZ, R34.H0_H0 ;  /* 0x20000022ff227230 */ /* 0x000fe20000004100 */
[----:B------:R-:W-:Y:S01]  /*0790*/  SHF.R.U32.HI R23, RZ, 0x10, R15 ;  /* 0x00000010ff177819 */ /* 0x000fe2000001160f */
[----:B------:R-:W-:Y:S01]  /*07a0*/  HADD2.F32 R33, -RZ, R33.H0_H0 ;  /* 0x20000021ff217230 */ /* 0x000fe20000004100 */
[----:B------:R-:W-:Y:S01]  /*07b0*/  SHF.R.U64 R127, R16, 0x10, R17 ;  /* 0x00000010107f7819 */ /* 0x000fe20000001211 */
        /* <DEDUP_REMOVED lines=19> */
[--C-:B------:R-:W-:Y:S01]  /*08f0*/  SHF.R.U64 R9, R24, 0x10, R25.reuse ;  /* 0x0000001018097819 */ /* 0x100fe20000001219 */
[----:B------:R-:W-:Y:S01]  /*0900*/  HADD2.F32 R24, -RZ, R2.H0_H0 ;  /* 0x20000002ff187230 */ /* 0x000fe20000004100 */
        /* <DEDUP_REMOVED lines=10> */
[----:B------:R-:W-:Y:S01]  /*09b0*/  PRMT R2, R130, 0x7610, R2 ;  /* 0x0000761082027816 */ /* 0x000fe20000000002 */
[----:B------:R-:W-:-:S02]  /*09c0*/  HADD2.F32 R17, -RZ, R17.H0_H0 ;  /* 0x20000011ff117230 */ /* 0x000fc40000004100 */
[----:B------:R-:W-:Y:S02]  /*09d0*/  HADD2.F32 R16, -RZ, R16.H0_H0 ;  /* 0x20000010ff107230 */ /* 0x000fe40000004100 */
[----:B------:R-:W-:Y:S02]  /*09e0*/  HADD2.F32 R15, -RZ, R15.H0_H0 ;  /* 0x2000000fff0f7230 */ /* 0x000fe40000004100 */
[----:B------:R-:W-:Y:S02]  /*09f0*/  HADD2.F32 R14, -RZ, R14.H0_H0 ;  /* 0x2000000eff0e7230 */ /* 0x000fe40000004100 */
[----:B------:R-:W-:Y:S02]  /*0a00*/  HADD2.F32 R13, -RZ, R13.H0_H0 ;  /* 0x2000000dff0d7230 */ /* 0x000fe40000004100 */
[----:B------:R-:W-:Y:S02]  /*0a10*/  HADD2.F32 R12, -RZ, R12.H0_H0 ;  /* 0x2000000cff0c7230 */ /* 0x000fe40000004100 */
        /* <DEDUP_REMOVED lines=8> */
[----:B0-----:R-:W-:Y:S02]  /*0aa0*/  HADD2.F32 R3, -RZ, R125.H0_H0 ;  /* 0x2000007dff037230 */ /* 0x001fe40000004100 */
.L_x_336:
[----:B------:R-:W-:-:S04]  /*0ab0*/  IMAD.MOV.U32 R195, RZ, RZ, 0x4 ;  /* 0x00000004ffc37424 */ /* 0x000fc800078e00ff */
[----:B------:R-:W-:-:S04]  /*0ac0*/  IMAD.WIDE R124, R132, R195, c[0x0][0x1a0] ;  /* 0x00006800847c7625 */ /* 0x000fc800078e02c3 */
[C---:B------:R-:W-:Y:S01]  /*0ad0*/  IMAD.WIDE R194, R132.reuse, R195, c[0x0][0x1a8] ;  /* 0x00006a0084c27625 */ /* 0x040fe200078e02c3 */
[----:B------:R0:W5:Y:S05]  /*0ae0*/  LDG.E R178, [R124.64] ;  /* 0x000000047cb27981 */ /* 0x00016a000c1e1900 */
[----:B------:R0:W5:Y:S01]  /*0af0*/  LDG.E R194, [R194.64] ;  /* 0x00000004c2c27981 */ /* 0x000162000c1e1900 */
[----:B------:R-:W-:Y:S01]  /*0b00*/  IMAD R0, R132, c[0x0][0x168], RZ ;  /* 0x00005a0084007a24 */ /* 0x000fe200078e02ff */
[----:B------:R-:W-:Y:S01]  /*0b10*/  BSSY B0, `(.L_x_305) ;  /* 0x0000057000007945 */ /* 0x000fe20003800000 */
[----:B------:R-:W-:Y:S02]  /*0b20*/  MOV R179, RZ ;  /* 0x000000ff00b37202 */ /* 0x000fe40000000f00 */
[----:B------:R-:W-:-:S02]  /*0b30*/  MOV R196, RZ ;  /* 0x000000ff00c47202 */ /* 0x000fc40000000f00 */
[----:B------:R-:W-:-:S04]  /*0b40*/  SHF.R.S32.HI R127, RZ, 0x1f, R0 ;  /* 0x0000001fff7f7819 */ /* 0x000fc80000011400 */
[----:B------:R-:W-:Y:S02]  /*0b50*/  LEA.HI R0, R127, R0, RZ, 0x2 ;  /* 0x000000007f007211 */ /* 0x000fe400078f10ff */
[----:B------:R-:W-:-:S04]  /*0b60*/  LOP3.LUT R127, R133, 0x7f, RZ, 0xc0, !PT ;  /* 0x0000007f857f7812 */ /* 0x000fc800078ec0ff */
[----:B------:R-:W-:-:S05]  /*0b70*/  LEA.HI.SX32 R0, R0, R127, 0x1e ;  /* 0x0000007f00007211 */ /* 0x000fca00078ff2ff */
[----:B------:R-:W-:Y:S01]  /*0b80*/  IMAD.MOV.U32 R197, RZ, RZ, R0 ;  /* 0x000000ffffc57224 */ /* 0x000fe200078e0000 */
[----:B------:R-:W-:Y:S05]  /*0b90*/  @!P6 BRA `(.L_x_306) ;  /* 0x000004e00000e947 */ /* 0x000fea0003800000 */
[C---:B0-----:R-:W-:Y:S02]  /*0ba0*/  LEA R124, P0, R0.reuse, c[0x0][0x188], 0x3 ;  /* 0x00006200007c7a11 */ /* 0x041fe400078018ff */
[----:B------:R-:W-:Y:S02]  /*0bb0*/  MOV R129, 0x8 ;  /* 0x0000000800817802 */ /* 0x000fe40000000f00 */
[----:B------:R-:W-:-:S03]  /*0bc0*/  LEA.HI.X R125, R0, c[0x0][0x18c], RZ, 0x3, P0 ;  /* 0x00006300007d7a11 */ /* 0x000fc600000f1cff */
[----:B------:R-:W-:-:S03]  /*0bd0*/  IMAD.WIDE.U32 R126, R0, R129, c[0x0][0x210] ;  /* 0x00008400007e7625 */ /* 0x000fc600078e0081 */
        /* <DEDUP_REMOVED lines=12> */
[--C-:B--2---:R-:W-:Y:S01]  /*0ca0*/  SHF.R.U64 R144, R124, 0x10, R125.reuse ;  /* 0x000000107c907819 */ /* 0x104fe2000000127d */
[----:B------:R-:W-:Y:S01]  /*0cb0*/  HADD2.F32 R145, -RZ, R125.H0_H0 ;  /* 0x2000007dff917230 */ /* 0x000fe20000004100 */
[----:B------:R-:W-:Y:S01]  /*0cc0*/  SHF.R.U32.HI R149, RZ, 0x10, R125 ;  /* 0x00000010ff957819 */ /* 0x000fe2000001167d */
[----:B------:R-:W-:Y:S01]  /*0cd0*/  HADD2.F32 R143, -RZ, R124.H0_H0 ;  /* 0x2000007cff8f7230 */ /* 0x000fe20000004100 */
[----:B---3--:R-:W-:Y:S01]  /*0ce0*/  MOV R130, R126 ;  /* 0x0000007e00827202 */ /* 0x008fe20000000f00 */
[----:B------:R-:W-:Y:S01]  /*0cf0*/  HADD2.F32 R125, -RZ, R144.H0_H0 ;  /* 0x20000090ff7d7230 */ /* 0x000fe20000004100 */
[----:B------:R-:W-:Y:S01]  /*0d00*/  SHF.R.U64 R126, R126, 0x10, R127 ;  /* 0x000000107e7e7819 */ /* 0x000fe2000000127f */
[----:B------:R-:W-:Y:S01]  /*0d10*/  HADD2.F32 R149, -RZ, R149.H0_H0 ;  /* 0x20000095ff957230 */ /* 0x000fe20000004100 */
[----:B----4-:R-:W-:Y:S01]  /*0d20*/  IMAD.MOV.U32 R124, RZ, RZ, R128 ;  /* 0x000000ffff7c7224 */ /* 0x010fe200078e0080 */
[----:B------:R-:W-:Y:S01]  /*0d30*/  SHF.R.U64 R148, R128, 0x10, R129 ;  /* 0x0000001080947819 */ /* 0x000fe20000001281 */
[C---:B------:R-:W-:Y:S01]  /*0d40*/  FADD.FTZ R147, -R142.reuse, R125 ;  /* 0x0000007d8e937221 */ /* 0x040fe20000010100 */
[----:B------:R-:W-:Y:S01]  /*0d50*/  MOV R128, R127 ;  /* 0x0000007f00807202 */ /* 0x000fe20000000f00 */
[----:B------:R-:W-:Y:S01]  /*0d60*/  HADD2.F32 R131, -RZ, R130.H0_H0 ;  /* 0x20000082ff837230 */ /* 0x000fe20000004100 */
[----:B------:R-:W-:Y:S01]  /*0d70*/  MOV R125, R129 ;  /* 0x00000081007d7202 */ /* 0x000fe20000000f00 */
[----:B------:R-:W-:Y:S01]  /*0d80*/  FADD.FTZ R145, -R142, R145 ;  /* 0x000000918e917221 */ /* 0x000fe20000010100 */
[----:B------:R-:W-:Y:S01]  /*0d90*/  SHF.R.U32.HI R130, RZ, 0x10, R127 ;  /* 0x00000010ff827819 */ /* 0x000fe2000001167f */
[----:B------:R-:W-:Y:S01]  /*0da0*/  HADD2.F32 R127, -RZ, R128.H0_H0 ;  /* 0x20000080ff7f7230 */ /* 0x000fe20000004100 */
[----:B------:R-:W-:Y:S01]  /*0db0*/  SHF.R.U32.HI R146, RZ, 0x10, R129 ;  /* 0x00000010ff927819 */ /* 0x000fe20000011681 */
[----:B------:R-:W-:Y:S01]  /*0dc0*/  HADD2.F32 R125, -RZ, R125.H0_H0 ;  /* 0x2000007dff7d7230 */ /* 0x000fe20000004100 */
[----:B------:R-:W-:Y:S01]  /*0dd0*/  FMUL.FTZ R145, R194, R145 ;  /* 0x00000091c2917220 */ /* 0x000fe20000410000 */
[----:B------:R-:W-:Y:S01]  /*0de0*/  HADD2.F32 R126, -RZ, R126.H0_H0 ;  /* 0x2000007eff7e7230 */ /* 0x000fe20000004100 */
[----:B------:R-:W-:Y:S01]  /*0df0*/  FMUL.FTZ R144, R36, R127 ;  /* 0x0000007f24907220 */ /* 0x000fe20000410000 */
[----:B------:R-:W-:Y:S01]  /*0e00*/  HADD2.F32 R129, -RZ, R124.H0_H0 ;  /* 0x2000007cff817230 */ /* 0x000fe20000004100 */
[C---:B------:R-:W-:Y:S01]  /*0e10*/  FADD.FTZ R143, -R142.reuse, R143 ;  /* 0x0000008f8e8f7221 */ /* 0x040fe20000010100 */
[----:B------:R-:W-:Y:S01]  /*0e20*/  HADD2.F32 R124, -RZ, R148.H0_H0 ;  /* 0x20000094ff7c7230 */ /* 0x000fe20000004100 */
[----:B------:R-:W-:Y:S01]  /*0e30*/  FADD.FTZ R149, -R142, R149 ;  /* 0x000000958e957221 */ /* 0x000fe20000010100 */
[----:B------:R-:W-:Y:S01]  /*0e40*/  HADD2.F32 R128, -RZ, R146.H0_H0 ;  /* 0x20000092ff807230 */ /* 0x000fe20000004100 */
[----:B------:R-:W-:Y:S01]  /*0e50*/  FMUL.FTZ R142, R38, R131 ;  /* 0x00000083268e7220 */ /* 0x000fe20000410000 */
[----:B------:R-:W-:Y:S01]  /*0e60*/  HADD2.F32 R130, -RZ, R130.H0_H0 ;  /* 0x20000082ff827230 */ /* 0x000fe20000004100 */
[----:B------:R-:W-:-:S02]  /*0e70*/  FADD.FTZ R102, R102, R125 ;  /* 0x0000007d66667221 */ /* 0x000fc40000010000 */
[-C--:B------:R-:W-:Y:S02]  /*0e80*/  FFMA.FTZ R144, R40, R125.reuse, R144 ;  /* 0x0000007d28907223 */ /* 0x080fe40000010090 */
[----:B------:R-:W-:Y:S02]  /*0e90*/  FFMA.FTZ R122, R145, R125, R122 ;  /* 0x0000007d917a7223 */ /* 0x000fe4000001007a */
[----:B------:R-:W-:Y:S02]  /*0ea0*/  FMUL.FTZ R125, R37, R126 ;  /* 0x0000007e257d7220 */ /* 0x000fe40000410000 */
[C---:B------:R-:W-:Y:S02]  /*0eb0*/  FMUL.FTZ R146, R194.reuse, R147 ;  /* 0x00000093c2927220 */ /* 0x040fe40000410000 */
[----:B------:R-:W-:Y:S02]  /*0ec0*/  FMUL.FTZ R143, R194, R143 ;  /* 0x0000008fc28f7220 */ /* 0x000fe40000410000 */
[----:B------:R-:W-:-:S02]  /*0ed0*/  FFMA.FTZ R142, R42, R129, R142 ;  /* 0x000000812a8e7223 */ /* 0x000fc4000001008e */
[----:B------:R-:W-:Y:S02]  /*0ee0*/  FADD.FTZ R101, R101, R124 ;  /* 0x0000007c65657221 */ /* 0x000fe40000010000 */
[-C--:B------:R-:W-:Y:S02]  /*0ef0*/  FFMA.FTZ R147, R41, R124.reuse, R125 ;  /* 0x0000007c29937223 */ /* 0x080fe4000001007d */
[----:B------:R-:W-:Y:S02]  /*0f00*/  FFMA.FTZ R121, R146, R124, R121 ;  /* 0x0000007c92797223 */ /* 0x000fe40000010079 */
[----:B------:R-:W-:Y:S02]  /*0f10*/  FADD.FTZ R124, RZ, R142 ;  /* 0x0000008eff7c7221 */ /* 0x000fe40000010000 */
[----:B------:R-:W-:Y:S02]  /*0f20*/  FFMA.FTZ R125, R143, R142, RZ ;  /* 0x0000008e8f7d7223 */ /* 0x000fe400000100ff */
[----:B------:R-:W-:-:S02]  /*0f30*/  FADD.FTZ R100, R100, R129 ;  /* 0x0000008164647221 */ /* 0x000fc40000010000 */
[----:B------:R-:W-:Y:S02]  /*0f40*/  FFMA.FTZ R120, R143, R129, R120 ;  /* 0x000000818f787223 */ /* 0x000fe40000010078 */
[----:B------:R-:W-:Y:S02]  /*0f50*/  FADD.FTZ R62, R62, R127 ;  /* 0x0000007f3e3e7221 */ /* 0x000fe40000010000 */
[----:B------:R-:W-:Y:S02]  /*0f60*/  FFMA.FTZ R82, R145, R127, R82 ;  /* 0x0000007f91527223 */ /* 0x000fe40000010052 */
[----:B------:R-:W-:Y:S02]  /*0f70*/  FMUL.FTZ R129, R35, R130 ;  /* 0x0000008223817220 */ /* 0x000fe40000410000 */
[----:B------:R-:W-:Y:S02]  /*0f80*/  FADD.FTZ R127, R124, R147 ;  /* 0x000000937c7f7221 */ /* 0x000fe40000010000 */
[----:B------:R-:W-:-:S02]  /*0f90*/  FFMA.FTZ R125, R146, R147, R125 ;  /* 0x00000093927d7223 */ /* 0x000fc4000001007d */
[----:B------:R-:W-:Y:S02]  /*0fa0*/  FMUL.FTZ R148, R194, R149 ;  /* 0x00000095c2947220 */ /* 0x000fe40000410000 */
        /* <DEDUP_REMOVED lines=13> */
.L_x_306:
[----:B0-----:R-:W-:Y:S05]  /*1080*/  BSYNC B0 ;  /* 0x0000000000007941 */ /* 0x001fea0003800000 */
.L_x_305:
[----:B------:R-:W-:Y:S01]  /*1090*/  BSSY B0, `(.L_x_307) ;  /* 0x0000050000007945 */ /* 0x000fe20003800000 */
[----:B------:R-:W-:Y:S05]  /*10a0*/  @!P5 BRA `(.L_x_308) ;  /* 0x000004e00000d947 */ /* 0x000fea0003800000 */
[----:B------:R-:W-:Y:S01]  /*10b0*/  LEA R124, P0, R197, c[0x0][0x188], 0x3 ;  /* 0x00006200c57c7a11 */ /* 0x000fe200078018ff */
[----:B------:R-:W-:-:S03]  /*10c0*/  IMAD.MOV.U32 R128, RZ, RZ, 0x8 ;  /* 0x00000008ff807424 */ /* 0x000fc600078e00ff */
[C---:B------:R-:W-:Y:S01]  /*10d0*/  LEA.HI.X R125, R197.reuse, c[0x0][0x18c], RZ, 0x3, P0 ;  /* 0x00006300c57d7a11 */ /* 0x040fe200000f1cff */
[----:B------:R-:W-:-:S04]  /*10e0*/  IMAD.WIDE.U32 R126, R197, R128, c[0x0][0x210] ;  /* 0x00008400c57e7625 */ /* 0x000fc800078e0080 */
[----:B------:R-:W-:Y:S01]  /*10f0*/  IMAD.WIDE.U32 R128, R197, R128, c[0x0][0x208] ;  /* 0x00008200c5807625 */ /* 0x000fe200078e0080 */
        /* <DEDUP_REMOVED lines=17> */
[C---:B------:R-:W-:Y:S01]  /*1210*/  FADD.FTZ R151, -R157.reuse, R124 ;  /* 0x0000007c9d977221 */ /* 0x040fe20000010100 */
[----:B------:R-:W-:Y:S01]  /*1220*/  HADD2.F32 R152, -RZ, R152.H0_H0 ;  /* 0x20000098ff987230 */ /* 0x000fe20000004100 */
[----:B----4-:R-:W-:Y:S01]  /*1230*/  MOV R124, R128 ;  /* 0x00000080007c7202 */ /* 0x010fe20000000f00 */
[----:B------:R-:W-:Y:S01]  /*1240*/  HADD2.F32 R131, -RZ, R130.H0_H0 ;  /* 0x20000082ff837230 */ /* 0x000fe20000004100 */
[----:B------:R-:W-:Y:S01]  /*1250*/  SHF.R.U64 R156, R128, 0x10, R129 ;  /* 0x00000010809c7819 */ /* 0x000fe20000001281 */
[C---:B------:R-:W-:Y:S01]  /*1260*/  FADD.FTZ R155, -R157.reuse, R125 ;  /* 0x0000007d9d9b7221 */ /* 0x040fe20000010100 */
[----:B------:R-:W-:Y:S01]  /*1270*/  MOV R128, R127 ;  /* 0x0000007f00807202 */ /* 0x000fe20000000f00 */
[----:B------:R-:W-:Y:S01]  /*1280*/  IMAD.MOV.U32 R125, RZ, RZ, R129 ;  /* 0x000000ffff7d7224 */ /* 0x000fe200078e0081 */
[--C-:B------:R-:W-:Y:S01]  /*1290*/  SHF.R.U64 R126, R126, 0x10, R127.reuse ;  /* 0x000000107e7e7819 */ /* 0x100fe2000000127f */
[C---:B------:R-:W-:Y:S01]  /*12a0*/  FADD.FTZ R153, -R157.reuse, R150 ;  /* 0x000000969d997221 */ /* 0x040fe20000010100 */
[----:B------:R-:W-:Y:S01]  /*12b0*/  SHF.R.U32.HI R130, RZ, 0x10, R127 ;  /* 0x00000010ff827819 */ /* 0x000fe2000001167f */
[----:B------:R-:W-:Y:S01]  /*12c0*/  HADD2.F32 R127, -RZ, R128.H0_H0 ;  /* 0x20000080ff7f7230 */ /* 0x000fe20000004100 */
[----:B------:R-:W-:Y:S01]  /*12d0*/  FADD.FTZ R157, -R157, R152 ;  /* 0x000000989d9d7221 */ /* 0x000fe20000010100 */
[----:B------:R-:W-:Y:S01]  /*12e0*/  SHF.R.U32.HI R154, RZ, 0x10, R129 ;  /* 0x00000010ff9a7819 */ /* 0x000fe20000011681 */
[----:B------:R-:W-:Y:S01]  /*12f0*/  HADD2.F32 R125, -RZ, R125.H0_H0 ;  /* 0x2000007dff7d7230 */ /* 0x000fe20000004100 */
[----:B------:R-:W-:Y:S01]  /*1300*/  FMUL.FTZ R153, R194, R153 ;  /* 0x00000099c2997220 */ /* 0x000fe20000410000 */
[----:B------:R-:W-:Y:S01]  /*1310*/  HADD2.F32 R126, -RZ, R126.H0_H0 ;  /* 0x2000007eff7e7230 */ /* 0x000fe20000004100 */
[----:B------:R-:W-:Y:S01]  /*1320*/  FMUL.FTZ R152, R28, R127 ;  /* 0x0000007f1c987220 */ /* 0x000fe20000410000 */
[----:B------:R-:W-:Y:S01]  /*1330*/  HADD2.F32 R129, -RZ, R124.H0_H0 ;  /* 0x2000007cff817230 */ /* 0x000fe20000004100 */
[----:B------:R-:W-:Y:S01]  /*1340*/  FMUL.FTZ R150, R30, R131 ;  /* 0x000000831e967220 */ /* 0x000fe20000410000 */
[----:B------:R-:W-:Y:S01]  /*1350*/  HADD2.F32 R124, -RZ, R156.H0_H0 ;  /* 0x2000009cff7c7230 */ /* 0x000fe20000004100 */
[----:B------:R-:W-:Y:S01]  /*1360*/  FADD.FTZ R98, R98, R125 ;  /* 0x0000007d62627221 */ /* 0x000fe20000010000 */
[----:B------:R-:W-:Y:S01]  /*1370*/  HADD2.F32 R128, -RZ, R154.H0_H0 ;  /* 0x2000009aff807230 */ /* 0x000fe20000004100 */
[-C--:B------:R-:W-:Y:S01]  /*1380*/  FFMA.FTZ R152, R32, R125.reuse, R152 ;  /* 0x0000007d20987223 */ /* 0x080fe20000010098 */
[----:B------:R-:W-:Y:S01]  /*1390*/  HADD2.F32 R130, -RZ, R130.H0_H0 ;  /* 0x20000082ff827230 */ /* 0x000fe20000004100 */
[----:B------:R-:W-:-:S02]  /*13a0*/  FFMA.FTZ R118, R153, R125, R118 ;  /* 0x0000007d99767223 */ /* 0x000fc40000010076 */
[----:B------:R-:W-:Y:S02]  /*13b0*/  FMUL.FTZ R125, R29, R126 ;  /* 0x0000007e1d7d7220 */ /* 0x000fe40000410000 */
[C---:B------:R-:W-:Y:S02]  /*13c0*/  FMUL.FTZ R154, R194.reuse, R155 ;  /* 0x0000009bc29a7220 */ /* 0x040fe40000410000 */
[----:B------:R-:W-:Y:S02]  /*13d0*/  FMUL.FTZ R151, R194, R151 ;  /* 0x00000097c2977220 */ /* 0x000fe40000410000 */
[----:B------:R-:W-:Y:S02]  /*13e0*/  FFMA.FTZ R150, R34, R129, R150 ;  /* 0x0000008122967223 */ /* 0x000fe40000010096 */
[----:B------:R-:W-:Y:S02]  /*13f0*/  FADD.FTZ R97, R97, R124 ;  /* 0x0000007c61617221 */ /* 0x000fe40000010000 */
[----:B------:R-:W-:-:S02]  /*1400*/  FFMA.FTZ R155, R33, R124, R125 ;  /* 0x0000007c219b7223 */ /* 0x000fc4000001007d */
[----:B------:R-:W-:Y:S02]  /*1410*/  FFMA.FTZ R117, R154, R124, R117 ;  /* 0x0000007c9a757223 */ /* 0x000fe40000010075 */
[----:B------:R-:W-:Y:S02]  /*1420*/  FADD.FTZ R124, R179, R150 ;  /* 0x00000096b37c7221 */ /* 0x000fe40000010000 */
[C---:B------:R-:W-:Y:S02]  /*1430*/  FFMA.FTZ R196, R151.reuse, R150, R196 ;  /* 0x0000009697c47223 */ /* 0x040fe400000100c4 */
        /* <DEDUP_REMOVED lines=21> */
.L_x_308:
[----:B------:R-:W-:Y:S05]  /*1590*/  BSYNC B0 ;  /* 0x0000000000007941 */ /* 0x000fea0003800000 */
.L_x_307:
        /* <DEDUP_REMOVED lines=21> */
[----:B------:R-:W-:-:S02]  /*16f0*/  HADD2.F32 R158, -RZ, R125.H0_H0 ;  /* 0x2000007dff9e7230 */ /* 0x000fc40000004100 */
[----:B------:R-:W-:Y:S01]  /*1700*/  HADD2.F32 R125, -RZ, R159.H0_H0 ;  /* 0x2000009fff7d7230 */ /* 0x000fe20000004100 */
[C---:B------:R-:W-:Y:S01]  /*1710*/  FADD.FTZ R159, -R165.reuse, R124 ;  /* 0x0000007ca59f7221 */ /* 0x040fe20000010100 */
[----:B------:R-:W-:Y:S01]  /*1720*/  HADD2.F32 R160, -RZ, R160.H0_H0 ;  /* 0x200000a0ffa07230 */ /* 0x000fe20000004100 */
[----:B---3--:R-:W-:Y:S01]  /*1730*/  IMAD.MOV.U32 R130, RZ, RZ, R126 ;  /* 0x000000ffff827224 */ /* 0x008fe200078e007e */
[----:B------:R-:W-:Y:S01]  /*1740*/  SHF.R.U64 R126, R126, 0x10, R127 ;  /* 0x000000107e7e7819 */ /* 0x000fe2000000127f */
[C---:B------:R-:W-:Y:S01]  /*1750*/  FADD.FTZ R163, -R165.reuse, R125 ;  /* 0x0000007da5a37221 */ /* 0x040fe20000010100 */
[----:B----4-:R-:W-:Y:S01]  /*1760*/  MOV R124, R128 ;  /* 0x00000080007c7202 */ /* 0x010fe20000000f00 */
[C---:B------:R-:W-:Y:S01]  /*1770*/  FADD.FTZ R161, -R165.reuse, R158 ;  /* 0x0000009ea5a17221 */ /* 0x040fe20000010100 */
[----:B------:R-:W-:Y:S01]  /*1780*/  SHF.R.U64 R164, R128, 0x10, R129 ;  /* 0x0000001080a47819 */ /* 0x000fe20000001281 */
[--C-:B------:R-:W-:Y:S01]  /*1790*/  IMAD.MOV.U32 R128, RZ, RZ, R127.reuse ;  /* 0x000000ffff807224 */ /* 0x100fe200078e007f */
        /* <DEDUP_REMOVED lines=48> */
.L_x_310:
[----:B------:R-:W-:Y:S05]  /*1aa0*/  BSYNC B0 ;  /* 0x0000000000007941 */ /* 0x000fea0003800000 */
.L_x_309:
        /* <DEDUP_REMOVED lines=24> */
[----:B---3--:R-:W-:Y:S01]  /*1c30*/  MOV R130, R126 ;  /* 0x0000007e00827202 */ /* 0x008fe20000000f00 */
[----:B------:R-:W-:Y:S01]  /*1c40*/  HADD2.F32 R180, -RZ, R180.H0_H0 ;  /* 0x200000b4ffb47230 */ /* 0x000fe20000004100 */
[----:B------:R-:W-:Y:S01]  /*1c50*/  SHF.R.U64 R126, R126, 0x10, R127 ;  /* 0x000000107e7e7819 */ /* 0x000fe2000000127f */
[C---:B------:R-:W-:Y:S01]  /*1c60*/  FADD.FTZ R183, -R185.reuse, R125 ;  /* 0x0000007db9b77221 */ /* 0x040fe20000010100 */
[----:B----4-:R-:W-:Y:S01]  /*1c70*/  SHF.R.U64 R184, R128, 0x10, R129 ;  /* 0x0000001080b87819 */ /* 0x010fe20000001281 */
[----:B------:R-:W-:Y:S01]  /*1c80*/  IMAD.MOV.U32 R124, RZ, RZ, R128 ;  /* 0x000000ffff7c7224 */ /* 0x000fe200078e0080 */
[----:B------:R-:W-:Y:S01]  /*1c90*/  MOV R128, R127 ;  /* 0x0000007f00807202 */ /* 0x000fe20000000f00 */
[----:B------:R-:W-:Y:S01]  /*1ca0*/  HADD2.F32 R131, -RZ, R130.H0_H0 ;  /* 0x20000082ff837230 */ /* 0x000fe20000004100 */
[----:B------:R-:W-:Y:S01]  /*1cb0*/  MOV R125, R129 ;  /* 0x00000081007d7202 */ /* 0x000fe20000000f00 */
        /* <DEDUP_REMOVED lines=47> */
.L_x_312:
[----:B------:R-:W-:Y:S05]  /*1fb0*/  BSYNC B0 ;  /* 0x0000000000007941 */ /* 0x000fea0003800000 */
.L_x_311:
        /* <DEDUP_REMOVED lines=16> */
[----:B-----5:R-:W-:Y:S02]  /*20c0*/  FSEL R193, R178, RZ, !P0 ;  /* 0x000000ffb2c17208 */ /* 0x020fe40004000000 */
[----:B--2---:R-:W-:Y:S02]  /*20d0*/  MOV R186, R128 ;  /* 0x0000008000ba7202 */ /* 0x004fe40000000f00 */
[----:B------:R-:W-:Y:S01]  /*20e0*/  SHF.R.U64 R191, R128, 0x10, R129 ;  /* 0x0000001080bf7819 */ /* 0x000fe20000001281 */
[----:B---3--:R-:W-:Y:S01]  /*20f0*/  IMAD.MOV.U32 R128, RZ, RZ, R126 ;  /* 0x000000ffff807224 */ /* 0x008fe200078e007e */
[----:B------:R-:W-:Y:S02]  /*2100*/  SHF.R.U64 R190, R126, 0x10, R127 ;  /* 0x000000107ebe7819 */ /* 0x000fe4000000127f */
[----:B------:R-:W-:Y:S01]  /*2110*/  MOV R188, R129 ;  /* 0x0000008100bc7202 */ /* 0x000fe20000000f00 */
[----:B----4-:R-:W-:Y:S01]  /*2120*/  HADD2.F32 R130, -RZ, R125.H0_H0 ;  /* 0x2000007dff827230 */ /* 0x010fe20000004100 */
[----:B------:R-:W-:-:S02]  /*2130*/  SHF.R.U32.HI R195, RZ, 0x10, R129 ;  /* 0x00000010ffc37819 */ /* 0x000fc40000011681 */
[----:B------:R-:W-:Y:S01]  /*2140*/  SHF.R.U64 R126, R124, 0x10, R125 ;  /* 0x000000107c7e7819 */ /* 0x000fe2000000127d */
[----:B------:R-:W-:Y:S01]  /*2150*/  HADD2.F32 R124, -RZ, R124.H0_H0 ;  /* 0x2000007cff7c7230 */ /* 0x000fe20000004100 */
[----:B------:R-:W-:Y:S01]  /*2160*/  MOV R129, R127 ;  /* 0x0000007f00817202 */ /* 0x000fe20000000f00 */
[C---:B------:R-:W-:Y:S01]  /*2170*/  FADD.FTZ R189, -R193.reuse, R130 ;  /* 0x00000082c1bd7221 */ /* 0x040fe20000010100 */
[----:B------:R-:W-:Y:S01]  /*2180*/  SHF.R.U32.HI R192, RZ, 0x10, R127 ;  /* 0x00000010ffc07819 */ /* 0x000fe2000001167f */
[----:B------:R-:W-:Y:S01]  /*2190*/  HADD2.F32 R126, -RZ, R126.H0_H0 ;  /* 0x2000007eff7e7230 */ /* 0x000fe20000004100 */
[----:B------:R-:W-:Y:S01]  /*21a0*/  SHF.R.U32.HI R127, RZ, 0x10, R125 ;  /* 0x00000010ff7f7819 */ /* 0x000fe2000001167d */
[C---:B------:R-:W-:Y:S01]  /*21b0*/  FADD.FTZ R187, -R193.reuse, R124 ;  /* 0x0000007cc1bb7221 */ /* 0x040fe20000010100 */
[----:B------:R-:W-:Y:S01]  /*21c0*/  HADD2.F32 R125, -RZ, R186.H0_H0 ;  /* 0x200000baff7d7230 */ /* 0x000fe20000004100 */
[C---:B------:R-:W-:Y:S01]  /*21d0*/  FMUL.FTZ R189, R194.reuse, R189 ;  /* 0x000000bdc2bd7220 */ /* 0x040fe20000410000 */
[----:B------:R-:W-:Y:S01]  /*21e0*/  HADD2.F32 R129, -RZ, R129.H0_H0 ;  /* 0x20000081ff817230 */ /* 0x000fe20000004100 */
[----:B------:R-:W-:Y:S01]  /*21f0*/  FADD.FTZ R131, -R193, R126 ;  /* 0x0000007ec1837221 */ /* 0x000fe20000010100 */
[----:B------:R-:W-:Y:S01]  /*2200*/  HADD2.F32 R178, -RZ, R127.H0_H0 ;  /* 0x2000007fffb27230 */ /* 0x000fe20000004100 */
[----:B------:R-:W-:Y:S01]  /*2210*/  FMUL.FTZ R187, R194, R187 ;  /* 0x000000bbc2bb7220 */ /* 0x000fe20000410000 */
[----:B------:R-:W-:Y:S01]  /*2220*/  HADD2.F32 R127, -RZ, R128.H0_H0 ;  /* 0x20000080ff7f7230 */ /* 0x000fe20000004100 */
[----:B------:R-:W-:Y:S01]  /*2230*/  FADD.FTZ R84, R84, R125 ;  /* 0x0000007d54547221 */ /* 0x000fe20000010000 */
[----:B------:R-:W-:Y:S01]  /*2240*/  HADD2.F32 R126, -RZ, R190.H0_H0 ;  /* 0x200000beff7e7230 */ /* 0x000fe20000004100 */
[----:B------:R-:W-:Y:S01]  /*2250*/  FMUL.FTZ R190, R194, R131 ;  /* 0x00000083c2be7220 */ /* 0x000fe20000410000 */
[----:B------:R-:W-:Y:S01]  /*2260*/  HADD2.F32 R124, -RZ, R191.H0_H0 ;  /* 0x200000bfff7c7230 */ /* 0x000fe20000004100 */
[----:B------:R-:W-:Y:S01]  /*2270*/  FMUL.FTZ R186, R6, R127 ;  /* 0x0000007f06ba7220 */ /* 0x000fe20000410000 */
[----:B------:R-:W-:Y:S01]  /*2280*/  HADD2.F32 R130, -RZ, R192.H0_H0 ;  /* 0x200000c0ff827230 */ /* 0x000fe20000004100 */
[----:B------:R-:W-:Y:S01]  /*2290*/  FMUL.FTZ R191, R5, R126 ;  /* 0x0000007e05bf7220 */ /* 0x000fe20000410000 */
[----:B------:R-:W-:Y:S01]  /*22a0*/  HADD2.F32 R128, -RZ, R195.H0_H0 ;  /* 0x200000c3ff807230 */ /* 0x000fe20000004100 */
[----:B------:R-:W-:-:S02]  /*22b0*/  FFMA.FTZ R186, R10, R125, R186 ;  /* 0x0000007d0aba7223 */ /* 0x000fc400000100ba */
[----:B------:R-:W-:Y:S01]  /*22c0*/  FFMA.FTZ R104, R187, R125, R104 ;  /* 0x0000007dbb687223 */ /* 0x000fe20000010068 */
[----:B------:R-:W-:Y:S01]  /*22d0*/  HADD2.F32 R125, -RZ, R188.H0_H0 ;  /* 0x200000bcff7d7230 */ /* 0x000fe20000004100 */
[----:B------:R-:W-:Y:S02]  /*22e0*/  FMUL.FTZ R188, R4, R129 ;  /* 0x0000008104bc7220 */ /* 0x000fe40000410000 */
[----:B------:R-:W-:Y:S02]  /*22f0*/  FADD.FTZ R85, R85, R124 ;  /* 0x0000007c55557221 */ /* 0x000fe40000010000 */
[-C--:B------:R-:W-:Y:S02]  /*2300*/  FFMA.FTZ R191, R9, R124.reuse, R191 ;  /* 0x0000007c09bf7223 */ /* 0x080fe400000100bf */
[----:B------:R-:W-:Y:S02]  /*2310*/  FFMA.FTZ R105, R190, R124, R105 ;  /* 0x0000007cbe697223 */ /* 0x000fe40000010069 */
[----:B------:R-:W-:-:S02]  /*2320*/  FADD.FTZ R124, R179, R186 ;  /* 0x000000bab37c7221 */ /* 0x000fc40000010000 */
[----:B------:R-:W-:Y:S02]  /*2330*/  FFMA.FTZ R196, R187, R186, R196 ;  /* 0x000000babbc47223 */ /* 0x000fe400000100c4 */
[----:B------:R-:W-:Y:S02]  /*2340*/  FADD.FTZ R193, -R193, R178 ;  /* 0x000000b2c1c17221 */ /* 0x000fe40000010100 */
[----:B------:R-:W-:Y:S02]  /*2350*/  FADD.FTZ R86, R86, R125 ;  /* 0x0000007d56567221 */ /* 0x000fe40000010000 */
[-C--:B------:R-:W-:Y:S02]  /*2360*/  FFMA.FTZ R188, R8, R125.reuse, R188 ;  /* 0x0000007d08bc7223 */ /* 0x080fe400000100bc */
[----:B------:R-:W-:Y:S02]  /*2370*/  FFMA.FTZ R106, R189, R125, R106 ;  /* 0x0000007dbd6a7223 */ /* 0x000fe4000001006a */
[----:B------:R-:W-:-:S02]  /*2380*/  FADD.FTZ R45, R45, R126 ;  /* 0x0000007e2d2d7221 */ /* 0x000fc40000010000 */
[----:B------:R-:W-:Y:S02]  /*2390*/  FFMA.FTZ R65, R190, R126, R65 ;  /* 0x0000007ebe417223 */ /* 0x000fe40000010041 */
[----:B------:R-:W-:Y:S02]  /*23a0*/  FMUL.FTZ R126, R3, R130 ;  /* 0x00000082037e7220 */ /* 0x000fe40000410000 */
[----:B------:R-:W-:Y:S02]  /*23b0*/  FADD.FTZ R125, R124, R191 ;  /* 0x000000bf7c7d7221 */ /* 0x000fe40000010000 */
[----:B------:R-:W-:Y:S02]  /*23c0*/  FFMA.FTZ R196, R190, R191, R196 ;  /* 0x000000bfbec47223 */ /* 0x000fe400000100c4 */
[----:B------:R-:W-:Y:S02]  /*23d0*/  FMUL.FTZ R192, R194, R193 ;  /* 0x000000c1c2c07220 */ /* 0x000fe40000410000 */
        /* <DEDUP_REMOVED lines=8> */
[C---:B------:R-:W-:Y:S02]  /*2460*/  FFMA.FTZ R107, R192.reuse, R128, R107 ;  /* 0x00000080c06b7223 */ /* 0x040fe4000001006b */
[----:B------:R-:W-:Y:S02]  /*2470*/  FADD.FTZ R47, R47, R130 ;  /* 0x000000822f2f7221 */ /* 0x000fe40000010000 */
[----:B------:R-:W-:Y:S02]  /*2480*/  FFMA.FTZ R67, R192, R130, R67 ;  /* 0x00000082c0437223 */ /* 0x000fe40000010043 */
[----:B------:R-:W-:Y:S02]  /*2490*/  FADD.FTZ R179, R124, R193 ;  /* 0x000000c17cb37221 */ /* 0x000fe40000010000 */
[----:B------:R-:W-:-:S02]  /*24a0*/  FFMA.FTZ R196, R192, R193, R196 ;  /* 0x000000c1c0c47223 */ /* 0x000fc400000100c4 */
.L_x_314:
[----:B------:R-:W-:Y:S05]  /*24b0*/  BSYNC B0 ;  /* 0x0000000000007941 */ /* 0x000fea0003800000 */
.L_x_313:
[----:B------:R-:W-:Y:S02]  /*24c0*/  LOP3.LUT P1, RZ, R2, 0xff, RZ, 0xc0, !PT ;  /* 0x000000ff02ff7812 */ /* 0x000fe4000782c0ff */
[----:B------:R-:W-:-:S02]  /*24d0*/  SHF.R.U32.HI R126, RZ, 0x5, R133 ;  /* 0x00000005ff7e7819 */ /* 0x000fc40000011685 */
[----:B------:R-:W-:Y:S02]  /*24e0*/  LOP3.LUT P0, RZ, R133, 0x1f, RZ, 0xc0, !PT ;  /* 0x0000001f85ff7812 */ /* 0x000fe4000780c0ff */
[----:B------:R-:W-:-:S07]  /*24f0*/  LOP3.LUT R195, R126, 0x7fffffc, RZ, 0xc0, !PT ;  /* 0x07fffffc7ec37812 */ /* 0x000fce00078ec0ff */
[----:B------:R-:W-:Y:S01]  /*2500*/  @!P1 IADD3 R195, R195, 0x4, RZ ;  /* 0x00000004c3c39810 */ /* 0x000fe20007ffe0ff */
[----:B------:R-:W-:Y:S05]  /*2510*/  BRA.DIV ~URZ, `(.L_x_315) ;  /* 0x00001f327f007947 */ /* 0x000fea000b800000 */
[----:B------:R0:W1:Y:S02]  /*2520*/  SHFL.DOWN PT, R128, R179, 0x10, 0x1f ;  /* 0x0a001f00b3807f89 */ /* 0x00006400000e0000 */
.L_x_345:
        /* <DEDUP_REMOVED lines=18> */
.L_x_346:
[----:B------:R-:W-:Y:S01]  /*2650*/  @!P0 LOP3.LUT R126, R126, 0x3, RZ, 0xc0, !PT ;  /* 0x000000037e7e8812 */ /* 0x000fe200078ec0ff */
[----:B01----:R-:W-:Y:S01]  /*2660*/  FADD.FTZ R179, R196, R179 ;  /* 0x000000b3c4b37221 */ /* 0x003fe20000010000 */
[----:B------:R-:W-:Y:S01]  /*2670*/  WARPSYNC 0xffffffff ;  /* 0xffffffff00007948 */ /* 0x000fe20003800000 */
[----:B--2---:R-:W-:Y:S01]  /*2680*/  FADD.FTZ R178, R131, R130 ;  /* 0x0000008283b27221 */ /* 0x004fe20000010000 */
[----:B------:R-:W-:Y:S01]  /*2690*/  @!P0 IADD3 R196, R195, R126, RZ ;  /* 0x0000007ec3c48210 */ /* 0x000fe20007ffe0ff */
[----:B------:R-:W-:Y:S04]  /*26a0*/  BSSY B0, `(.L_x_317) ;  /* 0x000005c000007945 */ /* 0x000fe80003800000 */
        /* <DEDUP_REMOVED lines=27> */
[----:B------:R-:W-:Y:S02]  /*2860*/  FFMA.FTZ R130, R148, R178, R179 ;  /* 0x000000b294827223 */ /* 0x000fe400000100b3 */
[----:B------:R-:W-:Y:S02]  /*2870*/  FADD.FTZ R125, R142, -R125 ;  /* 0x8000007d8e7d7221 */ /* 0x000fe40000010000 */
[--C-:B------:R-:W-:Y:S01]  /*2880*/  @P0 SHF.R.U64 R126, R174, 0x10, R175.reuse ;  /* 0x00000010ae7e0819 */ /* 0x100fe200000012af */
[----:B------:R-:W-:Y:S02]  /*2890*/  @P0 IMAD.MOV.U32 R128, RZ, RZ, R175 ;  /* 0x000000ffff800224 */ /* 0x000fe400078e00af */
[C---:B------:R-:W-:Y:S02]  /*28a0*/  FMUL.FTZ R129, R194.reuse, R129 ;  /* 0x00000081c2817220 */ /* 0x040fe40000410000 */
[----:B------:R-:W-:Y:S01]  /*28b0*/  @P0 HADD2.F32 R124, -RZ, R126.H0_H0 ;  /* 0x2000007eff7c0230 */ /* 0x000fe20000004100 */
[----:B------:R-:W-:-:S02]  /*28c0*/  FMUL.FTZ R126, R194, R125 ;  /* 0x0000007dc27e7220 */ /* 0x000fc40000410000 */
[----:B------:R-:W-:Y:S02]  /*28d0*/  FADD.FTZ R131, R149, -R130 ;  /* 0x8000008295837221 */ /* 0x000fe40000010000 */
[----:B------:R-:W-:Y:S01]  /*28e0*/  @P0 FADD.FTZ R127, R127, R124 ;  /* 0x0000007c7f7f0221 */ /* 0x000fe20000010000 */
[----:B------:R-:W-:Y:S01]  /*28f0*/  @P0 MOV R124, R174 ;  /* 0x000000ae007c0202 */ /* 0x000fe20000000f00 */
[----:B------:R-:W-:Y:S02]  /*2900*/  FMUL.FTZ R131, R194, R131 ;  /* 0x00000083c2837220 */ /* 0x000fe40000410000 */
[----:B------:R0:W1:Y:S02]  /*2910*/  F2F.F16.F32 R198, R127 ;  /* 0x0000007f00c67304 */ /* 0x0000640000200800 */
[----:B------:R-:W-:Y:S02]  /*2920*/  @P0 HADD2.F32 R125, -RZ, R124.H0_H0 ;  /* 0x2000007cff7d0230 */ /* 0x000fe40000004100 */
[----:B------:R-:W-:Y:S01]  /*2930*/  @P0 HADD2.F32 R124, -RZ, R128.H0_H0 ;  /* 0x20000080ff7c0230 */ /* 0x000fe20000004100 */
[----:B------:R-:W-:-:S02]  /*2940*/  @P0 SHF.R.U32.HI R128, RZ, 0x10, R175 ;  /* 0x00000010ff800819 */ /* 0x000fc400000116af */
[----:B------:R-:W-:Y:S02]  /*2950*/  @P0 FADD.FTZ R126, R126, R125 ;  /* 0x0000007d7e7e0221 */ /* 0x000fe40000010000 */
[----:B------:R-:W-:Y:S01]  /*2960*/  @P0 FADD.FTZ R129, R129, R124 ;  /* 0x0000007c81810221 */ /* 0x000fe20000010000 */
[----:B------:R-:W-:Y:S01]  /*2970*/  @P0 HADD2.F32 R124, -RZ, R128.H0_H0 ;  /* 0x20000080ff7c0230 */ /* 0x000fe20000004100 */
[----:B0-----:R-:W-:Y:S01]  /*2980*/  @P1 F2FP.PACK_AB R127, RZ, R127 ;  /* 0x0000007fff7f123e */ /* 0x001fe200000000ff */
[----:B------:R-:W-:Y:S03]  /*2990*/  F2F.F16.F32 R195, R126 ;  /* 0x0000007e00c37304 */ /* 0x000fe60000200800 */
[----:B------:R-:W-:Y:S01]  /*29a0*/  @P0 FADD.FTZ R131, R131, R124 ;  /* 0x0000007c83830221 */ /* 0x000fe20000010000 */
[----:B------:R-:W-:Y:S02]  /*29b0*/  @P1 F2FP.PACK_AB R124, RZ, R126 ;  /* 0x0000007eff7c123e */ /* 0x000fe400000000ff */
[----:B------:R-:W-:-:S02]  /*29c0*/  @P1 PRMT R135, R127, 0x7610, R135 ;  /* 0x000076107f871816 */ /* 0x000fc40000000087 */
[----:B------:R-:W-:Y:S01]  /*29d0*/  @P1 PRMT R134, R124, 0x7610, R134 ;  /* 0x000076107c861816 */ /* 0x000fe20000000086 */
[----:B------:R-:W0:Y:S01]  /*29e0*/  F2F.F16.F32 R197, R131 ;  /* 0x0000008300c57304 */ /* 0x000e220000200800 */
[----:B------:R-:W-:Y:S02]  /*29f0*/  @P1 F2FP.PACK_AB R124, RZ, R129 ;  /* 0x00000081ff7c123e */ /* 0x000fe400000000ff */
[----:B------:R-:W-:Y:S02]  /*2a00*/  @P1 F2FP.PACK_AB R125, RZ, R131 ;  /* 0x00000083ff7d123e */ /* 0x000fe400000000ff */
[----:B------:R-:W-:Y:S02]  /*2a10*/  @P1 PRMT R136, R124, 0x7610, R136 ;  /* 0x000076107c881816 */ /* 0x000fe40000000088 */
[----:B------:R-:W-:Y:S01]  /*2a20*/  @P1 PRMT R137, R125, 0x7610, R137 ;  /* 0x000076107d891816 */ /* 0x000fe20000000089 */
[----:B------:R2:W3:Y:S01]  /*2a30*/  F2F.F16.F32 R196, R129 ;  /* 0x0000008100c47304 */ /* 0x0004e20000200800 */
[----:B------:R-:W-:Y:S01]  /*2a40*/  ISETP.NE.U32.AND P1, PT, RZ, c[0x0][0x258], PT ;  /* 0x00009600ff007a0c */ /* 0x000fe20003f25070 */
[----:B-1----:R-:W-:Y:S01]  /*2a50*/  IMAD.WIDE.U32 R124, R198, 0x10000, RZ ;  /* 0x00010000c67c7825 */ /* 0x002fe200078e00ff */
[----:B------:R-:W-:-:S02]  /*2a60*/  ISETP.NE.U32.AND P0, PT, RZ, c[0x0][0x250], PT ;  /* 0x00009400ff007a0c */ /* 0x000fc40003f05070 */
[----:B------:R-:W-:Y:S02]  /*2a70*/  ISETP.NE.AND.EX P1, PT, RZ, c[0x0][0x25c], PT, P1 ;  /* 0x00009700ff007a0c */ /* 0x000fe40003f25310 */
[----:B------:R-:W-:Y:S01]  /*2a80*/  ISETP.NE.AND.EX P0, PT, RZ, c[0x0][0x254], PT, P0 ;  /* 0x00009500ff007a0c */ /* 0x000fe20003f05300 */
[----:B--2---:R-:W-:Y:S01]  /*2a90*/  HFMA2.MMA R129, -RZ, RZ, 0, 4.76837158203125e-07 ;  /* 0x00000008ff817435 */ /* 0x004fe200000001ff */
[----:B0-----:R-:W-:Y:S02]  /*2aa0*/  SHF.L.U32 R127, R197, 0x10, RZ ;  /* 0x00000010c57f7819 */ /* 0x001fe400000006ff */
[----:B------:R-:W-:Y:S02]  /*2ab0*/  LOP3.LUT R124, R124, R195, RZ, 0xfc, !PT ;  /* 0x000000c37c7c7212 */ /* 0x000fe400078efcff */
[----:B---3--:R-:W-:-:S05]  /*2ac0*/  LOP3.LUT R125, R125, R127, R196, 0xfe, !PT ;  /* 0x0000007f7d7d7212 */ /* 0x008fca00078efec4 */
[----:B------:R-:W-:Y:S01]  /*2ad0*/  IMAD.WIDE.U32 R126, R0, R129, c[0x0][0x248] ;  /* 0x00009200007e7625 */ /* 0x000fe200078e0081 */
[----:B------:R-:W-:Y:S05]  /*2ae0*/  @!P1 BRA `(.L_x_319) ;  /* 0x0000008000009947 */ /* 0x000fea0003800000 */
[----:B------:R-:W-:Y:S02]  /*2af0*/  LOP3.LUT R128, R135, 0xffff, RZ, 0xc0, !PT ;  /* 0x0000ffff87807812 */ /* 0x000fe400078ec0ff */
[----:B------:R-:W-:Y:S02]  /*2b00*/  PRMT R131, R136, 0x5410, R137 ;  /* 0x0000541088837816 */ /* 0x000fe40000000089 */
[----:B------:R-:W-:Y:S01]  /*2b10*/  MOV R199, 0x8 ;  /* 0x0000000800c77802 */ /* 0x000fe20000000f00 */
[----:B------:R-:W-:-:S05]  /*2b20*/  IMAD.WIDE.U32 R128, R128, 0x10000, RZ ;  /* 0x0001000080807825 */ /* 0x000fca00078e00ff */
[----:B------:R-:W-:Y:S01]  /*2b30*/  LOP3.LUT R129, R131, R129, RZ, 0xfc, !PT ;  /* 0x0000008183817212 */ /* 0x000fe200078efcff */
[----:B------:R-:W-:Y:S01]  /*2b40*/  IMAD.WIDE.U32 R130, R0, R199, c[0x0][0x258] ;  /* 0x0000960000827625 */ /* 0x000fe200078e00c7 */
[----:B------:R-:W-:-:S05]  /*2b50*/  LOP3.LUT R128, R128, 0xffff, R134, 0xf8, !PT ;  /* 0x0000ffff80807812 */ /* 0x000fca00078ef886 */
[----:B------:R0:W-:Y:S02]  /*2b60*/  STG.E.64 [R130.64], R128 ;  /* 0x0000008082007986 */ /* 0x0001e4000c101b04 */
.L_x_319:
        /* <DEDUP_REMOVED lines=14> */
.L_x_320:
[----:B------:R-:W-:Y:S02]  /*2c50*/  IADD3 R0, R0, 0x80, RZ ;  /* 0x0000008000007810 */ /* 0x000fe40007ffe0ff */
.L_x_318:
[----:B------:R-:W-:Y:S05]  /*2c60*/  BSYNC B0 ;  /* 0x0000000000007941 */ /* 0x000fea0003800000 */
.L_x_317:
        /* <DEDUP_REMOVED lines=14> */
[----:B------:R-:W-:Y:S01]  /*2d50*/  @P0 SHF.R.U64 R126, R172, 0x10, R173 ;  /* 0x00000010ac7e0819 */ /* 0x000fe200000012ad */
[C---:B------:R-:W-:Y:S01]  /*2d60*/  FMUL.FTZ R129, R194.reuse, R129 ;  /* 0x00000081c2817220 */ /* 0x040fe20000410000 */
[----:B------:R-:W-:Y:S01]  /*2d70*/  @P0 MOV R128, R173 ;  /* 0x000000ad00800202 */ /* 0x000fe20000000f00 */
[----:B------:R-:W-:Y:S02]  /*2d80*/  FADD.FTZ R131, R157, -R130 ;  /* 0x800000829d837221 */ /* 0x000fe40000010000 */
[----:B------:R-:W-:Y:S01]  /*2d90*/  @P0 HADD2.F32 R124, -RZ, R126.H0_H0 ;  /* 0x2000007eff7c0230 */ /* 0x000fe20000004100 */
[----:B------:R-:W-:-:S02]  /*2da0*/  FMUL.FTZ R126, R194, R125 ;  /* 0x0000007dc27e7220 */ /* 0x000fc40000410000 */
[----:B------:R-:W-:Y:S02]  /*2db0*/  FMUL.FTZ R131, R194, R131 ;  /* 0x00000083c2837220 */ /* 0x000fe40000410000 */
[----:B------:R-:W-:Y:S02]  /*2dc0*/  @P0 FADD.FTZ R127, R127, R124 ;  /* 0x0000007c7f7f0221 */ /* 0x000fe40000010000 */
[----:B------:R-:W-:Y:S02]  /*2dd0*/  @P0 IMAD.MOV.U32 R124, RZ, RZ, R172 ;  /* 0x000000ffff7c0224 */ /* 0x000fe400078e00ac */
[----:B------:R0:W1:Y:S03]  /*2de0*/  F2F.F16.F32 R198, R127 ;  /* 0x0000007f00c67304 */ /* 0x0000660000200800 */
[----:B------:R-:W-:Y:S02]  /*2df0*/  @P0 HADD2.F32 R125, -RZ, R124.H0_H0 ;  /* 0x2000007cff7d0230 */ /* 0x000fe40000004100 */
[----:B------:R-:W-:Y:S01]  /*2e00*/  @P0 HADD2.F32 R124, -RZ, R128.H0_H0 ;  /* 0x20000080ff7c0230 */ /* 0x000fe20000004100 */
[----:B------:R-:W-:-:S02]  /*2e10*/  @P0 SHF.R.U32.HI R128, RZ, 0x10, R173 ;  /* 0x00000010ff800819 */ /* 0x000fc400000116ad */
[----:B------:R-:W-:Y:S01]  /*2e20*/  @P0 FADD.FTZ R126, R126, R125 ;  /* 0x0000007d7e7e0221 */ /* 0x000fe20000010000 */
[----:B0-----:R-:W-:Y:S01]  /*2e30*/  @P1 F2FP.PACK_AB R127, RZ, R127 ;  /* 0x0000007fff7f123e */ /* 0x001fe200000000ff */
[----:B------:R-:W-:Y:S01]  /*2e40*/  @P0 FADD.FTZ R129, R129, R124 ;  /* 0x0000007c81810221 */ /* 0x000fe20000010000 */
[----:B------:R-:W-:Y:S01]  /*2e50*/  @P0 HADD2.F32 R124, -RZ, R128.H0_H0 ;  /* 0x20000080ff7c0230 */ /* 0x000fe20000004100 */
[----:B------:R-:W-:Y:S01]  /*2e60*/  F2F.F16.F32 R195, R126 ;  /* 0x0000007e00c37304 */ /* 0x000fe20000200800 */
[----:B------:R-:W-:-:S03]  /*2e70*/  @P1 PRMT R135, R127, 0x7610, R135 ;  /* 0x000076107f871816 */ /* 0x000fc60000000087 */
[----:B------:R-:W-:Y:S01]  /*2e80*/  @P0 FADD.FTZ R131, R131, R124 ;  /* 0x0000007c83830221 */ /* 0x000fe20000010000 */
[----:B------:R-:W-:Y:S02]  /*2e90*/  ISETP.NE.U32.AND P0, PT, RZ, c[0x0][0x258], PT ;  /* 0x00009600ff007a0c */ /* 0x000fe40003f05070 */
[----:B------:R-:W-:Y:S01]  /*2ea0*/  @P1 F2FP.PACK_AB R124, RZ, R126 ;  /* 0x0000007eff7c123e */ /* 0x000fe200000000ff */
[----:B------:R-:W0:Y:S01]  /*2eb0*/  F2F.F16.F32 R197, R131 ;  /* 0x0000008300c57304 */ /* 0x000e220000200800 */
[----:B------:R-:W-:Y:S02]  /*2ec0*/  ISETP.NE.AND.EX P0, PT, RZ, c[0x0][0x25c], PT, P0 ;  /* 0x00009700ff007a0c */ /* 0x000fe40003f05300 */
[----:B------:R-:W-:Y:S02]  /*2ed0*/  @P1 PRMT R134, R124, 0x7610, R134 ;  /* 0x000076107c861816 */ /* 0x000fe40000000086 */
[----:B------:R-:W-:Y:S02]  /*2ee0*/  @P1 F2FP.PACK_AB R124, RZ, R129 ;  /* 0x00000081ff7c123e */ /* 0x000fe400000000ff */
[----:B------:R-:W-:Y:S01]  /*2ef0*/  @P1 F2FP.PACK_AB R125, RZ, R131 ;  /* 0x00000083ff7d123e */ /* 0x000fe200000000ff */
[----:B------:R2:W3:Y:S01]  /*2f00*/  F2F.F16.F32 R196, R129 ;  /* 0x0000008100c47304 */ /* 0x0004e20000200800 */
[----:B------:R-:W-:-:S02]  /*2f10*/  @P1 PRMT R136, R124, 0x7610, R136 ;  /* 0x000076107c881816 */ /* 0x000fc40000000088 */
[----:B------:R-:W-:Y:S01]  /*2f20*/  @P1 PRMT R137, R125, 0x7610, R137 ;  /* 0x000076107d891816 */ /* 0x000fe20000000089 */
[----:B-1----:R-:W-:Y:S01]  /*2f30*/  IMAD.WIDE.U32 R124, R198, 0x10000, RZ ;  /* 0x00010000c67c7825 */ /* 0x002fe200078e00ff */
[----:B------:R-:W-:Y:S02]  /*2f40*/  ISETP.NE.U32.AND P1, PT, RZ, c[0x0][0x250], PT ;  /* 0x00009400ff007a0c */ /* 0x000fe40003f25070 */
[----:B0-----:R-:W-:Y:S01]  /*2f50*/  SHF.L.U32 R127, R197, 0x10, RZ ;  /* 0x00000010c57f7819 */ /* 0x001fe200000006ff */
[----:B--2---:R-:W-:Y:S01]  /*2f60*/  HFMA2.MMA R129, -RZ, RZ, 0, 4.76837158203125e-07 ;  /* 0x00000008ff817435 */ /* 0x004fe200000001ff */
[----:B------:R-:W-:Y:S02]  /*2f70*/  ISETP.NE.AND.EX P1, PT, RZ, c[0x0][0x254], PT, P1 ;  /* 0x00009500ff007a0c */ /* 0x000fe40003f25310 */
[----:B------:R-:W-:Y:S02]  /*2f80*/  LOP3.LUT R124, R124, R195, RZ, 0xfc, !PT ;  /* 0x000000c37c7c7212 */ /* 0x000fe400078efcff */
[----:B---3--:R-:W-:-:S05]  /*2f90*/  LOP3.LUT R125, R125, R127, R196, 0xfe, !PT ;  /* 0x0000007f7d7d7212 */ /* 0x008fca00078efec4 */
        /* <DEDUP_REMOVED lines=10> */
.L_x_323:
        /* <DEDUP_REMOVED lines=14> */
.L_x_324:
[----:B------:R-:W-:Y:S02]  /*3120*/  IADD3 R0, R0, 0x80, RZ ;  /* 0x0000008000007810 */ /* 0x000fe40007ffe0ff */
.L_x_322:
[----:B------:R-:W-:Y:S05]  /*3130*/  BSYNC B0 ;  /* 0x0000000000007941 */ /* 0x000fea0003800000 */
.L_x_321:
        /* <DEDUP_REMOVED lines=21> */
[----:B------:R-:W-:Y:S01]  /*3290*/  @P0 FADD.FTZ R127, R127, R124 ;  /* 0x0000007c7f7f0221 */ /* 0x000fe20000010000 */
[----:B------:R-:W-:-:S03]  /*32a0*/  @P0 MOV R124, R170 ;  /* 0x000000aa007c0202 */ /* 0x000fc60000000f00 */
[----:B------:R0:W1:Y:S02]  /*32b0*/  F2F.F16.F32 R198, R127 ;  /* 0x0000007f00c67304 */ /* 0x0000640000200800 */
[----:B------:R-:W-:Y:S02]  /*32c0*/  @P0 HADD2.F32 R125, -RZ, R124.H0_H0 ;  /* 0x2000007cff7d0230 */ /* 0x000fe40000004100 */
[----:B------:R-:W-:Y:S01]  /*32d0*/  @P0 HADD2.F32 R124, -RZ, R128.H0_H0 ;  /* 0x20000080ff7c0230 */ /* 0x000fe20000004100 */
[----:B------:R-:W-:Y:S02]  /*32e0*/  @P0 SHF.R.U32.HI R128, RZ, 0x10, R171 ;  /* 0x00000010ff800819 */ /* 0x000fe400000116ab */
[----:B------:R-:W-:Y:S02]  /*32f0*/  @P0 FADD.FTZ R126, R126, R125 ;  /* 0x0000007d7e7e0221 */ /* 0x000fe40000010000 */
[----:B------:R-:W-:Y:S01]  /*3300*/  @P0 FADD.FTZ R129, R129, R124 ;  /* 0x0000007c81810221 */ /* 0x000fe20000010000 */
[----:B------:R-:W-:Y:S01]  /*3310*/  @P0 HADD2.F32 R124, -RZ, R128.H0_H0 ;  /* 0x20000080ff7c0230 */ /* 0x000fe20000004100 */
[----:B------:R-:W-:Y:S01]  /*3320*/  F2F.F16.F32 R195, R126 ;  /* 0x0000007e00c37304 */ /* 0x000fe20000200800 */
[----:B0-----:R-:W-:-:S03]  /*3330*/  @P1 F2FP.PACK_AB R127, RZ, R127 ;  /* 0x0000007fff7f123e */ /* 0x001fc600000000ff */
        /* <DEDUP_REMOVED lines=12> */
[----:B------:R-:W-:Y:S02]  /*3400*/  @P1 PRMT R135, R127, 0x7610, R135 ;  /* 0x000076107f871816 */ /* 0x000fe40000000087 */
[----:B------:R-:W-:Y:S02]  /*3410*/  ISETP.NE.U32.AND P1, PT, RZ, c[0x0][0x250], PT ;  /* 0x00009400ff007a0c */ /* 0x000fe40003f25070 */
[----:B0-----:R-:W-:Y:S01]  /*3420*/  SHF.L.U32 R127, R197, 0x10, RZ ;  /* 0x00000010c57f7819 */ /* 0x001fe200000006ff */
[----:B--2---:R-:W-:Y:S01]  /*3430*/  IMAD.MOV.U32 R129, RZ, RZ, 0x8 ;  /* 0x00000008ff817424 */ /* 0x004fe200078e00ff */
[----:B------:R-:W-:Y:S02]  /*3440*/  ISETP.NE.AND.EX P1, PT, RZ, c[0x0][0x254], PT, P1 ;  /* 0x00009500ff007a0c */ /* 0x000fe40003f25310 */
[----:B------:R-:W-:-:S02]  /*3450*/  LOP3.LUT R124, R124, R195, RZ, 0xfc, !PT ;  /* 0x000000c37c7c7212 */ /* 0x000fc400078efcff */
[----:B---3--:R-:W-:Y:S01]  /*3460*/  LOP3.LUT R125, R125, R127, R196, 0xfe, !PT ;  /* 0x0000007f7d7d7212 */ /* 0x008fe200078efec4 */
[----:B------:R-:W-:Y:S01]  /*3470*/  IMAD.WIDE.U32 R126, R0, R129, c[0x0][0x248] ;  /* 0x00009200007e7625 */ /* 0x000fe200078e0081 */
[----:B------:R-:W-:Y:S06]  /*3480*/  @!P0 BRA `(.L_x_327) ;  /* 0x0000008000008947 */ /* 0x000fec0003800000 */
        /* <DEDUP_REMOVED lines=8> */
.L_x_327:
        /* <DEDUP_REMOVED lines=14> */
.L_x_328:
[----:B------:R-:W-:Y:S02]  /*35f0*/  IADD3 R0, R0, 0x80, RZ ;  /* 0x0000008000007810 */ /* 0x000fe40007ffe0ff */
.L_x_326:
[----:B------:R-:W-:Y:S05]  /*3600*/  BSYNC B0 ;  /* 0x0000000000007941 */ /* 0x000fea0003800000 */
.L_x_325:
        /* <DEDUP_REMOVED lines=42> */
[----:B------:R-:W-:Y:S02]  /*38b0*/  @P1 PRMT R136, R124, 0x7610, R136 ;  /* 0x000076107c881816 */ /* 0x000fe40000000088 */
[----:B------:R-:W-:Y:S01]  /*38c0*/  @P1 PRMT R137, R125, 0x7610, R137 ;  /* 0x000076107d891816 */ /* 0x000fe20000000089 */
[----:B-1----:R-:W-:Y:S01]  /*38d0*/  IMAD.WIDE.U32 R124, R198, 0x10000, RZ ;  /* 0x00010000c67c7825 */ /* 0x002fe200078e00ff */
[----:B------:R-:W-:Y:S01]  /*38e0*/  ISETP.NE.U32.AND P1, PT, RZ, c[0x0][0x250], PT ;  /* 0x00009400ff007a0c */ /* 0x000fe20003f25070 */
[----:B--2---:R-:W-:Y:S02]  /*38f0*/  HFMA2.MMA R129, -RZ, RZ, 0, 4.76837158203125e-07 ;  /* 0x00000008ff817435 */ /* 0x004fe400000001ff */
[----:B0-----:R-:W-:Y:S01]  /*3900*/  IMAD.U32 R127, R197, 0x10000, RZ ;  /* 0x00010000c57f7824 */ /* 0x001fe200078e00ff */
[----:B------:R-:W-:Y:S02]  /*3910*/  ISETP.NE.AND.EX P1, PT, RZ, c[0x0][0x254], PT, P1 ;  /* 0x00009500ff007a0c */ /* 0x000fe40003f25310 */
[----:B------:R-:W-:-:S02]  /*3920*/  LOP3.LUT R124, R124, R195, RZ, 0xfc, !PT ;  /* 0x000000c37c7c7212 */ /* 0x000fc400078efcff */
[----:B---3--:R-:W-:-:S03]  /*3930*/  LOP3.LUT R125, R125, R127, R196, 0xfe, !PT ;  /* 0x0000007f7d7d7212 */ /* 0x008fc600078efec4 */
        /* <DEDUP_REMOVED lines=10> */
.L_x_331:
        /* <DEDUP_REMOVED lines=14> */
.L_x_332:
[----:B------:R-:W-:Y:S02]  /*3ac0*/  IADD3 R0, R0, 0x80, RZ ;  /* 0x0000008000007810 */ /* 0x000fe40007ffe0ff */
.L_x_330:
[----:B------:R-:W-:Y:S05]  /*3ad0*/  BSYNC B0 ;  /* 0x0000000000007941 */ /* 0x000fea0003800000 */
.L_x_329:
        /* <DEDUP_REMOVED lines=14> */
[----:B------:R-:W-:Y:S01]  /*3bc0*/  @P1 SHF.R.U64 R124, R166, 0x10, R167 ;  /* 0x00000010a67c1819 */ /* 0x000fe200000012a7 */
[----:B------:R-:W-:Y:S01]  /*3bd0*/  FADD.FTZ R125, R186, -R125 ;  /* 0x8000007dba7d7221 */ /* 0x000fe20000010000 */
[----:B------:R-:W-:Y:S01]  /*3be0*/  @P1 MOV R126, R167 ;  /* 0x000000a7007e1202 */ /* 0x000fe20000000f00 */
[----:B------:R-:W-:Y:S01]  /*3bf0*/  FADD.FTZ R131, R193, -R178 ;  /* 0x800000b2c1837221 */ /* 0x000fe20000010000 */
[----:B------:R-:W-:Y:S01]  /*3c00*/  @P1 SHF.R.U32.HI R128, RZ, 0x10, R167 ;  /* 0x00000010ff801819 */ /* 0x000fe200000116a7 */
[----:B------:R-:W-:-:S02]  /*3c10*/  @P1 HADD2.F32 R124, -RZ, R124.H0_H0 ;  /* 0x2000007cff7c1230 */ /* 0x000fc40000004100 */
[----:B------:R-:W-:Y:S01]  /*3c20*/  @P1 HADD2.F32 R126, -RZ, R126.H0_H0 ;  /* 0x2000007eff7e1230 */ /* 0x000fe20000004100 */
[C---:B------:R-:W-:Y:S02]  /*3c30*/  FMUL.FTZ R131, R194.reuse, R131 ;  /* 0x00000083c2837220 */ /* 0x040fe40000410000 */
[----:B------:R-:W-:Y:S02]  /*3c40*/  @P1 FADD.FTZ R127, R127, R124 ;  /* 0x0000007c7f7f1221 */ /* 0x000fe40000010000 */
[----:B------:R-:W-:Y:S02]  /*3c50*/  @P1 IMAD.MOV.U32 R124, RZ, RZ, R166 ;  /* 0x000000ffff7c1224 */ /* 0x000fe400078e00a6 */
[----:B------:R-:W-:Y:S01]  /*3c60*/  @P1 FADD.FTZ R129, R129, R126 ;  /* 0x0000007e81811221 */ /* 0x000fe20000010000 */
[----:B------:R-:W0:Y:S01]  /*3c70*/  F2F.F16.F32 R196, R127 ;  /* 0x0000007f00c47304 */ /* 0x000e220000200800 */
[----:B------:R-:W-:Y:S01]  /*3c80*/  FMUL.FTZ R126, R194, R125 ;  /* 0x0000007dc27e7220 */ /* 0x000fe20000410000 */
[----:B------:R-:W-:-:S02]  /*3c90*/  @P1 HADD2.F32 R125, -RZ, R124.H0_H0 ;  /* 0x2000007cff7d1230 */ /* 0x000fc40000004100 */
[----:B------:R-:W-:-:S03]  /*3ca0*/  @P1 HADD2.F32 R124, -RZ, R128.H0_H0 ;  /* 0x20000080ff7c1230 */ /* 0x000fc60000004100 */
[----:B------:R-:W-:Y:S01]  /*3cb0*/  @P1 FADD.FTZ R126, R126, R125 ;  /* 0x0000007d7e7e1221 */ /* 0x000fe20000010000 */
[----:B------:R1:W-:Y:S01]  /*3cc0*/  F2F.F16.F32 R178, R129 ;  /* 0x0000008100b27304 */ /* 0x0003e20000200800 */
[----:B------:R-:W-:Y:S01]  /*3cd0*/  @P1 FADD.FTZ R131, R131, R124 ;  /* 0x0000007c83831221 */ /* 0x000fe20000010000 */
[----:B------:R-:W-:Y:S02]  /*3ce0*/  ISETP.NE.U32.AND P1, PT, RZ, c[0x0][0x258], PT ;  /* 0x00009600ff007a0c */ /* 0x000fe40003f25070 */
[----:B------:R-:W-:Y:S02]  /*3cf0*/  @P0 F2FP.PACK_AB R124, RZ, R126 ;  /* 0x0000007eff7c023e */ /* 0x000fe400000000ff */
[----:B------:R-:W-:Y:S02]  /*3d00*/  ISETP.NE.AND.EX P1, PT, RZ, c[0x0][0x25c], PT, P1 ;  /* 0x00009700ff007a0c */ /* 0x000fe40003f25310 */
[----:B------:R-:W2:Y:S01]  /*3d10*/  F2F.F16.F32 R194, R131 ;  /* 0x0000008300c27304 */ /* 0x000ea20000200800 */
[----:B------:R-:W-:-:S02]  /*3d20*/  @P0 PRMT R134, R124, 0x7610, R134 ;  /* 0x000076107c860816 */ /* 0x000fc40000000086 */
[----:B------:R-:W-:Y:S01]  /*3d30*/  @P0 F2FP.PACK_AB R124, RZ, R129 ;  /* 0x00000081ff7c023e */ /* 0x000fe200000000ff */
[----:B-1----:R-:W-:Y:S01]  /*3d40*/  HFMA2.MMA R129, -RZ, RZ, 0, 4.76837158203125e-07 ;  /* 0x00000008ff817435 */ /* 0x002fe200000001ff */
[----:B------:R-:W-:Y:S02]  /*3d50*/  @P0 F2FP.PACK_AB R125, RZ, R131 ;  /* 0x00000083ff7d023e */ /* 0x000fe400000000ff */
[----:B------:R-:W-:Y:S01]  /*3d60*/  @P0 F2FP.PACK_AB R127, RZ, R127 ;  /* 0x0000007fff7f023e */ /* 0x000fe200000000ff */
[----:B------:R1:W3:Y:S01]  /*3d70*/  F2F.F16.F32 R179, R126 ;  /* 0x0000007e00b37304 */ /* 0x0002e20000200800 */
[----:B------:R-:W-:Y:S02]  /*3d80*/  @P0 PRMT R136, R124, 0x7610, R136 ;  /* 0x000076107c880816 */ /* 0x000fe40000000088 */
[----:B------:R-:W-:Y:S01]  /*3d90*/  @P0 PRMT R137, R125, 0x7610, R137 ;  /* 0x000076107d890816 */ /* 0x000fe20000000089 */
[----:B0-----:R-:W-:Y:S01]  /*3da0*/  IMAD.WIDE.U32 R124, R196, 0x10000, RZ ;  /* 0x00010000c47c7825 */ /* 0x001fe200078e00ff */
[----:B------:R-:W-:-:S02]  /*3db0*/  @P0 PRMT R135, R127, 0x7610, R135 ;  /* 0x000076107f870816 */ /* 0x000fc40000000087 */
[----:B------:R-:W-:Y:S02]  /*3dc0*/  ISETP.NE.U32.AND P0, PT, RZ, c[0x0][0x250], PT ;  /* 0x00009400ff007a0c */ /* 0x000fe40003f05070 */
[----:B--2---:R-:W-:-:S04]  /*3dd0*/  SHF.L.U32 R127, R194, 0x10, RZ ;  /* 0x00000010c27f7819 */ /* 0x004fc800000006ff */
[----:B------:R-:W-:Y:S01]  /*3de0*/  LOP3.LUT R125, R125, R127, R178, 0xfe, !PT ;  /* 0x0000007f7d7d7212 */ /* 0x000fe200078efeb2 */
[----:B-1----:R-:W-:Y:S01]  /*3df0*/  IMAD.WIDE.U32 R126, R0, R129, c[0x0][0x248] ;  /* 0x00009200007e7625 */ /* 0x002fe200078e0081 */
[----:B---3--:R-:W-:Y:S01]  /*3e00*/  LOP3.LUT R124, R124, R179, RZ, 0xfc, !PT ;  /* 0x000000b37c7c7212 */ /* 0x008fe200078efcff */
        /* <DEDUP_REMOVED lines=9> */
.L_x_335:
        /* <DEDUP_REMOVED lines=15> */
.L_x_334:
[----:B-1----:R-:W-:Y:S05]  /*3f90*/  BSYNC B0 ;  /* 0x0000000000007941 */ /* 0x002fea0003800000 */
.L_x_333:
[----:B------:R-:W-:Y:S02]  /*3fa0*/  IADD3 R132, R132, c[0x0][0x160], RZ ;  /* 0x0000580084847a10 */ /* 0x000fe40007ffe0ff */
[----:B------:R-:W-:Y:S02]  /*3fb0*/  LOP3.LUT P1, RZ, R2, 0xff, RZ, 0xc0, !PT ;  /* 0x000000ff02ff7812 */ /* 0x000fe4000782c0ff */
[----:B------:R-:W-:Y:S02]  /*3fc0*/  ISETP.GE.AND P0, PT, R132, c[0x0][0x164], PT ;  /* 0x0000590084007a0c */ /* 0x000fe40003f06270 */
[----:B------:R-:W-:-:S11]  /*3fd0*/  SEL R2, RZ, 0x1, P1 ;  /* 0x00000001ff027807 */ /* 0x000fd60000800000 */
[----:B0-----:R-:W-:Y:S01]  /*3fe0*/  @P0 CALL.REL.NOINC `(.L_x_304) ;  /* 0x0000001000000944 */ /* 0x001fe20003c00000 */
[----:B------:R-:W-:Y:S05]  /*3ff0*/  BRA `(.L_x_336) ;  /* 0xffffcab000007947 */ /* 0x000fea000383ffff */
.L_x_304:
        /* <DEDUP_REMOVED lines=18> */
.L_x_338:
[----:B------:R-:W-:Y:S05]  /*4120*/  BSYNC B0 ;  /* 0x0000000000007941 */ /* 0x000fea0003800000 */
.L_x_337:
        /* <DEDUP_REMOVED lines=12> */
.L_x_340:
[----:B------:R-:W-:Y:S05]  /*41f0*/  BSYNC B0 ;  /* 0x0000000000007941 */ /* 0x000fea0003800000 */
.L_x_339:
[----:B------:R-:W-:Y:S01]  /*4200*/  BSSY B0, `(.L_x_341) ;  /* 0x000000c000007945 */ /* 0x000fe20003800000 */
[----:B------:R-:W-:Y:S05]  /*4210*/  @!P4 BRA `(.L_x_342) ;  /* 0x000000a00000c947 */ /* 0x000fea0003800000 */
[----:B0----5:R-:W-:-:S10]  /*4220*/  HFMA2.MMA R9, -RZ, RZ, 0, 9.5367431640625e-07 ;  /* 0x00000010ff097435 */ /* 0x021fd400000001ff */
        /* <DEDUP_REMOVED lines=9> */
.L_x_342:
[----:B------:R-:W-:Y:S05]  /*42c0*/  BSYNC B0 ;  /* 0x0000000000007941 */ /* 0x000fea0003800000 */
.L_x_341:
        /* <DEDUP_REMOVED lines=12> */
.L_x_344:
[----:B------:R-:W-:Y:S05]  /*4390*/  BSYNC B0 ;  /* 0x0000000000007941 */ /* 0x000fea0003800000 */
.L_x_343:
        /* <DEDUP_REMOVED lines=11> */
.L_x_315:
[----:B-----5:R-:W-:Y:S01]  /*4450*/  HFMA2.MMA R178, -RZ, RZ, 0, 9.5367431640625e-07 ;  /* 0x00000010ffb27435 */ /* 0x020fe200000001ff */
[----:B------:R-:W-:Y:S01]  /*4460*/  MOV R129, R179 ;  /* 0x000000b300817202 */ /* 0x000fe20000000f00 */
[----:B------:R-:W-:Y:S01]  /*4470*/  IMAD.MOV.U32 R198, RZ, RZ, -0x1 ;  /* 0xffffffffffc67424 */ /* 0x000fe200078e00ff */
[----:B------:R-:W-:-:S02]  /*4480*/  MOV R197, 0x1f ;  /* 0x0000001f00c57802 */ /* 0x000fc40000000f00 */
[----:B------:R-:W-:Y:S02]  /*4490*/  MOV R124, 0x44b0 ;  /* 0x000044b0007c7802 */ /* 0x000fe40000000f00 */
[----:B------:R-:W-:Y:S05]  /*44a0*/  CALL.REL.NOINC `($__internal_12_$__cuda_sm70_shflsync_down_p) ;  /* 0x0000046000007944 */ /* 0x000fea0003c00000 */
[----:B-1----:R-:W-:Y:S01]  /*44b0*/  MOV R128, R129 ;  /* 0x0000008100807202 */ /* 0x002fe20000000f00 */
[----:B0-----:R-:W-:Y:S05]  /*44c0*/  BRA `(.L_x_345) ;  /* 0xffffe06000007947 */ /* 0x001fea000383ffff */
.L_x_316:
[----:B-----5:R-:W-:Y:S01]  /*44d0*/  HFMA2.MMA R178, -RZ, RZ, 0, 9.5367431640625e-07 ;  /* 0x00000010ffb27435 */ /* 0x020fe200000001ff */
[----:B------:R-:W-:Y:S01]  /*44e0*/  MOV R129, R196 ;  /* 0x000000c400817202 */ /* 0x000fe20000000f00 */
[----:B------:R-:W-:Y:S01]  /*44f0*/  IMAD.MOV.U32 R197, RZ, RZ, 0x1f ;  /* 0x0000001fffc57424 */ /* 0x000fe200078e00ff */
[----:B------:R-:W-:Y:S02]  /*4500*/  MOV R198, 0xffffffff ;  /* 0xffffffff00c67802 */ /* 0x000fe40000000f00 */
[----:B------:R-:W-:Y:S02]  /*4510*/  MOV R124, 0x4530 ;  /* 0x00004530007c7802 */ /* 0x000fe40000000f00 */
[----:B01----:R-:W-:Y:S05]  /*4520*/  CALL.REL.NOINC `($__internal_12_$__cuda_sm70_shflsync_down_p) ;  /* 0x000003e000007944 */ /* 0x003fea0003c00000 */
[----:B------:R-:W-:Y:S01]  /*4530*/  FADD.FTZ R128, R128, R179 ;  /* 0x000000b380807221 */ /* 0x000fe20000010000 */
[----:B0-----:R-:W-:Y:S01]  /*4540*/  HFMA2.MMA R178, -RZ, RZ, 0, 4.76837158203125e-07 ;  /* 0x00000008ffb27435 */ /* 0x001fe200000001ff */
[----:B-1----:R-:W-:Y:S01]  /*4550*/  FADD.FTZ R196, R196, R129 ;  /* 0x00000081c4c47221 */ /* 0x002fe20000010000 */
[----:B------:R-:W-:Y:S01]  /*4560*/  MOV R197, 0x1f ;  /* 0x0000001f00c57802 */ /* 0x000fe20000000f00 */
[----:B------:R-:W-:Y:S01]  /*4570*/  IMAD.MOV.U32 R198, RZ, RZ, -0x1 ;  /* 0xffffffffffc67424 */ /* 0x000fe200078e00ff */
[----:B------:R-:W-:-:S02]  /*4580*/  MOV R129, R128 ;  /* 0x0000008000817202 */ /* 0x000fc40000000f00 */
[----:B------:R-:W-:Y:S02]  /*4590*/  MOV R124, 0x45b0 ;  /* 0x000045b0007c7802 */ /* 0x000fe40000000f00 */
[----:B------:R-:W-:Y:S05]  /*45a0*/  CALL.REL.NOINC `($__internal_12_$__cuda_sm70_shflsync_down_p) ;  /* 0x0000036000007944 */ /* 0x000fea0003c00000 */
[----:B0-----:R-:W-:Y:S01]  /*45b0*/  HFMA2.MMA R197, -RZ, RZ, 0, 1.847743988037109375e-06 ;  /* 0x0000001fffc57435 */ /* 0x001fe200000001ff */
[----:B-1----:R-:W-:Y:S01]  /*45c0*/  MOV R127, R129 ;  /* 0x00000081007f7202 */ /* 0x002fe20000000f00 */
[----:B------:R-:W-:Y:S01]  /*45d0*/  IMAD.MOV.U32 R178, RZ, RZ, 0x8 ;  /* 0x00000008ffb27424 */ /* 0x000fe200078e00ff */
[----:B------:R-:W-:Y:S02]  /*45e0*/  MOV R129, R196 ;  /* 0x000000c400817202 */ /* 0x000fe40000000f00 */
[----:B------:R-:W-:Y:S02]  /*45f0*/  MOV R198, 0xffffffff ;  /* 0xffffffff00c67802 */ /* 0x000fe40000000f00 */
[----:B------:R-:W-:Y:S02]  /*4600*/  MOV R124, 0x4620 ;  /* 0x00004620007c7802 */ /* 0x000fe40000000f00 */
[----:B------:R-:W-:Y:S05]  /*4610*/  CALL.REL.NOINC `($__internal_12_$__cuda_sm70_shflsync_down_p) ;  /* 0x000002f000007944 */ /* 0x000fea0003c00000 */
[----:B------:R-:W-:Y:S01]  /*4620*/  FADD.FTZ R128, R127, R128 ;  /* 0x000000807f807221 */ /* 0x000fe20000010000 */
[----:B0-----:R-:W-:Y:S01]  /*4630*/  HFMA2.MMA R178, -RZ, RZ, 0, 2.384185791015625e-07 ;  /* 0x00000004ffb27435 */ /* 0x001fe200000001ff */
[----:B-1----:R-:W-:Y:S01]  /*4640*/  FADD.FTZ R196, R196, R129 ;  /* 0x00000081c4c47221 */ /* 0x002fe20000010000 */
[----:B------:R-:W-:Y:S01]  /*4650*/  MOV R198, 0xffffffff ;  /* 0xffffffff00c67802 */ /* 0x000fe20000000f00 */
[----:B------:R-:W-:Y:S01]  /*4660*/  IMAD.MOV.U32 R197, RZ, RZ, 0x1f ;  /* 0x0000001fffc57424 */ /* 0x000fe200078e00ff */
[----:B------:R-:W-:-:S02]  /*4670*/  MOV R129, R128 ;  /* 0x0000008000817202 */ /* 0x000fc40000000f00 */
[----:B------:R-:W-:Y:S02]  /*4680*/  MOV R124, 0x46a0 ;  /* 0x000046a0007c7802 */ /* 0x000fe40000000f00 */
[----:B------:R-:W-:Y:S05]  /*4690*/  CALL.REL.NOINC `($__internal_12_$__cuda_sm70_shflsync_down_p) ;  /* 0x0000027000007944 */ /* 0x000fea0003c00000 */
[----:B0-----:R-:W-:Y:S01]  /*46a0*/  HFMA2.MMA R178, -RZ, RZ, 0, 2.384185791015625e-07 ;  /* 0x00000004ffb27435 */ /* 0x001fe200000001ff */
[----:B-1----:R-:W-:Y:S01]  /*46b0*/  MOV R127, R129 ;  /* 0x00000081007f7202 */ /* 0x002fe20000000f00 */
[----:B------:R-:W-:Y:S01]  /*46c0*/  IMAD.MOV.U32 R129, RZ, RZ, R196 ;  /* 0x000000ffff817224 */ /* 0x000fe200078e00c4 */
[----:B------:R-:W-:Y:S02]  /*46d0*/  MOV R197, 0x1f ;  /* 0x0000001f00c57802 */ /* 0x000fe40000000f00 */
[----:B------:R-:W-:Y:S02]  /*46e0*/  MOV R198, 0xffffffff ;  /* 0xffffffff00c67802 */ /* 0x000fe40000000f00 */
[----:B------:R-:W-:Y:S02]  /*46f0*/  MOV R124, 0x4710 ;  /* 0x00004710007c7802 */ /* 0x000fe40000000f00 */
[----:B------:R-:W-:Y:S05]  /*4700*/  CALL.REL.NOINC `($__internal_12_$__cuda_sm70_shflsync_down_p) ;  /* 0x0000020000007944 */ /* 0x000fea0003c00000 */
[----:B------:R-:W-:Y:S01]  /*4710*/  FADD.FTZ R128, R127, R128 ;  /* 0x000000807f807221 */ /* 0x000fe20000010000 */
[----:B0-----:R-:W-:Y:S01]  /*4720*/  HFMA2.MMA R197, -RZ, RZ, 0, 1.847743988037109375e-06 ;  /* 0x0000001fffc57435 */ /* 0x001fe200000001ff */
[----:B-1----:R-:W-:Y:S01]  /*4730*/  FADD.FTZ R196, R196, R129 ;  /* 0x00000081c4c47221 */ /* 0x002fe20000010000 */
[----:B------:R-:W-:Y:S01]  /*4740*/  MOV R198, 0xffffffff ;  /* 0xffffffff00c67802 */ /* 0x000fe20000000f00 */
[----:B------:R-:W-:Y:S01]  /*4750*/  IMAD.MOV.U32 R178, RZ, RZ, 0x2 ;  /* 0x00000002ffb27424 */ /* 0x000fe200078e00ff */
[----:B------:R-:W-:-:S02]  /*4760*/  MOV R129, R128 ;  /* 0x0000008000817202 */ /* 0x000fc40000000f00 */
[----:B------:R-:W-:Y:S02]  /*4770*/  MOV R124, 0x4790 ;  /* 0x00004790007c7802 */ /* 0x000fe40000000f00 */
[----:B------:R-:W-:Y:S05]  /*4780*/  CALL.REL.NOINC `($__internal_12_$__cuda_sm70_shflsync_down_p) ;  /* 0x0000018000007944 */ /* 0x000fea0003c00000 */
[----:B0-----:R-:W-:Y:S01]  /*4790*/  HFMA2.MMA R178, -RZ, RZ, 0, 1.1920928955078125e-07 ;  /* 0x00000002ffb27435 */ /* 0x001fe200000001ff */
[----:B-1----:R-:W-:Y:S01]  /*47a0*/  IMAD.MOV.U32 R127, RZ, RZ, R129 ;  /* 0x000000ffff7f7224 */ /* 0x002fe200078e0081 */
[----:B------:R-:W-:Y:S01]  /*47b0*/  MOV R129, R196 ;  /* 0x000000c400817202 */ /* 0x000fe20000000f00 */
[----:B------:R-:W-:Y:S01]  /*47c0*/  IMAD.MOV.U32 R198, RZ, RZ, -0x1 ;  /* 0xffffffffffc67424 */ /* 0x000fe200078e00ff */
[----:B------:R-:W-:Y:S02]  /*47d0*/  MOV R197, 0x1f ;  /* 0x0000001f00c57802 */ /* 0x000fe40000000f00 */
[----:B------:R-:W-:Y:S02]  /*47e0*/  MOV R124, 0x4800 ;  /* 0x00004800007c7802 */ /* 0x000fe40000000f00 */
[----:B------:R-:W-:Y:S05]  /*47f0*/  CALL.REL.NOINC `($__internal_12_$__cuda_sm70_shflsync_down_p) ;  /* 0x0000011000007944 */ /* 0x000fea0003c00000 */
[----:B------:R-:W-:Y:S01]  /*4800*/  FADD.FTZ R130, R127, R128 ;  /* 0x000000807f827221 */ /* 0x000fe20000010000 */
[----:B0-----:R-:W-:Y:S01]  /*4810*/  HFMA2.MMA R178, -RZ, RZ, 0, 5.9604644775390625e-08 ;  /* 0x00000001ffb27435 */ /* 0x001fe200000001ff */
[----:B-1----:R-:W-:Y:S01]  /*4820*/  FADD.FTZ R179, R196, R129 ;  /* 0x00000081c4b37221 */ /* 0x002fe20000010000 */
[----:B------:R-:W-:Y:S01]  /*4830*/  MOV R197, 0x1f ;  /* 0x0000001f00c57802 */ /* 0x000fe20000000f00 */
[----:B------:R-:W-:Y:S01]  /*4840*/  IMAD.MOV.U32 R129, RZ, RZ, R130 ;  /* 0x000000ffff817224 */ /* 0x000fe200078e0082 */
[----:B------:R-:W-:-:S02]  /*4850*/  MOV R198, 0xffffffff ;  /* 0xffffffff00c67802 */ /* 0x000fc40000000f00 */
[----:B------:R-:W-:Y:S02]  /*4860*/  MOV R124, 0x4880 ;  /* 0x00004880007c7802 */ /* 0x000fe40000000f00 */
[----:B------:R-:W-:Y:S05]  /*4870*/  CALL.REL.NOINC `($__internal_12_$__cuda_sm70_shflsync_down_p) ;  /* 0x0000009000007944 */ /* 0x000fea0003c00000 */
[----:B0-----:R-:W-:Y:S01]  /*4880*/  HFMA2.MMA R178, -RZ, RZ, 0, 5.9604644775390625e-08 ;  /* 0x00000001ffb27435 */ /* 0x001fe200000001ff */
[----:B-1----:R-:W-:Y:S01]  /*4890*/  MOV R131, R129 ;  /* 0x0000008100837202 */ /* 0x002fe20000000f00 */
[----:B------:R-:W-:Y:S01]  /*48a0*/  IMAD.MOV.U32 R197, RZ, RZ, 0x1f ;  /* 0x0000001fffc57424 */ /* 0x000fe200078e00ff */
[----:B------:R-:W-:Y:S02]  /*48b0*/  MOV R129, R179 ;  /* 0x000000b300817202 */ /* 0x000fe40000000f00 */
[----:B------:R-:W-:Y:S02]  /*48c0*/  MOV R198, 0xffffffff ;  /* 0xffffffff00c67802 */ /* 0x000fe40000000f00 */
[----:B------:R-:W-:Y:S02]  /*48d0*/  MOV R124, 0x48f0 ;  /* 0x000048f0007c7802 */ /* 0x000fe40000000f00 */
[----:B------:R-:W-:Y:S05]  /*48e0*/  CALL.REL.NOINC `($__internal_12_$__cuda_sm70_shflsync_down_p) ;  /* 0x0000002000007944 */ /* 0x000fea0003c00000 */
[----:B-1----:R-:W-:Y:S01]  /*48f0*/  MOV R196, R129 ;  /* 0x0000008100c47202 */ /* 0x002fe20000000f00 */
[----:B0-----:R-:W-:Y:S05]  /*4900*/  BRA `(.L_x_346) ;  /* 0xffffdd4000007947 */ /* 0x001fea000383ffff */
        .weak           $__internal_12_$__cuda_sm70_shflsync_down_p
        .type           $__internal_12_$__cuda_sm70_shflsync_down_p,@function
        .size           $__internal_12_$__cuda_sm70_shflsync_down_p,(.L_x_2759 - $__internal_12_$__cuda_sm70_shflsync_down_p)
$__internal_12_$__cuda_sm70_shflsync_down_p:
[----:B------:R-:W-:Y:S01]  /*4910*/  HFMA2.MMA R125, -RZ, RZ, 0, 0 ;  /* 0x00000000ff7d7435 */ /* 0x000fe200000001ff */
[----:B------:R-:W-:Y:S04]  /*4920*/  WARPSYNC R198 ;  /* 0x000000c600007348 */ /* 0x000fe80003800000 */
[----:B------:R0:W1:Y:S01]  /*4930*/  SHFL.DOWN PT, R129, R129, R178, R197 ;  /* 0x080000b281817389 */ /* 0x00006200000e00c5 */
[----:B------:R-:W-:Y:S05]  /*4940*/  RET.REL.NODEC R124 `(_ZN10layer_norm31ln_parallel_residual_bwd_kernelINS_13Kernel_traitsI6__halfS2_S2_S2_fjLj2560ELj1ELj1ELj4ELj8ENS_18Kernel_traits_baseILj2560ES2_S2_S2_S2_fjLj128EEEEELb0ELb0ELb0EEEvNS_9BwdParamsE) ;  /* 0xffffb6b07c007950 */ /* 0x000fea0003c3ffff */
.L_x_347:
        /* <DEDUP_REMOVED lines=11> */
.L_x_2759:


//--------------------- .text._ZN10layer_norm31ln_parallel_residual_bwd_kernelINS_13Kernel_traitsI6__halfS2_S2_S2_fjLj2560ELj1ELj1ELj4ELj8ENS_18Kernel_traits_baseILj2560ES2_S2_S2_S2_fjLj128EEEEELb0ELb0ELb1EEEvNS_9BwdParamsE --------------------------
	.section	.text._ZN10layer_norm31ln_parallel_residual_bwd_kernelINS_13Kernel_traitsI6__halfS2_S2_S2_fjLj2560ELj1ELj1ELj4ELj8ENS_18Kernel_traits_baseILj2560ES2_S2_S2_S2_fjLj128EEEEELb0ELb0ELb1EEEvNS_9BwdParamsE,"ax",@progbits
	.sectioninfo	@"SHI_REGISTERS=202"
	.align	128
        .global         _ZN10layer_norm31ln_parallel_residual_bwd_kernelINS_13Kernel_traitsI6__halfS2_S2_S2_fjLj2560ELj1ELj1ELj4ELj8ENS_18Kernel_traits_baseILj2560ES2_S2_S2_S2_fjLj128EEEEELb0ELb0ELb1EEEvNS_9BwdParamsE
        .type           _ZN10layer_norm31ln_parallel_residual_bwd_kernelINS_13Kernel_traitsI6__halfS2_S2_S2_fjLj2560ELj1ELj1ELj4ELj8ENS_18Kernel_traits_baseILj2560ES2_S2_S2_S2_fjLj128EEEEELb0ELb0ELb1EEEvNS_9BwdParamsE,@function
        .size           _ZN10layer_norm31ln_parallel_residual_bwd_kernelINS_13Kernel_traitsI6__halfS2_S2_S2_fjLj2560ELj1ELj1ELj4ELj8ENS_18Kernel_traits_baseILj2560ES2_S2_S2_S2_fjLj128EEEEELb0ELb0ELb1EEEvNS_9BwdParamsE,(.L_x_2760 - _ZN10layer_norm31ln_parallel_residual_bwd_kernelINS_13Kernel_traitsI6__halfS2_S2_S2_fjLj2560ELj1ELj1ELj4ELj8ENS_18Kernel_traits_baseILj2560ES2_S2_S2_S2_fjLj128EEEEELb0ELb0ELb1EEEvNS_9BwdParamsE)
        .other          _ZN10layer_norm31ln_parallel_residual_bwd_kernelINS_13Kernel_traitsI6__halfS2_S2_S2_fjLj2560ELj1ELj1ELj4ELj8ENS_18Kernel_traits_baseILj2560ES2_S2_S2_S2_fjLj128EEEEELb0ELb0ELb1EEEvNS_9BwdParamsE,@"STO_CUDA_ENTRY STV_DEFAULT"
_ZN10layer_norm31ln_parallel_residual_bwd_kernelINS_13Kernel_traitsI6__halfS2_S2_S2_fjLj2560ELj1ELj1ELj4ELj8ENS_18Kernel_traits_baseILj2560ES2_S2_S2_S2_fjLj128EEEEELb0ELb0ELb1EEEvNS_9BwdParamsE:
.text._ZN10layer_norm31ln_parallel_residual_bwd_kernelINS_13Kernel_traitsI6__halfS2_S2_S2_fjLj2560ELj1ELj1ELj4ELj8ENS_18Kernel_traits_baseILj2560ES2_S2_S2_S2_fjLj128EEEEELb0ELb0ELb1EEEvNS_9BwdParamsE:
        /* <DEDUP_REMOVED lines=48> */
.L_x_348:
[----:B------:R-:W-:-:S04]  /*0300*/  SHF.L.U32 R0, R50, 0x3, RZ ;  /* 0x0000000332007819 */ /* 0x000fc800000006ff */
[----:B------:R-:W-:-:S04]  /*0310*/  LOP3.LUT R0, R0, 0x3f8, RZ, 0xc0, !PT ;  /* 0x000003f800007812 */ /* 0x000fc800078ec0ff */
[----:B------:R-:W-:-:S04]  /*0320*/  IADD3 R2, P0, R0, c[0x0][0x1b0], RZ ;  /* 0x00006c0000027a10 */ /* 0x000fc80007f1e0ff */
[----:B------:R-:W-:Y:S02]  /*0330*/  IADD3.X R3, RZ, c[0x0][0x1b4], RZ, P0, !PT ;  /* 0x00006d00ff037a10 */ /* 0x000fe400007fe4ff */
[----:B------:R-:W-:-:S03]  /*0340*/  IADD3 R4, P0, R0, c[0x0][0x1b8], RZ ;  /* 0x00006e0000047a10 */ /* 0x000fc60007f1e0ff */
[----:B------:R0:W2:Y:S01]  /*0350*/  LDG.E.64 R90, [R2.64] ;  /* 0x00000004025a7981 */ /* 0x0000a2000c1e1b00 */
[----:B------:R-:W-:-:S03]  /*0360*/  IADD3.X R5, RZ, c[0x0][0x1bc], RZ, P0, !PT ;  /* 0x00006f00ff057a10 */ /* 0x000fc600007fe4ff */
        /* <DEDUP_REMOVED lines=47> */
[----:B-1----:R-:W-:Y:S01]  /*0660*/  CS2R R4, SRZ ;  /* 0x0000000000047805 */ /* 0x002fe2000001ff00 */
[----:B0-----:R-:W-:Y:S01]  /*0670*/  CS2R R2, SRZ ;  /* 0x0000000000027805 */ /* 0x001fe2000001ff00 */
[----:B------:R-:W-:Y:S01]  /*0680*/  MOV R0, RZ ;  /* 0x000000ff00007202 */ /* 0x000fe20000000f00 */
[----:B------:R-:W-:Y:S01]  /*0690*/  CS2R R62, SRZ ;  /* 0x00000000003e7805 */ /* 0x000fe2000001ff00 */
[----:B------:R-:W-:Y:S01]  /*06a0*/  CS2R R60, SRZ ;  /* 0x00000000003c7805 */ /* 0x000fe2000001ff00 */
[--C-:B--2---:R-:W-:Y:S01]  /*06b0*/  SHF.R.U64 R151, R90, 0x10, R91.reuse ;  /* 0x000000105a977819 */ /* 0x104fe2000000125b */
[----:B------:R-:W-:Y:S01]  /*06c0*/  HADD2.F32 R90, -RZ, R90.H0_H0 ;  /* 0x2000005aff5a7230 */ /* 0x000fe20000004100 */
[----:B------:R-:W-:Y:S01]  /*06d0*/  SHF.R.U32.HI R152, RZ, 0x10, R91 ;  /* 0x00000010ff987819 */ /* 0x000fe2000001165b */
[----:B------:R-:W-:Y:S01]  /*06e0*/  HADD2.F32 R91, -RZ, R91.H0_H0 ;  /* 0x2000005bff5b7230 */ /* 0x000fe20000004100 */
[--C-:B---3--:R-:W-:Y:S01]  /*06f0*/  SHF.R.U64 R153, R92, 0x10, R93.reuse ;  /* 0x000000105c997819 */ /* 0x108fe2000000125d */
[----:B------:R-:W-:Y:S01]  /*0700*/  HADD2.F32 R92, -RZ, R92.H0_H0 ;  /* 0x2000005cff5c7230 */ /* 0x000fe20000004100 */
[----:B------:R-:W-:Y:S01]  /*0710*/  SHF.R.U32.HI R156, RZ, 0x10, R93 ;  /* 0x00000010ff9c7819 */ /* 0x000fe2000001165d */
[----:B------:R-:W-:Y:S01]  /*0720*/  HADD2.F32 R93, -RZ, R93.H0_H0 ;  /* 0x2000005dff5d7230 */ /* 0x000fe20000004100 */
[--C-:B----4-:R-:W-:Y:S01]  /*0730*/  SHF.R.U64 R157, R94, 0x10, R95.reuse ;  /* 0x000000105e9d7819 */ /* 0x110fe2000000125f */
[----:B------:R-:W-:Y:S01]  /*0740*/  HADD2.F32 R94, -RZ, R94.H0_H0 ;  /* 0x2000005eff5e7230 */ /* 0x000fe20000004100 */
[----:B------:R-:W-:Y:S01]  /*0750*/  SHF.R.U32.HI R158, RZ, 0x10, R95 ;  /* 0x00000010ff9e7819 */ /* 0x000fe2000001165f */
[----:B------:R-:W-:Y:S01]  /*0760*/  HADD2.F32 R95, -RZ, R95.H0_H0 ;  /* 0x2000005fff5f7230 */ /* 0x000fe20000004100 */
[--C-:B-----5:R-:W-:Y:S01]  /*0770*/  SHF.R.U64 R159, R96, 0x10, R97.reuse ;  /* 0x00000010609f7819 */ /* 0x120fe20000001261 */
[----:B------:R-:W-:Y:S01]  /*0780*/  HADD2.F32 R96, -RZ, R96.H0_H0 ;  /* 0x20000060ff607230 */ /* 0x000fe20000004100 */
[----:B------:R-:W-:Y:S01]  /*0790*/  SHF.R.U32.HI R160, RZ, 0x10, R97 ;  /* 0x00000010ffa07819 */ /* 0x000fe20000011661 */
[----:B------:R-:W-:Y:S01]  /*07a0*/  HADD2.F32 R97, -RZ, R97.H0_H0 ;  /* 0x20000061ff617230 */ /* 0x000fe20000004100 */
[--C-:B------:R-:W-:Y:S01]  /*07b0*/  SHF.R.U64 R161, R98, 0x10, R99.reuse ;  /* 0x0000001062a17819 */ /* 0x100fe20000001263 */
        /* <DEDUP_REMOVED lines=43> */
.L_x_363:
[----:B------:R-:W-:Y:S01]  /*0a70*/  IMAD R56, R89, c[0x0][0x168], RZ ;  /* 0x00005a0059387a24 */ /* 0x000fe200078e02ff */
[----:B------:R-:W-:Y:S02]  /*0a80*/  LOP3.LUT R58, R50, 0x7f, RZ, 0xc0, !PT ;  /* 0x0000007f323a7812 */ /* 0x000fe400078ec0ff */
[----:B------:R-:W-:Y:S02]  /*0a90*/  MOV R148, 0x8 ;  /* 0x0000000800947802 */ /* 0x000fe40000000f00 */
[----:B------:R-:W-:Y:S02]  /*0aa0*/  SHF.R.S32.HI R57, RZ, 0x1f, R56 ;  /* 0x0000001fff397819 */ /* 0x000fe40000011438 */
[----:B------:R-:W-:Y:S02]  /*0ab0*/  MOV R128, 0x4 ;  /* 0x0000000400807802 */ /* 0x000fe40000000f00 */
[----:B------:R-:W-:-:S03]  /*0ac0*/  LEA.HI R57, R57, R56, RZ, 0x2 ;  /* 0x0000003839397211 */ /* 0x000fc600078f10ff */
[----:B------:R-:W-:Y:S01]  /*0ad0*/  IMAD.WIDE R124, R89, R128, c[0x0][0x1a0] ;  /* 0x00006800597c7625 */ /* 0x000fe200078e0280 */
[----:B------:R-:W-:-:S04]  /*0ae0*/  LEA.HI.SX32 R173, R57, R58, 0x1e ;  /* 0x0000003a39ad7211 */ /* 0x000fc800078ff2ff */
[----:B------:R0:W2:Y:S01]  /*0af0*/  LDG.E R188, [R124.64] ;  /* 0x000000047cbc7981 */ /* 0x0000a2000c1e1900 */
[----:B------:R-:W-:-:S04]  /*0b00*/  IMAD.WIDE.U32 R56, R173, R148, c[0x0][0x188] ;  /* 0x00006200ad387625 */ /* 0x000fc800078e0094 */
        /* <DEDUP_REMOVED lines=15> */
[----:B0-----:R-:W-:-:S04]  /*0c00*/  IMAD.WIDE.U32 R124, R174, R148, c[0x0][0x188] ;  /* 0x00006200ae7c7625 */ /* 0x001fc800078e0094 */
[CC--:B-1----:R-:W-:Y:S02]  /*0c10*/  IMAD.WIDE.U32 R128, R174.reuse, R148.reuse, c[0x0][0x210] ;  /* 0x00008400ae807625 */ /* 0x0c2fe400078e0094 */
        /* <DEDUP_REMOVED lines=14> */
[----:B------:R-:W4:Y:S04]  /*0d00*/  LDG.E.64 R136, [R136.64] ;  /* 0x0000000488887981 */ /* 0x000f28000c1e1b00 */
[----:B------:R-:W4:Y:S01]  /*0d10*/  LDG.E.64 R138, [R138.64] ;  /* 0x000000048a8a7981 */ /* 0x000f22000c1e1b00 */
[----:B------:R-:W-:-:S06]  /*0d20*/  IMAD.WIDE.U32 R140, R185, R148, c[0x0][0x210] ;  /* 0x00008400b98c7625 */ /* 0x000fcc00078e0094 */
        /* <DEDUP_REMOVED lines=16> */
[----:B---3--:R-:W-:Y:S01]  /*0e30*/  SHF.R.U64 R190, R56, 0x10, R57 ;  /* 0x0000001038be7819 */ /* 0x008fe20000001239 */
[----:B------:R-:W-:Y:S01]  /*0e40*/  HADD2.F32 R189, -RZ, R56.H0_H0 ;  /* 0x20000038ffbd7230 */ /* 0x000fe20000004100 */
[----:B----4-:R-:W-:Y:S02]  /*0e50*/  MOV R155, R58 ;  /* 0x0000003a009b7202 */ /* 0x010fe40000000f00 */
[----:B------:R-:W-:Y:S02]  /*0e60*/  SHF.R.U64 R192, R58, 0x10, R59 ;  /* 0x000000103ac07819 */ /* 0x000fe4000000123b */
[----:B------:R-:W-:Y:S02]  /*0e70*/  MOV R58, R64 ;  /* 0x00000040003a7202 */ /* 0x000fe40000000f00 */
[----:B------:R-:W-:-:S02]  /*0e80*/  SHF.R.U64 R64, R64, 0x10, R65 ;  /* 0x0000001040407819 */ /* 0x000fc40000001241 */
[----:B------:R-:W-:Y:S02]  /*0e90*/  MOV R56, R65 ;  /* 0x0000004100387202 */ /* 0x000fe40000000f00 */
[----:B0-----:R-:W-:Y:S01]  /*0ea0*/  SHF.R.U32.HI R146, RZ, 0x10, R65 ;  /* 0x00000010ff927819 */ /* 0x001fe20000011641 */
[----:B------:R-:W-:Y:S01]  /*0eb0*/  HADD2.F32 R65, -RZ, R190.H0_H0 ;  /* 0x200000beff417230 */ /* 0x000fe20000004100 */
[C---:B-1----:R-:W-:Y:S01]  /*0ec0*/  FADD.FTZ R143, -R154.reuse, R189 ;  /* 0x000000bd9a8f7221 */ /* 0x042fe20000010100 */
[----:B------:R-:W-:Y:S02]  /*0ed0*/  MOV R188, R59 ;  /* 0x0000003b00bc7202 */ /* 0x000fe40000000f00 */
[----:B------:R-:W-:Y:S01]  /*0ee0*/  SHF.R.U32.HI R191, RZ, 0x10, R59 ;  /* 0x00000010ffbf7819 */ /* 0x000fe2000001163b */
[----:B------:R-:W-:Y:S01]  /*0ef0*/  HADD2.F32 R59, -RZ, R58.H0_H0 ;  /* 0x2000003aff3b7230 */ /* 0x000fe20000004100 */
[----:B------:R-:W-:Y:S02]  /*0f00*/  FADD.FTZ R65, -R154, R65 ;  /* 0x000000419a417221 */ /* 0x000fe40000010100 */
[----:B------:R-:W-:-:S02]  /*0f10*/  FMUL.FTZ R143, R186, R143 ;  /* 0x0000008fba8f7220 */ /* 0x000fc40000410000 */
[----:B------:R-:W-:Y:S01]  /*0f20*/  FMUL.FTZ R144, R186, R65 ;  /* 0x00000041ba907220 */ /* 0x000fe20000410000 */
[----:B------:R-:W-:Y:S01]  /*0f30*/  SHF.R.U32.HI R65, RZ, 0x10, R57 ;  /* 0x00000010ff417819 */ /* 0x000fe20000011639 */
[-C--:B------:R-:W-:Y:S02]  /*0f40*/  FMUL.FTZ R142, R100, R59.reuse ;  /* 0x0000003b648e7220 */ /* 0x080fe40000410000 */
[----:B------:R-:W-:Y:S02]  /*0f50*/  FADD.FTZ R84, R59, R84 ;  /* 0x000000543b547221 */ /* 0x000fe40000010000 */
[----:B------:R-:W-:Y:S01]  /*0f60*/  FFMA.FTZ R72, R143, R59, R72 ;  /* 0x0000003b8f487223 */ /* 0x000fe20000010048 */
[----:B------:R-:W-:Y:S02]  /*0f70*/  HADD2.F32 R59, -RZ, R57.H0_H0 ;  /* 0x20000039ff3b7230 */ /* 0x000fe40000004100 */
[----:B------:R-:W-:-:S03]  /*0f80*/  HADD2.F32 R65, -RZ, R65.H0_H0 ;  /* 0x20000041ff417230 */ /* 0x000fc60000004100 */
[C---:B------:R-:W-:Y:S01]  /*0f90*/  FADD.FTZ R59, -R154.reuse, R59 ;  /* 0x0000003b9a3b7221 */ /* 0x040fe20000010100 */
[----:B------:R-:W-:Y:S01]  /*0fa0*/  HADD2.F32 R57, -RZ, R56.H0_H0 ;  /* 0x20000038ff397230 */ /* 0x000fe20000004100 */
[----:B------:R-:W-:Y:S01]  /*0fb0*/  FADD.FTZ R65, -R154, R65 ;  /* 0x000000419a417221 */ /* 0x000fe20000010100 */
[----:B------:R-:W-:Y:S01]  /*0fc0*/  HADD2.F32 R56, -RZ, R146.H0_H0 ;  /* 0x20000092ff387230 */ /* 0x000fe20000004100 */
[----:B------:R-:W-:Y:S01]  /*0fd0*/  FMUL.FTZ R146, R186, R59 ;  /* 0x0000003bba927220 */ /* 0x000fe20000410000 */
[----:B------:R-:W-:Y:S01]  /*0fe0*/  HADD2.F32 R58, -RZ, R64.H0_H0 ;  /* 0x20000040ff3a7230 */ /* 0x000fe20000004100 */
[----:B------:R-:W-:Y:S01]  /*0ff0*/  FADD.FTZ R86, R57, R86 ;  /* 0x0000005639567221 */ /* 0x000fe20000010000 */
[----:B------:R-:W-:Y:S01]  /*1000*/  HADD2.F32 R149, -RZ, R191.H0_H0 ;  /* 0x200000bfff957230 */ /* 0x000fe20000004100 */
[-C--:B------:R-:W-:Y:S01]  /*1010*/  FFMA.FTZ R74, R146, R57.reuse, R74 ;  /* 0x00000039924a7223 */ /* 0x080fe2000001004a */
[----:B------:R-:W-:Y:S01]  /*1020*/  HADD2.F32 R155, -RZ, R155.H0_H0 ;  /* 0x2000009bff9b7230 */ /* 0x000fe20000004100 */
[----:B------:R-:W-:Y:S01]  /*1030*/  FMUL.FTZ R147, R101, R57 ;  /* 0x0000003965937220 */ /* 0x000fe20000410000 */
[----:B------:R-:W-:Y:S01]  /*1040*/  HADD2.F32 R59, -RZ, R66.H0_H0 ;  /* 0x20000042ff3b7230 */ /* 0x000fe20000004100 */
[----:B------:R-:W-:Y:S01]  /*1050*/  FMUL.FTZ R148, R186, R65 ;  /* 0x00000041ba947220 */ /* 0x000fe20000410000 */
[----:B------:R-:W-:Y:S01]  /*1060*/  HADD2.F32 R145, -RZ, R192.H0_H0 ;  /* 0x200000c0ff917230 */ /* 0x000fe20000004100 */
[----:B------:R-:W-:-:S02]  /*1070*/  FMUL.FTZ R64, R163, R58 ;  /* 0x0000003aa3407220 */ /* 0x000fc40000410000 */
[----:B------:R-:W-:Y:S02]  /*1080*/  FMUL.FTZ R57, R164, R56 ;  /* 0x00000038a4397220 */ /* 0x000fe40000410000 */
[----:B------:R-:W-:Y:S02]  /*1090*/  FADD.FTZ R85, R58, R85 ;  /* 0x000000553a557221 */ /* 0x000fe40000010000 */
[----:B------:R-:W-:Y:S01]  /*10a0*/  FFMA.FTZ R73, R144, R58, R73 ;  /* 0x0000003a90497223 */ /* 0x000fe20000010049 */
[----:B------:R-:W-:Y:S01]  /*10b0*/  MOV R58, R122 ;  /* 0x0000007a003a7202 */ /* 0x000fe20000000f00 */
[----:B------:R-:W-:Y:S01]  /*10c0*/  FADD.FTZ R55, R149, R55 ;  /* 0x0000003795377221 */ /* 0x000fe20000010000 */
[----:B------:R-:W-:Y:S01]  /*10d0*/  SHF.R.U64 R66, R66, 0x10, R67 ;  /* 0x0000001042427819 */ /* 0x000fe20000001243 */
[----:B------:R-:W-:Y:S01]  /*10e0*/  FFMA.FTZ R63, R148, R149, R63 ;  /* 0x00000095943f7223 */ /* 0x000fe2000001003f */
[----:B------:R-:W-:Y:S01]  /*10f0*/  SHF.R.U32.HI R191, RZ, 0x10, R121 ;  /* 0x00000010ffbf7819 */ /* 0x000fe20000011679 */
[----:B------:R-:W-:-:S02]  /*1100*/  FADD.FTZ R88, R155, R88 ;  /* 0x000000589b587221 */ /* 0x000fc40000010000 */
[-C--:B------:R-:W-:Y:S02]  /*1110*/  FFMA.FTZ R150, R143, R155.reuse, R150 ;  /* 0x0000009b8f967223 */ /* 0x080fe40000010096 */
[----:B------:R-:W-:Y:S01]  /*1120*/  FFMA.FTZ R142, R90, R155, R142 ;  /* 0x0000009b5a8e7223 */ /* 0x000fe2000001008e */
[----:B------:R-:W-:Y:S01]  /*1130*/  SHF.R.U64 R155, R120, 0x10, R121 ;  /* 0x00000010789b7819 */ /* 0x000fe20000001279 */
[----:B------:R-:W-:Y:S01]  /*1140*/  FFMA.FTZ R149, R152, R149, R57 ;  /* 0x0000009598957223 */ /* 0x000fe20000010039 */
[----:B------:R-:W-:Y:S01]  /*1150*/  MOV R57, R121 ;  /* 0x0000007900397202 */ /* 0x000fe20000000f00 */
[----:B------:R-:W-:Y:S01]  /*1160*/  FADD.FTZ R59, -R154, R59 ;  /* 0x0000003b9a3b7221 */ /* 0x000fe20000010100 */
[----:B------:R-:W-:Y:S01]  /*1170*/  HADD2.F32 R121, -RZ, R58.H0_H0 ;  /* 0x2000003aff797230 */ /* 0x000fe20000004100 */
[----:B------:R-:W-:Y:S02]  /*1180*/  FADD.FTZ R82, R145, R82 ;  /* 0x0000005291527221 */ /* 0x000fe40000010000 */
[----:B------:R-:W-:-:S02]  /*1190*/  FFMA.FTZ R83, R144, R145, R83 ;  /* 0x0000009190537223 */ /* 0x000fc40000010053 */
[----:B------:R-:W-:Y:S02]  /*11a0*/  FADD.FTZ R87, R56, R87 ;  /* 0x0000005738577221 */ /* 0x000fe40000010000 */
[----:B------:R-:W-:Y:S01]  /*11b0*/  FFMA.FTZ R75, R148, R56, R75 ;  /* 0x00000038944b7223 */ /* 0x000fe2000001004b */
[----:B------:R-:W-:Y:S01]  /*11c0*/  MOV R56, R120 ;  /* 0x0000007800387202 */ /* 0x000fe20000000f00 */
[----:B------:R-:W-:Y:S01]  /*11d0*/  FFMA.FTZ R145, R151, R145, R64 ;  /* 0x0000009197917223 */ /* 0x000fe20000010040 */
[--C-:B------:R-:W-:Y:S02]  /*11e0*/  SHF.R.U64 R64, R122, 0x10, R123.reuse ;  /* 0x000000107a407819 */ /* 0x100fe4000000127b */
[----:B------:R-:W-:Y:S02]  /*11f0*/  MOV R58, R123 ;  /* 0x0000007b003a7202 */ /* 0x000fe40000000f00 */
[----:B------:R-:W-:Y:S01]  /*1200*/  SHF.R.U32.HI R120, RZ, 0x10, R123 ;  /* 0x00000010ff787819 */ /* 0x000fe2000001167b */
[----:B------:R-:W-:Y:S01]  /*1210*/  FMUL.FTZ R123, R186, R59 ;  /* 0x0000003bba7b7220 */ /* 0x000fe20000410000 */
[----:B------:R-:W-:-:S02]  /*1220*/  HADD2.F32 R59, -RZ, R66.H0_H0 ;  /* 0x20000042ff3b7230 */ /* 0x000fc40000004100 */
[----:B------:R-:W-:Y:S01]  /*1230*/  HADD2.F32 R188, -RZ, R188.H0_H0 ;  /* 0x200000bcffbc7230 */ /* 0x000fe20000004100 */
[----:B------:R-:W-:Y:S01]  /*1240*/  FMUL.FTZ R122, R102, R121 ;  /* 0x00000079667a7220 */ /* 0x000fe20000410000 */
[----:B------:R-:W-:Y:S01]  /*1250*/  HADD2.F32 R65, -RZ, R56.H0_H0 ;  /* 0x20000038ff417230 */ /* 0x000fe20000004100 */
[----:B------:R-:W-:Y:S02]  /*1260*/  FADD.FTZ R59, -R154, R59 ;  /* 0x0000003b9a3b7221 */ /* 0x000fe40000010100 */
[----:B------:R-:W-:Y:S02]  /*1270*/  FADD.FTZ R71, R188, R71 ;  /* 0x00000047bc477221 */ /* 0x000fe40000010000 */
[-C--:B------:R-:W-:Y:S02]  /*1280*/  FFMA.FTZ R79, R146, R188.reuse, R79 ;  /* 0x000000bc924f7223 */ /* 0x080fe4000001004f */
[----:B------:R-:W-:Y:S01]  /*1290*/  FFMA.FTZ R147, R91, R188, R147 ;  /* 0x000000bc5b937223 */ /* 0x000fe20000010093 */
[----:B------:R-:W-:Y:S01]  /*12a0*/  HADD2.F32 R64, -RZ, R64.H0_H0 ;  /* 0x20000040ff407230 */ /* 0x000fe20000004100 */
[----:B------:R-:W-:Y:S01]  /*12b0*/  FMUL.FTZ R188, R186, R59 ;  /* 0x0000003bbabc7220 */ /* 0x000fe20000410000 */
[----:B------:R-:W-:Y:S01]  /*12c0*/  SHF.R.U32.HI R59, RZ, 0x10, R67 ;  /* 0x00000010ff3b7819 */ /* 0x000fe20000011643 */
[----:B------:R-:W-:-:S02]  /*12d0*/  FADD.FTZ R68, R65, R68 ;  /* 0x0000004441447221 */ /* 0x000fc40000010000 */
[-C--:B------:R-:W-:Y:S02]  /*12e0*/  FFMA.FTZ R60, R123, R65.reuse, R60 ;  /* 0x000000417b3c7223 */ /* 0x080fe4000001003c */
[----:B------:R-:W-:Y:S01]  /*12f0*/  FFMA.FTZ R122, R92, R65, R122 ;  /* 0x000000415c7a7223 */ /* 0x000fe2000001007a */
[----:B------:R-:W-:Y:S02]  /*1300*/  HADD2.F32 R65, -RZ, R67.H0_H0 ;  /* 0x20000043ff417230 */ /* 0x000fe40000004100 */
[----:B------:R-:W-:Y:S01]  /*1310*/  HADD2.F32 R56, -RZ, R155.H0_H0 ;  /* 0x2000009bff387230 */ /* 0x000fe20000004100 */
[----:B------:R-:W-:Y:S01]  /*1320*/  FMUL.FTZ R155, R165, R64 ;  /* 0x00000040a59b7220 */ /* 0x000fe20000410000 */
[----:B------:R-:W-:Y:S01]  /*1330*/  HADD2.F32 R59, -RZ, R59.H0_H0 ;  /* 0x2000003bff3b7230 */ /* 0x000fe20000004100 */
[----:B------:R-:W-:Y:S01]  /*1340*/  FADD.FTZ R65, -R154, R65 ;  /* 0x000000419a417221 */ /* 0x000fe20000010100 */
[----:B------:R-:W-:Y:S01]  /*1350*/  HADD2.F32 R58, -RZ, R58.H0_H0 ;  /* 0x2000003aff3a7230 */ /* 0x000fe20000004100 */
[----:B------:R-:W-:-:S02]  /*1360*/  FADD.FTZ R69, R56, R69 ;  /* 0x0000004538457221 */ /* 0x000fc40000010000 */
[-C--:B------:R-:W-:Y:S02]  /*1370*/  FFMA.FTZ R61, R188, R56.reuse, R61 ;  /* 0x00000038bc3d7223 */ /* 0x080fe4000001003d */
[----:B------:R-:W-:Y:S01]  /*1380*/  FFMA.FTZ R155, R153, R56, R155 ;  /* 0x00000038999b7223 */ /* 0x000fe2000001009b */
[----:B------:R-:W-:Y:S01]  /*1390*/  HADD2.F32 R56, -RZ, R120.H0_H0 ;  /* 0x20000078ff387230 */ /* 0x000fe20000004100 */
[----:B------:R-:W-:Y:S02]  /*13a0*/  FMUL.FTZ R189, R186, R65 ;  /* 0x00000041babd7220 */ /* 0x000fe40000410000 */
[----:B------:R-:W-:Y:S01]  /*13b0*/  FADD.FTZ R59, -R154, R59 ;  /* 0x0000003b9a3b7221 */ /* 0x000fe20000010100 */
[----:B------:R-:W-:Y:S01]  /*13c0*/  HADD2.F32 R191, -RZ, R191.H0_H0 ;  /* 0x200000bfffbf7230 */ /* 0x000fe20000004100 */
[----:B------:R-:W-:Y:S02]  /*13d0*/  FADD.FTZ R53, R58, R53 ;  /* 0x000000353a357221 */ /* 0x000fe40000010000 */
[----:B------:R-:W-:-:S02]  /*13e0*/  FFMA.FTZ R78, R189, R58, R78 ;  /* 0x0000003abd4e7223 */ /* 0x000fc4000001004e */
[----:B------:R-:W-:Y:S02]  /*13f0*/  FMUL.FTZ R192, R103, R58 ;  /* 0x0000003a67c07220 */ /* 0x000fe40000410000 */
[----:B------:R-:W-:Y:S02]  /*1400*/  FMUL.FTZ R190, R186, R59 ;  /* 0x0000003bbabe7220 */ /* 0x000fe40000410000 */
[----:B------:R-:W-:Y:S02]  /*1410*/  FMUL.FTZ R58, R166, R56 ;  /* 0x00000038a63a7220 */ /* 0x000fe40000410000 */
[----:B------:R-:W-:Y:S02]  /*1420*/  FADD.FTZ R52, R191, R52 ;  /* 0x00000034bf347221 */ /* 0x000fe40000010000 */
[-C--:B------:R-:W-:Y:S01]  /*1430*/  FFMA.FTZ R54, R190, R191.reuse, R54 ;  /* 0x000000bfbe367223 */ /* 0x080fe20000010036 */
[----:B------:R-:W-:Y:S01]  /*1440*/  HADD2.F32 R59, -RZ, R124.H0_H0 ;  /* 0x2000007cff3b7230 */ /* 0x000fe20000004100 */
[----:B------:R-:W-:Y:S01]  /*1450*/  FFMA.FTZ R191, R156, R191, R58 ;  /* 0x000000bf9cbf7223 */ /* 0x000fe2000001003a */
[----:B------:R-:W-:Y:S01]  /*1460*/  MOV R58, R128 ;  /* 0x00000080003a7202 */ /* 0x000fe20000000f00 */
[----:B------:R-:W-:Y:S01]  /*1470*/  HADD2.F32 R57, -RZ, R57.H0_H0 ;  /* 0x20000039ff397230 */ /* 0x000fe20000004100 */
[----:B------:R-:W-:-:S02]  /*1480*/  FADD.FTZ R39, R56, R39 ;  /* 0x0000002738277221 */ /* 0x000fc40000010000 */
[----:B------:R-:W-:Y:S01]  /*1490*/  FFMA.FTZ R51, R190, R56, R51 ;  /* 0x00000038be337223 */ /* 0x000fe20000010033 */
[----:B------:R-:W-:Y:S01]  /*14a0*/  MOV R56, R126 ;  /* 0x0000007e00387202 */ /* 0x000fe20000000f00 */
[----:B------:R-:W-:Y:S01]  /*14b0*/  FADD.FTZ R81, R64, R81 ;  /* 0x0000005140517221 */ /* 0x000fe20000010000 */
[----:B------:R-:W-:Y:S01]  /*14c0*/  SHF.R.U64 R66, R124, 0x10, R125 ;  /* 0x000000107c427819 */ /* 0x000fe2000000127d */
[----:B------:R-:W-:Y:S01]  /*14d0*/  FFMA.FTZ R77, R188, R64, R77 ;  /* 0x00000040bc4d7223 */ /* 0x000fe2000001004d */
[----:B------:R-:W-:Y:S01]  /*14e0*/  HADD2.F32 R64, -RZ, R58.H0_H0 ;  /* 0x2000003aff407230 */ /* 0x000fe20000004100 */
[----:B------:R-:W-:Y:S01]  /*14f0*/  FADD.FTZ R59, -R154, R59 ;  /* 0x0000003b9a3b7221 */ /* 0x000fe20000010100 */
[--C-:B------:R-:W-:Y:S01]  /*1500*/  SHF.R.U64 R120, R126, 0x10, R127.reuse ;  /* 0x000000107e787819 */ /* 0x100fe2000000127f */
[----:B------:R-:W-:Y:S01]  /*1510*/  FADD.FTZ R70, R57, R70 ;  /* 0x0000004639467221 */ /* 0x000fe20000010000 */
[----:B------:R-:W-:Y:S01]  /*1520*/  SHF.R.U32.HI R193, RZ, 0x10, R127 ;  /* 0x00000010ffc17819 */ /* 0x000fe2000001167f */
[----:B------:R-:W-:-:S02]  /*1530*/  FFMA.FTZ R62, R189, R57, R62 ;  /* 0x00000039bd3e7223 */ /* 0x000fc4000001003e */
[----:B------:R-:W-:Y:S01]  /*1540*/  FFMA.FTZ R192, R93, R57, R192 ;  /* 0x000000395dc07223 */ /* 0x000fe200000100c0 */
[----:B------:R-:W-:Y:S01]  /*1550*/  MOV R57, R127 ;  /* 0x0000007f00397202 */ /* 0x000fe20000000f00 */
[----:B------:R-:W-:Y:S01]  /*1560*/  HADD2.F32 R65, -RZ, R56.H0_H0 ;  /* 0x20000038ff417230 */ /* 0x000fe20000004100 */
[----:B------:R-:W-:Y:S01]  /*1570*/  FMUL.FTZ R127, R186, R59 ;  /* 0x0000003bba7f7220 */ /* 0x000fe20000410000 */
[----:B------:R-:W-:Y:S01]  /*1580*/  SHF.R.U64 R67, R128, 0x10, R129 ;  /* 0x0000001080437819 */ /* 0x000fe20000001281 */
[----:B------:R-:W-:Y:S01]  /*1590*/  FMUL.FTZ R124, R104, R64 ;  /* 0x00000040687c7220 */ /* 0x000fe20000410000 */
[----:B------:R-:W-:Y:S01]  /*15a0*/  HADD2.F32 R59, -RZ, R66.H0_H0 ;  /* 0x20000042ff3b7230 */ /* 0x000fe20000004100 */
[----:B------:R-:W-:Y:S02]  /*15b0*/  FADD.FTZ R14, R65, R14 ;  /* 0x0000000e410e7221 */ /* 0x000fe40000010000 */
[-C--:B------:R-:W-:Y:S02]  /*15c0*/  FFMA.FTZ R2, R127, R65.reuse, R2 ;  /* 0x000000417f027223 */ /* 0x080fe40000010002 */
[----:B------:R-:W-:Y:S01]  /*15d0*/  FFMA.FTZ R124, R94, R65, R124 ;  /* 0x000000415e7c7223 */ /* 0x000fe2000001007c */
[----:B------:R-:W-:Y:S01]  /*15e0*/  HADD2.F32 R65, -RZ, R67.H0_H0 ;  /* 0x20000043ff417230 */ /* 0x000fe20000004100 */
[----:B------:R-:W-:Y:S01]  /*15f0*/  FADD.FTZ R59, -R154, R59 ;  /* 0x0000003b9a3b7221 */ /* 0x000fe20000010100 */
[----:B------:R-:W-:Y:S01]  /*1600*/  HADD2.F32 R56, -RZ, R120.H0_H0 ;  /* 0x20000078ff387230 */ /* 0x000fe20000004100 */
[----:B------:R-:W-:-:S02]  /*1610*/  FADD.FTZ R37, R64, R37 ;  /* 0x0000002540257221 */ /* 0x000fc40000010000 */
[----:B------:R-:W-:Y:S01]  /*1620*/  FFMA.FTZ R26, R127, R64, R26 ;  /* 0x000000407f1a7223 */ /* 0x000fe2000001001a */
[----:B------:R-:W-:Y:S01]  /*1630*/  SHF.R.U32.HI R64, RZ, 0x10, R125 ;  /* 0x00000010ff407819 */ /* 0x000fe2000001167d */
[----:B------:R-:W-:Y:S02]  /*1640*/  FMUL.FTZ R126, R186, R59 ;  /* 0x0000003bba7e7220 */ /* 0x000fe40000410000 */
[----:B------:R-:W-:Y:S01]  /*1650*/  FMUL.FTZ R59, R167, R65 ;  /* 0x00000041a73b7220 */ /* 0x000fe20000410000 */
[----:B------:R-:W-:Y:S01]  /*1660*/  HADD2.F32 R67, -RZ, R125.H0_H0 ;  /* 0x2000007dff437230 */ /* 0x000fe20000004100 */
[----:B------:R-:W-:Y:S01]  /*1670*/  FADD.FTZ R80, R121, R80 ;  /* 0x0000005079507221 */ /* 0x000fe20000010000 */
[----:B------:R-:W-:Y:S01]  /*1680*/  MOV R58, R129 ;  /* 0x00000081003a7202 */ /* 0x000fe20000000f00 */
[----:B------:R-:W-:Y:S01]  /*1690*/  FFMA.FTZ R76, R123, R121, R76 ;  /* 0x000000797b4c7223 */ /* 0x000fe2000001004c */
[----:B------:R-:W-:Y:S01]  /*16a0*/  SHF.R.U32.HI R121, RZ, 0x10, R129 ;  /* 0x00000010ff797819 */ /* 0x000fe20000011681 */
[----:B------:R-:W-:Y:S01]  /*16b0*/  FFMA.FTZ R125, R157, R56, R59 ;  /* 0x000000389d7d7223 */ /* 0x000fe2000001003b */
[----:B------:R-:W-:Y:S01]  /*16c0*/  HADD2.F32 R59, -RZ, R64.H0_H0 ;  /* 0x20000040ff3b7230 */ /* 0x000fe20000004100 */
[----:B------:R-:W-:Y:S01]  /*16d0*/  FADD.FTZ R67, -R154, R67 ;  /* 0x000000439a437221 */ /* 0x000fe20000010100 */
[----:B------:R-:W-:-:S02]  /*16e0*/  HADD2.F32 R58, -RZ, R58.H0_H0 ;  /* 0x2000003aff3a7230 */ /* 0x000fc40000004100 */
[----:B------:R-:W-:Y:S01]  /*16f0*/  HADD2.F32 R121, -RZ, R121.H0_H0 ;  /* 0x20000079ff797230 */ /* 0x000fe20000004100 */
[----:B------:R-:W-:Y:S02]  /*1700*/  FADD.FTZ R59, -R154, R59 ;  /* 0x0000003b9a3b7221 */ /* 0x000fe40000010100 */
[----:B------:R-:W-:Y:S01]  /*1710*/  FMUL.FTZ R129, R186, R67 ;  /* 0x00000043ba817220 */ /* 0x000fe20000410000 */
[----:B------:R-:W-:Y:S01]  /*1720*/  HADD2.F32 R193, -RZ, R193.H0_H0 ;  /* 0x200000c1ffc17230 */ /* 0x000fe20000004100 */
[----:B------:R-:W-:Y:S02]  /*1730*/  FADD.FTZ R13, R56, R13 ;  /* 0x0000000d380d7221 */ /* 0x000fe40000010000 */
[----:B------:R-:W-:Y:S02]  /*1740*/  FFMA.FTZ R0, R126, R56, R0 ;  /* 0x000000387e007223 */ /* 0x000fe40000010000 */
[----:B------:R-:W-:Y:S01]  /*1750*/  FMUL.FTZ R128, R186, R59 ;  /* 0x0000003bba807220 */ /* 0x000fe20000410000 */
[----:B------:R-:W-:Y:S01]  /*1760*/  HADD2.F32 R59, -RZ, R130.H0_H0 ;  /* 0x20000082ff3b7230 */ /* 0x000fe20000004100 */
[----:B------:R-:W-:-:S02]  /*1770*/  FADD.FTZ R35, R58, R35 ;  /* 0x000000233a237221 */ /* 0x000fc40000010000 */
[-C--:B------:R-:W-:Y:S02]  /*1780*/  FFMA.FTZ R48, R129, R58.reuse, R48 ;  /* 0x0000003a81307223 */ /* 0x080fe40000010030 */
[----:B------:R-:W-:Y:S01]  /*1790*/  FMUL.FTZ R194, R105, R58 ;  /* 0x0000003a69c27220 */ /* 0x000fe20000410000 */
[----:B------:R-:W-:Y:S01]  /*17a0*/  MOV R58, R134 ;  /* 0x00000086003a7202 */ /* 0x000fe20000000f00 */
[----:B------:R-:W-:Y:S01]  /*17b0*/  FMUL.FTZ R56, R168, R121 ;  /* 0x00000079a8387220 */ /* 0x000fe20000410000 */
[----:B------:R-:W-:Y:S01]  /*17c0*/  HADD2.F32 R57, -RZ, R57.H0_H0 ;  /* 0x20000039ff397230 */ /* 0x000fe20000004100 */
[----:B------:R-:W-:Y:S02]  /*17d0*/  FADD.FTZ R15, R193, R15 ;  /* 0x0000000fc10f7221 */ /* 0x000fe40000010000 */
[-C--:B------:R-:W-:Y:S02]  /*17e0*/  FFMA.FTZ R3, R128, R193.reuse, R3 ;  /* 0x000000c180037223 */ /* 0x080fe40000010003 */
[----:B------:R-:W-:Y:S01]  /*17f0*/  FFMA.FTZ R193, R158, R193, R56 ;  /* 0x000000c19ec17223 */ /* 0x000fe20000010038 */
[----:B------:R-:W-:Y:S01]  /*1800*/  MOV R56, R132 ;  /* 0x0000008400387202 */ /* 0x000fe20000000f00 */
[----:B------:R-:W-:Y:S01]  /*1810*/  FADD.FTZ R59, -R154, R59 ;  /* 0x0000003b9a3b7221 */ /* 0x000fe20000010100 */
[----:B------:R-:W-:Y:S01]  /*1820*/  SHF.R.U64 R66, R130, 0x10, R131 ;  /* 0x0000001082427819 */ /* 0x000fe20000001283 */
[----:B------:R-:W-:Y:S01]  /*1830*/  HADD2.F32 R64, -RZ, R58.H0_H0 ;  /* 0x2000003aff407230 */ /* 0x000fe20000004100 */
[----:B------:R-:W-:Y:S01]  /*1840*/  FADD.FTZ R16, R57, R16 ;  /* 0x0000001039107221 */ /* 0x000fe20000010000 */
[--C-:B------:R-:W-:Y:S01]  /*1850*/  SHF.R.U64 R120, R132, 0x10, R133.reuse ;  /* 0x0000001084787819 */ /* 0x100fe20000001285 */
[-C--:B------:R-:W-:Y:S01]  /*1860*/  FFMA.FTZ R4, R129, R57.reuse, R4 ;  /* 0x0000003981047223 */ /* 0x080fe20000010004 */
[----:B------:R-:W-:Y:S01]  /*1870*/  SHF.R.U32.HI R197, RZ, 0x10, R133 ;  /* 0x00000010ffc57819 */ /* 0x000fe20000011685 */
[----:B------:R-:W-:Y:S01]  /*1880*/  FFMA.FTZ R194, R95, R57, R194 ;  /* 0x000000395fc27223 */ /* 0x000fe200000100c2 */
[----:B------:R-:W-:Y:S01]  /*1890*/  MOV R57, R133 ;  /* 0x0000008500397202 */ /* 0x000fe20000000f00 */
[----:B------:R-:W-:-:S02]  /*18a0*/  FADD.FTZ R38, R65, R38 ;  /* 0x0000002641267221 */ /* 0x000fc40000010000 */
[----:B------:R-:W-:Y:S01]  /*18b0*/  FFMA.FTZ R25, R126, R65, R25 ;  /* 0x000000417e197223 */ /* 0x000fe20000010019 */
        /* <DEDUP_REMOVED lines=17> */
[----:B------:R-:W-:Y:S02]  /*19d0*/  FADD.FTZ R36, R121, R36 ;  /* 0x0000002479247221 */ /* 0x000fe40000010000 */
[----:B------:R-:W-:Y:S01]  /*19e0*/  FFMA.FTZ R131, R159, R56, R59 ;  /* 0x000000389f837223 */ /* 0x000fe2000001003b */
[----:B------:R-:W-:Y:S01]  /*19f0*/  HADD2.F32 R59, -RZ, R64.H0_H0 ;  /* 0x20000040ff3b7230 */ /* 0x000fe20000004100 */
[----:B------:R-:W-:Y:S01]  /*1a00*/  FFMA.FTZ R49, R128, R121, R49 ;  /* 0x0000007980317223 */ /* 0x000fe20000010031 */
[----:B------:R-:W-:-:S03]  /*1a10*/  SHF.R.U32.HI R121, RZ, 0x10, R135 ;  /* 0x00000010ff797819 */ /* 0x000fc60000011687 */
[----:B------:R-:W-:Y:S02]  /*1a20*/  FADD.FTZ R59, -R154, R59 ;  /* 0x0000003b9a3b7221 */ /* 0x000fe40000010100 */
[----:B------:R-:W-:Y:S01]  /*1a30*/  HADD2.F32 R121, -RZ, R121.H0_H0 ;  /* 0x20000079ff797230 */ /* 0x000fe20000004100 */
[----:B------:R-:W-:Y:S01]  /*1a40*/  MOV R58, R135 ;  /* 0x00000087003a7202 */ /* 0x000fe20000000f00 */
[----:B------:R-:W-:Y:S01]  /*1a50*/  HADD2.F32 R197, -RZ, R197.H0_H0 ;  /* 0x200000c5ffc57230 */ /* 0x000fe20000004100 */
[----:B------:R-:W-:Y:S01]  /*1a60*/  FMUL.FTZ R134, R186, R59 ;  /* 0x0000003bba867220 */ /* 0x000fe20000410000 */
[----:B------:R-:W-:Y:S01]  /*1a70*/  SHF.R.U64 R59, R136, 0x10, R137 ;  /* 0x00000010883b7819 */ /* 0x000fe20000001289 */
[----:B------:R-:W-:Y:S02]  /*1a80*/  FADD.FTZ R17, R56, R17 ;  /* 0x0000001138117221 */ /* 0x000fe40000010000 */
[----:B------:R-:W-:Y:S02]  /*1a90*/  FFMA.FTZ R5, R132, R56, R5 ;  /* 0x0000003884057223 */ /* 0x000fe40000010005 */
[----:B------:R-:W-:Y:S01]  /*1aa0*/  FMUL.FTZ R56, R170, R121 ;  /* 0x00000079aa387220 */ /* 0x000fe20000410000 */
[----:B------:R-:W-:Y:S01]  /*1ab0*/  HADD2.F32 R58, -RZ, R58.H0_H0 ;  /* 0x2000003aff3a7230 */ /* 0x000fe20000004100 */
[----:B------:R-:W-:Y:S01]  /*1ac0*/  FADD.FTZ R19, R197, R19 ;  /* 0x00000013c5137221 */ /* 0x000fe20000010000 */
[----:B------:R-:W-:Y:S01]  /*1ad0*/  HADD2.F32 R59, -RZ, R59.H0_H0 ;  /* 0x2000003bff3b7230 */ /* 0x000fe20000004100 */
[----:B------:R-:W-:-:S02]  /*1ae0*/  FFMA.FTZ R7, R134, R197, R7 ;  /* 0x000000c586077223 */ /* 0x000fc40000010007 */
[----:B------:R-:W-:Y:S01]  /*1af0*/  FFMA.FTZ R197, R160, R197, R56 ;  /* 0x000000c5a0c57223 */ /* 0x000fe20000010038 */
[----:B------:R-:W-:Y:S01]  /*1b00*/  MOV R56, R138 ;  /* 0x0000008a00387202 */ /* 0x000fe20000000f00 */
[----:B------:R-:W-:Y:S01]  /*1b10*/  FADD.FTZ R67, -R154, R67 ;  /* 0x000000439a437221 */ /* 0x000fe20000010100 */
[----:B------:R-:W-:Y:S01]  /*1b20*/  HADD2.F32 R57, -RZ, R57.H0_H0 ;  /* 0x20000039ff397230 */ /* 0x000fe20000004100 */
[----:B------:R-:W-:Y:S02]  /*1b30*/  FADD.FTZ R34, R65, R34 ;  /* 0x0000002241227221 */ /* 0x000fe40000010000 */
[----:B------:R-:W-:Y:S02]  /*1b40*/  FFMA.FTZ R47, R132, R65, R47 ;  /* 0x00000041842f7223 */ /* 0x000fe4000001002f */
[----:B------:R-:W-:Y:S02]  /*1b50*/  FMUL.FTZ R195, R186, R67 ;  /* 0x00000043bac37220 */ /* 0x000fe40000410000 */
[----:B------:R-:W-:-:S02]  /*1b60*/  FMUL.FTZ R196, R107, R58 ;  /* 0x0000003a6bc47220 */ /* 0x000fc40000410000 */
[----:B------:R-:W-:Y:S01]  /*1b70*/  FADD.FTZ R65, -R154, R59 ;  /* 0x0000003b9a417221 */ /* 0x000fe20000010100 */
[----:B------:R-:W-:Y:S01]  /*1b80*/  HADD2.F32 R59, -RZ, R56.H0_H0 ;  /* 0x20000038ff3b7230 */ /* 0x000fe20000004100 */
[----:B------:R-:W-:Y:S01]  /*1b90*/  SHF.R.U32.HI R67, RZ, 0x10, R137 ;  /* 0x00000010ff437819 */ /* 0x000fe20000011689 */
[----:B------:R-:W-:Y:S02]  /*1ba0*/  FFMA.FTZ R56, R143, R142, RZ ;  /* 0x0000008e8f387223 */ /* 0x000fe400000100ff */
[----:B------:R-:W-:Y:S02]  /*1bb0*/  FADD.FTZ R64, RZ, R142 ;  /* 0x0000008eff407221 */ /* 0x000fe40000010000 */
[----:B------:R-:W-:Y:S02]  /*1bc0*/  FADD.FTZ R20, R57, R20 ;  /* 0x0000001439147221 */ /* 0x000fe40000010000 */
[-C--:B------:R-:W-:Y:S02]  /*1bd0*/  FFMA.FTZ R8, R195, R57.reuse, R8 ;  /* 0x00000039c3087223 */ /* 0x080fe40000010008 */
[----:B------:R-:W-:Y:S01]  /*1be0*/  FFMA.FTZ R196, R97, R57, R196 ;  /* 0x0000003961c47223 */ /* 0x000fe200000100c4 */
[----:B------:R-:W-:Y:S01]  /*1bf0*/  HADD2.F32 R57, -RZ, R136.H0_H0 ;  /* 0x20000088ff397230 */ /* 0x000fe20000004100 */
[----:B------:R-:W-:Y:S01]  /*1c00*/  FFMA.FTZ R56, R144, R145, R56 ;  /* 0x0000009190387223 */ /* 0x000fe20000010038 */
[----:B------:R-:W-:Y:S01]  /*1c10*/  HADD2.F32 R137, -RZ, R137.H0_H0 ;  /* 0x20000089ff897230 */ /* 0x000fe20000004100 */
[----:B------:R-:W-:Y:S01]  /*1c20*/  FADD.FTZ R31, R58, R31 ;  /* 0x0000001f3a1f7221 */ /* 0x000fe20000010000 */
[----:B------:R-:W-:Y:S01]  /*1c30*/  HADD2.F32 R67, -RZ, R67.H0_H0 ;  /* 0x20000043ff437230 */ /* 0x000fe20000004100 */
[----:B------:R-:W-:-:S02]  /*1c40*/  FFMA.FTZ R44, R195, R58, R44 ;  /* 0x0000003ac32c7223 */ /* 0x000fc4000001002c */
[----:B------:R-:W-:Y:S02]  /*1c50*/  FADD.FTZ R64, R145, R64 ;  /* 0x0000004091407221 */ /* 0x000fe40000010000 */
[----:B------:R-:W-:Y:S02]  /*1c60*/  IMAD.MOV.U32 R58, RZ, RZ, R140 ;  /* 0x000000ffff3a7224 */ /* 0x000fe400078e008c */
[----:B------:R-:W-:Y:S02]  /*1c70*/  FADD.FTZ R57, -R154, R57 ;  /* 0x000000399a397221 */ /* 0x000fe40000010100 */
[----:B------:R-:W-:Y:S02]  /*1c80*/  FFMA.FTZ R56, R146, R147, R56 ;  /* 0x0000009392387223 */ /* 0x000fe40000010038 */
[----:B------:R-:W-:Y:S02]  /*1c90*/  FADD.FTZ R32, R121, R32 ;  /* 0x0000002079207221 */ /* 0x000fe40000010000 */
[----:B------:R-:W-:-:S02]  /*1ca0*/  FFMA.FTZ R45, R134, R121, R45 ;  /* 0x00000079862d7223 */ /* 0x000fc4000001002d */
[----:B------:R-:W-:Y:S01]  /*1cb0*/  FADD.FTZ R64, R147, R64 ;  /* 0x0000004093407221 */ /* 0x000fe20000010000 */
[----:B------:R-:W-:Y:S01]  /*1cc0*/  SHF.R.U64 R66, R138, 0x10, R139 ;  /* 0x000000108a427819 */ /* 0x000fe2000000128b */
[C---:B------:R-:W-:Y:S01]  /*1cd0*/  FADD.FTZ R137, -R154.reuse, R137 ;  /* 0x000000899a897221 */ /* 0x040fe20000010100 */
[----:B------:R-:W-:Y:S01]  /*1ce0*/  HADD2.F32 R58, -RZ, R58.H0_H0 ;  /* 0x2000003aff3a7230 */ /* 0x000fe20000004100 */
[----:B------:R-:W-:Y:S01]  /*1cf0*/  FADD.FTZ R121, -R154, R67 ;  /* 0x000000439a797221 */ /* 0x000fe20000010100 */
[----:B------:R-:W-:Y:S01]  /*1d00*/  MOV R67, R139 ;  /* 0x0000008b00437202 */ /* 0x000fe20000000f00 */
[----:B------:R-:W-:Y:S01]  /*1d10*/  FFMA.FTZ R56, R148, R149, R56 ;  /* 0x0000009594387223 */ /* 0x000fe20000010038 */
[----:B------:R-:W-:Y:S01]  /*1d20*/  SHF.R.U32.HI R154, RZ, 0x10, R139 ;  /* 0x00000010ff9a7819 */ /* 0x000fe2000001168b */
[----:B------:R-:W-:Y:S02]  /*1d30*/  FMUL.FTZ R139, R186, R57 ;  /* 0x00000039ba8b7220 */ /* 0x000fe40000410000 */
[----:B------:R-:W-:-:S02]  /*1d40*/  FADD.FTZ R57, R149, R64 ;  /* 0x0000004095397221 */ /* 0x000fc40000010000 */
[----:B------:R-:W-:Y:S02]  /*1d50*/  FADD.FTZ R29, R58, R29 ;  /* 0x0000001d3a1d7221 */ /* 0x000fe40000010000 */
[-C--:B------:R-:W-:Y:S02]  /*1d60*/  FFMA.FTZ R42, R139, R58.reuse, R42 ;  /* 0x0000003a8b2a7223 */ /* 0x080fe4000001002a */
        /* <DEDUP_REMOVED lines=18> */
[----:B------:R-:W-:Y:S01]  /*1e90*/  FADD.FTZ R58, R130, R57 ;  /* 0x00000039823a7221 */ /* 0x000fe20000010000 */
[----:B------:R-:W-:Y:S01]  /*1ea0*/  SHF.R.U64 R136, R140, 0x10, R141 ;  /* 0x000000108c887819 */ /* 0x000fe2000000128d */
[----:B------:R-:W-:Y:S01]  /*1eb0*/  FFMA.FTZ R56, R132, R131, R56 ;  /* 0x0000008384387223 */ /* 0x000fe20000010038 */
[----:B------:R-:W-:Y:S01]  /*1ec0*/  MOV R120, R141 ;  /* 0x0000008d00787202 */ /* 0x000fe20000000f00 */
[----:B------:R-:W-:Y:S02]  /*1ed0*/  FADD.FTZ R57, R131, R58 ;  /* 0x0000003a83397221 */ /* 0x000fe40000010000 */
[----:B------:R-:W-:-:S02]  /*1ee0*/  FADD.FTZ R22, R59, R22 ;  /* 0x000000163b167221 */ /* 0x000fc40000010000 */
[-C--:B------:R-:W-:Y:S02]  /*1ef0*/  FFMA.FTZ R10, R139, R59.reuse, R10 ;  /* 0x0000003b8b0a7223 */ /* 0x080fe4000001000a */
[----:B------:R-:W-:Y:S01]  /*1f00*/  FFMA.FTZ R138, R98, R59, R138 ;  /* 0x0000003b628a7223 */ /* 0x000fe2000001008a */
[----:B------:R-:W-:Y:S01]  /*1f10*/  HADD2.F32 R59, -RZ, R136.H0_H0 ;  /* 0x20000088ff3b7230 */ /* 0x000fe20000004100 */
[----:B------:R-:W-:Y:S02]  /*1f20*/  FFMA.FTZ R56, R195, R196, R56 ;  /* 0x000000c4c3387223 */ /* 0x000fe40000010038 */
[----:B------:R-:W-:Y:S01]  /*1f30*/  FADD.FTZ R58, R196, R57 ;  /* 0x00000039c43a7221 */ /* 0x000fe20000010000 */
[----:B------:R-:W-:Y:S01]  /*1f40*/  SHF.R.U32.HI R135, RZ, 0x10, R141 ;  /* 0x00000010ff877819 */ /* 0x000fe2000001168d */
[----:B------:R-:W-:Y:S01]  /*1f50*/  HADD2.F32 R120, -RZ, R120.H0_H0 ;  /* 0x20000078ff787230 */ /* 0x000fe20000004100 */
[----:B------:R-:W-:Y:S01]  /*1f60*/  FFMA.FTZ R56, R134, R197, R56 ;  /* 0x000000c586387223 */ /* 0x000fe20000010038 */
[----:B------:R-:W-:Y:S01]  /*1f70*/  HADD2.F32 R66, -RZ, R66.H0_H0 ;  /* 0x20000042ff427230 */ /* 0x000fe20000004100 */
[----:B------:R-:W-:-:S02]  /*1f80*/  FMUL.FTZ R141, R171, R59 ;  /* 0x0000003bab8d7220 */ /* 0x000fc40000410000 */
[----:B------:R-:W-:Y:S01]  /*1f90*/  FADD.FTZ R57, R197, R58 ;  /* 0x0000003ac5397221 */ /* 0x000fe20000010000 */
[----:B------:R-:W-:Y:S01]  /*1fa0*/  HADD2.F32 R67, -RZ, R67.H0_H0 ;  /* 0x20000043ff437230 */ /* 0x000fe20000004100 */
[C---:B------:R-:W-:Y:S01]  /*1fb0*/  FMUL.FTZ R136, R186.reuse, R65 ;  /* 0x00000041ba887220 */ /* 0x040fe20000410000 */
[----:B------:R-:W-:Y:S01]  /*1fc0*/  HADD2.F32 R65, -RZ, R135.H0_H0 ;  /* 0x20000087ff417230 */ /* 0x000fe20000004100 */
[----:B------:R-:W-:Y:S02]  /*1fd0*/  FMUL.FTZ R199, R186, R137 ;  /* 0x00000089bac77220 */ /* 0x000fe40000410000 */
[----:B------:R-:W-:Y:S02]  /*1fe0*/  FMUL.FTZ R140, R109, R120 ;  /* 0x000000786d8c7220 */ /* 0x000fe40000410000 */
[----:B------:R-:W-:Y:S02]  /*1ff0*/  FFMA.FTZ R58, R139, R138, R56 ;  /* 0x0000008a8b3a7223 */ /* 0x000fe40000010038 */
[----:B------:R-:W-:-:S02]  /*2000*/  FFMA.FTZ R141, R161, R66, R141 ;  /* 0x00000042a18d7223 */ /* 0x000fc4000001008d */
[----:B------:R-:W-:Y:S01]  /*2010*/  FADD.FTZ R56, R138, R57 ;  /* 0x000000398a387221 */ /* 0x000fe20000010000 */
[----:B------:R-:W-:Y:S01]  /*2020*/  HADD2.F32 R154, -RZ, R154.H0_H0 ;  /* 0x2000009aff9a7230 */ /* 0x000fe20000004100 */
[----:B------:R-:W-:Y:S02]  /*2030*/  FADD.FTZ R24, R67, R24 ;  /* 0x0000001843187221 */ /* 0x000fe40000010000 */
[-C--:B------:R-:W-:Y:S02]  /*2040*/  FFMA.FTZ R12, R199, R67.reuse, R12 ;  /* 0x00000043c70c7223 */ /* 0x080fe4000001000c */
[----:B------:R-:W-:Y:S02]  /*2050*/  FFMA.FTZ R140, R99, R67, R140 ;  /* 0x00000043638c7223 */ /* 0x000fe4000001008c */
[----:B------:R-:W-:Y:S02]  /*2060*/  FMUL.FTZ R198, R186, R121 ;  /* 0x00000079bac67220 */ /* 0x000fe40000410000 */
[----:B------:R-:W-:-:S02]  /*2070*/  FMUL.FTZ R67, R172, R65 ;  /* 0x00000041ac437220 */ /* 0x000fc40000410000 */
[----:B------:R-:W-:Y:S02]  /*2080*/  FFMA.FTZ R58, R136, R141, R58 ;  /* 0x0000008d883a7223 */ /* 0x000fe4000001003a */
[----:B------:R-:W-:Y:S01]  /*2090*/  FADD.FTZ R57, R56, R141 ;  /* 0x0000008d38397221 */ /* 0x000fe20000010000 */
[----:B------:R-:W-:Y:S01]  /*20a0*/  IADD3 R89, R89, c[0x0][0x160], RZ ;  /* 0x0000580059597a10 */ /* 0x000fe20007ffe0ff */
[----:B------:R-:W-:Y:S02]  /*20b0*/  FADD.FTZ R23, R154, R23 ;  /* 0x000000179a177221 */ /* 0x000fe40000010000 */
[----:B------:R-:W-:Y:S02]  /*20c0*/  FFMA.FTZ R11, R198, R154, R11 ;  /* 0x0000009ac60b7223 */ /* 0x000fe4000001000b */
[----:B------:R-:W-:Y:S02]  /*20d0*/  FADD.FTZ R30, R59, R30 ;  /* 0x0000001e3b1e7221 */ /* 0x000fe40000010000 */
[----:B------:R-:W-:-:S02]  /*20e0*/  FFMA.FTZ R43, R136, R59, R43 ;  /* 0x0000003b882b7223 */ /* 0x000fc4000001002b */
[----:B------:R-:W-:Y:S02]  /*20f0*/  FFMA.FTZ R154, R162, R154, R67 ;  /* 0x0000009aa29a7223 */ /* 0x000fe40000010043 */
[----:B------:R-:W-:Y:S02]  /*2100*/  FFMA.FTZ R59, R199, R140, R58 ;  /* 0x0000008cc73b7223 */ /* 0x000fe4000001003a */
[----:B------:R-:W-:Y:S01]  /*2110*/  FADD.FTZ R57, R57, R140 ;  /* 0x0000008c39397221 */ /* 0x000fe20000010000 */
[----:B------:R-:W-:Y:S01]  /*2120*/  LOP3.LUT P4, RZ, R50, 0x1f, RZ, 0xc0, !PT ;  /* 0x0000001f32ff7812 */ /* 0x000fe2000788c0ff */
[----:B------:R-:W-:Y:S01]  /*2130*/  FADD.FTZ R28, R65, R28 ;  /* 0x0000001c411c7221 */ /* 0x000fe20000010000 */
[----:B------:R-:W-:Y:S01]  /*2140*/  ISETP.GE.AND P3, PT, R89, c[0x0][0x164], PT ;  /* 0x0000590059007a0c */ /* 0x000fe20003f66270 */
[----:B------:R-:W-:Y:S02]  /*2150*/  FFMA.FTZ R41, R198, R65, R41 ;  /* 0x00000041c6297223 */ /* 0x000fe40000010029 */
[----:B------:R-:W-:-:S02]  /*2160*/  FADD.FTZ R21, R66, R21 ;  /* 0x0000001542157221 */ /* 0x000fc40000010000 */
[----:B------:R-:W-:Y:S02]  /*2170*/  FFMA.FTZ R9, R136, R66, R9 ;  /* 0x0000004288097223 */ /* 0x000fe40000010009 */
[----:B------:R-:W-:Y:S02]  /*2180*/  FADD.FTZ R27, R120, R27 ;  /* 0x0000001b781b7221 */ /* 0x000fe40000010000 */
[----:B------:R-:W-:Y:S02]  /*2190*/  FFMA.FTZ R40, R199, R120, R40 ;  /* 0x00000078c7287223 */ /* 0x000fe40000010028 */
[----:B------:R-:W-:Y:S02]  /*21a0*/  FFMA.FTZ R67, R198, R154, R59 ;  /* 0x0000009ac6437223 */ /* 0x000fe4000001003b */
[----:B------:R-:W-:Y:S01]  /*21b0*/  FADD.FTZ R65, R57, R154 ;  /* 0x0000009a39417221 */ /* 0x000fe20000010000 */
[----:B------:R-:W-:Y:S05]  /*21c0*/  BRA.DIV ~URZ, `(.L_x_350) ;  /* 0x00001cc27f007947 */ /* 0x000fea000b800000 */
[----:B------:R0:W1:Y:S02]  /*21d0*/  SHFL.DOWN PT, R58, R65, 0x10, 0x1f ;  /* 0x0a001f00413a7f89 */ /* 0x00006400000e0000 */
.L_x_364:
        /* <DEDUP_REMOVED lines=18> */
.L_x_365:
        /* <DEDUP_REMOVED lines=19> */
[----:B-1---5:R-:W-:Y:S02]  /*2430*/  @P1 MOV R135, R112 ;  /* 0x0000007000871202 */ /* 0x022fe40000000f00 */
[----:B------:R-:W-:-:S03]  /*2440*/  @P1 SHF.R.U32.HI R120, RZ, 0x10, R111 ;  /* 0x00000010ff781819 */ /* 0x000fc6000001166f */
[----:B------:R-:W-:Y:S02]  /*2450*/  @P1 HADD2.F32 R135, -RZ, R135.H0_H0 ;  /* 0x20000087ff871230 */ /* 0x000fe40000004100 */
[----:B------:R-:W-:Y:S01]  /*2460*/  @P1 HADD2.F32 R120, -RZ, R120.H0_H0 ;  /* 0x20000078ff781230 */ /* 0x000fe20000004100 */
[----:B------:R-:W1:Y:S04]  /*2470*/  LDS.128 R56, [R137+0x2800] ;  /* 0x0028000089387984 */ /* 0x000e680000000c00 */
[----:B0-----:R0:W2:Y:S02]  /*2480*/  LDS.128 R64, [R137+0x2810] ;  /* 0x0028100089407984 */ /* 0x0010a40000000c00 */
[----:B0-----:R-:W-:Y:S01]  /*2490*/  @P1 SHF.R.U32.HI R137, RZ, 0x10, R113 ;  /* 0x00000010ff891819 */ /* 0x001fe20000011671 */
[----:B-1----:R-:W-:-:S02]  /*24a0*/  FADD.FTZ R187, RZ, R56 ;  /* 0x00000038ffbb7221 */ /* 0x002fc40000010000 */
[----:B------:R-:W-:Y:S02]  /*24b0*/  FADD.FTZ R56, RZ, R57 ;  /* 0x00000039ff387221 */ /* 0x000fe40000010000 */
[----:B------:R-:W-:Y:S02]  /*24c0*/  FADD.FTZ R187, R58, R187 ;  /* 0x000000bb3abb7221 */ /* 0x000fe40000010000 */
[----:B------:R-:W-:Y:S02]  /*24d0*/  FADD.FTZ R56, R59, R56 ;  /* 0x000000383b387221 */ /* 0x000fe40000010000 */
[----:B--2---:R-:W-:Y:S01]  /*24e0*/  FADD.FTZ R187, R187, R64 ;  /* 0x00000040bbbb7221 */ /* 0x004fe20000010000 */
[----:B------:R-:W-:Y:S01]  /*24f0*/  @P1 SHF.R.U64 R64, R110, 0x10, R111 ;  /* 0x000000106e401819 */ /* 0x000fe2000000126f */
[----:B------:R-:W-:Y:S02]  /*2500*/  FADD.FTZ R56, R56, R65 ;  /* 0x0000004138387221 */ /* 0x000fe40000010000 */
[----:B------:R-:W-:-:S02]  /*2510*/  FADD.FTZ R66, R66, R187 ;  /* 0x000000bb42427221 */ /* 0x000fc40000010000 */
[----:B------:R-:W-:Y:S01]  /*2520*/  FADD.FTZ R56, R67, R56 ;  /* 0x0000003843387221 */ /* 0x000fe20000010000 */
[----:B------:R-:W-:Y:S01]  /*2530*/  @P1 HADD2.F32 R64, -RZ, R64.H0_H0 ;  /* 0x20000040ff401230 */ /* 0x000fe20000004100 */
[----:B------:R-:W-:Y:S01]  /*2540*/  FMUL.FTZ R57, R66, c[0x0][0x1e0] ;  /* 0x0000780042397a20 */ /* 0x000fe20000410000 */
[----:B------:R-:W-:Y:S01]  /*2550*/  @P1 MOV R66, R111 ;  /* 0x0000006f00421202 */ /* 0x000fe20000000f00 */
[----:B------:R-:W-:Y:S01]  /*2560*/  FMUL.FTZ R58, R56, c[0x0][0x1e0] ;  /* 0x00007800383a7a20 */ /* 0x000fe20000410000 */
[----:B------:R-:W-:Y:S02]  /*2570*/  @P1 MOV R56, R110 ;  /* 0x0000006e00381202 */ /* 0x000fe40000000f00 */
[----:B------:R-:W-:Y:S01]  /*2580*/  FSEL R57, R57, RZ, !P0 ;  /* 0x000000ff39397208 */ /* 0x000fe20004000000 */
[----:B------:R-:W-:Y:S01]  /*2590*/  @P1 HADD2.F32 R67, -RZ, R66.H0_H0 ;  /* 0x20000042ff431230 */ /* 0x000fe20000004100 */
[----:B------:R-:W-:Y:S01]  /*25a0*/  ISETP.NE.U32.AND P0, PT, RZ, c[0x0][0x258], PT ;  /* 0x00009600ff007a0c */ /* 0x000fe20003f05070 */
[----:B------:R-:W-:-:S02]  /*25b0*/  @P1 HADD2.F32 R59, -RZ, R56.H0_H0 ;  /* 0x20000038ff3b1230 */ /* 0x000fc40000004100 */
[-CC-:B------:R-:W-:Y:S01]  /*25c0*/  FFMA.FTZ R121, R123, R58.reuse, R57.reuse ;  /* 0x0000003a7b797223 */ /* 0x180fe20000010039 */
[----:B------:R-:W-:Y:S01]  /*25d0*/  ISETP.NE.AND.EX P0, PT, RZ, c[0x0][0x25c], PT, P0 ;  /* 0x00009700ff007a0c */ /* 0x000fe20003f05300 */
[-C--:B------:R-:W-:Y:S02]  /*25e0*/  FFMA.FTZ R188, R188, R58.reuse, R57 ;  /* 0x0000003abcbc7223 */ /* 0x080fe40000010039 */
[----:B------:R-:W-:Y:S02]  /*25f0*/  FADD.FTZ R121, R122, -R121 ;  /* 0x800000797a797221 */ /* 0x000fe40000010000 */
[----:B------:R-:W-:Y:S02]  /*2600*/  FFMA.FTZ R148, R148, R58, R57 ;  /* 0x0000003a94947223 */ /* 0x000fe40000010039 */
[----:B------:R-:W-:Y:S01]  /*2610*/  FMUL.FTZ R122, R186, R121 ;  /* 0x00000079ba7a7220 */ /* 0x000fe20000410000 */
[----:B------:R-:W-:Y:S01]  /*2620*/  @P1 SHF.R.U64 R121, R112, 0x10, R113 ;  /* 0x0000001070791819 */ /* 0x000fe20000001271 */
[----:B------:R-:W-:-:S02]  /*2630*/  FADD.FTZ R155, R155, -R188 ;  /* 0x800000bc9b9b7221 */ /* 0x000fc40000010000 */
[----:B------:R-:W-:Y:S02]  /*2640*/  FADD.FTZ R149, R149, -R148 ;  /* 0x8000009495957221 */ /* 0x000fe40000010000 */
[----:B------:R-:W-:Y:S01]  /*2650*/  @P1 FADD.FTZ R122, R122, R135 ;  /* 0x000000877a7a1221 */ /* 0x000fe20000010000 */
[----:B------:R-:W-:Y:S01]  /*2660*/  @P1 HADD2.F32 R121, -RZ, R121.H0_H0 ;  /* 0x20000079ff791230 */ /* 0x000fe20000004100 */
[-C--:B------:R-:W-:Y:S01]  /*2670*/  FFMA.FTZ R189, R189, R58.reuse, R57 ;  /* 0x0000003abdbd7223 */ /* 0x080fe20000010039 */
[----:B------:R-:W-:Y:S01]  /*2680*/  @P1 MOV R135, R113 ;  /* 0x0000007100871202 */ /* 0x000fe20000000f00 */
[----:B------:R-:W-:Y:S02]  /*2690*/  FMUL.FTZ R148, R186, R155 ;  /* 0x0000009bba947220 */ /* 0x000fe40000410000 */
[----:B------:R-:W-:Y:S02]  /*26a0*/  FADD.FTZ R189, R192, -R189 ;  /* 0x800000bdc0bd7221 */ /* 0x000fe40000010000 */
[----:B------:R-:W-:-:S02]  /*26b0*/  FFMA.FTZ R127, R127, R58, R57 ;  /* 0x0000003a7f7f7223 */ /* 0x000fc40000010039 */
[----:B------:R-:W-:Y:S01]  /*26c0*/  @P1 FADD.FTZ R148, R148, R121 ;  /* 0x0000007994941221 */ /* 0x000fe20000010000 */
[----:B------:R-:W-:Y:S01]  /*26d0*/  @P1 HADD2.F32 R121, -RZ, R135.H0_H0 ;  /* 0x20000087ff791230 */ /* 0x000fe20000004100 */
[----:B------:R-:W-:Y:S01]  /*26e0*/  FFMA.FTZ R190, R190, R58, R57 ;  /* 0x0000003abebe7223 */ /* 0x000fe20000010039 */
[----:B------:R-:W-:Y:S01]  /*26f0*/  @P1 MOV R135, R114 ;  /* 0x0000007200871202 */ /* 0x000fe20000000f00 */
[----:B------:R-:W-:Y:S02]  /*2700*/  FMUL.FTZ R188, R186, R189 ;  /* 0x000000bdbabc7220 */ /* 0x000fe40000410000 */
[----:B------:R-:W-:Y:S02]  /*2710*/  FADD.FTZ R127, R124, -R127 ;  /* 0x8000007f7c7f7221 */ /* 0x000fe40000010000 */
[----:B------:R-:W-:Y:S01]  /*2720*/  FFMA.FTZ R146, R146, R58, R57 ;  /* 0x0000003a92927223 */ /* 0x000fe20000010039 */
[----:B------:R-:W-:Y:S01]  /*2730*/  @P1 HADD2.F32 R124, -RZ, R135.H0_H0 ;  /* 0x20000087ff7c1230 */ /* 0x000fe20000004100 */
[----:B------:R-:W-:-:S02]  /*2740*/  FADD.FTZ R191, R191, -R190 ;  /* 0x800000bebfbf7221 */ /* 0x000fc40000010000 */
[----:B------:R-:W-:Y:S02]  /*2750*/  FMUL.FTZ R123, R186, R149 ;  /* 0x00000095ba7b7220 */ /* 0x000fe40000410000 */
[----:B------:R-:W-:Y:S02]  /*2760*/  FFMA.FTZ R126, R126, R58, R57 ;  /* 0x0000003a7e7e7223 */ /* 0x000fe40000010039 */
[----:B------:R-:W-:Y:S01]  /*2770*/  @P1 FADD.FTZ R188, R188, R121 ;  /* 0x00000079bcbc1221 */ /* 0x000fe20000010000 */
[----:B------:R-:W-:Y:S01]  /*2780*/  @P1 HADD2.F32 R121, -RZ, R137.H0_H0 ;  /* 0x20000089ff791230 */ /* 0x000fe20000004100 */
[----:B------:R-:W-:Y:S01]  /*2790*/  FMUL.FTZ R149, R186, R127 ;  /* 0x0000007fba957220 */ /* 0x000fe20000410000 */
[----:B------:R-:W-:Y:S01]  /*27a0*/  @P1 SHF.R.U64 R127, R114, 0x10, R115 ;  /* 0x00000010727f1819 */ /* 0x000fe20000001273 */
[----:B------:R-:W-:Y:S02]  /*27b0*/  FADD.FTZ R147, R147, -R146 ;  /* 0x8000009293937221 */ /* 0x000fe40000010000 */
[----:B------:R-:W-:-:S02]  /*27c0*/  FMUL.FTZ R146, R186, R191 ;  /* 0x000000bfba927220 */ /* 0x000fc40000410000 */
[----:B------:R-:W-:Y:S02]  /*27d0*/  FADD.FTZ R125, R125, -R126 ;  /* 0x8000007e7d7d7221 */ /* 0x000fe40000010000 */
[----:B------:R-:W-:Y:S01]  /*27e0*/  @P1 FADD.FTZ R149, R149, R124 ;  /* 0x0000007c95951221 */ /* 0x000fe20000010000 */
[----:B------:R-:W-:Y:S01]  /*27f0*/  @P1 HADD2.F32 R124, -RZ, R127.H0_H0 ;  /* 0x2000007fff7c1230 */ /* 0x000fe20000004100 */
[----:B------:R-:W-:Y:S01]  /*2800*/  @P1 FADD.FTZ R146, R146, R121 ;  /* 0x0000007992921221 */ /* 0x000fe20000010000 */
[----:B------:R-:W-:Y:S01]  /*2810*/  @P1 MOV R121, R115 ;  /* 0x0000007300791202 */ /* 0x000fe20000000f00 */
[----:B------:R-:W-:Y:S01]  /*2820*/  FFMA.FTZ R129, R129, R58, R57 ;  /* 0x0000003a81817223 */ /* 0x000fe20000010039 */
[----:B------:R-:W-:Y:S01]  /*2830*/  F2F.F16.F32 R135, R149 ;  /* 0x0000009500877304 */ /* 0x000fe20000200800 */
[----:B------:R-:W-:Y:S01]  /*2840*/  FMUL.FTZ R187, R186, R125 ;  /* 0x0000007dbabb7220 */ /* 0x000fe20000410000 */
[----:B------:R-:W-:Y:S01]  /*2850*/  @P1 SHF.R.U64 R125, R116, 0x10, R117 ;  /* 0x00000010747d1819 */ /* 0x000fe20000001275 */
[----:B------:R-:W-:Y:S01]  /*2860*/  FADD.FTZ R129, R194, -R129 ;  /* 0x80000081c2817221 */ /* 0x000fe20000010000 */
[----:B------:R-:W-:Y:S01]  /*2870*/  @P0 F2FP.PACK_AB R194, RZ, R122 ;  /* 0x0000007affc2023e */ /* 0x000fe200000000ff */
[----:B------:R-:W-:Y:S01]  /*2880*/  @P1 FADD.FTZ R187, R187, R124 ;  /* 0x0000007cbbbb1221 */ /* 0x000fe20000010000 */
[----:B------:R-:W-:Y:S01]  /*2890*/  @P1 HADD2.F32 R124, -RZ, R121.H0_H0 ;  /* 0x20000079ff7c1230 */ /* 0x000fe20000004100 */
[-C--:B------:R-:W-:Y:S01]  /*28a0*/  FFMA.FTZ R128, R128, R58.reuse, R57 ;  /* 0x0000003a80807223 */ /* 0x080fe20000010039 */
[----:B------:R-:W-:Y:S01]  /*28b0*/  @P1 SHF.R.U32.HI R121, RZ, 0x10, R115 ;  /* 0x00000010ff791819 */ /* 0x000fe20000011673 */
[-CC-:B------:R-:W-:Y:S01]  /*28c0*/  FFMA.FTZ R143, R143, R58.reuse, R57.reuse ;  /* 0x0000003a8f8f7223 */ /* 0x180fe20000010039 */
[----:B------:R-:W-:Y:S01]  /*28d0*/  @P1 HADD2.F32 R125, -RZ, R125.H0_H0 ;  /* 0x2000007dff7d1230 */ /* 0x000fe20000004100 */
[----:B------:R-:W-:Y:S01]  /*28e0*/  FMUL.FTZ R191, R186, R129 ;  /* 0x00000081babf7220 */ /* 0x000fe20000410000 */
[----:B------:R-:W-:Y:S01]  /*28f0*/  F2F.F16.F32 R155, R146 ;  /* 0x00000092009b7304 */ /* 0x000fe20000200800 */
[----:B------:R-:W-:Y:S01]  /*2900*/  FADD.FTZ R193, R193, -R128 ;  /* 0x80000080c1c17221 */ /* 0x000fe20000010000 */
[----:B------:R-:W-:Y:S01]  /*2910*/  @P1 HADD2.F32 R121, -RZ, R121.H0_H0 ;  /* 0x20000079ff791230 */ /* 0x000fe20000004100 */
[----:B------:R-:W-:-:S02]  /*2920*/  FFMA.FTZ R133, R133, R58, R57 ;  /* 0x0000003a85857223 */ /* 0x000fc40000010039 */
[----:B------:R-:W-:Y:S02]  /*2930*/  FADD.FTZ R143, R142, -R143 ;  /* 0x8000008f8e8f7221 */ /* 0x000fe40000010000 */
[----:B------:R-:W-:Y:S01]  /*2940*/  @P1 FADD.FTZ R191, R191, R124 ;  /* 0x0000007cbfbf1221 */ /* 0x000fe20000010000 */
[----:B------:R-:W-:Y:S01]  /*2950*/  @P1 MOV R124, R116 ;  /* 0x00000074007c1202 */ /* 0x000fe20000000f00 */
[----:B------:R-:W-:Y:S01]  /*2960*/  FMUL.FTZ R142, R186, R193 ;  /* 0x000000c1ba8e7220 */ /* 0x000fe20000410000 */
[----:B------:R-:W-:Y:S01]  /*2970*/  F2F.F16.F32 R137, R187 ;  /* 0x000000bb00897304 */ /* 0x000fe20000200800 */
[----:B------:R-:W-:Y:S02]  /*2980*/  FADD.FTZ R133, R130, -R133 ;  /* 0x8000008582857221 */ /* 0x000fe40000010000 */
[----:B------:R-:W-:Y:S01]  /*2990*/  @P1 FADD.FTZ R142, R142, R121 ;  /* 0x000000798e8e1221 */ /* 0x000fe20000010000 */
[----:B------:R-:W-:Y:S01]  /*29a0*/  @P1 HADD2.F32 R121, -RZ, R124.H0_H0 ;  /* 0x2000007cff791230 */ /* 0x000fe20000004100 */
[----:B------:R-:W-:-:S02]  /*29b0*/  FMUL.FTZ R190, R186, R133 ;  /* 0x00000085babe7220 */ /* 0x000fc40000410000 */
[-C--:B------:R-:W-:Y:S01]  /*29c0*/  FFMA.FTZ R195, R195, R58.reuse, R57 ;  /* 0x0000003ac3c37223 */ /* 0x080fe20000010039 */
[----:B------:R-:W0:Y:S01]  /*29d0*/  F2F.F16.F32 R189, R142 ;  /* 0x0000008e00bd7304 */ /* 0x000e220000200800 */
[----:B------:R-:W-:Y:S01]  /*29e0*/  @P1 FADD.FTZ R190, R190, R121 ;  /* 0x00000079bebe1221 */ /* 0x000fe20000010000 */
[----:B------:R-:W-:Y:S01]  /*29f0*/  @P1 MOV R121, R117 ;  /* 0x0000007500791202 */ /* 0x000fe20000000f00 */
[----:B------:R-:W-:Y:S02]  /*2a00*/  FADD.FTZ R195, R196, -R195 ;  /* 0x800000c3c4c37221 */ /* 0x000fe40000010000 */
[-CC-:B------:R-:W-:Y:S02]  /*2a10*/  FFMA.FTZ R134, R134, R58.reuse, R57.reuse ;  /* 0x0000003a86867223 */ /* 0x180fe40000010039 */
[-CC-:B------:R-:W-:Y:S01]  /*2a20*/  FFMA.FTZ R144, R144, R58.reuse, R57.reuse ;  /* 0x0000003a90907223 */ /* 0x180fe20000010039 */
[----:B------:R-:W-:Y:S01]  /*2a30*/  F2F.F16.F32 R133, R190 ;  /* 0x000000be00857304 */ /* 0x000fe20000200800 */
[----:B------:R-:W-:-:S02]  /*2a40*/  FFMA.FTZ R132, R132, R58, R57 ;  /* 0x0000003a84847223 */ /* 0x000fc40000010039 */
[-CC-:B------:R-:W-:Y:S02]  /*2a50*/  FFMA.FTZ R139, R139, R58.reuse, R57.reuse ;  /* 0x0000003a8b8b7223 */ /* 0x180fe40000010039 */
[-CC-:B------:R-:W-:Y:S02]  /*2a60*/  FFMA.FTZ R124, R136, R58.reuse, R57.reuse ;  /* 0x0000003a887c7223 */ /* 0x180fe40000010039 */
[-CC-:B------:R-:W-:Y:S02]  /*2a70*/  FFMA.FTZ R199, R199, R58.reuse, R57.reuse ;  /* 0x0000003ac7c77223 */ /* 0x180fe40000010039 */
[----:B------:R-:W-:Y:S01]  /*2a80*/  FFMA.FTZ R127, R198, R58, R57 ;  /* 0x0000003ac67f7223 */ /* 0x000fe20000010039 */
[----:B------:R-:W-:Y:S01]  /*2a90*/  @P1 SHF.R.U32.HI R57, RZ, 0x10, R117 ;  /* 0x00000010ff391819 */ /* 0x000fe20000011675 */
[----:B------:R-:W-:Y:S01]  /*2aa0*/  @P1 HADD2.F32 R58, -RZ, R121.H0_H0 ;  /* 0x20000079ff3a1230 */ /* 0x000fe20000004100 */
[C---:B------:R-:W-:Y:S02]  /*2ab0*/  FMUL.FTZ R56, R186.reuse, R143 ;  /* 0x0000008fba387220 */ /* 0x040fe40000410000 */
[----:B------:R-:W-:Y:S01]  /*2ac0*/  FMUL.FTZ R193, R186, R195 ;  /* 0x000000c3bac17220 */ /* 0x000fe20000410000 */
[----:B------:R-:W-:Y:S01]  /*2ad0*/  @P1 HADD2.F32 R57, -RZ, R57.H0_H0 ;  /* 0x20000039ff391230 */ /* 0x000fe20000004100 */
[----:B------:R-:W-:Y:S01]  /*2ae0*/  FADD.FTZ R197, R197, -R134 ;  /* 0x80000086c5c57221 */ /* 0x000fe20000010000 */
[----:B------:R-:W-:Y:S01]  /*2af0*/  F2F.F16.F32 R143, R191 ;  /* 0x000000bf008f7304 */ /* 0x000fe20000200800 */
[----:B------:R-:W-:-:S02]  /*2b00*/  FADD.FTZ R145, R145, -R144 ;  /* 0x8000009091917221 */ /* 0x000fc40000010000 */
[----:B------:R-:W-:Y:S01]  /*2b10*/  FADD.FTZ R131, R131, -R132 ;  /* 0x8000008483837221 */ /* 0x000fe20000010000 */
[----:B------:R-:W-:Y:S01]  /*2b20*/  HFMA2.MMA R132, -RZ, RZ, 0, 4.76837158203125e-07 ;  /* 0x00000008ff847435 */ /* 0x000fe200000001ff */
[----:B------:R-:W-:Y:S02]  /*2b30*/  FADD.FTZ R121, R138, -R139 ;  /* 0x8000008b8a797221 */ /* 0x000fe40000010000 */
[----:B------:R-:W-:Y:S01]  /*2b40*/  FADD.FTZ R141, R141, -R124 ;  /* 0x8000007c8d8d7221 */ /* 0x000fe20000010000 */
[----:B------:R-:W-:Y:S01]  /*2b50*/  @P1 SHF.R.U64 R124, R118, 0x10, R119 ;  /* 0x00000010767c1819 */ /* 0x000fe20000001277 */
[----:B------:R-:W-:Y:S01]  /*2b60*/  @P1 FADD.FTZ R56, R56, R59 ;  /* 0x0000003b38381221 */ /* 0x000fe20000010000 */
[----:B------:R-:W-:Y:S01]  /*2b70*/  F2F.F16.F32 R144, R148 ;  /* 0x0000009400907304 */ /* 0x000fe20000200800 */
[----:B------:R-:W-:Y:S01]  /*2b80*/  @P1 FADD.FTZ R193, R193, R58 ;  /* 0x0000003ac1c11221 */ /* 0x000fe20000010000 */
[----:B------:R-:W-:Y:S01]  /*2b90*/  @P1 MOV R58, R119 ;  /* 0x00000077003a1202 */ /* 0x000fe20000000f00 */
[----:B------:R-:W-:-:S02]  /*2ba0*/  FMUL.FTZ R138, R186, R197 ;  /* 0x000000c5ba8a7220 */ /* 0x000fc40000410000 */
[C---:B------:R-:W-:Y:S02]  /*2bb0*/  FMUL.FTZ R59, R186.reuse, R145 ;  /* 0x00000091ba3b7220 */ /* 0x040fe40000410000 */
[----:B------:R-:W-:Y:S01]  /*2bc0*/  FMUL.FTZ R192, R186, R131 ;  /* 0x00000083bac07220 */ /* 0x000fe20000410000 */
[----:B------:R1:W-:Y:S01]  /*2bd0*/  F2F.F16.F32 R65, R56 ;  /* 0x0000003800417304 */ /* 0x0003e20000200800 */
[----:B------:R-:W-:Y:S01]  /*2be0*/  @P1 FADD.FTZ R138, R138, R57 ;  /* 0x000000398a8a1221 */ /* 0x000fe20000010000 */
[----:B------:R-:W-:Y:S01]  /*2bf0*/  @P1 HADD2.F32 R57, -RZ, R124.H0_H0 ;  /* 0x2000007cff391230 */ /* 0x000fe20000004100 */
[----:B------:R-:W-:Y:S01]  /*2c00*/  @P1 FADD.FTZ R59, R59, R64 ;  /* 0x000000403b3b1221 */ /* 0x000fe20000010000 */
[----:B0-----:R-:W-:Y:S01]  /*2c10*/  SHF.L.U32 R124, R189, 0x10, RZ ;  /* 0x00000010bd7c7819 */ /* 0x001fe200000006ff */
[----:B------:R-:W-:Y:S01]  /*2c20*/  @P1 FADD.FTZ R192, R192, R125 ;  /* 0x0000007dc0c01221 */ /* 0x000fe20000010000 */
[----:B------:R-:W-:Y:S01]  /*2c30*/  @P1 HADD2.F32 R125, -RZ, R58.H0_H0 ;  /* 0x2000003aff7d1230 */ /* 0x000fe20000004100 */
[----:B------:R-:W-:Y:S01]  /*2c40*/  FADD.FTZ R199, R140, -R199 ;  /* 0x800000c78cc77221 */ /* 0x000fe20000010000 */
[----:B------:R-:W-:Y:S01]  /*2c50*/  @P1 SHF.R.U32.HI R58, RZ, 0x10, R119 ;  /* 0x00000010ff3a1819 */ /* 0x000fe20000011677 */
[----:B------:R-:W-:Y:S01]  /*2c60*/  FMUL.FTZ R140, R186, R141 ;  /* 0x0000008dba8c7220 */ /* 0x000fe20000410000 */
[----:B------:R0:W2:Y:S01]  /*2c70*/  F2F.F16.F32 R64, R59 ;  /* 0x0000003b00407304 */ /* 0x0000a20000200800 */
[----:B------:R-:W-:Y:S01]  /*2c80*/  FADD.FTZ R127, R154, -R127 ;  /* 0x8000007f9a7f7221 */ /* 0x000fe20000010000 */
[----:B-1----:R-:W-:Y:S01]  /*2c90*/  @P0 F2FP.PACK_AB R56, RZ, R56 ;  /* 0x00000038ff38023e */ /* 0x002fe200000000ff */
[----:B------:R-:W-:Y:S01]  /*2ca0*/  @P1 FADD.FTZ R123, R123, R120 ;  /* 0x000000787b7b1221 */ /* 0x000fe20000010000 */
[----:B------:R-:W-:Y:S01]  /*2cb0*/  @P0 F2FP.PACK_AB R148, RZ, R148 ;  /* 0x00000094ff94023e */ /* 0x000fe200000000ff */
[----:B------:R-:W-:Y:S01]  /*2cc0*/  @P1 FADD.FTZ R140, R140, R57 ;  /* 0x000000398c8c1221 */ /* 0x000fe20000010000 */
[----:B------:R-:W-:Y:S01]  /*2cd0*/  @P1 MOV R57, R118 ;  /* 0x0000007600391202 */ /* 0x000fe20000000f00 */
[C---:B------:R-:W-:Y:S01]  /*2ce0*/  FMUL.FTZ R66, R186.reuse, R147 ;  /* 0x00000093ba427220 */ /* 0x040fe20000410000 */
[----:B------:R-:W1:Y:S01]  /*2cf0*/  F2F.F16.F32 R120, R123 ;  /* 0x0000007b00787304 */ /* 0x000e620000200800 */
[C---:B------:R-:W-:Y:S01]  /*2d00*/  FMUL.FTZ R154, R186.reuse, R121 ;  /* 0x00000079ba9a7220 */ /* 0x040fe20000410000 */
[----:B------:R-:W-:Y:S01]  /*2d10*/  @P1 HADD2.F32 R121, -RZ, R58.H0_H0 ;  /* 0x2000003aff791230 */ /* 0x000fe20000004100 */
[C---:B------:R-:W-:Y:S01]  /*2d20*/  FMUL.FTZ R134, R186.reuse, R199 ;  /* 0x000000c7ba867220 */ /* 0x040fe20000410000 */
[----:B------:R-:W-:Y:S01]  /*2d30*/  @P1 HADD2.F32 R57, -RZ, R57.H0_H0 ;  /* 0x20000039ff391230 */ /* 0x000fe20000004100 */
[----:B------:R-:W-:Y:S01]  /*2d40*/  FMUL.FTZ R186, R186, R127 ;  /* 0x0000007fbaba7220 */ /* 0x000fe20000410000 */
[----:B0-----:R-:W-:Y:S01]  /*2d50*/  @P0 F2FP.PACK_AB R59, RZ, R59 ;  /* 0x0000003bff3b023e */ /* 0x001fe200000000ff */
[----:B------:R-:W-:Y:S01]  /*2d60*/  @P1 FADD.FTZ R66, R66, R67 ;  /* 0x0000004342421221 */ /* 0x000fe20000010000 */
[----:B------:R-:W0:Y:S01]  /*2d70*/  F2F.F16.F32 R147, R188 ;  /* 0x000000bc00937304 */ /* 0x000e220000200800 */
[----:B------:R-:W-:Y:S01]  /*2d80*/  @P1 FADD.FTZ R186, R186, R121 ;  /* 0x00000079baba1221 */ /* 0x000fe20000010000 */
[----:B------:R-:W-:Y:S01]  /*2d90*/  @P0 PRMT R175, R56, 0x7610, R175 ;  /* 0x0000761038af0816 */ /* 0x000fe200000000af */
[----:B------:R-:W-:Y:S01]  /*2da0*/  @P1 FADD.FTZ R134, R134, R125 ;  /* 0x0000007d86861221 */ /* 0x000fe20000010000 */
[----:B------:R-:W-:Y:S01]  /*2db0*/  @P0 PRMT R178, R59, 0x7610, R178 ;  /* 0x000076103bb20816 */ /* 0x000fe200000000b2 */
[----:B------:R-:W-:Y:S01]  /*2dc0*/  @P1 FADD.FTZ R154, R154, R57 ;  /* 0x000000399a9a1221 */ /* 0x000fe20000010000 */
[C---:B--2---:R-:W-:Y:S01]  /*2dd0*/  @P4 PRMT R176, R64.reuse, 0x7610, R176 ;  /* 0x0000761040b04816 */ /* 0x044fe200000000b0 */
[----:B------:R-:W-:Y:S01]  /*2de0*/  IMAD.WIDE.U32 R56, R64, 0x10000, RZ ;  /* 0x0001000040387825 */ /* 0x000fe200078e00ff */
[----:B------:R2:W3:Y:S01]  /*2df0*/  F2F.F16.F32 R67, R66 ;  /* 0x0000004200437304 */ /* 0x0004e20000200800 */
[----:B------:R-:W-:-:S02]  /*2e00*/  SHF.L.U32 R64, R155, 0x10, RZ ;  /* 0x000000109b407819 */ /* 0x000fc400000006ff */
[----:B------:R-:W-:Y:S01]  /*2e10*/  IMAD.WIDE.U32 R58, R144, 0x10000, RZ ;  /* 0x00010000903a7825 */ /* 0x000fe200078e00ff */
[----:B-1----:R-:W-:Y:S02]  /*2e20*/  @P4 PRMT R177, R120, 0x7610, R177 ;  /* 0x0000761078b14816 */ /* 0x002fe400000000b1 */
[----:B------:R-:W-:Y:S02]  /*2e30*/  @P4 PRMT R181, R65, 0x7610, R181 ;  /* 0x0000761041b54816 */ /* 0x000fe400000000b5 */
[----:B------:R-:W1:Y:S01]  /*2e40*/  F2F.F16.F32 R136, R192 ;  /* 0x000000c000887304 */ /* 0x000e620000200800 */
[----:B------:R-:W-:Y:S02]  /*2e50*/  LOP3.LUT R56, R56, R65, RZ, 0xfc, !PT ;  /* 0x0000004138387212 */ /* 0x000fe400078efcff */
[----:B0-----:R-:W-:Y:S01]  /*2e60*/  LOP3.LUT R59, R59, R64, R147, 0xfe, !PT ;  /* 0x000000403b3b7212 */ /* 0x001fe200078efe93 */
[----:B------:R-:W-:Y:S01]  /*2e70*/  IMAD.WIDE.U32 R64, R137, 0x10000, RZ ;  /* 0x0001000089407825 */ /* 0x000fe200078e00ff */
[----:B--2---:R-:W-:-:S02]  /*2e80*/  @P0 F2FP.PACK_AB R66, RZ, R66 ;  /* 0x00000042ff42023e */ /* 0x004fc400000000ff */
[----:B------:R-:W-:Y:S01]  /*2e90*/  SHF.L.U32 R120, R120, 0x10, RZ ;  /* 0x0000001078787819 */ /* 0x000fe200000006ff */
[----:B------:R-:W0:Y:S01]  /*2ea0*/  F2F.F16.F32 R128, R140 ;  /* 0x0000008c00807304 */ /* 0x000e220000200800 */
[----:B------:R-:W-:Y:S02]  /*2eb0*/  @P0 PRMT R179, R66, 0x7610, R179 ;  /* 0x0000761042b30816 */ /* 0x000fe400000000b3 */
[----:B---3--:R-:W-:Y:S02]  /*2ec0*/  @P4 PRMT R180, R67, 0x7610, R180 ;  /* 0x0000761043b44816 */ /* 0x008fe400000000b4 */
[----:B------:R-:W-:Y:S02]  /*2ed0*/  LOP3.LUT R57, R57, R120, R67, 0xfe, !PT ;  /* 0x0000007839397212 */ /* 0x000fe400078efe43 */
[----:B------:R-:W-:Y:S01]  /*2ee0*/  LOP3.LUT R65, R65, R124, R143, 0xfe, !PT ;  /* 0x0000007c41417212 */ /* 0x000fe200078efe8f */
[----:B------:R-:W2:Y:S01]  /*2ef0*/  F2F.F16.F32 R141, R138 ;  /* 0x0000008a008d7304 */ /* 0x000ea20000200800 */
[----:B-1----:R-:W-:Y:S01]  /*2f00*/  IMAD.WIDE.U32 R66, R136, 0x10000, RZ ;  /* 0x0001000088427825 */ /* 0x002fe200078e00ff */
[----:B------:R-:W-:-:S02]  /*2f10*/  @P0 F2FP.PACK_AB R124, RZ, R123 ;  /* 0x0000007bff7c023e */ /* 0x000fc400000000ff */
[----:B------:R-:W-:Y:S02]  /*2f20*/  LOP3.LUT R64, R64, R135, RZ, 0xfc, !PT ;  /* 0x0000008740407212 */ /* 0x000fe400078efcff */
[----:B------:R-:W-:Y:S02]  /*2f30*/  LOP3.LUT R66, R66, R133, RZ, 0xfc, !PT ;  /* 0x0000008542427212 */ /* 0x000fe400078efcff */
[----:B------:R-:W1:Y:S01]  /*2f40*/  F2F.F16.F32 R130, R186 ;  /* 0x000000ba00827304 */ /* 0x000e620000200800 */
[----:B0-----:R-:W-:Y:S01]  /*2f50*/  IMAD.WIDE.U32 R120, R128, 0x10000, RZ ;  /* 0x0001000080787825 */ /* 0x001fe200078e00ff */
[----:B------:R-:W-:Y:S02]  /*2f60*/  @P0 F2FP.PACK_AB R188, RZ, R188 ;  /* 0x000000bcffbc023e */ /* 0x000fe400000000ff */
[----:B------:R-:W-:-:S04]  /*2f70*/  @P0 PRMT R182, R124, 0x7610, R182 ;  /* 0x000076107cb60816 */ /* 0x000fc800000000b6 */
[----:B------:R0:W3:Y:S01]  /*2f80*/  F2F.F16.F32 R145, R122 ;  /* 0x0000007a00917304 */ /* 0x0000e20000200800 */
[----:B--2---:R-:W-:-:S07]  /*2f90*/  SHF.L.U32 R125, R141, 0x10, RZ ;  /* 0x000000108d7d7819 */ /* 0x004fce00000006ff */
[----:B------:R-:W2:Y:S01]  /*2fa0*/  F2F.F16.F32 R139, R193 ;  /* 0x000000c1008b7304 */ /* 0x000ea20000200800 */
[----:B-1----:R-:W-:Y:S01]  /*2fb0*/  SHF.L.U32 R126, R130, 0x10, RZ ;  /* 0x00000010827e7819 */ /* 0x002fe200000006ff */
[----:B0-----:R-:W-:-:S06]  /*2fc0*/  IMAD.WIDE.U32 R122, R173, R132, c[0x0][0x248] ;  /* 0x00009200ad7a7625 */ /* 0x001fcc00078e0084 */
[----:B------:R-:W0:Y:S01]  /*2fd0*/  F2F.F16.F32 R129, R134 ;  /* 0x0000008600817304 */ /* 0x000e220000200800 */
[----:B---3--:R-:W-:-:S07]  /*2fe0*/  LOP3.LUT R58, R58, R145, RZ, 0xfc, !PT ;  /* 0x000000913a3a7212 */ /* 0x008fce00078efcff */
[----:B------:R-:W1:Y:S01]  /*2ff0*/  F2F.F16.F32 R131, R154 ;  /* 0x0000009a00837304 */ /* 0x000e620000200800 */
[----:B--2---:R-:W-:Y:S02]  /*3000*/  LOP3.LUT R67, R67, R125, R139, 0xfe, !PT ;  /* 0x0000007d43437212 */ /* 0x004fe400078efe8b */
[----:B0-----:R-:W-:Y:S02]  /*3010*/  LOP3.LUT R121, R121, R126, R129, 0xfe, !PT ;  /* 0x0000007e79797212 */ /* 0x001fe400078efe81 */
[----:B-1----:R-:W-:Y:S01]  /*3020*/  LOP3.LUT R120, R120, R131, RZ, 0xfc, !PT ;  /* 0x0000008378787212 */ /* 0x002fe200078efcff */
        /* <DEDUP_REMOVED lines=9> */
.L_x_352:
        /* <DEDUP_REMOVED lines=12> */
.L_x_353:
[----:B-1----:R-:W-:Y:S02]  /*3180*/  IADD3 R57, R173, 0x80, RZ ;  /* 0x00000080ad397810 */ /* 0x002fe40007ffe0ff */
[----:B------:R-:W-:Y:S02]  /*3190*/  @P0 F2FP.PACK_AB R146, RZ, R146 ;  /* 0x00000092ff92023e */ /* 0x000fe400000000ff */
[----:B------:R-:W-:Y:S01]  /*31a0*/  @P4 PRMT R181, R145, 0x7610, R181 ;  /* 0x0000761091b54816 */ /* 0x000fe200000000b5 */
[----:B------:R-:W-:Y:S01]  /*31b0*/  IMAD.WIDE.U32 R56, R132, R57, c[0x0][0x248] ;  /* 0x0000920084387625 */ /* 0x000fe200078e0039 */
[----:B------:R-:W-:Y:S02]  /*31c0*/  @P4 PRMT R176, R144, 0x7610, R176 ;  /* 0x0000761090b04816 */ /* 0x000fe400000000b0 */
[----:B------:R-:W-:Y:S02]  /*31d0*/  @P4 PRMT R180, R147, 0x7610, R180 ;  /* 0x0000761093b44816 */ /* 0x000fe400000000b4 */
[----:B------:R-:W-:-:S02]  /*31e0*/  @P4 PRMT R177, R155, 0x7610, R177 ;  /* 0x000076109bb14816 */ /* 0x000fc400000000b1 */
[----:B------:R-:W-:Y:S02]  /*31f0*/  @P0 F2FP.PACK_AB R149, RZ, R149 ;  /* 0x00000095ff95023e */ /* 0x000fe400000000ff */
[----:B------:R-:W-:Y:S02]  /*3200*/  @P0 F2FP.PACK_AB R187, RZ, R187 ;  /* 0x000000bbffbb023e */ /* 0x000fe400000000ff */
[----:B------:R-:W-:Y:S02]  /*3210*/  @P0 F2FP.PACK_AB R191, RZ, R191 ;  /* 0x000000bfffbf023e */ /* 0x000fe400000000ff */
        /* <DEDUP_REMOVED lines=9> */
.L_x_354:
        /* <DEDUP_REMOVED lines=12> */
.L_x_355:
        /* <DEDUP_REMOVED lines=19> */
.L_x_356:
        /* <DEDUP_REMOVED lines=12> */
.L_x_357:
[----:B------:R-:W-:Y:S02]  /*3560*/  @P0 F2FP.PACK_AB R138, RZ, R138 ;  /* 0x0000008aff8a023e */ /* 0x000fe400000000ff */
[----:B------:R-:W-:Y:S02]  /*3570*/  @P4 PRMT R181, R133, 0x7610, R181 ;  /* 0x0000761085b54816 */ /* 0x000fe400000000b5 */
[----:B------:R-:W-:Y:S02]  /*3580*/  @P4 PRMT R176, R136, 0x7610, R176 ;  /* 0x0000761088b04816 */ /* 0x000fe400000000b0 */
[----:B------:R-:W-:Y:S02]  /*3590*/  @P4 PRMT R180, R139, 0x7610, R180 ;  /* 0x000076108bb44816 */ /* 0x000fe400000000b4 */
[----:B------:R-:W-:Y:S02]  /*35a0*/  @P4 PRMT R177, R141, 0x7610, R177 ;  /* 0x000076108db14816 */ /* 0x000fe400000000b1 */
[----:B------:R-:W-:-:S02]  /*35b0*/  @P0 F2FP.PACK_AB R154, RZ, R154 ;  /* 0x0000009aff9a023e */ /* 0x000fc400000000ff */
[----:B------:R-:W-:Y:S02]  /*35c0*/  @P0 F2FP.PACK_AB R140, RZ, R140 ;  /* 0x0000008cff8c023e */ /* 0x000fe400000000ff */
        /* <DEDUP_REMOVED lines=10> */
.L_x_358:
[----:B0-----:R-:W-:Y:S01]  /*3670*/  IMAD.WIDE.U32 R56, R132, R65, c[0x0][0x248] ;  /* 0x0000920084387625 */ /* 0x001fe200078e0041 */
[----:B------:R-:W-:Y:S02]  /*3680*/  @P0 F2FP.PACK_AB R134, RZ, R134 ;  /* 0x00000086ff86023e */ /* 0x000fe400000000ff */
[----:B------:R-:W-:Y:S02]  /*3690*/  @P0 F2FP.PACK_AB R186, RZ, R186 ;  /* 0x000000baffba023e */ /* 0x000fe400000000ff */
        /* <DEDUP_REMOVED lines=14> */
.L_x_359:
        /* <DEDUP_REMOVED lines=9> */
.L_x_360:
        /* <DEDUP_REMOVED lines=13> */
.L_x_361:
[----:B------:R-:W-:Y:S01]  /*38e0*/  SEL R187, RZ, 0x1, P2 ;  /* 0x00000001ffbb7807 */ /* 0x000fe20001000000 */
[----:B01----:R-:W-:Y:S01]  /*38f0*/  @P3 CALL.REL.NOINC `(.L_x_362) ;  /* 0x0000001000003944 */ /* 0x003fe20003c00000 */
[----:B------:R-:W-:Y:S05]  /*3900*/  BRA `(.L_x_363) ;  /* 0xffffd16000007947 */ /* 0x000fea000383ffff */
.L_x_362:
[----:B------:R-:W-:Y:S01]  /*3910*/  MOV R90, R16 ;  /* 0x00000010005a7202 */ /* 0x000fe20000000f00 */
[----:B------:R-:W-:Y:S01]  /*3920*/  IMAD.MOV.U32 R16, RZ, RZ, R18 ;  /* 0x000000ffff107224 */ /* 0x000fe200078e0012 */
[----:B------:R-:W-:Y:S01]  /*3930*/  MOV R57, R83 ;  /* 0x0000005300397202 */ /* 0x000fe20000000f00 */
[----:B------:R-:W-:Y:S01]  /*3940*/  IMAD.MOV.U32 R66, RZ, RZ, R71 ;  /* 0x000000ffff427224 */ /* 0x000fe200078e0047 */
[----:B------:R-:W-:Y:S02]  /*3950*/  MOV R65, R82 ;  /* 0x0000005200417202 */ /* 0x000fe40000000f00 */
[----:B------:R-:W-:Y:S02]  /*3960*/  MOV R59, R63 ;  /* 0x0000003f003b7202 */ /* 0x000fe40000000f00 */
[----:B------:R-:W-:Y:S02]  /*3970*/  MOV R18, R20 ;  /* 0x0000001400127202 */ /* 0x000fe40000000f00 */
        /* <DEDUP_REMOVED lines=13> */
[----:B------:R-:W-:Y:S01]  /*3a50*/  MOV R101, R47 ;  /* 0x0000002f00657202 */ /* 0x000fe20000000f00 */
[----:B------:R-:W-:Y:S01]  /*3a60*/  IMAD.MOV.U32 R47, RZ, RZ, R41 ;  /* 0x000000ffff2f7224 */ /* 0x000fe200078e0029 */
        /* <DEDUP_REMOVED lines=35> */
.L_x_349:
[----:B------:R-:W0:Y:S01]  /*3ca0*/  S2UR UR6, SR_CTAID.X ;  /* 0x00000000000679c3 */ /* 0x000e220000002500 */
[----:B------:R-:W-:Y:S01]  /*3cb0*/  HFMA2.MMA R9, -RZ, RZ, 0, 9.5367431640625e-07 ;  /* 0x00000010ff097435 */ /* 0x000fe200000001ff */
[----:B------:R-:W-:-:S02]  /*3cc0*/  LOP3.LUT R3, R50, 0x7f, RZ, 0xc0, !PT ;  /* 0x0000007f32037812 */ /* 0x000fc400078ec0ff */
        /* <DEDUP_REMOVED lines=28> */
.L_x_350:
[----:B------:R-:W-:Y:S01]  /*3e90*/  HFMA2.MMA R64, -RZ, RZ, 0, 9.5367431640625e-07 ;  /* 0x00000010ff407435 */ /* 0x000fe200000001ff */
[----:B------:R-:W-:-:S02]  /*3ea0*/  MOV R59, R65 ;  /* 0x00000041003b7202 */ /* 0x000fc40000000f00 */
[----:B------:R-:W-:Y:S02]  /*3eb0*/  MOV R66, 0x1f ;  /* 0x0000001f00427802 */ /* 0x000fe40000000f00 */
[----:B------:R-:W-:Y:S02]  /*3ec0*/  MOV R121, 0xffffffff ;  /* 0xffffffff00797802 */ /* 0x000fe40000000f00 */
[----:B------:R-:W-:Y:S02]  /*3ed0*/  MOV R56, 0x3ef0 ;  /* 0x00003ef000387802 */ /* 0x000fe40000000f00 */
[----:B-----5:R-:W-:Y:S05]  /*3ee0*/  CALL.REL.NOINC `($__internal_13_$__cuda_sm70_shflsync_down_p) ;  /* 0x0000046000007944 */ /* 0x020fea0003c00000 */
[----:B-1----:R-:W-:Y:S01]  /*3ef0*/  MOV R58, R59 ;  /* 0x0000003b003a7202 */ /* 0x002fe20000000f00 */
[----:B0-----:R-:W-:Y:S05]  /*3f00*/  BRA `(.L_x_364) ;  /* 0xffffe2d000007947 */ /* 0x001fea000383ffff */
.L_x_351:
[----:B------:R-:W-:Y:S01]  /*3f10*/  HFMA2.MMA R64, -RZ, RZ, 0, 9.5367431640625e-07 ;  /* 0x00000010ff407435 */ /* 0x000fe200000001ff */
[----:B------:R-:W-:Y:S02]  /*3f20*/  MOV R59, R67 ;  /* 0x00000043003b7202 */ /* 0x000fe40000000f00 */
[----:B------:R-:W-:Y:S02]  /*3f30*/  MOV R66, 0x1f ;  /* 0x0000001f00427802 */ /* 0x000fe40000000f00 */
[----:B------:R-:W-:-:S02]  /*3f40*/  MOV R121, 0xffffffff ;  /* 0xffffffff00797802 */ /* 0x000fc40000000f00 */
[----:B------:R-:W-:Y:S02]  /*3f50*/  MOV R56, 0x3f70 ;  /* 0x00003f7000387802 */ /* 0x000fe40000000f00 */
[----:B01---5:R-:W-:Y:S05]  /*3f60*/  CALL.REL.NOINC `($__internal_13_$__cuda_sm70_shflsync_down_p) ;  /* 0x000003e000007944 */ /* 0x023fea0003c00000 */
[----:B------:R-:W-:Y:S01]  /*3f70*/  FADD.FTZ R65, R65, R58 ;  /* 0x0000003a41417221 */ /* 0x000fe20000010000 */
[----:B0-----:R-:W-:Y:S01]  /*3f80*/  HFMA2.MMA R64, -RZ, RZ, 0, 4.76837158203125e-07 ;  /* 0x00000008ff407435 */ /* 0x001fe200000001ff */
[----:B-1----:R-:W-:Y:S01]  /*3f90*/  FADD.FTZ R120, R67, R59 ;  /* 0x0000003b43787221 */ /* 0x002fe20000010000 */
[----:B------:R-:W-:Y:S02]  /*3fa0*/  MOV R66, 0x1f ;  /* 0x0000001f00427802 */ /* 0x000fe40000000f00 */
[----:B------:R-:W-:Y:S02]  /*3fb0*/  MOV R121, 0xffffffff ;  /* 0xffffffff00797802 */ /* 0x000fe40000000f00 */
[----:B------:R-:W-:Y:S02]  /*3fc0*/  MOV R59, R65 ;  /* 0x00000041003b7202 */ /* 0x000fe40000000f00 */
[----:B------:R-:W-:Y:S02]  /*3fd0*/  MOV R56, 0x3ff0 ;  /* 0x00003ff000387802 */ /* 0x000fe40000000f00 */
[----:B------:R-:W-:Y:S05]  /*3fe0*/  CALL.REL.NOINC `($__internal_13_$__cuda_sm70_shflsync_down_p) ;  /* 0x0000036000007944 */ /* 0x000fea0003c00000 */
[----:B0-----:R-:W-:Y:S01]  /*3ff0*/  HFMA2.MMA R64, -RZ, RZ, 0, 4.76837158203125e-07 ;  /* 0x00000008ff407435 */ /* 0x001fe200000001ff */
[----:B-1----:R-:W-:-:S02]  /*4000*/  MOV R58, R59 ;  /* 0x0000003b003a7202 */ /* 0x002fc40000000f00 */
[----:B------:R-:W-:Y:S02]  /*4010*/  MOV R59, R120 ;  /* 0x00000078003b7202 */ /* 0x000fe40000000f00 */
[----:B------:R-:W-:Y:S02]  /*4020*/  MOV R66, 0x1f ;  /* 0x0000001f00427802 */ /* 0x000fe40000000f00 */
[----:B------:R-:W-:Y:S02]  /*4030*/  MOV R121, 0xffffffff ;  /* 0xffffffff00797802 */ /* 0x000fe40000000f00 */
[----:B------:R-:W-:Y:S02]  /*4040*/  MOV R56, 0x4060 ;  /* 0x0000406000387802 */ /* 0x000fe40000000f00 */
[----:B------:R-:W-:Y:S05]  /*4050*/  CALL.REL.NOINC `($__internal_13_$__cuda_sm70_shflsync_down_p) ;  /* 0x000002f000007944 */ /* 0x000fea0003c00000 */
[----:B------:R-:W-:Y:S01]  /*4060*/  FADD.FTZ R65, R58, R65 ;  /* 0x000000413a417221 */ /* 0x000fe20000010000 */
[----:B0-----:R-:W-:Y:S01]  /*4070*/  HFMA2.MMA R64, -RZ, RZ, 0, 2.384185791015625e-07 ;  /* 0x00000004ff407435 */ /* 0x001fe200000001ff */
[----:B-1----:R-:W-:Y:S01]  /*4080*/  FADD.FTZ R120, R120, R59 ;  /* 0x0000003b78787221 */ /* 0x002fe20000010000 */
[----:B------:R-:W-:Y:S02]  /*4090*/  MOV R66, 0x1f ;  /* 0x0000001f00427802 */ /* 0x000fe40000000f00 */
[----:B------:R-:W-:-:S02]  /*40a0*/  MOV R121, 0xffffffff ;  /* 0xffffffff00797802 */ /* 0x000fc40000000f00 */
[----:B------:R-:W-:Y:S02]  /*40b0*/  MOV R59, R65 ;  /* 0x00000041003b7202 */ /* 0x000fe40000000f00 */
[----:B------:R-:W-:Y:S02]  /*40c0*/  MOV R56, 0x40e0 ;  /* 0x000040e000387802 */ /* 0x000fe40000000f00 */
[----:B------:R-:W-:Y:S05]  /*40d0*/  CALL.REL.NOINC `($__internal_13_$__cuda_sm70_shflsync_down_p) ;  /* 0x0000027000007944 */ /* 0x000fea0003c00000 */
[----:B0-----:R-:W-:Y:S01]  /*40e0*/  HFMA2.MMA R64, -RZ, RZ, 0, 2.384185791015625e-07 ;  /* 0x00000004ff407435 */ /* 0x001fe200000001ff */
[----:B-1----:R-:W-:Y:S01]  /*40f0*/  IMAD.MOV.U32 R58, RZ, RZ, R59 ;  /* 0x000000ffff3a7224 */ /* 0x002fe200078e003b */
[----:B------:R-:W-:Y:S02]  /*4100*/  MOV R59, R120 ;  /* 0x00000078003b7202 */ /* 0x000fe40000000f00 */
[----:B------:R-:W-:Y:S02]  /*4110*/  MOV R66, 0x1f ;  /* 0x0000001f00427802 */ /* 0x000fe40000000f00 */
[----:B------:R-:W-:Y:S02]  /*4120*/  MOV R121, 0xffffffff ;  /* 0xffffffff00797802 */ /* 0x000fe40000000f00 */
[----:B------:R-:W-:-:S02]  /*4130*/  MOV R56, 0x4150 ;  /* 0x0000415000387802 */ /* 0x000fc40000000f00 */
[----:B------:R-:W-:Y:S05]  /*4140*/  CALL.REL.NOINC `($__internal_13_$__cuda_sm70_shflsync_down_p) ;  /* 0x0000020000007944 */ /* 0x000fea0003c00000 */
[----:B------:R-:W-:Y:S01]  /*4150*/  FADD.FTZ R65, R58, R65 ;  /* 0x000000413a417221 */ /* 0x000fe20000010000 */
[----:B0-----:R-:W-:Y:S01]  /*4160*/  HFMA2.MMA R64, -RZ, RZ, 0, 1.1920928955078125e-07 ;  /* 0x00000002ff407435 */ /* 0x001fe200000001ff */
[----:B-1----:R-:W-:Y:S01]  /*4170*/  FADD.FTZ R120, R120, R59 ;  /* 0x0000003b78787221 */ /* 0x002fe20000010000 */
[----:B------:R-:W-:-:S02]  /*4180*/  MOV R66, 0x1f ;  /* 0x0000001f00427802 */ /* 0x000fc40000000f00 */
[----:B------:R-:W-:Y:S02]  /*4190*/  MOV R121, 0xffffffff ;  /* 0xffffffff00797802 */ /* 0x000fe40000000f00 */
[----:B------:R-:W-:Y:S02]  /*41a0*/  MOV R59, R65 ;  /* 0x00000041003b7202 */ /* 0x000fe40000000f00 */
[----:B------:R-:W-:Y:S02]  /*41b0*/  MOV R56, 0x41d0 ;  /* 0x000041d000387802 */ /* 0x000fe40000000f00 */
[----:B------:R-:W-:Y:S05]  /*41c0*/  CALL.REL.NOINC `($__internal_13_$__cuda_sm70_shflsync_down_p) ;  /* 0x0000018000007944 */ /* 0x000fea0003c00000 */
[----:B0-----:R-:W-:Y:S01]  /*41d0*/  HFMA2.MMA R64, -RZ, RZ, 0, 1.1920928955078125e-07 ;  /* 0x00000002ff407435 */ /* 0x001fe200000001ff */
[----:B-1----:R-:W-:Y:S02]  /*41e0*/  MOV R58, R59 ;  /* 0x0000003b003a7202 */ /* 0x002fe40000000f00 */
[----:B------:R-:W-:Y:S02]  /*41f0*/  MOV R59, R120 ;  /* 0x00000078003b7202 */ /* 0x000fe40000000f00 */
[----:B------:R-:W-:Y:S02]  /*4200*/  MOV R66, 0x1f ;  /* 0x0000001f00427802 */ /* 0x000fe40000000f00 */
[----:B------:R-:W-:-:S02]  /*4210*/  MOV R121, 0xffffffff ;  /* 0xffffffff00797802 */ /* 0x000fc40000000f00 */
[----:B------:R-:W-:Y:S02]  /*4220*/  MOV R56, 0x4240 ;  /* 0x0000424000387802 */ /* 0x000fe40000000f00 */
[----:B------:R-:W-:Y:S05]  /*4230*/  CALL.REL.NOINC `($__internal_13_$__cuda_sm70_shflsync_down_p) ;  /* 0x0000011000007944 */ /* 0x000fea0003c00000 */
[----:B------:R-:W-:Y:S01]  /*4240*/  FADD.FTZ R65, R58, R65 ;  /* 0x000000413a417221 */ /* 0x000fe20000010000 */
[----:B0-----:R-:W-:Y:S01]  /*4250*/  HFMA2.MMA R64, -RZ, RZ, 0, 5.9604644775390625e-08 ;  /* 0x00000001ff407435 */ /* 0x001fe200000001ff */
[----:B-1----:R-:W-:Y:S01]  /*4260*/  FADD.FTZ R67, R120, R59 ;  /* 0x0000003b78437221 */ /* 0x002fe20000010000 */
[----:B------:R-:W-:Y:S02]  /*4270*/  MOV R66, 0x1f ;  /* 0x0000001f00427802 */ /* 0x000fe40000000f00 */
[----:B------:R-:W-:Y:S02]  /*4280*/  MOV R121, 0xffffffff ;  /* 0xffffffff00797802 */ /* 0x000fe40000000f00 */
[----:B------:R-:W-:Y:S02]  /*4290*/  MOV R59, R65 ;  /* 0x00000041003b7202 */ /* 0x000fe40000000f00 */
[----:B------:R-:W-:Y:S02]  /*42a0*/  MOV R56, 0x42c0 ;  /* 0x000042c000387802 */ /* 0x000fe40000000f00 */
[----:B------:R-:W-:Y:S05]  /*42b0*/  CALL.REL.NOINC `($__internal_13_$__cuda_sm70_shflsync_down_p) ;  /* 0x0000009000007944 */ /* 0x000fea0003c00000 */
[----:B0-----:R-:W-:Y:S01]  /*42c0*/  HFMA2.MMA R64, -RZ, RZ, 0, 5.9604644775390625e-08 ;  /* 0x00000001ff407435 */ /* 0x001fe200000001ff */
[----:B-1----:R-:W-:-:S02]  /*42d0*/  MOV R120, R59 ;  /* 0x0000003b00787202 */ /* 0x002fc40000000f00 */
[----:B------:R-:W-:Y:S02]  /*42e0*/  MOV R59, R67 ;  /* 0x00000043003b7202 */ /* 0x000fe40000000f00 */
[----:B------:R-:W-:Y:S02]  /*42f0*/  MOV R66, 0x1f ;  /* 0x0000001f00427802 */ /* 0x000fe40000000f00 */
[----:B------:R-:W-:Y:S02]  /*4300*/  MOV R121, 0xffffffff ;  /* 0xffffffff00797802 */ /* 0x000fe40000000f00 */
[----:B------:R-:W-:Y:S02]  /*4310*/  MOV R56, 0x4330 ;  /* 0x0000433000387802 */ /* 0x000fe40000000f00 */
[----:B------:R-:W-:Y:S05]  /*4320*/  CALL.REL.NOINC `($__internal_13_$__cuda_sm70_shflsync_down_p) ;  /* 0x0000002000007944 */ /* 0x000fea0003c00000 */
[----:B-1----:R-:W-:Y:S01]  /*4330*/  MOV R56, R59 ;  /* 0x0000003b00387202 */ /* 0x002fe20000000f00 */
[----:B0-----:R-:W-:Y:S05]  /*4340*/  BRA `(.L_x_365) ;  /* 0xffffdfb000007947 */ /* 0x001fea000383ffff */
        .weak           $__internal_13_$__cuda_sm70_shflsync_down_p
        .type           $__internal_13_$__cuda_sm70_shflsync_down_p,@function
        .size           $__internal_13_$__cuda_sm70_shflsync_down_p,(.L_x_2760 - $__internal_13_$__cuda_sm70_shflsync_down_p)
$__internal_13_$__cuda_sm70_shflsync_down_p:
[----:B------:R-:W-:Y:S01]  /*4350*/  HFMA2.MMA R57, -RZ, RZ, 0, 0 ;  /* 0x00000000ff397435 */ /* 0x000fe200000001ff */
[----:B------:R-:W-:Y:S04]  /*4360*/  WARPSYNC R121 ;  /* 0x0000007900007348 */ /* 0x000fe80003800000 */
[----:B------:R0:W1:Y:S01]  /*4370*/  SHFL.DOWN PT, R59, R59, R64, R66 ;  /* 0x080000403b3b7389 */ /* 0x00006200000e0042 */
[----:B------:R-:W-:Y:S05]  /*4380*/  RET.REL.NODEC R56 `(_ZN10layer_norm31ln_parallel_residual_bwd_kernelINS_13Kernel_traitsI6__halfS2_S2_S2_fjLj2560ELj1ELj1ELj4ELj8ENS_18Kernel_traits_baseILj2560ES2_S2_S2_S2_fjLj128EEEEELb0ELb0ELb1EEEvNS_9BwdParamsE) ;  /* 0xffffbc7038007950 */ /* 0x000fea0003c3ffff */
.L_x_366:
        /* <DEDUP_REMOVED lines=15> */
.L_x_2760:


//--------------------- .text._ZN10layer_norm31ln_parallel_residual_bwd_kernelINS_13Kernel_traitsI6__halfS2_S2_S2_fjLj2560ELj1ELj1ELj4ELj8ENS_18Kernel_traits_baseILj2560ES2_S2_S2_S2_fjLj128EEEEELb0ELb1ELb0EEEvNS_9BwdParamsE --------------------------
	.section	.text._ZN10layer_norm31ln_parallel_residual_bwd_kernelINS_13Kernel_traitsI6__halfS2_S2_S2_fjLj2560ELj1ELj1ELj4ELj8ENS_18Kernel_traits_baseILj2560ES2_S2_S2_S2_fjLj128EEEEELb0ELb1ELb0EEEvNS_9BwdParamsE,"ax",@progbits
	.sectioninfo	@"SHI_REGISTERS=141"
	.align	128
        .global         _ZN10layer_norm31ln_parallel_residual_bwd_kernelINS_13Kernel_traitsI6__halfS2_S2_S2_fjLj2560ELj1ELj1ELj4ELj8ENS_18Kernel_traits_baseILj2560ES2_S2_S2_S2_fjLj128EEEEELb0ELb1ELb0EEEvNS_9BwdParamsE
        .type           _ZN10layer_norm31ln_parallel_residual_bwd_kernelINS_13Kernel_traitsI6__halfS2_S2_S2_fjLj2560ELj1ELj1ELj4ELj8ENS_18Kernel_traits_baseILj2560ES2_S2_S2_S2_fjLj128EEEEELb0ELb1ELb0EEEvNS_9BwdParamsE,@function
        .size           _ZN10layer_norm31ln_parallel_residual_bwd_kernelINS_13Kernel_traitsI6__halfS2_S2_S2_fjLj2560ELj1ELj1ELj4ELj8ENS_18Kernel_traits_baseILj2560ES2_S2_S2_S2_fjLj128EEEEELb0ELb1ELb0EEEvNS_9BwdParamsE,(.L_x_2761 - _ZN10layer_norm31ln_parallel_residual_bwd_kernelINS_13Kernel_traitsI6__halfS2_S2_S2_fjLj2560ELj1ELj1ELj4ELj8ENS_18Kernel_traits_baseILj2560ES2_S2_S2_S2_fjLj128EEEEELb0ELb1ELb0EEEvNS_9BwdParamsE)
        .other          _ZN10layer_norm31ln_parallel_residual_bwd_kernelINS_13Kernel_traitsI6__halfS2_S2_S2_fjLj2560ELj1ELj1ELj4ELj8ENS_18Kernel_traits_baseILj2560ES2_S2_S2_S2_fjLj128EEEEELb0ELb1ELb0EEEvNS_9BwdParamsE,@"STO_CUDA_ENTRY STV_DEFAULT"
_ZN10layer_norm31ln_parallel_residual_bwd_kernelINS_13Kernel_traitsI6__halfS2_S2_S2_fjLj2560ELj1ELj1ELj4ELj8ENS_18Kernel_traits_baseILj2560ES2_S2_S2_S2_fjLj128EEEEELb0ELb1ELb0EEEvNS_9BwdParamsE:
.text._ZN10layer_norm31ln_parallel_residual_bwd_kernelINS_13Kernel_traitsI6__halfS2_S2_S2_fjLj2560ELj1ELj1ELj4ELj8ENS_18Kernel_traits_baseILj2560ES2_S2_S2_S2_fjLj128EEEEELb0ELb1ELb0EEEvNS_9BwdParamsE:
[----:B------:R-:W-:Y:S02]  /*0000*/  MOV R1, c[0x0][0x28] ;  /* 0x00000a0000017a02 */ /* 0x000fe40000000f00 */
        /* <DEDUP_REMOVED lines=13> */
[----:B------:R-:W-:Y:S02]  /*00e0*/  @P6 MOV R3, 0x8 ;  /* 0x0000000800036802 */ /* 0x000fe40000000f00 */
[----:B------:R-:W-:Y:S02]  /*00f0*/  @P5 IMAD.MOV.U32 R17, RZ, RZ, 0x8 ;  /* 0x00000008ff115424 */ /* 0x000fe400078e00ff */
[----:B------:R-:W-:Y:S01]  /*0100*/  @P4 MOV R19, 0x8 ;  /* 0x0000000800134802 */ /* 0x000fe20000000f00 */
[C---:B------:R-:W-:Y:S01]  /*0110*/  @P6 IMAD.WIDE.U32 R2, R12.reuse, R3, c[0x0][0x1b0] ;  /* 0x00006c000c026625 */ /* 0x040fe200078e0003 */
[----:B------:R-:W-:Y:S02]  /*0120*/  @P6 LOP3.LUT R12, R12, 0x80, RZ, 0xfc, !PT ;  /* 0x000000800c0c6812 */ /* 0x000fe400078efcff */
[----:B------:R-:W-:Y:S01]  /*0130*/  @P2 MOV R13, 0x8 ;  /* 0x00000008000d2802 */ /* 0x000fe20000000f00 */
        /* <DEDUP_REMOVED lines=38> */
[--C-:B------:R-:W-:Y:S01]  /*03a0*/  SHF.R.U64 R22, R4, 0x10, R5.reuse ;  /* 0x0000001004167819 */ /* 0x100fe20000001205 */
[----:B------:R-:W-:Y:S01]  /*03b0*/  IMAD.MOV.U32 R19, RZ, RZ, R6 ;  /* 0x000000ffff137224 */ /* 0x000fe200078e0006 */
[----:B------:R-:W-:Y:S01]  /*03c0*/  MOV R21, R5 ;  /* 0x0000000500157202 */ /* 0x000fe20000000f00 */
[----:B------:R-:W-:Y:S01]  /*03d0*/  IMAD.MOV.U32 R0, RZ, RZ, R8 ;  /* 0x000000ffff007224 */ /* 0x000fe200078e0008 */
[----:B------:R-:W-:Y:S01]  /*03e0*/  SHF.R.U32.HI R20, RZ, 0x10, R5 ;  /* 0x00000010ff147819 */ /* 0x000fe20000011605 */
[----:B------:R-:W-:Y:S01]  /*03f0*/  IMAD.MOV.U32 R2, RZ, RZ, R10 ;  /* 0x000000ffff027224 */ /* 0x000fe200078e000a */
[--C-:B------:R-:W-:Y:S01]  /*0400*/  SHF.R.U64 R18, R6, 0x10, R7.reuse ;  /* 0x0000001006127819 */ /* 0x100fe20000001207 */
[----:B------:R-:W-:Y:S01]  /*0410*/  IMAD.MOV.U32 R26, RZ, RZ, 0x1 ;  /* 0x00000001ff1a7424 */ /* 0x000fe200078e00ff */
[----:B------:R-:W-:Y:S01]  /*0420*/  MOV R17, R7 ;  /* 0x0000000700117202 */ /* 0x000fe20000000f00 */
[----:B------:R-:W-:Y:S01]  /*0430*/  HFMA2.MMA R69, -RZ, RZ, 0, 0 ;  /* 0x00000000ff457435 */ /* 0x000fe200000001ff */
[----:B------:R-:W-:Y:S01]  /*0440*/  SHF.R.U32.HI R16, RZ, 0x10, R7 ;  /* 0x00000010ff107819 */ /* 0x000fe20000011607 */
[----:B------:R-:W-:Y:S01]  /*0450*/  IMAD.MOV.U32 R7, RZ, RZ, R14 ;  /* 0x000000ffff077224 */ /* 0x000fe200078e000e */
        /* <DEDUP_REMOVED lines=30> */
.L_x_399:
        /* <DEDUP_REMOVED lines=17> */
[----:B0-----:R-:W-:Y:S01]  /*0750*/  IMAD.MOV.U32 R75, RZ, RZ, 0x8 ;  /* 0x00000008ff4b7424 */ /* 0x001fe200078e00ff */
        /* <DEDUP_REMOVED lines=10> */
[----:B--2---:R-:W-:Y:S01]  /*0800*/  MOV R78, R74 ;  /* 0x0000004a004e7202 */ /* 0x004fe20000000f00 */
[--C-:B------:R-:W-:Y:S01]  /*0810*/  IMAD.MOV.U32 R79, RZ, RZ, R75.reuse ;  /* 0x000000ffff4f7224 */ /* 0x100fe200078e004b */
[----:B------:R-:W-:Y:S02]  /*0820*/  SHF.R.U64 R129, R74, 0x10, R75 ;  /* 0x000000104a817819 */ /* 0x000fe4000000124b */
[----:B---3--:R-:W-:Y:S01]  /*0830*/  SHF.R.U64 R74, R72, 0x10, R73 ;  /* 0x00000010484a7819 */ /* 0x008fe20000001249 */
[----:B------:R-:W-:Y:S01]  /*0840*/  HADD2.F32 R117, -RZ, R73.H0_H0 ;  /* 0x20000049ff757230 */ /* 0x000fe20000004100 */
[----:B------:R-:W-:Y:S01]  /*0850*/  SHF.R.U32.HI R126, RZ, 0x10, R75 ;  /* 0x00000010ff7e7819 */ /* 0x000fe2000001164b */
[----:B------:R-:W-:Y:S01]  /*0860*/  HADD2.F32 R75, -RZ, R72.H0_H0 ;  /* 0x20000048ff4b7230 */ /* 0x000fe20000004100 */
[----:B------:R-:W-:Y:S01]  /*0870*/  SHF.R.U32.HI R72, RZ, 0x10, R73 ;  /* 0x00000010ff487819 */ /* 0x000fe20000011649 */
[----:B------:R-:W-:Y:S01]  /*0880*/  HADD2.F32 R73, -RZ, R74.H0_H0 ;  /* 0x2000004aff497230 */ /* 0x000fe20000004100 */
[C---:B------:R-:W-:Y:S01]  /*0890*/  FADD.FTZ R117, -R116.reuse, R117 ;  /* 0x0000007574757221 */ /* 0x040fe20000010100 */
[----:B------:R-:W-:Y:S01]  /*08a0*/  HADD2.F32 R78, -RZ, R78.H0_H0 ;  /* 0x2000004eff4e7230 */ /* 0x000fe20000004100 */
[C---:B------:R-:W-:Y:S01]  /*08b0*/  FADD.FTZ R75, -R116.reuse, R75 ;  /* 0x0000004b744b7221 */ /* 0x040fe20000010100 */
[----:B------:R-:W-:Y:S01]  /*08c0*/  HADD2.F32 R129, -RZ, R129.H0_H0 ;  /* 0x20000081ff817230 */ /* 0x000fe20000004100 */
[----:B------:R-:W-:Y:S01]  /*08d0*/  FADD.FTZ R73, -R116, R73 ;  /* 0x0000004974497221 */ /* 0x000fe20000010100 */
[----:B------:R-:W-:Y:S01]  /*08e0*/  HADD2.F32 R79, -RZ, R79.H0_H0 ;  /* 0x2000004fff4f7230 */ /* 0x000fe20000004100 */
[C---:B-----5:R-:W-:Y:S01]  /*08f0*/  FMUL.FTZ R133, R2.reuse, R75 ;  /* 0x0000004b02857220 */ /* 0x060fe20000410000 */
[----:B------:R-:W-:Y:S01]  /*0900*/  HADD2.F32 R75, -RZ, R72.H0_H0 ;  /* 0x20000048ff4b7230 */ /* 0x000fe20000004100 */
[----:B------:R-:W-:Y:S01]  /*0910*/  FMUL.FTZ R132, R2, R73 ;  /* 0x0000004902847220 */ /* 0x000fe20000410000 */
[----:B------:R-:W-:Y:S01]  /*0920*/  HADD2.F32 R74, -RZ, R126.H0_H0 ;  /* 0x2000007eff4a7230 */ /* 0x000fe20000004100 */
[----:B------:R-:W-:-:S02]  /*0930*/  FMUL.FTZ R130, R23, R78 ;  /* 0x0000004e17827220 */ /* 0x000fc40000410000 */
[----:B------:R-:W-:Y:S02]  /*0940*/  FADD.FTZ R49, R49, R129 ;  /* 0x0000008131317221 */ /* 0x000fe40000010000 */
[-C--:B------:R-:W-:Y:S02]  /*0950*/  FFMA.FTZ R69, R132, R129.reuse, R69 ;  /* 0x0000008184457223 */ /* 0x080fe40000010045 */
[----:B------:R-:W-:Y:S02]  /*0960*/  FMUL.FTZ R129, R22, R129 ;  /* 0x0000008116817220 */ /* 0x000fe40000410000 */
[----:B------:R-:W-:Y:S02]  /*0970*/  FADD.FTZ R72, RZ, R130 ;  /* 0x00000082ff487221 */ /* 0x000fe40000010000 */
[----:B------:R-:W-:Y:S02]  /*0980*/  FFMA.FTZ R73, R133, R130, RZ ;  /* 0x0000008285497223 */ /* 0x000fe400000100ff */
[----:B0-----:R-:W-:-:S02]  /*0990*/  FADD.FTZ R77, -R116, R75 ;  /* 0x0000004b744d7221 */ /* 0x001fc40000010100 */
[----:B------:R-:W-:Y:S01]  /*09a0*/  FMUL.FTZ R131, R2, R117 ;  /* 0x0000007502837220 */ /* 0x000fe20000410000 */
[----:B------:R-:W-:Y:S01]  /*09b0*/  IADD3 R117, R0, 0x80, RZ ;  /* 0x0000008000757810 */ /* 0x000fe20007ffe0ff */
        /* <DEDUP_REMOVED lines=15> */
.L_x_369:
[----:B0-----:R-:W-:Y:S05]  /*0ab0*/  BSYNC B0 ;  /* 0x0000000000007941 */ /* 0x001fea0003800000 */
.L_x_368:
        /* <DEDUP_REMOVED lines=13> */
[----:B------:R-:W-:Y:S01]  /*0b90*/  IADD3 R117, R117, 0x80, RZ ;  /* 0x0000008075757810 */ /* 0x000fe20007ffe0ff */
[----:B--2---:R-:W-:Y:S01]  /*0ba0*/  HADD2.F32 R123, -RZ, R73.H0_H0 ;  /* 0x20000049ff7b7230 */ /* 0x004fe20000004100 */
[----:B---3--:R-:W-:Y:S01]  /*0bb0*/  IMAD.MOV.U32 R118, RZ, RZ, R74 ;  /* 0x000000ffff767224 */ /* 0x008fe200078e004a */
[----:B------:R-:W-:Y:S02]  /*0bc0*/  SHF.R.U64 R121, R74, 0x10, R75 ;  /* 0x000000104a797819 */ /* 0x000fe4000000124b */
[----:B------:R-:W-:Y:S02]  /*0bd0*/  SHF.R.U64 R74, R72, 0x10, R73 ;  /* 0x00000010484a7819 */ /* 0x000fe40000001249 */
[----:B------:R-:W-:Y:S02]  /*0be0*/  MOV R119, R75 ;  /* 0x0000004b00777202 */ /* 0x000fe40000000f00 */
[----:B------:R-:W-:Y:S01]  /*0bf0*/  SHF.R.U32.HI R120, RZ, 0x10, R75 ;  /* 0x00000010ff787819 */ /* 0x000fe2000001164b */
[----:B------:R-:W-:Y:S01]  /*0c00*/  HADD2.F32 R75, -RZ, R72.H0_H0 ;  /* 0x20000048ff4b7230 */ /* 0x000fe20000004100 */
[----:B------:R-:W-:Y:S01]  /*0c10*/  SHF.R.U32.HI R72, RZ, 0x10, R73 ;  /* 0x00000010ff487819 */ /* 0x000fe20000011649 */
[----:B------:R-:W-:-:S02]  /*0c20*/  HADD2.F32 R73, -RZ, R74.H0_H0 ;  /* 0x2000004aff497230 */ /* 0x000fc40000004100 */
[----:B------:R-:W-:Y:S01]  /*0c30*/  HADD2.F32 R118, -RZ, R118.H0_H0 ;  /* 0x20000076ff767230 */ /* 0x000fe20000004100 */
[C---:B------:R-:W-:Y:S02]  /*0c40*/  FADD.FTZ R75, -R116.reuse, R75 ;  /* 0x0000004b744b7221 */ /* 0x040fe40000010100 */
[----:B------:R-:W-:Y:S01]  /*0c50*/  FADD.FTZ R73, -R116, R73 ;  /* 0x0000004974497221 */ /* 0x000fe20000010100 */
[----:B------:R-:W-:Y:S01]  /*0c60*/  HADD2.F32 R121, -RZ, R121.H0_H0 ;  /* 0x20000079ff797230 */ /* 0x000fe20000004100 */
[C---:B-----5:R-:W-:Y:S02]  /*0c70*/  FMUL.FTZ R125, R2.reuse, R75 ;  /* 0x0000004b027d7220 */ /* 0x060fe40000410000 */
[----:B------:R-:W-:Y:S02]  /*0c80*/  FMUL.FTZ R124, R2, R73 ;  /* 0x00000049027c7220 */ /* 0x000fe40000410000 */
[----:B------:R-:W-:Y:S01]  /*0c90*/  FMUL.FTZ R122, R19, R118 ;  /* 0x00000076137a7220 */ /* 0x000fe20000410000 */
[----:B------:R-:W-:Y:S01]  /*0ca0*/  HADD2.F32 R73, -RZ, R72.H0_H0 ;  /* 0x20000048ff497230 */ /* 0x000fe20000004100 */
[----:B------:R-:W-:Y:S01]  /*0cb0*/  FADD.FTZ R123, -R116, R123 ;  /* 0x0000007b747b7221 */ /* 0x000fe20000010100 */
[----:B------:R-:W-:Y:S01]  /*0cc0*/  HADD2.F32 R119, -RZ, R119.H0_H0 ;  /* 0x20000077ff777230 */ /* 0x000fe20000004100 */
[----:B------:R-:W-:-:S02]  /*0cd0*/  FADD.FTZ R45, R45, R121 ;  /* 0x000000792d2d7221 */ /* 0x000fc40000010000 */
[-C--:B------:R-:W-:Y:S02]  /*0ce0*/  FFMA.FTZ R65, R124, R121.reuse, R65 ;  /* 0x000000797c417223 */ /* 0x080fe40000010041 */
[----:B------:R-:W-:Y:S02]  /*0cf0*/  FMUL.FTZ R121, R18, R121 ;  /* 0x0000007912797220 */ /* 0x000fe40000410000 */
[----:B------:R-:W-:Y:S02]  /*0d00*/  FADD.FTZ R72, R79, R122 ;  /* 0x0000007a4f487221 */ /* 0x000fe40000010000 */
[----:B------:R-:W-:Y:S01]  /*0d10*/  FFMA.FTZ R78, R125, R122, R78 ;  /* 0x0000007a7d4e7223 */ /* 0x000fe2000001004e */
[----:B------:R-:W-:Y:S01]  /*0d20*/  HADD2.F32 R74, -RZ, R120.H0_H0 ;  /* 0x20000078ff4a7230 */ /* 0x000fe20000004100 */
        /* <DEDUP_REMOVED lines=17> */
.L_x_371:
[----:B0-----:R-:W-:Y:S05]  /*0e40*/  BSYNC B0 ;  /* 0x0000000000007941 */ /* 0x001fea0003800000 */
.L_x_370:
        /* <DEDUP_REMOVED lines=37> */
[----:B------:R-:W-:Y:S02]  /*10a0*/  FADD.FTZ R72, R79, R112 ;  /* 0x000000704f487221 */ /* 0x000fe40000010000 */
[----:B------:R-:W-:Y:S02]  /*10b0*/  FFMA.FTZ R78, R115, R112, R78 ;  /* 0x00000070734e7223 */ /* 0x000fe4000001004e */
[----:B------:R-:W-:-:S02]  /*10c0*/  FMUL.FTZ R113, R2, R113 ;  /* 0x0000007102717220 */ /* 0x000fc40000410000 */
[----:B------:R-:W-:Y:S02]  /*10d0*/  FADD.FTZ R75, -R116, R73 ;  /* 0x00000049744b7221 */ /* 0x000fe40000010100 */
        /* <DEDUP_REMOVED lines=15> */
.L_x_373:
[----:B0-----:R-:W-:Y:S05]  /*11d0*/  BSYNC B0 ;  /* 0x0000000000007941 */ /* 0x001fea0003800000 */
.L_x_372:
        /* <DEDUP_REMOVED lines=56> */
.L_x_375:
[----:B0-----:R-:W-:Y:S05]  /*1560*/  BSYNC B0 ;  /* 0x0000000000007941 */ /* 0x001fea0003800000 */
.L_x_374:
        /* <DEDUP_REMOVED lines=21> */
[C---:B------:R-:W-:Y:S01]  /*16c0*/  FADD.FTZ R83, -R116.reuse, R83 ;  /* 0x0000005374537221 */ /* 0x040fe20000010100 */
[----:B------:R-:W-:Y:S01]  /*16d0*/  HADD2.F32 R72, -RZ, R72.H0_H0 ;  /* 0x20000048ff487230 */ /* 0x000fe20000004100 */
[C---:B------:R-:W-:Y:S01]  /*16e0*/  FADD.FTZ R85, -R116.reuse, R85 ;  /* 0x0000005574557221 */ /* 0x040fe20000010100 */
[--C-:B------:R-:W-:Y:S01]  /*16f0*/  SHF.R.U32.HI R74, RZ, 0x10, R75.reuse ;  /* 0x00000010ff4a7819 */ /* 0x100fe2000001164b */
[----:B------:R-:W-:Y:S01]  /*1700*/  IMAD.MOV.U32 R73, RZ, RZ, R75 ;  /* 0x000000ffff497224 */ /* 0x000fe200078e004b */
[----:B------:R-:W-:Y:S01]  /*1710*/  HADD2.F32 R86, -RZ, R86.H0_H0 ;  /* 0x20000056ff567230 */ /* 0x000fe20000004100 */
[----:B------:R-:W-:-:S02]  /*1720*/  FADD.FTZ R75, -R116, R87 ;  /* 0x00000057744b7221 */ /* 0x000fc40000010100 */
[----:B0-----:R-:W-:Y:S01]  /*1730*/  FADD.FTZ R77, -R116, R89 ;  /* 0x00000059744d7221 */ /* 0x001fe20000010100 */
[----:B------:R-:W-:Y:S01]  /*1740*/  HADD2.F32 R84, -RZ, R73.H0_H0 ;  /* 0x20000049ff547230 */ /* 0x000fe20000004100 */
[C---:B-----5:R-:W-:Y:S01]  /*1750*/  FMUL.FTZ R88, R2.reuse, R85 ;  /* 0x0000005502587220 */ /* 0x060fe20000410000 */
[----:B------:R-:W-:Y:S01]  /*1760*/  HADD2.F32 R74, -RZ, R74.H0_H0 ;  /* 0x2000004aff4a7230 */ /* 0x000fe20000004100 */
[----:B------:R-:W-:Y:S02]  /*1770*/  FMUL.FTZ R89, R2, R83 ;  /* 0x0000005302597220 */ /* 0x000fe40000410000 */
        /* <DEDUP_REMOVED lines=9> */
[----:B------:R-:W-:Y:S02]  /*1810*/  FMUL.FTZ R84, R5, R84 ;  /* 0x0000005405547220 */ /* 0x000fe40000410000 */
[----:B------:R-:W-:Y:S02]  /*1820*/  FADD.FTZ R79, R79, R86 ;  /* 0x000000564f4f7221 */ /* 0x000fe40000010000 */
[----:B------:R-:W-:Y:S02]  /*1830*/  FFMA.FTZ R73, R88, R86, R73 ;  /* 0x0000005658497223 */ /* 0x000fe40000010049 */
[----:B------:R-:W-:Y:S02]  /*1840*/  FADD.FTZ R32, R32, R72 ;  /* 0x0000004820207221 */ /* 0x000fe40000010000 */
[----:B------:R-:W-:Y:S02]  /*1850*/  FFMA.FTZ R52, R89, R72, R52 ;  /* 0x0000004859347223 */ /* 0x000fe40000010034 */
[----:B------:R-:W-:-:S02]  /*1860*/  FMUL.FTZ R83, R4, R74 ;  /* 0x0000004a04537220 */ /* 0x000fc40000410000 */
[----:B------:R-:W-:Y:S02]  /*1870*/  FMUL.FTZ R82, R2, R77 ;  /* 0x0000004d02527220 */ /* 0x000fe40000410000 */
[----:B------:R-:W-:Y:S02]  /*1880*/  FADD.FTZ R72, R79, R84 ;  /* 0x000000544f487221 */ /* 0x000fe40000010000 */
[----:B------:R-:W-:Y:S02]  /*1890*/  FFMA.FTZ R73, R85, R84, R73 ;  /* 0x0000005455497223 */ /* 0x000fe40000010049 */
[----:B------:R-:W-:Y:S02]  /*18a0*/  FADD.FTZ R35, R35, R74 ;  /* 0x0000004a23237221 */ /* 0x000fe40000010000 */
[----:B------:R-:W-:Y:S02]  /*18b0*/  FFMA.FTZ R55, R82, R74, R55 ;  /* 0x0000004a52377223 */ /* 0x000fe40000010037 */
[----:B------:R-:W-:-:S02]  /*18c0*/  FADD.FTZ R79, R72, R83 ;  /* 0x00000053484f7221 */ /* 0x000fc40000010000 */
[----:B------:R-:W-:Y:S02]  /*18d0*/  FFMA.FTZ R78, R82, R83, R73 ;  /* 0x00000053524e7223 */ /* 0x000fe40000010049 */
.L_x_377:
[----:B------:R-:W-:Y:S05]  /*18e0*/  BSYNC B0 ;  /* 0x0000000000007941 */ /* 0x000fea0003800000 */
.L_x_376:
[----:B------:R-:W-:Y:S02]  /*18f0*/  LOP3.LUT P1, RZ, R3, 0xff, RZ, 0xc0, !PT ;  /* 0x000000ff03ff7812 */ /* 0x000fe4000782c0ff */
[----:B------:R-:W-:Y:S02]  /*1900*/  SHF.R.U32.HI R74, RZ, 0x5, R25 ;  /* 0x00000005ff4a7819 */ /* 0x000fe40000011619 */
[----:B------:R-:W-:Y:S02]  /*1910*/  LOP3.LUT P0, RZ, R25, 0x1f, RZ, 0xc0, !PT ;  /* 0x0000001f19ff7812 */ /* 0x000fe4000780c0ff */
[----:B------:R-:W-:-:S07]  /*1920*/  LOP3.LUT R134, R74, 0x7fffffc, RZ, 0xc0, !PT ;  /* 0x07fffffc4a867812 */ /* 0x000fce00078ec0ff */
[----:B------:R-:W-:Y:S01]  /*1930*/  @!P1 IADD3 R134, R134, 0x4, RZ ;  /* 0x0000000486869810 */ /* 0x000fe20007ffe0ff */
[----:B------:R-:W-:Y:S05]  /*1940*/  BRA.DIV ~URZ, `(.L_x_378) ;  /* 0x00001d427f007947 */ /* 0x000fea000b800000 */
[----:B------:R0:W1:Y:S02]  /*1950*/  SHFL.DOWN PT, R76, R79, 0x10, 0x1f ;  /* 0x0a001f004f4c7f89 */ /* 0x00006400000e0000 */
.L_x_400:
        /* <DEDUP_REMOVED lines=18> */
.L_x_401:
[----:B------:R-:W-:Y:S01]  /*1a80*/  @!P0 LOP3.LUT R73, R74, 0x3, RZ, 0xc0, !PT ;  /* 0x000000034a498812 */ /* 0x000fe200078ec0ff */
[----:B--2---:R-:W-:Y:S01]  /*1a90*/  FADD.FTZ R116, R79, R78 ;  /* 0x0000004e4f747221 */ /* 0x004fe20000010000 */
[----:B------:R-:W-:Y:S01]  /*1aa0*/  ULDC.U8 UR6, c[0x0][0x1f0] ;  /* 0x00007c0000067ab9 */ /* 0x000fe20000000000 */
[----:B01----:R-:W-:Y:S01]  /*1ab0*/  FADD.FTZ R117, R136, R117 ;  /* 0x0000007588757221 */ /* 0x003fe20000010000 */
[----:B------:R-:W-:Y:S02]  /*1ac0*/  @!P0 IADD3 R135, R134, R73, RZ ;  /* 0x0000004986878210 */ /* 0x000fe40007ffe0ff */
[----:B------:R-:W-:Y:S01]  /*1ad0*/  ISETP.NE.AND P1, PT, RZ, UR6, PT ;  /* 0x00000006ff007c0c */ /* 0x000fe2000bf25270 */
[----:B------:R-:W-:Y:S01]  /*1ae0*/  WARPSYNC 0xffffffff ;  /* 0xffffffff00007948 */ /* 0x000fe20003800000 */
[----:B------:R-:W-:Y:S01]  /*1af0*/  BSSY B0, `(.L_x_380) ;  /* 0x000005b000007945 */ /* 0x000fe20003800000 */
        /* <DEDUP_REMOVED lines=48> */
[----:B------:R-:W-:Y:S02]  /*1e00*/  @P1 F2FP.PACK_AB R72, RZ, R74 ;  /* 0x0000004aff48123e */ /* 0x000fe400000000ff */
[----:B------:R-:W-:Y:S01]  /*1e10*/  ISETP.NE.U32.AND P0, PT, RZ, c[0x0][0x250], PT ;  /* 0x00009400ff007a0c */ /* 0x000fe20003f05070 */
[----:B------:R-:W0:Y:S01]  /*1e20*/  F2F.F16.F32 R136, R79 ;  /* 0x0000004f00887304 */ /* 0x000e220000200800 */
[----:B------:R-:W-:Y:S02]  /*1e30*/  @P1 PRMT R26, R72, 0x7610, R26 ;  /* 0x00007610481a1816 */ /* 0x000fe4000000001a */
[----:B------:R-:W-:Y:S02]  /*1e40*/  @P1 F2FP.PACK_AB R72, RZ, R77 ;  /* 0x0000004dff48123e */ /* 0x000fe400000000ff */
[----:B------:R-:W-:Y:S02]  /*1e50*/  @P1 F2FP.PACK_AB R73, RZ, R79 ;  /* 0x0000004fff49123e */ /* 0x000fe400000000ff */
[----:B------:R-:W-:Y:S01]  /*1e60*/  @P1 PRMT R28, R72, 0x7610, R28 ;  /* 0x00007610481c1816 */ /* 0x000fe2000000001c */
[----:B------:R2:W3:Y:S01]  /*1e70*/  F2F.F16.F32 R134, R77 ;  /* 0x0000004d00867304 */ /* 0x0004e20000200800 */
[----:B------:R-:W-:Y:S01]  /*1e80*/  @P1 PRMT R29, R73, 0x7610, R29 ;  /* 0x00007610491d1816 */ /* 0x000fe2000000001d */
[----:B-1----:R-:W-:Y:S01]  /*1e90*/  IMAD.WIDE.U32 R72, R138, 0x10000, RZ ;  /* 0x000100008a487825 */ /* 0x002fe200078e00ff */
[----:B------:R-:W-:-:S02]  /*1ea0*/  ISETP.NE.U32.AND P1, PT, RZ, c[0x0][0x258], PT ;  /* 0x00009600ff007a0c */ /* 0x000fc40003f25070 */
[----:B------:R-:W-:Y:S02]  /*1eb0*/  ISETP.NE.AND.EX P0, PT, RZ, c[0x0][0x254], PT, P0 ;  /* 0x00009500ff007a0c */ /* 0x000fe40003f05300 */
[----:B------:R-:W-:Y:S01]  /*1ec0*/  ISETP.NE.AND.EX P1, PT, RZ, c[0x0][0x25c], PT, P1 ;  /* 0x00009700ff007a0c */ /* 0x000fe20003f25310 */
[----:B0-----:R-:W-:Y:S01]  /*1ed0*/  IMAD.U32 R75, R136, 0x10000, RZ ;  /* 0x00010000884b7824 */ /* 0x001fe200078e00ff */
[----:B--2---:R-:W-:Y:S01]  /*1ee0*/  HFMA2.MMA R77, -RZ, RZ, 0, 4.76837158203125e-07 ;  /* 0x00000008ff4d7435 */ /* 0x004fe200000001ff */
[----:B------:R-:W-:-:S03]  /*1ef0*/  LOP3.LUT R72, R72, R135, RZ, 0xfc, !PT ;  /* 0x0000008748487212 */ /* 0x000fc600078efcff */
[----:B---3--:R-:W-:-:S06]  /*1f00*/  LOP3.LUT R73, R73, R75, R134, 0xfe, !PT ;  /* 0x0000004b49497212 */ /* 0x008fcc00078efe86 */
        /* <DEDUP_REMOVED lines=10> */
.L_x_382:
        /* <DEDUP_REMOVED lines=14> */
.L_x_383:
[----:B------:R-:W-:Y:S02]  /*2090*/  IADD3 R0, R0, 0x80, RZ ;  /* 0x0000008000007810 */ /* 0x000fe40007ffe0ff */
.L_x_381:
[----:B------:R-:W-:Y:S05]  /*20a0*/  BSYNC B0 ;  /* 0x0000000000007941 */ /* 0x000fea0003800000 */
.L_x_380:
        /* <DEDUP_REMOVED lines=61> */
.L_x_386:
        /* <DEDUP_REMOVED lines=14> */
.L_x_387:
[----:B------:R-:W-:Y:S02]  /*2560*/  IADD3 R0, R0, 0x80, RZ ;  /* 0x0000008000007810 */ /* 0x000fe40007ffe0ff */
.L_x_385:
[----:B------:R-:W-:Y:S05]  /*2570*/  BSYNC B0 ;  /* 0x0000000000007941 */ /* 0x000fea0003800000 */
.L_x_384:
        /* <DEDUP_REMOVED lines=45> */
[----:B------:R-:W-:-:S03]  /*2850*/  ISETP.NE.U32.AND P1, PT, RZ, c[0x0][0x250], PT ;  /* 0x00009400ff007a0c */ /* 0x000fc60003f25070 */
[----:B0-----:R-:W-:Y:S01]  /*2860*/  IMAD.U32 R75, R136, 0x10000, RZ ;  /* 0x00010000884b7824 */ /* 0x001fe200078e00ff */
        /* <DEDUP_REMOVED lines=14> */
.L_x_390:
        /* <DEDUP_REMOVED lines=14> */
.L_x_391:
[----:B------:R-:W-:Y:S02]  /*2a30*/  IADD3 R0, R0, 0x80, RZ ;  /* 0x0000008000007810 */ /* 0x000fe40007ffe0ff */
.L_x_389:
[----:B------:R-:W-:Y:S05]  /*2a40*/  BSYNC B0 ;  /* 0x0000000000007941 */ /* 0x000fea0003800000 */
.L_x_388:
        /* <DEDUP_REMOVED lines=61> */
.L_x_394:
        /* <DEDUP_REMOVED lines=14> */
.L_x_395:
[----:B------:R-:W-:Y:S02]  /*2f00*/  IADD3 R0, R0, 0x80, RZ ;  /* 0x0000008000007810 */ /* 0x000fe40007ffe0ff */
.L_x_393:
[----:B------:R-:W-:Y:S05]  /*2f10*/  BSYNC B0 ;  /* 0x0000000000007941 */ /* 0x000fea0003800000 */
.L_x_392:
        /* <DEDUP_REMOVED lines=11> */
[----:B------:R-:W-:-:S06]  /*2fd0*/  FMUL.FTZ R77, R2, R77 ;  /* 0x0000004d024d7220 */ /* 0x000fcc0000410000 */
[--C-:B------:R-:W-:Y:S01]  /*2fe0*/  @P1 IMAD.MOV.U32 R72, RZ, RZ, R103.reuse ;  /* 0x000000ffff481224 */ /* 0x100fe200078e0067 */
[----:B------:R-:W-:-:S04]  /*2ff0*/  @P1 SHF.R.U64 R74, R102, 0x10, R103 ;  /* 0x00000010664a1819 */ /* 0x000fc80000001267 */
[----:B------:R-:W-:Y:S01]  /*3000*/  @P1 HADD2.F32 R76, -RZ, R72.H0_H0 ;  /* 0x20000048ff4c1230 */ /* 0x000fe20000004100 */
[-CC-:B------:R-:W-:Y:S01]  /*3010*/  FFMA.FTZ R72, R89, R116.reuse, R117.reuse ;  /* 0x0000007459487223 */ /* 0x180fe20000010075 */
[----:B------:R-:W-:Y:S01]  /*3020*/  @P1 HADD2.F32 R74, -RZ, R74.H0_H0 ;  /* 0x2000004aff4a1230 */ /* 0x000fe20000004100 */
[----:B------:R-:W-:Y:S01]  /*3030*/  FFMA.FTZ R116, R82, R116, R117 ;  /* 0x0000007452747223 */ /* 0x000fe20000010075 */
[----:B------:R-:W-:Y:S01]  /*3040*/  @P1 SHF.R.U32.HI R117, RZ, 0x10, R103 ;  /* 0x00000010ff751819 */ /* 0x000fe20000011667 */
[----:B------:R-:W-:Y:S01]  /*3050*/  FADD.FTZ R73, R87, -R72 ;  /* 0x8000004857497221 */ /* 0x000fe20000010000 */
[----:B------:R-:W-:Y:S01]  /*3060*/  @P1 MOV R72, R102 ;  /* 0x0000006600481202 */ /* 0x000fe20000000f00 */
[----:B------:R-:W-:Y:S02]  /*3070*/  FADD.FTZ R79, R83, -R116 ;  /* 0x80000074534f7221 */ /* 0x000fe40000010000 */
[----:B------:R-:W-:Y:S01]  /*3080*/  @P1 FADD.FTZ R75, R75, R74 ;  /* 0x0000004a4b4b1221 */ /* 0x000fe20000010000 */
[----:B------:R-:W-:Y:S01]  /*3090*/  @P1 HADD2.F32 R117, -RZ, R117.H0_H0 ;  /* 0x20000075ff751230 */ /* 0x000fe20000004100 */
[C---:B------:R-:W-:Y:S01]  /*30a0*/  FMUL.FTZ R74, R2.reuse, R73 ;  /* 0x00000049024a7220 */ /* 0x040fe20000410000 */
[----:B------:R-:W-:Y:S01]  /*30b0*/  @P1 HADD2.F32 R73, -RZ, R72.H0_H0 ;  /* 0x20000048ff491230 */ /* 0x000fe20000004100 */
[----:B------:R-:W-:Y:S01]  /*30c0*/  FMUL.FTZ R2, R2, R79 ;  /* 0x0000004f02027220 */ /* 0x000fe20000410000 */
[----:B------:R0:W1:Y:S01]  /*30d0*/  F2F.F16.F32 R136, R75 ;  /* 0x0000004b00887304 */ /* 0x0000620000200800 */
[----:B------:R-:W-:-:S02]  /*30e0*/  @P1 FADD.FTZ R77, R77, R76 ;  /* 0x0000004c4d4d1221 */ /* 0x000fc40000010000 */
[----:B------:R-:W-:Y:S02]  /*30f0*/  @P1 FADD.FTZ R2, R2, R117 ;  /* 0x0000007502021221 */ /* 0x000fe40000010000 */
[----:B------:R-:W-:Y:S01]  /*3100*/  @P1 FADD.FTZ R74, R74, R73 ;  /* 0x000000494a4a1221 */ /* 0x000fe20000010000 */
[----:B------:R-:W-:Y:S02]  /*3110*/  ISETP.NE.U32.AND P1, PT, RZ, c[0x0][0x258], PT ;  /* 0x00009600ff007a0c */ /* 0x000fe40003f25070 */
[----:B------:R-:W2:Y:S01]  /*3120*/  F2F.F16.F32 R134, R2 ;  /* 0x0000000200867304 */ /* 0x000ea20000200800 */
[----:B0-----:R-:W-:Y:S02]  /*3130*/  @P0 F2FP.PACK_AB R75, RZ, R75 ;  /* 0x0000004bff4b023e */ /* 0x001fe400000000ff */
[----:B------:R-:W-:Y:S02]  /*3140*/  @P0 F2FP.PACK_AB R72, RZ, R74 ;  /* 0x0000004aff48023e */ /* 0x000fe400000000ff */
[----:B------:R-:W-:-:S02]  /*3150*/  ISETP.NE.AND.EX P1, PT, RZ, c[0x0][0x25c], PT, P1 ;  /* 0x00009700ff007a0c */ /* 0x000fc40003f25310 */
[----:B------:R-:W-:Y:S01]  /*3160*/  @P0 PRMT R26, R72, 0x7610, R26 ;  /* 0x00007610481a0816 */ /* 0x000fe2000000001a */
[----:B------:R0:W3:Y:S01]  /*3170*/  F2F.F16.F32 R116, R77 ;  /* 0x0000004d00747304 */ /* 0x0000e20000200800 */
[----:B------:R-:W-:Y:S02]  /*3180*/  @P0 F2FP.PACK_AB R72, RZ, R77 ;  /* 0x0000004dff48023e */ /* 0x000fe400000000ff */
[----:B------:R-:W-:Y:S02]  /*3190*/  @P0 F2FP.PACK_AB R73, RZ, R2 ;  /* 0x00000002ff49023e */ /* 0x000fe400000000ff */
[----:B------:R-:W-:Y:S02]  /*31a0*/  @P0 PRMT R27, R75, 0x7610, R27 ;  /* 0x000076104b1b0816 */ /* 0x000fe4000000001b */
[----:B------:R-:W-:Y:S01]  /*31b0*/  @P0 PRMT R28, R72, 0x7610, R28 ;  /* 0x00007610481c0816 */ /* 0x000fe2000000001c */
[----:B------:R-:W4:Y:S01]  /*31c0*/  F2F.F16.F32 R117, R74 ;  /* 0x0000004a00757304 */ /* 0x000f220000200800 */
[----:B0-----:R-:W-:Y:S01]  /*31d0*/  HFMA2.MMA R77, -RZ, RZ, 0, 4.76837158203125e-07 ;  /* 0x00000008ff4d7435 */ /* 0x001fe200000001ff */
[----:B------:R-:W-:Y:S01]  /*31e0*/  @P0 PRMT R29, R73, 0x7610, R29 ;  /* 0x00007610491d0816 */ /* 0x000fe2000000001d */
[----:B-1----:R-:W-:Y:S01]  /*31f0*/  IMAD.WIDE.U32 R72, R136, 0x10000, RZ ;  /* 0x0001000088487825 */ /* 0x002fe200078e00ff */
[----:B------:R-:W-:-:S03]  /*3200*/  ISETP.NE.U32.AND P0, PT, RZ, c[0x0][0x250], PT ;  /* 0x00009400ff007a0c */ /* 0x000fc60003f05070 */
[----:B--2---:R-:W-:-:S04]  /*3210*/  IMAD.U32 R75, R134, 0x10000, RZ ;  /* 0x00010000864b7824 */ /* 0x004fc800078e00ff */
[----:B------:R-:W-:Y:S01]  /*3220*/  IMAD.WIDE.U32 R76, R0, R77, c[0x0][0x248] ;  /* 0x00009200004c7625 */ /* 0x000fe200078e004d */
[----:B---3--:R-:W-:Y:S02]  /*3230*/  LOP3.LUT R75, R73, R75, R116, 0xfe, !PT ;  /* 0x0000004b494b7212 */ /* 0x008fe400078efe74 */
[----:B----4-:R-:W-:Y:S01]  /*3240*/  LOP3.LUT R74, R72, R117, RZ, 0xfc, !PT ;  /* 0x00000075484a7212 */ /* 0x010fe200078efcff */
        /* <DEDUP_REMOVED lines=9> */
.L_x_398:
        /* <DEDUP_REMOVED lines=15> */
.L_x_397:
[----:B-1----:R-:W-:Y:S05]  /*33d0*/  BSYNC B0 ;  /* 0x0000000000007941 */ /* 0x002fea0003800000 */
.L_x_396:
[----:B------:R-:W-:Y:S02]  /*33e0*/  IADD3 R24, R24, c[0x0][0x160], RZ ;  /* 0x0000580018187a10 */ /* 0x000fe40007ffe0ff */
[----:B------:R-:W-:Y:S02]  /*33f0*/  LOP3.LUT P1, RZ, R3, 0xff, RZ, 0xc0, !PT ;  /* 0x000000ff03ff7812 */ /* 0x000fe4000782c0ff */
[----:B------:R-:W-:Y:S02]  /*3400*/  ISETP.GE.AND P0, PT, R24, c[0x0][0x164], PT ;  /* 0x0000590018007a0c */ /* 0x000fe40003f06270 */
[----:B------:R-:W-:-:S11]  /*3410*/  SEL R3, RZ, 0x1, P1 ;  /* 0x00000001ff037807 */ /* 0x000fd60000800000 */
[----:B0----5:R-:W-:Y:S01]  /*3420*/  @P0 CALL.REL.NOINC `(.L_x_367) ;  /* 0x0000001000000944 */ /* 0x021fe20003c00000 */
[----:B------:R-:W-:Y:S05]  /*3430*/  BRA `(.L_x_399) ;  /* 0xffffd20000007947 */ /* 0x000fea000383ffff */
.L_x_367:
[----:B0-----:R-:W0:Y:S01]  /*3440*/  S2UR UR6, SR_CTAID.X ;  /* 0x00000000000679c3 */ /* 0x001e220000002500 */
[----:B------:R-:W0:Y:S01]  /*3450*/  S2R R2, SR_TID.X ;  /* 0x0000000000027919 */ /* 0x000e220000002100 */
[----:B-----5:R-:W-:Y:S01]  /*3460*/  @P6 MOV R5, 0x10 ;  /* 0x0000001000056802 */ /* 0x020fe20000000f00 */
[----:B------:R-:W-:Y:S01]  /*3470*/  @P5 IMAD.MOV.U32 R9, RZ, RZ, 0x10 ;  /* 0x00000010ff095424 */ /* 0x000fe200078e00ff */
[----:B------:R-:W-:Y:S01]  /*3480*/  @P4 MOV R13, 0x10 ;  /* 0x00000010000d4802 */ /* 0x000fe20000000f00 */
        /* <DEDUP_REMOVED lines=26> */
[----:B0-----:R-:W-:-:S10]  /*3630*/  HFMA2.MMA R5, -RZ, RZ, 0, 9.5367431640625e-07 ;  /* 0x00000010ff057435 */ /* 0x001fd400000001ff */
[----:B------:R-:W-:-:S04]  /*3640*/  IMAD.WIDE.U32 R2, R0, R5, c[0x0][0x220] ;  /* 0x0000880000027625 */ /* 0x000fc800078e0005 */
[----:B------:R-:W-:Y:S01]  /*3650*/  IMAD.WIDE.U32 R4, R0, R5, c[0x0][0x228] ;  /* 0x00008a0000047625 */ /* 0x000fe200078e0005 */
[----:B------:R-:W-:Y:S04]  /*3660*/  STG.E.128 [R2.64], R32 ;  /* 0x0000002002007986 */ /* 0x000fe8000c101d04 */
[----:B------:R-:W-:Y:S01]  /*3670*/  STG.E.128 [R4.64], R52 ;  /* 0x0000003404007986 */ /* 0x000fe2000c101d04 */
[----:B------:R-:W-:Y:S05]  /*3680*/  EXIT ;  /* 0x000000000000794d */ /* 0x000fea0003800000 */
.L_x_378:
[----:B------:R-:W-:Y:S01]  /*3690*/  IMAD.MOV.U32 R77, RZ, RZ, R79 ;  /* 0x000000ffff4d7224 */ /* 0x000fe200078e004f */
[----:B------:R-:W-:Y:S01]  /*36a0*/  MOV R136, 0x10 ;  /* 0x0000001000887802 */ /* 0x000fe20000000f00 */
[----:B------:R-:W-:Y:S01]  /*36b0*/  IMAD.MOV.U32 R116, RZ, RZ, 0x1f ;  /* 0x0000001fff747424 */ /* 0x000fe200078e00ff */
[----:B------:R-:W-:Y:S02]  /*36c0*/  MOV R135, 0xffffffff ;  /* 0xffffffff00877802 */ /* 0x000fe40000000f00 */
[----:B------:R-:W-:-:S02]  /*36d0*/  MOV R72, 0x36f0 ;  /* 0x000036f000487802 */ /* 0x000fc40000000f00 */
[----:B-----5:R-:W-:Y:S05]  /*36e0*/  CALL.REL.NOINC `($__internal_14_$__cuda_sm70_shflsync_down_p) ;  /* 0x0000045000007944 */ /* 0x020fea0003c00000 */
[----:B-1----:R-:W-:Y:S01]  /*36f0*/  IMAD.MOV.U32 R76, RZ, RZ, R136 ;  /* 0x000000ffff4c7224 */ /* 0x002fe200078e0088 */
[----:B0-----:R-:W-:Y:S05]  /*3700*/  BRA `(.L_x_400) ;  /* 0xffffe25000007947 */ /* 0x001fea000383ffff */
.L_x_379:
[----:B------:R-:W-:Y:S01]  /*3710*/  HFMA2.MMA R116, -RZ, RZ, 0, 1.847743988037109375e-06 ;  /* 0x0000001fff747435 */ /* 0x000fe200000001ff */
[----:B------:R-:W-:Y:S01]  /*3720*/  MOV R77, R78 ;  /* 0x0000004e004d7202 */ /* 0x000fe20000000f00 */
[----:B------:R-:W-:Y:S01]  /*3730*/  IMAD.MOV.U32 R136, RZ, RZ, 0x10 ;  /* 0x00000010ff887424 */ /* 0x000fe200078e00ff */
[----:B------:R-:W-:Y:S01]  /*3740*/  MOV R72, 0x3770 ;  /* 0x0000377000487802 */ /* 0x000fe20000000f00 */
[----:B------:R-:W-:-:S02]  /*3750*/  IMAD.MOV.U32 R135, RZ, RZ, -0x1 ;  /* 0xffffffffff877424 */ /* 0x000fc400078e00ff */
[----:B01---5:R-:W-:Y:S05]  /*3760*/  CALL.REL.NOINC `($__internal_14_$__cuda_sm70_shflsync_down_p) ;  /* 0x000003d000007944 */ /* 0x023fea0003c00000 */
[----:B------:R-:W-:Y:S01]  /*3770*/  FADD.FTZ R76, R76, R79 ;  /* 0x0000004f4c4c7221 */ /* 0x000fe20000010000 */
[----:B0-----:R-:W-:Y:S01]  /*3780*/  MOV R135, 0xffffffff ;  /* 0xffffffff00877802 */ /* 0x001fe20000000f00 */
[----:B-1----:R-:W-:Y:S01]  /*3790*/  FADD.FTZ R79, R78, R136 ;  /* 0x000000884e4f7221 */ /* 0x002fe20000010000 */
[----:B------:R-:W-:Y:S01]  /*37a0*/  MOV R136, 0x8 ;  /* 0x0000000800887802 */ /* 0x000fe20000000f00 */
[----:B------:R-:W-:Y:S01]  /*37b0*/  IMAD.MOV.U32 R116, RZ, RZ, 0x1f ;  /* 0x0000001fff747424 */ /* 0x000fe200078e00ff */
[----:B------:R-:W-:Y:S01]  /*37c0*/  MOV R72, 0x37f0 ;  /* 0x000037f000487802 */ /* 0x000fe20000000f00 */
[----:B------:R-:W-:-:S02]  /*37d0*/  IMAD.MOV.U32 R77, RZ, RZ, R76 ;  /* 0x000000ffff4d7224 */ /* 0x000fc400078e004c */
[----:B------:R-:W-:Y:S05]  /*37e0*/  CALL.REL.NOINC `($__internal_14_$__cuda_sm70_shflsync_down_p) ;  /* 0x0000035000007944 */ /* 0x000fea0003c00000 */
[----:B-1----:R-:W-:Y:S01]  /*37f0*/  MOV R75, R136 ;  /* 0x00000088004b7202 */ /* 0x002fe20000000f00 */
[----:B------:R-:W-:Y:S01]  /*3800*/  HFMA2.MMA R136, -RZ, RZ, 0, 4.76837158203125e-07 ;  /* 0x00000008ff887435 */ /* 0x000fe200000001ff */
[----:B0-----:R-:W-:Y:S01]  /*3810*/  IMAD.MOV.U32 R77, RZ, RZ, R79 ;  /* 0x000000ffff4d7224 */ /* 0x001fe200078e004f */
[----:B------:R-:W-:Y:S01]  /*3820*/  MOV R135, 0xffffffff ;  /* 0xffffffff00877802 */ /* 0x000fe20000000f00 */
[----:B------:R-:W-:Y:S01]  /*3830*/  IMAD.MOV.U32 R116, RZ, RZ, 0x1f ;  /* 0x0000001fff747424 */ /* 0x000fe200078e00ff */
[----:B------:R-:W-:-:S02]  /*3840*/  MOV R72, 0x3860 ;  /* 0x0000386000487802 */ /* 0x000fc40000000f00 */
[----:B------:R-:W-:Y:S05]  /*3850*/  CALL.REL.NOINC `($__internal_14_$__cuda_sm70_shflsync_down_p) ;  /* 0x000002e000007944 */ /* 0x000fea0003c00000 */
[----:B------:R-:W-:Y:S01]  /*3860*/  FADD.FTZ R76, R75, R76 ;  /* 0x0000004c4b4c7221 */ /* 0x000fe20000010000 */
[----:B0-----:R-:W-:Y:S01]  /*3870*/  HFMA2.MMA R116, -RZ, RZ, 0, 1.847743988037109375e-06 ;  /* 0x0000001fff747435 */ /* 0x001fe200000001ff */
[----:B-1----:R-:W-:Y:S01]  /*3880*/  FADD.FTZ R79, R79, R136 ;  /* 0x000000884f4f7221 */ /* 0x002fe20000010000 */
[----:B------:R-:W-:Y:S01]  /*3890*/  MOV R72, 0x38e0 ;  /* 0x000038e000487802 */ /* 0x000fe20000000f00 */
[----:B------:R-:W-:Y:S01]  /*38a0*/  IMAD.MOV.U32 R136, RZ, RZ, 0x4 ;  /* 0x00000004ff887424 */ /* 0x000fe200078e00ff */
[----:B------:R-:W-:Y:S01]  /*38b0*/  MOV R77, R76 ;  /* 0x0000004c004d7202 */ /* 0x000fe20000000f00 */
[----:B------:R-:W-:-:S02]  /*38c0*/  IMAD.MOV.U32 R135, RZ, RZ, -0x1 ;  /* 0xffffffffff877424 */ /* 0x000fc400078e00ff */
[----:B------:R-:W-:Y:S05]  /*38d0*/  CALL.REL.NOINC `($__internal_14_$__cuda_sm70_shflsync_down_p) ;  /* 0x0000026000007944 */ /* 0x000fea0003c00000 */
[----:B0-----:R-:W-:Y:S01]  /*38e0*/  HFMA2.MMA R116, -RZ, RZ, 0, 1.847743988037109375e-06 ;  /* 0x0000001fff747435 */ /* 0x001fe200000001ff */
[----:B-1----:R-:W-:Y:S01]  /*38f0*/  IMAD.MOV.U32 R75, RZ, RZ, R136 ;  /* 0x000000ffff4b7224 */ /* 0x002fe200078e0088 */
[----:B------:R-:W-:Y:S01]  /*3900*/  MOV R77, R79 ;  /* 0x0000004f004d7202 */ /* 0x000fe20000000f00 */
[----:B------:R-:W-:Y:S01]  /*3910*/  IMAD.MOV.U32 R136, RZ, RZ, 0x4 ;  /* 0x00000004ff887424 */ /* 0x000fe200078e00ff */
[----:B------:R-:W-:Y:S01]  /*3920*/  MOV R72, 0x3950 ;  /* 0x0000395000487802 */ /* 0x000fe20000000f00 */
[----:B------:R-:W-:-:S02]  /*3930*/  IMAD.MOV.U32 R135, RZ, RZ, -0x1 ;  /* 0xffffffffff877424 */ /* 0x000fc400078e00ff */
[----:B------:R-:W-:Y:S05]  /*3940*/  CALL.REL.NOINC `($__internal_14_$__cuda_sm70_shflsync_down_p) ;  /* 0x000001f000007944 */ /* 0x000fea0003c00000 */
[----:B------:R-:W-:Y:S01]  /*3950*/  FADD.FTZ R76, R75, R76 ;  /* 0x0000004c4b4c7221 */ /* 0x000fe20000010000 */
[----:B0-----:R-:W-:Y:S01]  /*3960*/  MOV R135, 0xffffffff ;  /* 0xffffffff00877802 */ /* 0x001fe20000000f00 */
[----:B-1----:R-:W-:Y:S01]  /*3970*/  FADD.FTZ R79, R79, R136 ;  /* 0x000000884f4f7221 */ /* 0x002fe20000010000 */
[----:B------:R-:W-:Y:S01]  /*3980*/  MOV R136, 0x2 ;  /* 0x0000000200887802 */ /* 0x000fe20000000f00 */
[----:B------:R-:W-:Y:S01]  /*3990*/  IMAD.MOV.U32 R116, RZ, RZ, 0x1f ;  /* 0x0000001fff747424 */ /* 0x000fe200078e00ff */
[----:B------:R-:W-:-:S02]  /*39a0*/  MOV R77, R76 ;  /* 0x0000004c004d7202 */ /* 0x000fc40000000f00 */
[----:B------:R-:W-:Y:S02]  /*39b0*/  MOV R72, 0x39d0 ;  /* 0x000039d000487802 */ /* 0x000fe40000000f00 */
[----:B------:R-:W-:Y:S05]  /*39c0*/  CALL.REL.NOINC `($__internal_14_$__cuda_sm70_shflsync_down_p) ;  /* 0x0000017000007944 */ /* 0x000fea0003c00000 */
[----:B-1----:R-:W-:Y:S01]  /*39d0*/  IMAD.MOV.U32 R75, RZ, RZ, R136 ;  /* 0x000000ffff4b7224 */ /* 0x002fe200078e0088 */
[----:B------:R-:W-:Y:S01]  /*39e0*/  HFMA2.MMA R136, -RZ, RZ, 0, 1.1920928955078125e-07 ;  /* 0x00000002ff887435 */ /* 0x000fe200000001ff */
[----:B0-----:R-:W-:Y:S01]  /*39f0*/  MOV R77, R79 ;  /* 0x0000004f004d7202 */ /* 0x001fe20000000f00 */
[----:B------:R-:W-:Y:S01]  /*3a00*/  IMAD.MOV.U32 R116, RZ, RZ, 0x1f ;  /* 0x0000001fff747424 */ /* 0x000fe200078e00ff */
[----:B------:R-:W-:Y:S02]  /*3a10*/  MOV R135, 0xffffffff ;  /* 0xffffffff00877802 */ /* 0x000fe40000000f00 */
[----:B------:R-:W-:Y:S02]  /*3a20*/  MOV R72, 0x3a40 ;  /* 0x00003a4000487802 */ /* 0x000fe40000000f00 */
[----:B------:R-:W-:Y:S05]  /*3a30*/  CALL.REL.NOINC `($__internal_14_$__cuda_sm70_shflsync_down_p) ;  /* 0x0000010000007944 */ /* 0x000fea0003c00000 */
[----:B------:R-:W-:Y:S01]  /*3a40*/  FADD.FTZ R78, R75, R76 ;  /* 0x0000004c4b4e7221 */ /* 0x000fe20000010000 */
[----:B0-----:R-:W-:Y:S01]  /*3a50*/  MOV R135, 0xffffffff ;  /* 0xffffffff00877802 */ /* 0x001fe20000000f00 */
[----:B-1----:R-:W-:Y:S01]  /*3a60*/  FADD.FTZ R117, R79, R136 ;  /* 0x000000884f757221 */ /* 0x002fe20000010000 */
[----:B------:R-:W-:Y:S01]  /*3a70*/  HFMA2.MMA R136, -RZ, RZ, 0, 5.9604644775390625e-08 ;  /* 0x00000001ff887435 */ /* 0x000fe200000001ff */
[----:B------:R-:W-:Y:S01]  /*3a80*/  IMAD.MOV.U32 R116, RZ, RZ, 0x1f ;  /* 0x0000001fff747424 */ /* 0x000fe200078e00ff */
[----:B------:R-:W-:-:S02]  /*3a90*/  MOV R77, R78 ;  /* 0x0000004e004d7202 */ /* 0x000fc40000000f00 */
[----:B------:R-:W-:Y:S02]  /*3aa0*/  MOV R72, 0x3ac0 ;  /* 0x00003ac000487802 */ /* 0x000fe40000000f00 */
[----:B------:R-:W-:Y:S05]  /*3ab0*/  CALL.REL.NOINC `($__internal_14_$__cuda_sm70_shflsync_down_p) ;  /* 0x0000008000007944 */ /* 0x000fea0003c00000 */
[----:B-1----:R-:W-:Y:S01]  /*3ac0*/  IMAD.MOV.U32 R79, RZ, RZ, R136 ;  /* 0x000000ffff4f7224 */ /* 0x002fe200078e0088 */
[----:B------:R-:W-:Y:S01]  /*3ad0*/  HFMA2.MMA R136, -RZ, RZ, 0, 5.9604644775390625e-08 ;  /* 0x00000001ff887435 */ /* 0x000fe200000001ff */
[----:B0-----:R-:W-:Y:S01]  /*3ae0*/  MOV R77, R117 ;  /* 0x00000075004d7202 */ /* 0x001fe20000000f00 */
[----:B------:R-:W-:Y:S01]  /*3af0*/  IMAD.MOV.U32 R116, RZ, RZ, 0x1f ;  /* 0x0000001fff747424 */ /* 0x000fe200078e00ff */
[----:B------:R-:W-:Y:S02]  /*3b00*/  MOV R135, 0xffffffff ;  /* 0xffffffff00877802 */ /* 0x000fe40000000f00 */
[----:B------:R-:W-:Y:S02]  /*3b10*/  MOV R72, 0x3b30 ;  /* 0x00003b3000487802 */ /* 0x000fe40000000f00 */
[----:B------:R-:W-:Y:S05]  /*3b20*/  CALL.REL.NOINC `($__internal_14_$__cuda_sm70_shflsync_down_p) ;  /* 0x0000001000007944 */ /* 0x000fea0003c00000 */
[----:B01----:R-:W-:Y:S05]  /*3b30*/  BRA `(.L_x_401) ;  /* 0xffffdf4000007947 */ /* 0x003fea000383ffff */
        .weak           $__internal_14_$__cuda_sm70_shflsync_down_p
        .type           $__internal_14_$__cuda_sm70_shflsync_down_p,@function
        .size           $__internal_14_$__cuda_sm70_shflsync_down_p,(.L_x_2761 - $__internal_14_$__cuda_sm70_shflsync_down_p)
$__internal_14_$__cuda_sm70_shflsync_down_p:
[----:B------:R-:W-:Y:S01]  /*3b40*/  HFMA2.MMA R73, -RZ, RZ, 0, 0 ;  /* 0x00000000ff497435 */ /* 0x000fe200000001ff */
[----:B------:R-:W-:Y:S04]  /*3b50*/  WARPSYNC R135 ;  /* 0x0000008700007348 */ /* 0x000fe80003800000 */
[----:B------:R0:W1:Y:S01]  /*3b60*/  SHFL.DOWN PT, R136, R77, R136, R116 ;  /* 0x080000884d887389 */ /* 0x00006200000e0074 */
[----:B------:R-:W-:Y:S05]  /*3b70*/  RET.REL.NODEC R72 `(_ZN10layer_norm31ln_parallel_residual_bwd_kernelINS_13Kernel_traitsI6__halfS2_S2_S2_fjLj2560ELj1ELj1ELj4ELj8ENS_18Kernel_traits_baseILj2560ES2_S2_S2_S2_fjLj128EEEEELb0ELb1ELb0EEEvNS_9BwdParamsE) ;  /* 0xffffc48048007950 */ /* 0x000fea0003c3ffff */
.L_x_402:
        /* <DEDUP_REMOVED lines=16> */
.L_x_2761:


//--------------------- .text._ZN10layer_norm31ln_parallel_residual_bwd_kernelINS_13Kernel_traitsI6__halfS2_S2_S2_fjLj2560ELj1ELj1ELj4ELj8ENS_18Kernel_traits_baseILj2560ES2_S2_S2_S2_fjLj128EEEEELb0ELb1ELb1EEEvNS_9BwdParamsE --------------------------
	.section	.text._ZN10layer_norm31ln_parallel_residual_bwd_kernelINS_13Kernel_traitsI6__halfS2_S2_S2_fjLj2560ELj1ELj1ELj4ELj8ENS_18Kernel_traits_baseILj2560ES2_S2_S2_S2_fjLj128EEEEELb0ELb1ELb1EEEvNS_9BwdParamsE,"ax",@progbits
	.sectioninfo	@"SHI_REGISTERS=146"
	.align	128
        .global         _ZN10layer_norm31ln_parallel_residual_bwd_kernelINS_13Kernel_traitsI6__halfS2_S2_S2_fjLj2560ELj1ELj1ELj4ELj8ENS_18Kernel_traits_baseILj2560ES2_S2_S2_S2_fjLj128EEEEELb0ELb1ELb1EEEvNS_9BwdParamsE
        .type           _ZN10layer_norm31ln_parallel_residual_bwd_kernelINS_13Kernel_traitsI6__halfS2_S2_S2_fjLj2560ELj1ELj1ELj4ELj8ENS_18Kernel_traits_baseILj2560ES2_S2_S2_S2_fjLj128EEEEELb0ELb1ELb1EEEvNS_9BwdParamsE,@function
        .size           _ZN10layer_norm31ln_parallel_residual_bwd_kernelINS_13Kernel_traitsI6__halfS2_S2_S2_fjLj2560ELj1ELj1ELj4ELj8ENS_18Kernel_traits_baseILj2560ES2_S2_S2_S2_fjLj128EEEEELb0ELb1ELb1EEEvNS_9BwdParamsE,(.L_x_2762 - _ZN10layer_norm31ln_parallel_residual_bwd_kernelINS_13Kernel_traitsI6__halfS2_S2_S2_fjLj2560ELj1ELj1ELj4ELj8ENS_18Kernel_traits_baseILj2560ES2_S2_S2_S2_fjLj128EEEEELb0ELb1ELb1EEEvNS_9BwdParamsE)
        .other          _ZN10layer_norm31ln_parallel_residual_bwd_kernelINS_13Kernel_traitsI6__halfS2_S2_S2_fjLj2560ELj1ELj1ELj4ELj8ENS_18Kernel_traits_baseILj2560ES2_S2_S2_S2_fjLj128EEEEELb0ELb1ELb1EEEvNS_9BwdParamsE,@"STO_CUDA_ENTRY STV_DEFAULT"
_ZN10layer_norm31ln_parallel_residual_bwd_kernelINS_13Kernel_traitsI6__halfS2_S2_S2_fjLj2560ELj1ELj1ELj4ELj8ENS_18Kernel_traits_baseILj2560ES2_S2_S2_S2_fjLj128EEEEELb0ELb1ELb1EEEvNS_9BwdParamsE:
.text._ZN10layer_norm31ln_parallel_residual_bwd_kernelINS_13Kernel_traitsI6__halfS2_S2_S2_fjLj2560ELj1ELj1ELj4ELj8ENS_18Kernel_traits_baseILj2560ES2_S2_S2_S2_fjLj128EEEEELb0ELb1ELb1EEEvNS_9BwdParamsE:
        /* <DEDUP_REMOVED lines=28> */
.L_x_403:
[----:B------:R-:W-:-:S04]  /*01c0*/  SHF.L.U32 R2, R0, 0x3, RZ ;  /* 0x0000000300027819 */ /* 0x000fc800000006ff */
        /* <DEDUP_REMOVED lines=60> */
.L_x_418:
[----:B------:R-:W-:Y:S01]  /*0590*/  IMAD R40, R49, c[0x0][0x168], RZ ;  /* 0x00005a0031287a24 */ /* 0x000fe200078e02ff */
[----:B------:R-:W-:Y:S02]  /*05a0*/  LOP3.LUT R42, R0, 0x7f, RZ, 0xc0, !PT ;  /* 0x0000007f002a7812 */ /* 0x000fe400078ec0ff */
[----:B------:R-:W-:Y:S02]  /*05b0*/  MOV R102, 0x8 ;  /* 0x0000000800667802 */ /* 0x000fe40000000f00 */
[----:B------:R-:W-:-:S04]  /*05c0*/  SHF.R.S32.HI R41, RZ, 0x1f, R40 ;  /* 0x0000001fff297819 */ /* 0x000fc80000011428 */
[----:B------:R-:W-:-:S04]  /*05d0*/  LEA.HI R41, R41, R40, RZ, 0x2 ;  /* 0x0000002829297211 */ /* 0x000fc800078f10ff */
[----:B------:R-:W-:-:S04]  /*05e0*/  LEA.HI.SX32 R71, R41, R42, 0x1e ;  /* 0x0000002a29477211 */ /* 0x000fc800078ff2ff */
[C---:B------:R-:W-:Y:S01]  /*05f0*/  IADD3 R105, R71.reuse, 0x100, RZ ;  /* 0x0000010047697810 */ /* 0x040fe20007ffe0ff */
[CC--:B------:R-:W-:Y:S01]  /*0600*/  IMAD.WIDE.U32 R40, R71.reuse, R102.reuse, c[0x0][0x208] ;  /* 0x0000820047287625 */ /* 0x0c0fe200078e0066 */
[C---:B------:R-:W-:Y:S02]  /*0610*/  IADD3 R106, R71.reuse, 0x180, RZ ;  /* 0x00000180476a7810 */ /* 0x040fe40007ffe0ff */
[----:B------:R-:W-:Y:S02]  /*0620*/  IADD3 R104, R71, 0x80, RZ ;  /* 0x0000008047687810 */ /* 0x000fe40007ffe0ff */
[----:B------:R-:W-:Y:S01]  /*0630*/  MOV R110, 0x4 ;  /* 0x00000004006e7802 */ /* 0x000fe20000000f00 */
[-C--:B------:R-:W-:Y:S01]  /*0640*/  IMAD.WIDE.U32 R44, R105, R102.reuse, c[0x0][0x208] ;  /* 0x00008200692c7625 */ /* 0x080fe200078e0066 */
[----:B------:R-:W2:Y:S03]  /*0650*/  LDG.E.64 R40, [R40.64] ;  /* 0x0000000428287981 */ /* 0x000ea6000c1e1b00 */
[----:B------:R-:W-:-:S02]  /*0660*/  IMAD.WIDE.U32 R84, R71, R102, c[0x0][0x188] ;  /* 0x0000620047547625 */ /* 0x000fc400078e0066 */
[----:B------:R-:W3:Y:S02]  /*0670*/  LDG.E.64 R44, [R44.64] ;  /* 0x000000042c2c7981 */ /* 0x000ee4000c1e1b00 */
[-C--:B------:R-:W-:Y:S01]  /*0680*/  IMAD.WIDE.U32 R90, R106, R102.reuse, c[0x0][0x188] ;  /* 0x000062006a5a7625 */ /* 0x080fe200078e0066 */
[----:B------:R-:W-:Y:S01]  /*0690*/  IADD3 R107, R71, 0x200, RZ ;  /* 0x00000200476b7810 */ /* 0x000fe20007ffe0ff */
[----:B------:R-:W4:Y:S02]  /*06a0*/  LDG.E.64 R84, [R84.64] ;  /* 0x0000000454547981 */ /* 0x000f24000c1e1b00 */
[----:B------:R-:W-:Y:S02]  /*06b0*/  IMAD.WIDE.U32 R42, R104, R102, c[0x0][0x208] ;  /* 0x00008200682a7625 */ /* 0x000fe400078e0066 */
[----:B------:R-:W4:Y:S02]  /*06c0*/  LDG.E.64 R90, [R90.64] ;  /* 0x000000045a5a7981 */ /* 0x000f24000c1e1b00 */
[----:B------:R-:W-:-:S02]  /*06d0*/  IMAD.WIDE R108, R49, R110, c[0x0][0x1a0] ;  /* 0x00006800316c7625 */ /* 0x000fc400078e026e */
[----:B------:R-:W4:Y:S02]  /*06e0*/  LDG.E.64 R42, [R42.64] ;  /* 0x000000042a2a7981 */ /* 0x000f24000c1e1b00 */
[-C--:B------:R-:W-:Y:S02]  /*06f0*/  IMAD.WIDE.U32 R86, R104, R102.reuse, c[0x0][0x188] ;  /* 0x0000620068567625 */ /* 0x080fe400078e0066 */
[----:B------:R0:W4:Y:S02]  /*0700*/  LDG.E R121, [R108.64] ;  /* 0x000000046c797981 */ /* 0x000124000c1e1900 */
[----:B------:R-:W-:Y:S02]  /*0710*/  IMAD.WIDE.U32 R46, R106, R102, c[0x0][0x208] ;  /* 0x000082006a2e7625 */ /* 0x000fe400078e0066 */
[----:B------:R-:W4:Y:S02]  /*0720*/  LDG.E.64 R86, [R86.64] ;  /* 0x0000000456567981 */ /* 0x000f24000c1e1b00 */
[----:B------:R-:W-:-:S02]  /*0730*/  IMAD.WIDE R110, R49, R110, c[0x0][0x1a8] ;  /* 0x00006a00316e7625 */ /* 0x000fc400078e026e */
[----:B------:R-:W4:Y:S02]  /*0740*/  LDG.E.64 R46, [R46.64] ;  /* 0x000000042e2e7981 */ /* 0x000f24000c1e1b00 */
[-C--:B------:R-:W-:Y:S02]  /*0750*/  IMAD.WIDE.U32 R82, R107, R102.reuse, c[0x0][0x208] ;  /* 0x000082006b527625 */ /* 0x080fe400078e0066 */
[----:B------:R1:W4:Y:S02]  /*0760*/  LDG.E R124, [R110.64] ;  /* 0x000000046e7c7981 */ /* 0x000324000c1e1900 */
[-C--:B------:R-:W-:Y:S02]  /*0770*/  IMAD.WIDE.U32 R88, R105, R102.reuse, c[0x0][0x188] ;  /* 0x0000620069587625 */ /* 0x080fe400078e0066 */
[----:B------:R-:W4:Y:S02]  /*0780*/  LDG.E.64 R82, [R82.64] ;  /* 0x0000000452527981 */ /* 0x000f24000c1e1b00 */
[----:B------:R-:W-:-:S02]  /*0790*/  IMAD.WIDE.U32 R92, R107, R102, c[0x0][0x188] ;  /* 0x000062006b5c7625 */ /* 0x000fc400078e0066 */
        /* <DEDUP_REMOVED lines=8> */
[----:B------:R0:W5:Y:S04]  /*0820*/  @P1 LDG.E.64 R72, [R94.64] ;  /* 0x000000045e481981 */ /* 0x000168000c1e1b00 */
[----:B------:R3:W5:Y:S01]  /*0830*/  @P1 LDG.E.64 R78, [R100.64] ;  /* 0x00000004644e1981 */ /* 0x000762000c1e1b00 */
[----:B------:R-:W-:-:S04]  /*0840*/  @P1 IMAD.WIDE.U32 R96, R104, R102, c[0x0][0x218] ;  /* 0x0000860068601625 */ /* 0x000fc800078e0066 */
        /* <DEDUP_REMOVED lines=11> */
[----:B------:R-:W-:Y:S02]  /*0900*/  MOV R134, R40 ;  /* 0x0000002800867202 */ /* 0x000fe40000000f00 */
[----:B---3--:R-:W-:-:S02]  /*0910*/  SHF.R.U64 R100, R44, 0x10, R45 ;  /* 0x000000102c647819 */ /* 0x008fc4000000122d */
[----:B0-----:R-:W-:Y:S02]  /*0920*/  MOV R94, R45 ;  /* 0x0000002d005e7202 */ /* 0x001fe40000000f00 */
[----:B------:R-:W-:Y:S02]  /*0930*/  SHF.R.U32.HI R125, RZ, 0x10, R45 ;  /* 0x00000010ff7d7819 */ /* 0x000fe4000001162d */
[----:B----4-:R-:W-:Y:S01]  /*0940*/  SHF.R.U64 R41, R84, 0x10, R85 ;  /* 0x0000001054297819 */ /* 0x010fe20000001255 */
[----:B------:R-:W-:Y:S01]  /*0950*/  HADD2.F32 R45, -RZ, R90.H0_H0 ;  /* 0x2000005aff2d7230 */ /* 0x000fe20000004100 */
[----:B-1----:R-:W-:Y:S01]  /*0960*/  SHF.R.U64 R111, R90, 0x10, R91 ;  /* 0x000000105a6f7819 */ /* 0x002fe2000000125b */
[----:B------:R-:W-:Y:S01]  /*0970*/  HADD2.F32 R84, -RZ, R84.H0_H0 ;  /* 0x20000054ff547230 */ /* 0x000fe20000004100 */
[----:B------:R-:W-:Y:S02]  /*0980*/  SHF.R.U64 R108, R42, 0x10, R43 ;  /* 0x000000102a6c7819 */ /* 0x000fe4000000122b */
[----:B------:R-:W-:-:S02]  /*0990*/  MOV R40, R43 ;  /* 0x0000002b00287202 */ /* 0x000fc40000000f00 */
[----:B------:R-:W-:Y:S02]  /*09a0*/  SHF.R.U32.HI R110, RZ, 0x10, R43 ;  /* 0x00000010ff6e7819 */ /* 0x000fe4000001162b */
[----:B------:R-:W-:Y:S02]  /*09b0*/  FSEL R90, R121, RZ, !P0 ;  /* 0x000000ff795a7208 */ /* 0x000fe40004000000 */
[----:B------:R-:W-:-:S03]  /*09c0*/  SHF.R.U32.HI R43, RZ, 0x10, R85 ;  /* 0x00000010ff2b7819 */ /* 0x000fc60000011655 */
[----:B------:R-:W-:Y:S02]  /*09d0*/  FADD.FTZ R97, -R90, R84 ;  /* 0x000000545a617221 */ /* 0x000fe40000010100 */
[----:B------:R-:W-:Y:S01]  /*09e0*/  HADD2.F32 R43, -RZ, R43.H0_H0 ;  /* 0x2000002bff2b7230 */ /* 0x000fe20000004100 */
[----:B------:R-:W-:Y:S01]  /*09f0*/  SHF.R.U64 R135, R86, 0x10, R87 ;  /* 0x0000001056877819 */ /* 0x000fe20000001257 */
[----:B------:R-:W-:Y:S01]  /*0a00*/  HADD2.F32 R85, -RZ, R85.H0_H0 ;  /* 0x20000055ff557230 */ /* 0x000fe20000004100 */
[----:B------:R-:W-:Y:S01]  /*0a10*/  FMUL.FTZ R97, R124, R97 ;  /* 0x000000617c617220 */ /* 0x000fe20000410000 */
[----:B------:R-:W-:Y:S01]  /*0a20*/  HADD2.F32 R129, -RZ, R86.H0_H0 ;  /* 0x20000056ff817230 */ /* 0x000fe20000004100 */
[----:B------:R-:W-:Y:S01]  /*0a30*/  SHF.R.U32.HI R86, RZ, 0x10, R91 ;  /* 0x00000010ff567819 */ /* 0x000fe2000001165b */
[----:B------:R-:W-:Y:S01]  /*0a40*/  HADD2.F32 R95, -RZ, R134.H0_H0 ;  /* 0x20000086ff5f7230 */ /* 0x000fe20000004100 */
[----:B------:R-:W-:Y:S01]  /*0a50*/  MOV R122, R42 ;  /* 0x0000002a007a7202 */ /* 0x000fe20000000f00 */
[----:B------:R-:W-:Y:S01]  /*0a60*/  HADD2.F32 R127, -RZ, R87.H0_H0 ;  /* 0x20000057ff7f7230 */ /* 0x000fe20000004100 */
[----:B------:R-:W-:Y:S01]  /*0a70*/  MOV R109, R44 ;  /* 0x0000002c006d7202 */ /* 0x000fe20000000f00 */
[----:B------:R-:W-:Y:S01]  /*0a80*/  HADD2.F32 R99, -RZ, R91.H0_H0 ;  /* 0x2000005bff637230 */ /* 0x000fe20000004100 */
[----:B------:R-:W-:Y:S01]  /*0a90*/  MOV R126, R46 ;  /* 0x0000002e007e7202 */ /* 0x000fe20000000f00 */
[----:B------:R-:W-:Y:S01]  /*0aa0*/  HADD2.F32 R41, -RZ, R41.H0_H0 ;  /* 0x20000029ff297230 */ /* 0x000fe20000004100 */
[----:B------:R-:W-:Y:S01]  /*0ab0*/  SHF.R.U64 R123, R46, 0x10, R47 ;  /* 0x000000102e7b7819 */ /* 0x000fe2000000122f */
[----:B------:R-:W-:Y:S01]  /*0ac0*/  FADD.FTZ R91, -R90, R43 ;  /* 0x0000002b5a5b7221 */ /* 0x000fe20000010100 */
[----:B------:R-:W-:-:S02]  /*0ad0*/  MOV R101, R47 ;  /* 0x0000002f00657202 */ /* 0x000fc40000000f00 */
[----:B------:R-:W-:Y:S02]  /*0ae0*/  SHF.R.U32.HI R102, RZ, 0x10, R47 ;  /* 0x00000010ff667819 */ /* 0x000fe4000001162f */
[----:B------:R-:W-:Y:S01]  /*0af0*/  SHF.R.U32.HI R137, RZ, 0x10, R87 ;  /* 0x00000010ff897819 */ /* 0x000fe20000011657 */
[----:B------:R-:W-:Y:S01]  /*0b00*/  HADD2.F32 R87, -RZ, R88.H0_H0 ;  /* 0x20000058ff577230 */ /* 0x000fe20000004100 */
[----:B------:R-:W-:Y:S02]  /*0b10*/  MOV R47, R82 ;  /* 0x00000052002f7202 */ /* 0x000fe40000000f00 */
[--C-:B------:R-:W-:Y:S02]  /*0b20*/  SHF.R.U64 R46, R82, 0x10, R83.reuse ;  /* 0x00000010522e7819 */ /* 0x100fe40000001253 */
[----:B------:R-:W-:Y:S02]  /*0b30*/  MOV R42, R83 ;  /* 0x00000053002a7202 */ /* 0x000fe40000000f00 */
[----:B------:R-:W-:Y:S01]  /*0b40*/  SHF.R.U32.HI R44, RZ, 0x10, R83 ;  /* 0x00000010ff2c7819 */ /* 0x000fe20000011653 */
[----:B------:R-:W-:Y:S01]  /*0b50*/  HADD2.F32 R83, -RZ, R89.H0_H0 ;  /* 0x20000059ff537230 */ /* 0x000fe20000004100 */
[--C-:B------:R-:W-:Y:S01]  /*0b60*/  SHF.R.U64 R131, R88, 0x10, R89.reuse ;  /* 0x0000001058837819 */ /* 0x100fe20000001259 */
[----:B------:R-:W-:Y:S01]  /*0b70*/  HADD2.F32 R133, -RZ, R93.H0_H0 ;  /* 0x2000005dff857230 */ /* 0x000fe20000004100 */
[----:B------:R-:W-:Y:S01]  /*0b80*/  SHF.R.U32.HI R88, RZ, 0x10, R89 ;  /* 0x00000010ff587819 */ /* 0x000fe20000011659 */
[----:B------:R-:W-:Y:S01]  /*0b90*/  FADD.FTZ R89, -R90, R85 ;  /* 0x000000555a597221 */ /* 0x000fe20000010100 */
[--C-:B------:R-:W-:Y:S01]  /*0ba0*/  SHF.R.U64 R103, R92, 0x10, R93.reuse ;  /* 0x000000105c677819 */ /* 0x100fe2000000125d */
[----:B------:R-:W-:Y:S01]  /*0bb0*/  HADD2.F32 R132, -RZ, R132.H0_H0 ;  /* 0x20000084ff847230 */ /* 0x000fe20000004100 */
[----:B------:R-:W-:Y:S01]  /*0bc0*/  SHF.R.U32.HI R82, RZ, 0x10, R93 ;  /* 0x00000010ff527819 */ /* 0x000fe2000001165d */
[----:B------:R-:W-:Y:S01]  /*0bd0*/  FADD.FTZ R48, R95, R48 ;  /* 0x000000305f307221 */ /* 0x000fe20000010000 */
[----:B------:R-:W-:Y:S01]  /*0be0*/  HADD2.F32 R93, -RZ, R86.H0_H0 ;  /* 0x20000056ff5d7230 */ /* 0x000fe20000004100 */
[----:B------:R-:W-:-:S02]  /*0bf0*/  FFMA.FTZ R60, R97, R95, R60 ;  /* 0x0000005f613c7223 */ /* 0x000fc4000001003c */
[----:B------:R-:W-:Y:S02]  /*0c00*/  FMUL.FTZ R95, R50, R95 ;  /* 0x0000005f325f7220 */ /* 0x000fe40000410000 */
[----:B------:R-:W-:Y:S02]  /*0c10*/  FADD.FTZ R85, -R90, R41 ;  /* 0x000000295a557221 */ /* 0x000fe40000010100 */
[C---:B------:R-:W-:Y:S01]  /*0c20*/  FMUL.FTZ R86, R124.reuse, R91 ;  /* 0x0000005b7c567220 */ /* 0x040fe20000410000 */
[----:B------:R-:W-:Y:S01]  /*0c30*/  HADD2.F32 R91, -RZ, R47.H0_H0 ;  /* 0x2000002fff5b7230 */ /* 0x000fe20000004100 */
[C---:B------:R-:W-:Y:S01]  /*0c40*/  FMUL.FTZ R96, R124.reuse, R89 ;  /* 0x000000597c607220 */ /* 0x040fe20000410000 */
[----:B------:R-:W-:Y:S01]  /*0c50*/  HADD2.F32 R128, -RZ, R128.H0_H0 ;  /* 0x20000080ff807230 */ /* 0x000fe20000004100 */
[----:B------:R-:W-:Y:S01]  /*0c60*/  FMUL.FTZ R89, R61, R132 ;  /* 0x000000843d597220 */ /* 0x000fe20000410000 */
[----:B------:R-:W-:Y:S01]  /*0c70*/  HADD2.F32 R47, -RZ, R44.H0_H0 ;  /* 0x2000002cff2f7230 */ /* 0x000fe20000004100 */
[----:B------:R-:W-:Y:S01]  /*0c80*/  FADD.FTZ R44, RZ, R95 ;  /* 0x0000005fff2c7221 */ /* 0x000fe20000010000 */
[----:B------:R-:W-:Y:S01]  /*0c90*/  HADD2.F32 R135, -RZ, R135.H0_H0 ;  /* 0x20000087ff877230 */ /* 0x000fe20000004100 */
[----:B------:R-:W-:Y:S01]  /*0ca0*/  FMUL.FTZ R98, R124, R85 ;  /* 0x000000557c627220 */ /* 0x000fe20000410000 */
[----:B------:R-:W-:Y:S01]  /*0cb0*/  HADD2.F32 R41, -RZ, R82.H0_H0 ;  /* 0x20000052ff297230 */ /* 0x000fe20000004100 */
[----:B------:R-:W-:Y:S01]  /*0cc0*/  FFMA.FTZ R82, R97, R95, RZ ;  /* 0x0000005f61527223 */ /* 0x000fe200000100ff */
[----:B------:R-:W-:-:S02]  /*0cd0*/  HADD2.F32 R121, -RZ, R88.H0_H0 ;  /* 0x20000058ff797230 */ /* 0x000fc40000004100 */
[----:B------:R-:W-:Y:S01]  /*0ce0*/  HADD2.F32 R139, -RZ, R130.H0_H0 ;  /* 0x20000082ff8b7230 */ /* 0x000fe20000004100 */
[C---:B------:R-:W-:Y:S02]  /*0cf0*/  FADD.FTZ R83, -R90.reuse, R83 ;  /* 0x000000535a537221 */ /* 0x040fe40000010100 */
[----:B------:R-:W-:Y:S02]  /*0d00*/  FADD.FTZ R87, -R90, R87 ;  /* 0x000000575a577221 */ /* 0x000fe40000010100 */
[----:B------:R-:W-:Y:S02]  /*0d10*/  FMUL.FTZ R85, R51, R128 ;  /* 0x0000008033557220 */ /* 0x000fe40000410000 */
[----:B------:R-:W-:Y:S02]  /*0d20*/  FADD.FTZ R44, R44, R89 ;  /* 0x000000592c2c7221 */ /* 0x000fe40000010000 */
[----:B------:R-:W-:Y:S02]  /*0d30*/  FADD.FTZ R135, -R90, R135 ;  /* 0x000000875a877221 */ /* 0x000fe40000010100 */
[----:B------:R-:W-:Y:S01]  /*0d40*/  FFMA.FTZ R82, R98, R89, R82 ;  /* 0x0000005962527223 */ /* 0x000fe20000010052 */
[----:B------:R-:W-:Y:S01]  /*0d50*/  HADD2.F32 R141, -RZ, R110.H0_H0 ;  /* 0x2000006eff8d7230 */ /* 0x000fe20000004100 */
[----:B------:R-:W-:-:S02]  /*0d60*/  FADD.FTZ R121, -R90, R121 ;  /* 0x000000795a797221 */ /* 0x000fc40000010100 */
[----:B------:R-:W-:Y:S02]  /*0d70*/  FADD.FTZ R38, R132, R38 ;  /* 0x0000002684267221 */ /* 0x000fe40000010000 */
[----:B------:R-:W-:Y:S02]  /*0d80*/  FFMA.FTZ R39, R98, R132, R39 ;  /* 0x0000008462277223 */ /* 0x000fe40000010027 */
[----:B------:R-:W-:Y:S02]  /*0d90*/  FADD.FTZ R18, R139, R18 ;  /* 0x000000128b127221 */ /* 0x000fe40000010000 */
[-C--:B------:R-:W-:Y:S02]  /*0da0*/  FFMA.FTZ R35, R86, R139.reuse, R35 ;  /* 0x0000008b56237223 */ /* 0x080fe40000010023 */
[----:B------:R-:W-:Y:S01]  /*0db0*/  FMUL.FTZ R84, R62, R139 ;  /* 0x0000008b3e547220 */ /* 0x000fe20000410000 */
[----:B------:R-:W-:Y:S01]  /*0dc0*/  HADD2.F32 R139, -RZ, R122.H0_H0 ;  /* 0x2000007aff8b7230 */ /* 0x000fe20000004100 */
[----:B------:R-:W-:Y:S01]  /*0dd0*/  FADD.FTZ R36, R128, R36 ;  /* 0x0000002480247221 */ /* 0x000fe20000010000 */
[----:B------:R-:W-:Y:S01]  /*0de0*/  HADD2.F32 R108, -RZ, R108.H0_H0 ;  /* 0x2000006cff6c7230 */ /* 0x000fe20000004100 */
[----:B------:R-:W-:Y:S01]  /*0df0*/  FFMA.FTZ R37, R96, R128, R37 ;  /* 0x0000008060257223 */ /* 0x000fe20000010025 */
[----:B------:R-:W-:Y:S01]  /*0e00*/  HADD2.F32 R110, -RZ, R125.H0_H0 ;  /* 0x2000007dff6e7230 */ /* 0x000fe20000004100 */
[----:B------:R-:W-:-:S02]  /*0e10*/  FMUL.FTZ R132, R124, R83 ;  /* 0x000000537c847220 */ /* 0x000fc40000410000 */
[----:B------:R-:W-:Y:S02]  /*0e20*/  FMUL.FTZ R128, R124, R87 ;  /* 0x000000577c807220 */ /* 0x000fe40000410000 */
[----:B------:R-:W-:Y:S02]  /*0e30*/  FADD.FTZ R83, R44, R85 ;  /* 0x000000552c537221 */ /* 0x000fe40000010000 */
[----:B------:R-:W-:Y:S02]  /*0e40*/  FADD.FTZ R129, -R90, R129 ;  /* 0x000000815a817221 */ /* 0x000fe40000010100 */
[----:B------:R-:W-:Y:S02]  /*0e50*/  FMUL.FTZ R125, R124, R135 ;  /* 0x000000877c7d7220 */ /* 0x000fe40000410000 */
[----:B------:R-:W-:Y:S02]  /*0e60*/  FFMA.FTZ R87, R96, R85, R82 ;  /* 0x0000005560577223 */ /* 0x000fe40000010052 */
[----:B------:R-:W-:-:S02]  /*0e70*/  FMUL.FTZ R121, R124, R121 ;  /* 0x000000797c797220 */ /* 0x000fc40000410000 */
[----:B------:R-:W-:Y:S02]  /*0e80*/  FADD.FTZ R45, -R90, R45 ;  /* 0x0000002d5a2d7221 */ /* 0x000fe40000010100 */
[----:B------:R-:W-:Y:S02]  /*0e90*/  FMUL.FTZ R135, R52, R139 ;  /* 0x0000008b34877220 */ /* 0x000fe40000410000 */
[----:B------:R-:W-:Y:S02]  /*0ea0*/  FADD.FTZ R44, R83, R84 ;  /* 0x00000054532c7221 */ /* 0x000fe40000010000 */
[----:B------:R-:W-:Y:S02]  /*0eb0*/  FMUL.FTZ R138, R124, R129 ;  /* 0x000000817c8a7220 */ /* 0x000fe40000410000 */
[----:B------:R-:W-:Y:S02]  /*0ec0*/  FADD.FTZ R17, R108, R17 ;  /* 0x000000116c117221 */ /* 0x000fe40000010000 */
[----:B------:R-:W-:-:S02]  /*0ed0*/  FFMA.FTZ R34, R125, R108, R34 ;  /* 0x0000006c7d227223 */ /* 0x000fc40000010022 */
[----:B------:R-:W-:Y:S02]  /*0ee0*/  FMUL.FTZ R134, R63, R108 ;  /* 0x0000006c3f867220 */ /* 0x000fe40000410000 */
[----:B------:R-:W-:Y:S01]  /*0ef0*/  FFMA.FTZ R87, R86, R84, R87 ;  /* 0x0000005456577223 */ /* 0x000fe20000010057 */
[----:B------:R-:W-:Y:S01]  /*0f00*/  HADD2.F32 R111, -RZ, R111.H0_H0 ;  /* 0x2000006fff6f7230 */ /* 0x000fe20000004100 */
[----:B------:R-:W-:Y:S02]  /*0f10*/  FADD.FTZ R11, R110, R11 ;  /* 0x0000000b6e0b7221 */ /* 0x000fe40000010000 */
[-C--:B------:R-:W-:Y:S02]  /*0f20*/  FFMA.FTZ R28, R121, R110.reuse, R28 ;  /* 0x0000006e791c7223 */ /* 0x080fe4000001001c */
[----:B------:R-:W-:Y:S01]  /*0f30*/  FMUL.FTZ R108, R66, R110 ;  /* 0x0000006e426c7220 */ /* 0x000fe20000410000 */
[----:B------:R-:W-:Y:S01]  /*0f40*/  HADD2.F32 R137, -RZ, R137.H0_H0 ;  /* 0x20000089ff897230 */ /* 0x000fe20000004100 */
[----:B------:R-:W-:Y:S01]  /*0f50*/  FMUL.FTZ R110, R124, R45 ;  /* 0x0000002d7c6e7220 */ /* 0x000fe20000410000 */
[----:B------:R-:W-:Y:S01]  /*0f60*/  HADD2.F32 R88, -RZ, R40.H0_H0 ;  /* 0x20000028ff587230 */ /* 0x000fe20000004100 */
[----:B------:R-:W-:-:S02]  /*0f70*/  FADD.FTZ R45, R44, R135 ;  /* 0x000000872c2d7221 */ /* 0x000fc40000010000 */
[----:B------:R-:W-:Y:S02]  /*0f80*/  FADD.FTZ R127, -R90, R127 ;  /* 0x0000007f5a7f7221 */ /* 0x000fe40000010100 */
[----:B------:R-:W-:Y:S01]  /*0f90*/  FFMA.FTZ R44, R138, R135, R87 ;  /* 0x000000878a2c7223 */ /* 0x000fe20000010057 */
[----:B------:R-:W-:Y:S01]  /*0fa0*/  HADD2.F32 R92, -RZ, R92.H0_H0 ;  /* 0x2000005cff5c7230 */ /* 0x000fe20000004100 */
[C---:B------:R-:W-:Y:S02]  /*0fb0*/  FADD.FTZ R111, -R90.reuse, R111 ;  /* 0x0000006f5a6f7221 */ /* 0x040fe40000010100 */
[----:B------:R-:W-:Y:S02]  /*0fc0*/  FADD.FTZ R137, -R90, R137 ;  /* 0x000000895a897221 */ /* 0x000fe40000010100 */
[----:B------:R-:W-:Y:S02]  /*0fd0*/  FMUL.FTZ R130, R124, R127 ;  /* 0x0000007f7c827220 */ /* 0x000fe40000410000 */
[----:B------:R-:W-:-:S02]  /*0fe0*/  FMUL.FTZ R129, R53, R88 ;  /* 0x0000005835817220 */ /* 0x000fc40000410000 */
[----:B------:R-:W-:Y:S02]  /*0ff0*/  FADD.FTZ R82, R45, R134 ;  /* 0x000000862d527221 */ /* 0x000fe40000010000 */
[----:B------:R-:W-:Y:S01]  /*1000*/  FFMA.FTZ R44, R125, R134, R44 ;  /* 0x000000867d2c7223 */ /* 0x000fe2000001002c */
[----:B------:R-:W-:Y:S01]  /*1010*/  HADD2.F32 R40, -RZ, R123.H0_H0 ;  /* 0x2000007bff287230 */ /* 0x000fe20000004100 */
[----:B------:R-:W-:Y:S01]  /*1020*/  FMUL.FTZ R111, R124, R111 ;  /* 0x0000006f7c6f7220 */ /* 0x000fe20000410000 */
[----:B------:R-:W-:Y:S01]  /*1030*/  HADD2.F32 R131, -RZ, R131.H0_H0 ;  /* 0x20000083ff837230 */ /* 0x000fe20000004100 */
[----:B------:R-:W-:Y:S01]  /*1040*/  FMUL.FTZ R127, R64, R141 ;  /* 0x0000008d407f7220 */ /* 0x000fe20000410000 */
[----:B------:R-:W-:Y:S01]  /*1050*/  HADD2.F32 R109, -RZ, R109.H0_H0 ;  /* 0x2000006dff6d7230 */ /* 0x000fe20000004100 */
[----:B------:R-:W-:Y:S01]  /*1060*/  FADD.FTZ R82, R82, R129 ;  /* 0x0000008152527221 */ /* 0x000fe20000010000 */
[----:B------:R-:W-:Y:S01]  /*1070*/  HADD2.F32 R143, -RZ, R126.H0_H0 ;  /* 0x2000007eff8f7230 */ /* 0x000fe20000004100 */
[----:B------:R-:W-:Y:S01]  /*1080*/  FMUL.FTZ R126, R124, R137 ;  /* 0x000000897c7e7220 */ /* 0x000fe20000410000 */
[----:B------:R-:W-:Y:S01]  /*1090*/  HADD2.F32 R103, -RZ, R103.H0_H0 ;  /* 0x20000067ff677230 */ /* 0x000fe20000004100 */
[----:B------:R-:W-:-:S02]  /*10a0*/  FFMA.FTZ R44, R130, R129, R44 ;  /* 0x00000081822c7223 */ /* 0x000fc4000001002c */
[----:B------:R-:W-:Y:S01]  /*10b0*/  FADD.FTZ R43, -R90, R92 ;  /* 0x0000005c5a2b7221 */ /* 0x000fe20000010100 */
[----:B------:R-:W-:Y:S01]  /*10c0*/  HADD2.F32 R92, -RZ, R102.H0_H0 ;  /* 0x20000066ff5c7230 */ /* 0x000fe20000004100 */
[----:B------:R-:W-:Y:S01]  /*10d0*/  FADD.FTZ R9, R40, R9 ;  /* 0x0000000928097221 */ /* 0x000fe20000010000 */
[----:B------:R-:W-:Y:S01]  /*10e0*/  HADD2.F32 R100, -RZ, R100.H0_H0 ;  /* 0x20000064ff647230 */ /* 0x000fe20000004100 */
[-C--:B------:R-:W-:Y:S02]  /*10f0*/  FFMA.FTZ R26, R111, R40.reuse, R26 ;  /* 0x000000286f1a7223 */ /* 0x080fe4000001001a */
[----:B------:R-:W-:Y:S02]  /*1100*/  FMUL.FTZ R102, R67, R40 ;  /* 0x0000002843667220 */ /* 0x000fe40000410000 */
[----:B------:R-:W-:Y:S02]  /*1110*/  FADD.FTZ R131, -R90, R131 ;  /* 0x000000835a837221 */ /* 0x000fe40000010100 */
[----:B------:R-:W-:-:S02]  /*1120*/  FMUL.FTZ R123, R54, R109 ;  /* 0x0000006d367b7220 */ /* 0x000fc40000410000 */
[----:B------:R-:W-:Y:S02]  /*1130*/  FADD.FTZ R82, R82, R127 ;  /* 0x0000007f52527221 */ /* 0x000fe40000010000 */
[----:B------:R-:W-:Y:S02]  /*1140*/  FFMA.FTZ R40, R126, R127, R44 ;  /* 0x0000007f7e287223 */ /* 0x000fe4000001002c */
[C---:B------:R-:W-:Y:S02]  /*1150*/  FADD.FTZ R99, -R90.reuse, R99 ;  /* 0x000000635a637221 */ /* 0x040fe40000010100 */
[C---:B------:R-:W-:Y:S02]  /*1160*/  FADD.FTZ R133, -R90.reuse, R133 ;  /* 0x000000855a857221 */ /* 0x040fe40000010100 */
[C---:B------:R-:W-:Y:S02]  /*1170*/  FADD.FTZ R93, -R90.reuse, R93 ;  /* 0x0000005d5a5d7221 */ /* 0x040fe40000010100 */
[----:B------:R-:W-:-:S02]  /*1180*/  FADD.FTZ R103, -R90, R103 ;  /* 0x000000675a677221 */ /* 0x000fc40000010100 */
[----:B------:R-:W-:Y:S01]  /*1190*/  FADD.FTZ R41, -R90, R41 ;  /* 0x000000295a297221 */ /* 0x000fe20000010100 */
[----:B------:R-:W-:Y:S01]  /*11a0*/  HADD2.F32 R90, -RZ, R94.H0_H0 ;  /* 0x2000005eff5a7230 */ /* 0x000fe20000004100 */
[----:B------:R-:W-:Y:S02]  /*11b0*/  FMUL.FTZ R131, R124, R131 ;  /* 0x000000837c837220 */ /* 0x000fe40000410000 */
[----:B------:R-:W-:Y:S02]  /*11c0*/  FMUL.FTZ R122, R65, R100 ;  /* 0x00000064417a7220 */ /* 0x000fe40000410000 */
[----:B------:R-:W-:Y:S02]  /*11d0*/  FADD.FTZ R45, R82, R123 ;  /* 0x0000007b522d7221 */ /* 0x000fe40000010000 */
[----:B------:R-:W-:Y:S02]  /*11e0*/  FFMA.FTZ R40, R128, R123, R40 ;  /* 0x0000007b80287223 */ /* 0x000fe40000010028 */
[----:B------:R-:W-:-:S02]  /*11f0*/  FADD.FTZ R12, R109, R12 ;  /* 0x0000000c6d0c7221 */ /* 0x000fc40000010000 */
[----:B------:R-:W-:Y:S02]  /*1200*/  FFMA.FTZ R29, R128, R109, R29 ;  /* 0x0000006d801d7223 */ /* 0x000fe4000001001d */
[----:B------:R-:W-:Y:S02]  /*1210*/  FMUL.FTZ R109, R55, R90 ;  /* 0x0000005a376d7220 */ /* 0x000fe40000410000 */
[----:B------:R-:W-:Y:S02]  /*1220*/  FADD.FTZ R44, R45, R122 ;  /* 0x0000007a2d2c7221 */ /* 0x000fe40000010000 */
[----:B------:R-:W-:Y:S02]  /*1230*/  FFMA.FTZ R40, R131, R122, R40 ;  /* 0x0000007a83287223 */ /* 0x000fe40000010028 */
[----:B------:R-:W-:Y:S02]  /*1240*/  FADD.FTZ R45, R44, R109 ;  /* 0x0000006d2c2d7221 */ /* 0x000fe40000010000 */
[----:B------:R-:W-:Y:S01]  /*1250*/  FFMA.FTZ R40, R132, R109, R40 ;  /* 0x0000006d84287223 */ /* 0x000fe20000010028 */
[----:B------:R-:W-:Y:S01]  /*1260*/  HADD2.F32 R94, -RZ, R101.H0_H0 ;  /* 0x20000065ff5e7230 */ /* 0x000fe20000004100 */
        /* <DEDUP_REMOVED lines=14> */
[----:B------:R-:W-:Y:S02]  /*1350*/  FFMA.FTZ R40, R111, R102, R40 ;  /* 0x000000666f287223 */ /* 0x000fe40000010028 */
[----:B------:R-:W-:Y:S02]  /*1360*/  FADD.FTZ R7, R92, R7 ;  /* 0x000000075c077221 */ /* 0x000fe40000010000 */
[-C--:B------:R-:W-:Y:S02]  /*1370*/  FFMA.FTZ R24, R93, R92.reuse, R24 ;  /* 0x0000005c5d187223 */ /* 0x080fe40000010018 */
[----:B------:R-:W-:Y:S02]  /*1380*/  FMUL.FTZ R92, R68, R92 ;  /* 0x0000005c445c7220 */ /* 0x000fe40000410000 */
[----:B------:R-:W-:-:S02]  /*1390*/  FADD.FTZ R43, R43, R94 ;  /* 0x0000005e2b2b7221 */ /* 0x000fc40000010000 */
[----:B------:R-:W-:Y:S01]  /*13a0*/  FFMA.FTZ R40, R99, R94, R40 ;  /* 0x0000005e63287223 */ /* 0x000fe20000010028 */
[----:B------:R-:W-:Y:S01]  /*13b0*/  HADD2.F32 R46, -RZ, R46.H0_H0 ;  /* 0x2000002eff2e7230 */ /* 0x000fe20000004100 */
[----:B------:R-:W-:Y:S02]  /*13c0*/  FADD.FTZ R4, R91, R4 ;  /* 0x000000045b047221 */ /* 0x000fe40000010000 */
[-C--:B------:R-:W-:Y:S02]  /*13d0*/  FFMA.FTZ R21, R100, R91.reuse, R21 ;  /* 0x0000005b64157223 */ /* 0x080fe40000010015 */
[----:B------:R-:W-:Y:S02]  /*13e0*/  FMUL.FTZ R91, R58, R91 ;  /* 0x0000005b3a5b7220 */ /* 0x000fe40000410000 */
[----:B------:R-:W-:Y:S02]  /*13f0*/  FADD.FTZ R44, R43, R92 ;  /* 0x0000005c2b2c7221 */ /* 0x000fe40000010000 */
[----:B------:R-:W-:Y:S01]  /*1400*/  FFMA.FTZ R40, R93, R92, R40 ;  /* 0x0000005c5d287223 */ /* 0x000fe20000010028 */
[----:B------:R-:W-:Y:S01]  /*1410*/  HADD2.F32 R42, -RZ, R42.H0_H0 ;  /* 0x2000002aff2a7230 */ /* 0x000fe20000004100 */
        /* <DEDUP_REMOVED lines=32> */
.L_x_419:
        /* <DEDUP_REMOVED lines=18> */
.L_x_420:
        /* <DEDUP_REMOVED lines=19> */
[----:B-1---5:R-:W-:Y:S01]  /*1870*/  @P1 MOV R82, R74 ;  /* 0x0000004a00521202 */ /* 0x022fe20000000f00 */
[----:B------:R-:W1:Y:S04]  /*1880*/  LDS.128 R40, [R137+0x2800] ;  /* 0x0028000089287984 */ /* 0x000e680000000c00 */
[----:B0-----:R-:W0:Y:S01]  /*1890*/  LDS.128 R44, [R137+0x2810] ;  /* 0x00281000892c7984 */ /* 0x001e220000000c00 */
[----:B-1----:R-:W-:Y:S02]  /*18a0*/  FADD.FTZ R139, RZ, R40 ;  /* 0x00000028ff8b7221 */ /* 0x002fe40000010000 */
[----:B------:R-:W-:-:S02]  /*18b0*/  FADD.FTZ R40, RZ, R41 ;  /* 0x00000029ff287221 */ /* 0x000fc40000010000 */
[----:B------:R-:W-:Y:S02]  /*18c0*/  FADD.FTZ R139, R42, R139 ;  /* 0x0000008b2a8b7221 */ /* 0x000fe40000010000 */
[----:B------:R-:W-:Y:S02]  /*18d0*/  FADD.FTZ R40, R43, R40 ;  /* 0x000000282b287221 */ /* 0x000fe40000010000 */
[----:B0-----:R-:W-:Y:S01]  /*18e0*/  FADD.FTZ R139, R139, R44 ;  /* 0x0000002c8b8b7221 */ /* 0x001fe20000010000 */
[----:B------:R-:W-:Y:S01]  /*18f0*/  @P1 SHF.R.U64 R44, R72, 0x10, R73 ;  /* 0x00000010482c1819 */ /* 0x000fe20000001249 */
[----:B------:R-:W-:Y:S02]  /*1900*/  FADD.FTZ R40, R40, R45 ;  /* 0x0000002d28287221 */ /* 0x000fe40000010000 */
[----:B------:R-:W-:Y:S02]  /*1910*/  FADD.FTZ R46, R46, R139 ;  /* 0x0000008b2e2e7221 */ /* 0x000fe40000010000 */
[----:B------:R-:W-:Y:S01]  /*1920*/  FADD.FTZ R40, R47, R40 ;  /* 0x000000282f287221 */ /* 0x000fe20000010000 */
[----:B------:R-:W-:Y:S01]  /*1930*/  @P1 HADD2.F32 R44, -RZ, R44.H0_H0 ;  /* 0x2000002cff2c1230 */ /* 0x000fe20000004100 */
[----:B------:R-:W-:Y:S01]  /*1940*/  FMUL.FTZ R41, R46, c[0x0][0x1e0] ;  /* 0x000078002e297a20 */ /* 0x000fe20000410000 */
[----:B------:R-:W-:Y:S01]  /*1950*/  @P1 MOV R46, R73 ;  /* 0x00000049002e1202 */ /* 0x000fe20000000f00 */
[----:B------:R-:W-:-:S02]  /*1960*/  FMUL.FTZ R42, R40, c[0x0][0x1e0] ;  /* 0x00007800282a7a20 */ /* 0x000fc40000410000 */
[----:B------:R-:W-:Y:S01]  /*1970*/  @P1 IMAD.MOV.U32 R43, RZ, RZ, R72 ;  /* 0x000000ffff2b1224 */ /* 0x000fe200078e0048 */
[----:B------:R-:W-:Y:S01]  /*1980*/  FSEL R41, R41, RZ, !P0 ;  /* 0x000000ff29297208 */ /* 0x000fe20004000000 */
[----:B------:R-:W-:Y:S01]  /*1990*/  @P1 HADD2.F32 R47, -RZ, R46.H0_H0 ;  /* 0x2000002eff2f1230 */ /* 0x000fe20000004100 */
[----:B------:R-:W-:Y:S02]  /*19a0*/  ISETP.NE.U32.AND P0, PT, RZ, c[0x0][0x258], PT ;  /* 0x00009600ff007a0c */ /* 0x000fe40003f05070 */
[----:B------:R-:W-:Y:S01]  /*19b0*/  @P1 HADD2.F32 R43, -RZ, R43.H0_H0 ;  /* 0x2000002bff2b1230 */ /* 0x000fe20000004100 */
[-CC-:B------:R-:W-:Y:S01]  /*19c0*/  FFMA.FTZ R96, R96, R42.reuse, R41.reuse ;  /* 0x0000002a60607223 */ /* 0x180fe20000010029 */
[----:B------:R-:W-:Y:S01]  /*19d0*/  ISETP.NE.AND.EX P0, PT, RZ, c[0x0][0x25c], PT, P0 ;  /* 0x00009700ff007a0c */ /* 0x000fe20003f05300 */
[----:B------:R-:W-:Y:S02]  /*19e0*/  FFMA.FTZ R40, R97, R42, R41 ;  /* 0x0000002a61287223 */ /* 0x000fe40000010029 */
[----:B------:R-:W-:-:S02]  /*19f0*/  FADD.FTZ R85, R85, -R96 ;  /* 0x8000006055557221 */ /* 0x000fc40000010000 */
[-C--:B------:R-:W-:Y:S01]  /*1a00*/  FFMA.FTZ R83, R86, R42.reuse, R41 ;  /* 0x0000002a56537223 */ /* 0x080fe20000010029 */
[----:B------:R-:W-:Y:S01]  /*1a10*/  @P1 HADD2.F32 R86, -RZ, R82.H0_H0 ;  /* 0x20000052ff561230 */ /* 0x000fe20000004100 */
[----:B------:R-:W-:Y:S01]  /*1a20*/  FMUL.FTZ R46, R124, R85 ;  /* 0x000000557c2e7220 */ /* 0x000fe20000410000 */
[----:B------:R-:W-:Y:S01]  /*1a30*/  @P1 SHF.R.U32.HI R85, RZ, 0x10, R73 ;  /* 0x00000010ff551819 */ /* 0x000fe20000011649 */
[----:B------:R-:W-:Y:S02]  /*1a40*/  FADD.FTZ R95, R95, -R40 ;  /* 0x800000285f5f7221 */ /* 0x000fe40000010000 */
[----:B------:R-:W-:Y:S02]  /*1a50*/  FADD.FTZ R83, R84, -R83 ;  /* 0x8000005354537221 */ /* 0x000fe40000010000 */
[-CC-:B------:R-:W-:Y:S01]  /*1a60*/  FFMA.FTZ R98, R98, R42.reuse, R41.reuse ;  /* 0x0000002a62627223 */ /* 0x180fe20000010029 */
[----:B------:R-:W-:Y:S01]  /*1a70*/  @P1 HADD2.F32 R85, -RZ, R85.H0_H0 ;  /* 0x20000055ff551230 */ /* 0x000fe20000004100 */
[----:B------:R-:W-:-:S02]  /*1a80*/  FFMA.FTZ R138, R138, R42, R41 ;  /* 0x0000002a8a8a7223 */ /* 0x000fc40000010029 */
[C---:B------:R-:W-:Y:S01]  /*1a90*/  FMUL.FTZ R40, R124.reuse, R95 ;  /* 0x0000005f7c287220 */ /* 0x040fe20000410000 */
[----:B------:R-:W-:Y:S01]  /*1aa0*/  @P1 MOV R95, R75 ;  /* 0x0000004b005f1202 */ /* 0x000fe20000000f00 */
[----:B------:R-:W-:Y:S01]  /*1ab0*/  FMUL.FTZ R84, R124, R83 ;  /* 0x000000537c547220 */ /* 0x000fe20000410000 */
[----:B------:R-:W-:Y:S01]  /*1ac0*/  @P1 SHF.R.U64 R83, R74, 0x10, R75 ;  /* 0x000000104a531819 */ /* 0x000fe2000000124b */
[----:B------:R-:W-:Y:S02]  /*1ad0*/  FADD.FTZ R89, R89, -R98 ;  /* 0x8000006259597221 */ /* 0x000fe40000010000 */
[----:B------:R-:W-:Y:S01]  /*1ae0*/  FADD.FTZ R135, R135, -R138 ;  /* 0x8000008a87877221 */ /* 0x000fe20000010000 */
[----:B------:R-:W-:Y:S01]  /*1af0*/  @P1 HADD2.F32 R96, -RZ, R95.H0_H0 ;  /* 0x2000005fff601230 */ /* 0x000fe20000004100 */
[-CC-:B------:R-:W-:Y:S01]  /*1b00*/  FFMA.FTZ R125, R125, R42.reuse, R41.reuse ;  /* 0x0000002a7d7d7223 */ /* 0x180fe20000010029 */
[----:B------:R-:W-:Y:S01]  /*1b10*/  @P1 HADD2.F32 R83, -RZ, R83.H0_H0 ;  /* 0x20000053ff531230 */ /* 0x000fe20000004100 */
[----:B------:R-:W-:Y:S01]  /*1b20*/  FFMA.FTZ R130, R130, R42, R41 ;  /* 0x0000002a82827223 */ /* 0x000fe20000010029 */
[----:B------:R-:W-:Y:S01]  /*1b30*/  @P1 SHF.R.U32.HI R95, RZ, 0x10, R75 ;  /* 0x00000010ff5f1819 */ /* 0x000fe2000001164b */
[----:B------:R-:W-:-:S02]  /*1b40*/  @P1 FADD.FTZ R40, R40, R43 ;  /* 0x0000002b28281221 */ /* 0x000fc40000010000 */
[----:B------:R-:W-:Y:S02]  /*1b50*/  @P1 FADD.FTZ R84, R84, R85 ;  /* 0x0000005554541221 */ /* 0x000fe40000010000 */
[C---:B------:R-:W-:Y:S01]  /*1b60*/  FMUL.FTZ R43, R124.reuse, R89 ;  /* 0x000000597c2b7220 */ /* 0x040fe20000410000 */
[----:B------:R0:W1:Y:S01]  /*1b70*/  F2F.F16.F32 R45, R40 ;  /* 0x00000028002d7304 */ /* 0x0000620000200800 */
[----:B------:R-:W-:Y:S02]  /*1b80*/  FMUL.FTZ R85, R124, R135 ;  /* 0x000000877c557220 */ /* 0x000fe40000410000 */
[----:B------:R-:W-:Y:S02]  /*1b90*/  FADD.FTZ R125, R134, -R125 ;  /* 0x8000007d867d7221 */ /* 0x000fe40000010000 */
[----:B------:R-:W-:Y:S02]  /*1ba0*/  FADD.FTZ R89, R129, -R130 ;  /* 0x8000008281597221 */ /* 0x000fe40000010000 */
[----:B------:R-:W-:Y:S01]  /*1bb0*/  FFMA.FTZ R98, R126, R42, R41 ;  /* 0x0000002a7e627223 */ /* 0x000fe20000010029 */
[----:B------:R-:W2:Y:S01]  /*1bc0*/  F2F.F16.F32 R82, R84 ;  /* 0x0000005400527304 */ /* 0x000ea20000200800 */
[----:B------:R-:W-:Y:S01]  /*1bd0*/  @P1 FADD.FTZ R85, R85, R86 ;  /* 0x0000005655551221 */ /* 0x000fe20000010000 */
[----:B0-----:R-:W-:Y:S01]  /*1be0*/  @P0 F2FP.PACK_AB R40, RZ, R40 ;  /* 0x00000028ff28023e */ /* 0x001fe200000000ff */
[----:B------:R-:W-:-:S02]  /*1bf0*/  FMUL.FTZ R86, R124, R125 ;  /* 0x0000007d7c567220 */ /* 0x000fc40000410000 */
[----:B------:R-:W-:Y:S01]  /*1c00*/  FMUL.FTZ R89, R124, R89 ;  /* 0x000000597c597220 */ /* 0x000fe20000410000 */
[----:B------:R-:W-:Y:S01]  /*1c10*/  @P0 PRMT R112, R40, 0x7610, R112 ;  /* 0x0000761028700816 */ /* 0x000fe20000000070 */
[----:B------:R-:W-:Y:S01]  /*1c20*/  FADD.FTZ R127, R127, -R98 ;  /* 0x800000627f7f7221 */ /* 0x000fe20000010000 */
[----:B------:R-:W-:Y:S01]  /*1c30*/  F2F.F16.F32 R125, R85 ;  /* 0x00000055007d7304 */ /* 0x000fe20000200800 */
[----:B------:R-:W-:Y:S01]  /*1c40*/  FFMA.FTZ R128, R128, R42, R41 ;  /* 0x0000002a80807223 */ /* 0x000fe20000010029 */
[----:B-1----:R-:W-:Y:S01]  /*1c50*/  @P4 PRMT R118, R45, 0x7610, R118 ;  /* 0x000076102d764816 */ /* 0x002fe20000000076 */
[----:B------:R-:W-:Y:S01]  /*1c60*/  @P1 FADD.FTZ R86, R86, R83 ;  /* 0x0000005356561221 */ /* 0x000fe20000010000 */
[----:B------:R-:W-:Y:S01]  /*1c70*/  @P1 MOV R83, R76 ;  /* 0x0000004c00531202 */ /* 0x000fe20000000f00 */
[----:B------:R-:W-:Y:S01]  /*1c80*/  @P1 FADD.FTZ R89, R89, R96 ;  /* 0x0000006059591221 */ /* 0x000fe20000010000 */
[----:B------:R-:W-:Y:S01]  /*1c90*/  @P1 HADD2.F32 R96, -RZ, R95.H0_H0 ;  /* 0x2000005fff601230 */ /* 0x000fe20000004100 */
[----:B------:R-:W-:Y:S01]  /*1ca0*/  FMUL.FTZ R127, R124, R127 ;  /* 0x0000007f7c7f7220 */ /* 0x000fe20000410000 */
[----:B------:R-:W-:Y:S01]  /*1cb0*/  @P1 MOV R95, R78 ;  /* 0x0000004e005f1202 */ /* 0x000fe20000000f00 */
[----:B------:R-:W-:Y:S01]  /*1cc0*/  FADD.FTZ R123, R123, -R128 ;  /* 0x800000807b7b7221 */ /* 0x000fe20000010000 */
[----:B------:R-:W-:Y:S01]  /*1cd0*/  @P1 HADD2.F32 R83, -RZ, R83.H0_H0 ;  /* 0x20000053ff531230 */ /* 0x000fe20000004100 */
[-C--:B------:R-:W-:Y:S01]  /*1ce0*/  FFMA.FTZ R131, R131, R42.reuse, R41 ;  /* 0x0000002a83837223 */ /* 0x080fe20000010029 */
[----:B------:R-:W-:Y:S01]  /*1cf0*/  F2F.F16.F32 R126, R86 ;  /* 0x00000056007e7304 */ /* 0x000fe20000200800 */
[----:B------:R-:W-:Y:S01]  /*1d00*/  @P1 FADD.FTZ R127, R127, R96 ;  /* 0x000000607f7f1221 */ /* 0x000fe20000010000 */
[----:B------:R-:W-:Y:S01]  /*1d10*/  @P1 SHF.R.U64 R96, R76, 0x10, R77 ;  /* 0x000000104c601819 */ /* 0x000fe2000000124d */
[----:B------:R-:W-:Y:S01]  /*1d20*/  FMUL.FTZ R128, R124, R123 ;  /* 0x0000007b7c807220 */ /* 0x000fe20000410000 */
[----:B--2---:R-:W-:Y:S01]  /*1d30*/  @P4 PRMT R114, R82, 0x7610, R114 ;  /* 0x0000761052724816 */ /* 0x004fe20000000072 */
[----:B------:R-:W-:Y:S01]  /*1d40*/  FADD.FTZ R131, R122, -R131 ;  /* 0x800000837a837221 */ /* 0x000fe20000010000 */
[----:B------:R-:W-:Y:S01]  /*1d50*/  @P0 F2FP.PACK_AB R134, RZ, R89 ;  /* 0x00000059ff86023e */ /* 0x000fe200000000ff */
[----:B------:R-:W-:Y:S01]  /*1d60*/  FFMA.FTZ R132, R132, R42, R41 ;  /* 0x0000002a84847223 */ /* 0x000fe20000010029 */
[----:B------:R-:W-:Y:S01]  /*1d70*/  @P1 HADD2.F32 R96, -RZ, R96.H0_H0 ;  /* 0x20000060ff601230 */ /* 0x000fe20000004100 */
[----:B------:R-:W-:Y:S01]  /*1d80*/  @P1 FADD.FTZ R128, R128, R83 ;  /* 0x0000005380801221 */ /* 0x000fe20000010000 */
[----:B------:R-:W-:Y:S01]  /*1d90*/  @P1 MOV R83, R77 ;  /* 0x0000004d00531202 */ /* 0x000fe20000000f00 */
[----:B------:R-:W-:Y:S01]  /*1da0*/  FMUL.FTZ R131, R124, R131 ;  /* 0x000000837c837220 */ /* 0x000fe20000410000 */
[----:B------:R-:W-:Y:S01]  /*1db0*/  F2F.F16.F32 R130, R127 ;  /* 0x0000007f00827304 */ /* 0x000fe20000200800 */
[----:B------:R-:W-:-:S02]  /*1dc0*/  FADD.FTZ R109, R109, -R132 ;  /* 0x800000846d6d7221 */ /* 0x000fc40000010000 */
[-C--:B------:R-:W-:Y:S01]  /*1dd0*/  FFMA.FTZ R121, R121, R42.reuse, R41 ;  /* 0x0000002a79797223 */ /* 0x080fe20000010029 */
[----:B------:R-:W-:Y:S01]  /*1de0*/  @P1 HADD2.F32 R83, -RZ, R83.H0_H0 ;  /* 0x20000053ff531230 */ /* 0x000fe20000004100 */
[----:B------:R-:W-:Y:S01]  /*1df0*/  @P1 FADD.FTZ R131, R131, R96 ;  /* 0x0000006083831221 */ /* 0x000fe20000010000 */
[----:B------:R-:W-:Y:S01]  /*1e00*/  @P1 SHF.R.U32.HI R96, RZ, 0x10, R77 ;  /* 0x00000010ff601819 */ /* 0x000fe2000001164d */
[----:B------:R-:W-:Y:S01]  /*1e10*/  FMUL.FTZ R132, R124, R109 ;  /* 0x0000006d7c847220 */ /* 0x000fe20000410000 */
[----:B------:R-:W-:Y:S01]  /*1e20*/  F2F.F16.F32 R129, R89 ;  /* 0x0000005900817304 */ /* 0x000fe20000200800 */
[----:B------:R-:W-:Y:S02]  /*1e30*/  FADD.FTZ R121, R108, -R121 ;  /* 0x800000796c797221 */ /* 0x000fe40000010000 */
[----:B------:R-:W-:Y:S01]  /*1e40*/  @P1 FADD.FTZ R132, R132, R83 ;  /* 0x0000005384841221 */ /* 0x000fe20000010000 */
[----:B------:R-:W-:Y:S01]  /*1e50*/  @P1 HADD2.F32 R83, -RZ, R96.H0_H0 ;  /* 0x20000060ff531230 */ /* 0x000fe20000004100 */
[----:B------:R-:W-:Y:S01]  /*1e60*/  FFMA.FTZ R110, R110, R42, R41 ;  /* 0x0000002a6e6e7223 */ /* 0x000fe20000010029 */
[----:B------:R-:W-:Y:S01]  /*1e70*/  @P1 SHF.R.U64 R96, R78, 0x10, R79 ;  /* 0x000000104e601819 */ /* 0x000fe2000000124f */
[----:B------:R-:W-:Y:S01]  /*1e80*/  FMUL.FTZ R120, R124, R121 ;  /* 0x000000797c787220 */ /* 0x000fe20000410000 */
[----:B------:R-:W-:Y:S01]  /*1e90*/  F2F.F16.F32 R122, R131 ;  /* 0x00000083007a7304 */ /* 0x000fe20000200800 */
[----:B------:R-:W-:-:S02]  /*1ea0*/  FADD.FTZ R101, R101, -R110 ;  /* 0x8000006e65657221 */ /* 0x000fc40000010000 */
[----:B------:R-:W-:Y:S01]  /*1eb0*/  @P1 FADD.FTZ R120, R120, R83 ;  /* 0x0000005378781221 */ /* 0x000fe20000010000 */
[----:B------:R-:W-:Y:S01]  /*1ec0*/  @P1 HADD2.F32 R83, -RZ, R95.H0_H0 ;  /* 0x2000005fff531230 */ /* 0x000fe20000004100 */
[----:B------:R-:W-:Y:S01]  /*1ed0*/  FMUL.FTZ R110, R124, R101 ;  /* 0x000000657c6e7220 */ /* 0x000fe20000410000 */
[----:B------:R-:W-:Y:S01]  /*1ee0*/  @P1 HADD2.F32 R96, -RZ, R96.H0_H0 ;  /* 0x20000060ff601230 */ /* 0x000fe20000004100 */
[-C--:B------:R-:W-:Y:S01]  /*1ef0*/  FFMA.FTZ R99, R99, R42.reuse, R41 ;  /* 0x0000002a63637223 */ /* 0x080fe20000010029 */
[----:B------:R-:W-:Y:S01]  /*1f00*/  F2F.F16.F32 R121, R132 ;  /* 0x0000008400797304 */ /* 0x000fe20000200800 */
[----:B------:R-:W-:Y:S01]  /*1f10*/  @P1 FADD.FTZ R110, R110, R83 ;  /* 0x000000536e6e1221 */ /* 0x000fe20000010000 */
[----:B------:R-:W-:Y:S01]  /*1f20*/  @P1 MOV R83, R79 ;  /* 0x0000004f00531202 */ /* 0x000fe20000000f00 */
[----:B------:R-:W-:Y:S02]  /*1f30*/  FADD.FTZ R99, R94, -R99 ;  /* 0x800000635e637221 */ /* 0x000fe40000010000 */
[----:B------:R-:W-:-:S02]  /*1f40*/  FFMA.FTZ R93, R93, R42, R41 ;  /* 0x0000002a5d5d7223 */ /* 0x000fc40000010029 */
[-CC-:B------:R-:W-:Y:S01]  /*1f50*/  FFMA.FTZ R111, R111, R42.reuse, R41.reuse ;  /* 0x0000002a6f6f7223 */ /* 0x180fe20000010029 */
[----:B------:R-:W-:Y:S01]  /*1f60*/  F2F.F16.F32 R123, R128 ;  /* 0x00000080007b7304 */ /* 0x000fe20000200800 */
[-CC-:B------:R-:W-:Y:S02]  /*1f70*/  FFMA.FTZ R100, R100, R42.reuse, R41.reuse ;  /* 0x0000002a64647223 */ /* 0x180fe40000010029 */
[-CC-:B------:R-:W-:Y:S02]  /*1f80*/  FFMA.FTZ R103, R103, R42.reuse, R41.reuse ;  /* 0x0000002a67677223 */ /* 0x180fe40000010029 */
[-CC-:B------:R-:W-:Y:S02]  /*1f90*/  FFMA.FTZ R133, R133, R42.reuse, R41.reuse ;  /* 0x0000002a85857223 */ /* 0x180fe40000010029 */
[----:B------:R-:W-:Y:S01]  /*1fa0*/  FFMA.FTZ R136, R136, R42, R41 ;  /* 0x0000002a88887223 */ /* 0x000fe20000010029 */
[----:B------:R-:W-:Y:S01]  /*1fb0*/  @P1 HADD2.F32 R41, -RZ, R83.H0_H0 ;  /* 0x20000053ff291230 */ /* 0x000fe20000004100 */
[----:B------:R-:W-:Y:S01]  /*1fc0*/  @P1 SHF.R.U32.HI R42, RZ, 0x10, R79 ;  /* 0x00000010ff2a1819 */ /* 0x000fe2000001164f */
[----:B------:R-:W-:Y:S01]  /*1fd0*/  FMUL.FTZ R108, R124, R99 ;  /* 0x000000637c6c7220 */ /* 0x000fe20000410000 */
[----:B------:R-:W-:Y:S01]  /*1fe0*/  @P1 SHF.R.U32.HI R83, RZ, 0x10, R81 ;  /* 0x00000010ff531819 */ /* 0x000fe20000011651 */
[----:B------:R-:W-:Y:S01]  /*1ff0*/  FADD.FTZ R93, R92, -R93 ;  /* 0x8000005d5c5d7221 */ /* 0x000fe20000010000 */
[----:B------:R-:W-:Y:S01]  /*2000*/  F2F.F16.F32 R97, R110 ;  /* 0x0000006e00617304 */ /* 0x000fe20000200800 */
[----:B------:R-:W-:Y:S01]  /*2010*/  @P1 FADD.FTZ R108, R108, R41 ;  /* 0x000000296c6c1221 */ /* 0x000fe20000010000 */
[----:B------:R-:W-:Y:S01]  /*2020*/  @P1 HADD2.F32 R42, -RZ, R42.H0_H0 ;  /* 0x2000002aff2a1230 */ /* 0x000fe20000004100 */
[----:B------:R-:W-:Y:S01]  /*2030*/  FMUL.FTZ R99, R124, R93 ;  /* 0x0000005d7c637220 */ /* 0x000fe20000410000 */
[----:B------:R-:W-:Y:S01]  /*2040*/  @P1 SHF.R.U64 R41, R80, 0x10, R81 ;  /* 0x0000001050291819 */ /* 0x000fe20000001251 */
[----:B------:R-:W-:-:S02]  /*2050*/  FADD.FTZ R103, R90, -R103 ;  /* 0x800000675a677221 */ /* 0x000fc40000010000 */
[----:B------:R-:W-:Y:S01]  /*2060*/  @P1 FADD.FTZ R99, R99, R42 ;  /* 0x0000002a63631221 */ /* 0x000fe20000010000 */
[----:B------:R-:W-:Y:S01]  /*2070*/  @P1 MOV R42, R81 ;  /* 0x00000051002a1202 */ /* 0x000fe20000000f00 */
[----:B------:R-:W-:Y:S01]  /*2080*/  FADD.FTZ R91, R91, -R100 ;  /* 0x800000645b5b7221 */ /* 0x000fe20000010000 */
[----:B------:R-:W-:Y:S01]  /*2090*/  @P1 HADD2.F32 R41, -RZ, R41.H0_H0 ;  /* 0x20000029ff291230 */ /* 0x000fe20000004100 */
[----:B------:R-:W-:Y:S01]  /*20a0*/  FMUL.FTZ R100, R124, R103 ;  /* 0x000000677c647220 */ /* 0x000fe20000410000 */
[----:B------:R-:W-:Y:S01]  /*20b0*/  F2F.F16.F32 R101, R108 ;  /* 0x0000006c00657304 */ /* 0x000fe20000200800 */
[----:B------:R-:W-:Y:S01]  /*20c0*/  FADD.FTZ R133, R88, -R133 ;  /* 0x8000008558857221 */ /* 0x000fe20000010000 */
[----:B------:R-:W-:Y:S01]  /*20d0*/  @P1 HADD2.F32 R42, -RZ, R42.H0_H0 ;  /* 0x2000002aff2a1230 */ /* 0x000fe20000004100 */
[----:B------:R-:W-:Y:S02]  /*20e0*/  FADD.FTZ R109, R102, -R111 ;  /* 0x8000006f666d7221 */ /* 0x000fe40000010000 */
[----:B------:R-:W-:Y:S01]  /*20f0*/  @P1 FADD.FTZ R100, R100, R41 ;  /* 0x0000002964641221 */ /* 0x000fe20000010000 */
[----:B------:R-:W-:Y:S01]  /*2100*/  @P1 MOV R41, R80 ;  /* 0x0000005000291202 */ /* 0x000fe20000000f00 */
[C---:B------:R-:W-:Y:S01]  /*2110*/  FMUL.FTZ R95, R124.reuse, R133 ;  /* 0x000000857c5f7220 */ /* 0x040fe20000410000 */
[----:B------:R-:W0:Y:S01]  /*2120*/  F2F.F16.F32 R111, R120 ;  /* 0x00000078006f7304 */ /* 0x000e220000200800 */
[----:B------:R-:W-:Y:S01]  /*2130*/  FMUL.FTZ R109, R124, R109 ;  /* 0x0000006d7c6d7220 */ /* 0x000fe20000410000 */
[----:B------:R-:W-:Y:S01]  /*2140*/  @P0 F2FP.PACK_AB R133, RZ, R86 ;  /* 0x00000056ff85023e */ /* 0x000fe200000000ff */
[----:B------:R-:W-:-:S02]  /*2150*/  FADD.FTZ R87, R87, -R136 ;  /* 0x8000008857577221 */ /* 0x000fc40000010000 */
[----:B------:R-:W-:Y:S02]  /*2160*/  @P1 FADD.FTZ R43, R43, R44 ;  /* 0x0000002c2b2b1221 */ /* 0x000fe40000010000 */
[----:B------:R-:W-:Y:S01]  /*2170*/  @P1 FADD.FTZ R95, R95, R42 ;  /* 0x0000002a5f5f1221 */ /* 0x000fe20000010000 */
[----:B------:R-:W-:Y:S01]  /*2180*/  @P1 HADD2.F32 R42, -RZ, R41.H0_H0 ;  /* 0x20000029ff2a1230 */ /* 0x000fe20000004100 */
[----:B------:R-:W-:Y:S01]  /*2190*/  @P1 FADD.FTZ R109, R109, R96 ;  /* 0x000000606d6d1221 */ /* 0x000fe20000010000 */
[----:B------:R-:W-:Y:S01]  /*21a0*/  @P1 HADD2.F32 R41, -RZ, R83.H0_H0 ;  /* 0x20000053ff291230 */ /* 0x000fe20000004100 */
[----:B------:R-:W-:Y:S01]  /*21b0*/  FMUL.FTZ R96, R124, R87 ;  /* 0x000000577c607220 */ /* 0x000fe20000410000 */
[----:B------:R1:W2:Y:S01]  /*21c0*/  F2F.F16.F32 R44, R43 ;  /* 0x0000002b002c7304 */ /* 0x0002a20000200800 */
[----:B------:R-:W-:Y:S02]  /*21d0*/  @P1 FADD.FTZ R46, R46, R47 ;  /* 0x0000002f2e2e1221 */ /* 0x000fe40000010000 */
[----:B------:R-:W-:Y:S01]  /*21e0*/  @P1 FADD.FTZ R96, R96, R41 ;  /* 0x0000002960601221 */ /* 0x000fe20000010000 */
[----:B0-----:R-:W-:Y:S01]  /*21f0*/  SHF.L.U32 R87, R111, 0x10, RZ ;  /* 0x000000106f577819 */ /* 0x001fe200000006ff */
[----:B------:R-:W-:Y:S01]  /*2200*/  FMUL.FTZ R103, R124, R91 ;  /* 0x0000005b7c677220 */ /* 0x000fe20000410000 */
[----:B------:R-:W-:Y:S01]  /*2210*/  @P0 F2FP.PACK_AB R124, RZ, R85 ;  /* 0x00000055ff7c023e */ /* 0x000fe200000000ff */
[----:B------:R-:W-:Y:S01]  /*2220*/  IMAD.U32 R82, R82, 0x10000, RZ ;  /* 0x0001000052527824 */ /* 0x000fe200078e00ff */
[----:B------:R0:W3:Y:S01]  /*2230*/  F2F.F16.F32 R47, R46 ;  /* 0x0000002e002f7304 */ /* 0x0000e20000200800 */
[----:B-1----:R-:W-:Y:S01]  /*2240*/  @P0 F2FP.PACK_AB R43, RZ, R43 ;  /* 0x0000002bff2b023e */ /* 0x002fe200000000ff */
[----:B------:R-:W-:-:S03]  /*2250*/  @P1 FADD.FTZ R103, R103, R42 ;  /* 0x0000002a67671221 */ /* 0x000fc60000010000 */
[----:B------:R-:W-:Y:S01]  /*2260*/  @P0 PRMT R115, R43, 0x7610, R115 ;  /* 0x000076102b730816 */ /* 0x000fe20000000073 */
[----:B------:R-:W-:Y:S02]  /*2270*/  IMAD.WIDE.U32 R42, R126, 0x10000, RZ ;  /* 0x000100007e2a7825 */ /* 0x000fe400078e00ff */
[----:B------:R-:W1:Y:S01]  /*2280*/  F2F.F16.F32 R90, R100 ;  /* 0x00000064005a7304 */ /* 0x000e620000200800 */
[C---:B--2---:R-:W-:Y:S01]  /*2290*/  @P4 PRMT R113, R44.reuse, 0x7610, R113 ;  /* 0x000076102c714816 */ /* 0x044fe20000000071 */
[----:B------:R-:W-:Y:S01]  /*22a0*/  IMAD.WIDE.U32 R40, R44, 0x10000, RZ ;  /* 0x000100002c287825 */ /* 0x000fe200078e00ff */
[----:B------:R-:W-:Y:S02]  /*22b0*/  SHF.L.U32 R44, R130, 0x10, RZ ;  /* 0x00000010822c7819 */ /* 0x000fe400000006ff */
[----:B0-----:R-:W-:Y:S02]  /*22c0*/  @P0 F2FP.PACK_AB R46, RZ, R46 ;  /* 0x0000002eff2e023e */ /* 0x001fe400000000ff */
[----:B------:R-:W-:Y:S01]  /*22d0*/  LOP3.LUT R40, R40, R45, RZ, 0xfc, !PT ;  /* 0x0000002d28287212 */ /* 0x000fe200078efcff */
[----:B------:R-:W0:Y:S01]  /*22e0*/  F2F.F16.F32 R92, R96 ;  /* 0x00000060005c7304 */ /* 0x000e220000200800 */
[----:B---3--:R-:W-:-:S02]  /*22f0*/  LOP3.LUT R41, R41, R82, R47, 0xfe, !PT ;  /* 0x0000005229297212 */ /* 0x008fc400078efe2f */
[----:B------:R-:W-:Y:S01]  /*2300*/  LOP3.LUT R43, R43, R44, R129, 0xfe, !PT ;  /* 0x0000002c2b2b7212 */ /* 0x000fe200078efe81 */
[----:B------:R-:W-:Y:S01]  /*2310*/  IMAD.WIDE.U32 R44, R122, 0x10000, RZ ;  /* 0x000100007a2c7825 */ /* 0x000fe200078e00ff */
[----:B------:R-:W-:Y:S02]  /*2320*/  @P0 PRMT R116, R46, 0x7610, R116 ;  /* 0x000076102e740816 */ /* 0x000fe40000000074 */
[----:B------:R-:W-:Y:S01]  /*2330*/  @P4 PRMT R117, R47, 0x7610, R117 ;  /* 0x000076102f754816 */ /* 0x000fe20000000075 */
[----:B------:R-:W2:Y:S01]  /*2340*/  F2F.F16.F32 R91, R95 ;  /* 0x0000005f005b7304 */ /* 0x000ea20000200800 */
[----:B-1----:R-:W-:Y:S01]  /*2350*/  IMAD.WIDE.U32 R82, R90, 0x10000, RZ ;  /* 0x000100005a527825 */ /* 0x002fe200078e00ff */
[----:B------:R-:W-:Y:S02]  /*2360*/  LOP3.LUT R45, R45, R87, R121, 0xfe, !PT ;  /* 0x000000572d2d7212 */ /* 0x000fe400078efe79 */
[----:B------:R-:W-:Y:S02]  /*2370*/  @P0 F2FP.PACK_AB R87, RZ, R84 ;  /* 0x00000054ff57023e */ /* 0x000fe400000000ff */
[----:B------:R-:W-:-:S02]  /*2380*/  LOP3.LUT R42, R42, R125, RZ, 0xfc, !PT ;  /* 0x0000007d2a2a7212 */ /* 0x000fc400078efcff */
[----:B------:R-:W1:Y:S01]  /*2390*/  F2F.F16.F32 R98, R109 ;  /* 0x0000006d00627304 */ /* 0x000e620000200800 */
[----:B0-----:R-:W-:Y:S02]  /*23a0*/  SHF.L.U32 R94, R92, 0x10, RZ ;  /* 0x000000105c5e7819 */ /* 0x001fe400000006ff */
[----:B------:R-:W-:Y:S02]  /*23b0*/  LOP3.LUT R44, R44, R123, RZ, 0xfc, !PT ;  /* 0x0000007b2c2c7212 */ /* 0x000fe400078efcff */
[----:B------:R-:W-:-:S03]  /*23c0*/  @P0 PRMT R119, R87, 0x7610, R119 ;  /* 0x0000761057770816 */ /* 0x000fc60000000077 */
[----:B------:R-:W0:Y:S01]  /*23d0*/  F2F.F16.F32 R102, R99 ;  /* 0x0000006300667304 */ /* 0x000e220000200800 */
[----:B--2---:R-:W-:Y:S01]  /*23e0*/  LOP3.LUT R83, R83, R94, R91, 0xfe, !PT ;  /* 0x0000005e53537212 */ /* 0x004fe200078efe5b */
[----:B------:R-:W-:-:S06]  /*23f0*/  HFMA2.MMA R94, -RZ, RZ, 0, 4.76837158203125e-07 ;  /* 0x00000008ff5e7435 */ /* 0x000fcc00000001ff */
[----:B------:R-:W2:Y:S01]  /*2400*/  F2F.F16.F32 R93, R103 ;  /* 0x00000067005d7304 */ /* 0x000ea20000200800 */
[----:B-1----:R-:W-:-:S04]  /*2410*/  IMAD.WIDE.U32 R46, R98, 0x10000, RZ ;  /* 0x00010000622e7825 */ /* 0x002fc800078e00ff */
[----:B------:R-:W-:Y:S01]  /*2420*/  IMAD.WIDE.U32 R84, R71, R94, c[0x0][0x248] ;  /* 0x0000920047547625 */ /* 0x000fe200078e005e */
[----:B------:R-:W-:Y:S02]  /*2430*/  LOP3.LUT R46, R46, R97, RZ, 0xfc, !PT ;  /* 0x000000612e2e7212 */ /* 0x000fe400078efcff */
[----:B0-----:R-:W-:-:S04]  /*2440*/  SHF.L.U32 R88, R102, 0x10, RZ ;  /* 0x0000001066587819 */ /* 0x001fc800000006ff */
[----:B------:R-:W-:Y:S02]  /*2450*/  LOP3.LUT R47, R47, R88, R101, 0xfe, !PT ;  /* 0x000000582f2f7212 */ /* 0x000fe400078efe65 */
[----:B--2---:R-:W-:Y:S01]  /*2460*/  LOP3.LUT R82, R82, R93, RZ, 0xfc, !PT ;  /* 0x0000005d52527212 */ /* 0x004fe200078efcff */
        /* <DEDUP_REMOVED lines=9> */
.L_x_407:
        /* <DEDUP_REMOVED lines=12> */
.L_x_408:
        /* <DEDUP_REMOVED lines=19> */
.L_x_409:
        /* <DEDUP_REMOVED lines=12> */
.L_x_410:
        /* <DEDUP_REMOVED lines=19> */
.L_x_411:
        /* <DEDUP_REMOVED lines=12> */
.L_x_412:
        /* <DEDUP_REMOVED lines=17> */
.L_x_413:
        /* <DEDUP_REMOVED lines=17> */
.L_x_414:
        /* <DEDUP_REMOVED lines=9> */
.L_x_415:
        /* <DEDUP_REMOVED lines=13> */
.L_x_416:
[----:B------:R-:W-:Y:S01]  /*2d20*/  SEL R120, RZ, 0x1, P2 ;  /* 0x00000001ff787807 */ /* 0x000fe20001000000 */
[----:B01----:R-:W-:Y:S01]  /*2d30*/  @P3 CALL.REL.NOINC `(.L_x_417) ;  /* 0x0000001000003944 */ /* 0x003fe20003c00000 */
[----:B------:R-:W-:Y:S05]  /*2d40*/  BRA `(.L_x_418) ;  /* 0xffffd84000007947 */ /* 0x000fea000383ffff */
.L_x_417:
        /* <DEDUP_REMOVED lines=36> */
.L_x_404:
[----:B------:R-:W0:Y:S01]  /*2f90*/  S2UR UR6, SR_CTAID.X ;  /* 0x00000000000679c3 */ /* 0x000e220000002500 */
[----:B------:R-:W-:Y:S01]  /*2fa0*/  HFMA2.MMA R5, -RZ, RZ, 0, 9.5367431640625e-07 ;  /* 0x00000010ff057435 */ /* 0x000fe200000001ff */
[----:B------:R-:W-:-:S02]  /*2fb0*/  LOP3.LUT R3, R0, 0x7f, RZ, 0xc0, !PT ;  /* 0x0000007f00037812 */ /* 0x000fc400078ec0ff */
        /* <DEDUP_REMOVED lines=16> */
.L_x_405:
[----:B------:R-:W-:Y:S01]  /*30c0*/  HFMA2.MMA R44, -RZ, RZ, 0, 9.5367431640625e-07 ;  /* 0x00000010ff2c7435 */ /* 0x000fe200000001ff */
[----:B------:R-:W-:-:S02]  /*30d0*/  MOV R43, R45 ;  /* 0x0000002d002b7202 */ /* 0x000fc40000000f00 */
[----:B------:R-:W-:Y:S02]  /*30e0*/  MOV R46, 0x1f ;  /* 0x0000001f002e7802 */ /* 0x000fe40000000f00 */
[----:B------:R-:W-:Y:S02]  /*30f0*/  MOV R83, 0xffffffff ;  /* 0xffffffff00537802 */ /* 0x000fe40000000f00 */
[----:B------:R-:W-:Y:S02]  /*3100*/  MOV R40, 0x3120 ;  /* 0x0000312000287802 */ /* 0x000fe40000000f00 */
[----:B-----5:R-:W-:Y:S05]  /*3110*/  CALL.REL.NOINC `($__internal_15_$__cuda_sm70_shflsync_down_p) ;  /* 0x0000046000007944 */ /* 0x020fea0003c00000 */
[----:B-1----:R-:W-:Y:S01]  /*3120*/  MOV R42, R43 ;  /* 0x0000002b002a7202 */ /* 0x002fe20000000f00 */
[----:B0-----:R-:W-:Y:S05]  /*3130*/  BRA `(.L_x_419) ;  /* 0xffffe4e000007947 */ /* 0x001fea000383ffff */
.L_x_406:
[----:B------:R-:W-:Y:S01]  /*3140*/  HFMA2.MMA R46, -RZ, RZ, 0, 1.847743988037109375e-06 ;  /* 0x0000001fff2e7435 */ /* 0x000fe200000001ff */
[----:B------:R-:W-:Y:S01]  /*3150*/  MOV R43, R47 ;  /* 0x0000002f002b7202 */ /* 0x000fe20000000f00 */
[----:B------:R-:W-:Y:S01]  /*3160*/  IMAD.MOV.U32 R44, RZ, RZ, 0x10 ;  /* 0x00000010ff2c7424 */ /* 0x000fe200078e00ff */
[----:B------:R-:W-:Y:S02]  /*3170*/  MOV R83, 0xffffffff ;  /* 0xffffffff00537802 */ /* 0x000fe40000000f00 */
[----:B------:R-:W-:-:S02]  /*3180*/  MOV R40, 0x31a0 ;  /* 0x000031a000287802 */ /* 0x000fc40000000f00 */
[----:B01---5:R-:W-:Y:S05]  /*3190*/  CALL.REL.NOINC `($__internal_15_$__cuda_sm70_shflsync_down_p) ;  /* 0x000003e000007944 */ /* 0x023fea0003c00000 */
[----:B------:R-:W-:Y:S01]  /*31a0*/  FADD.FTZ R45, R45, R42 ;  /* 0x0000002a2d2d7221 */ /* 0x000fe20000010000 */
[----:B0-----:R-:W-:Y:S01]  /*31b0*/  HFMA2.MMA R44, -RZ, RZ, 0, 4.76837158203125e-07 ;  /* 0x00000008ff2c7435 */ /* 0x001fe200000001ff */
[----:B-1----:R-:W-:Y:S01]  /*31c0*/  FADD.FTZ R82, R47, R43 ;  /* 0x0000002b2f527221 */ /* 0x002fe20000010000 */
[----:B------:R-:W-:-:S02]  /*31d0*/  MOV R46, 0x1f ;  /* 0x0000001f002e7802 */ /* 0x000fc40000000f00 */
[----:B------:R-:W-:Y:S02]  /*31e0*/  MOV R83, 0xffffffff ;  /* 0xffffffff00537802 */ /* 0x000fe40000000f00 */
[----:B------:R-:W-:Y:S02]  /*31f0*/  MOV R43, R45 ;  /* 0x0000002d002b7202 */ /* 0x000fe40000000f00 */
[----:B------:R-:W-:Y:S02]  /*3200*/  MOV R40, 0x3220 ;  /* 0x0000322000287802 */ /* 0x000fe40000000f00 */
[----:B------:R-:W-:Y:S05]  /*3210*/  CALL.REL.NOINC `($__internal_15_$__cuda_sm70_shflsync_down_p) ;  /* 0x0000036000007944 */ /* 0x000fea0003c00000 */
[----:B0-----:R-:W-:Y:S01]  /*3220*/  HFMA2.MMA R44, -RZ, RZ, 0, 4.76837158203125e-07 ;  /* 0x00000008ff2c7435 */ /* 0x001fe200000001ff */
[----:B-1----:R-:W-:Y:S01]  /*3230*/  MOV R42, R43 ;  /* 0x0000002b002a7202 */ /* 0x002fe20000000f00 */
[----:B------:R-:W-:Y:S01]  /*3240*/  IMAD.MOV.U32 R46, RZ, RZ, 0x1f ;  /* 0x0000001fff2e7424 */ /* 0x000fe200078e00ff */
[----:B------:R-:W-:Y:S02]  /*3250*/  MOV R43, R82 ;  /* 0x00000052002b7202 */ /* 0x000fe40000000f00 */
[----:B------:R-:W-:Y:S02]  /*3260*/  MOV R83, 0xffffffff ;  /* 0xffffffff00537802 */ /* 0x000fe40000000f00 */
[----:B------:R-:W-:-:S02]  /*3270*/  MOV R40, 0x3290 ;  /* 0x0000329000287802 */ /* 0x000fc40000000f00 */
[----:B------:R-:W-:Y:S05]  /*3280*/  CALL.REL.NOINC `($__internal_15_$__cuda_sm70_shflsync_down_p) ;  /* 0x000002f000007944 */ /* 0x000fea0003c00000 */
[----:B------:R-:W-:Y:S01]  /*3290*/  FADD.FTZ R45, R42, R45 ;  /* 0x0000002d2a2d7221 */ /* 0x000fe20000010000 */
[----:B0-----:R-:W-:Y:S01]  /*32a0*/  HFMA2.MMA R44, -RZ, RZ, 0, 2.384185791015625e-07 ;  /* 0x00000004ff2c7435 */ /* 0x001fe200000001ff */
[----:B-1----:R-:W-:Y:S01]  /*32b0*/  FADD.FTZ R82, R82, R43 ;  /* 0x0000002b52527221 */ /* 0x002fe20000010000 */
[----:B------:R-:W-:-:S02]  /*32c0*/  MOV R46, 0x1f ;  /* 0x0000001f002e7802 */ /* 0x000fc40000000f00 */
[----:B------:R-:W-:Y:S02]  /*32d0*/  MOV R83, 0xffffffff ;  /* 0xffffffff00537802 */ /* 0x000fe40000000f00 */
[----:B------:R-:W-:Y:S02]  /*32e0*/  MOV R43, R45 ;  /* 0x0000002d002b7202 */ /* 0x000fe40000000f00 */
[----:B------:R-:W-:Y:S02]  /*32f0*/  MOV R40, 0x3310 ;  /* 0x0000331000287802 */ /* 0x000fe40000000f00 */
[----:B------:R-:W-:Y:S05]  /*3300*/  CALL.REL.NOINC `($__internal_15_$__cuda_sm70_shflsync_down_p) ;  /* 0x0000027000007944 */ /* 0x000fea0003c00000 */
[----:B0-----:R-:W-:Y:S01]  /*3310*/  HFMA2.MMA R44, -RZ, RZ, 0, 2.384185791015625e-07 ;  /* 0x00000004ff2c7435 */ /* 0x001fe200000001ff */
[----:B-1----:R-:W-:Y:S01]  /*3320*/  MOV R42, R43 ;  /* 0x0000002b002a7202 */ /* 0x002fe20000000f00 */
[----:B------:R-:W-:Y:S01]  /*3330*/  IMAD.MOV.U32 R83, RZ, RZ, -0x1 ;  /* 0xffffffffff537424 */ /* 0x000fe200078e00ff */
[----:B------:R-:W-:Y:S02]  /*3340*/  MOV R43, R82 ;  /* 0x00000052002b7202 */ /* 0x000fe40000000f00 */
[----:B------:R-:W-:Y:S02]  /*3350*/  MOV R46, 0x1f ;  /* 0x0000001f002e7802 */ /* 0x000fe40000000f00 */
[----:B------:R-:W-:-:S02]  /*3360*/  MOV R40, 0x3380 ;  /* 0x0000338000287802 */ /* 0x000fc40000000f00 */
[----:B------:R-:W-:Y:S05]  /*3370*/  CALL.REL.NOINC `($__internal_15_$__cuda_sm70_shflsync_down_p) ;  /* 0x0000020000007944 */ /* 0x000fea0003c00000 */
[----:B------:R-:W-:Y:S01]  /*3380*/  FADD.FTZ R45, R42, R45 ;  /* 0x0000002d2a2d7221 */ /* 0x000fe20000010000 */
[----:B0-----:R-:W-:Y:S01]  /*3390*/  HFMA2.MMA R44, -RZ, RZ, 0, 1.1920928955078125e-07 ;  /* 0x00000002ff2c7435 */ /* 0x001fe200000001ff */
[----:B-1----:R-:W-:Y:S01]  /*33a0*/  FADD.FTZ R82, R82, R43 ;  /* 0x0000002b52527221 */ /* 0x002fe20000010000 */
[----:B------:R-:W-:-:S02]  /*33b0*/  MOV R46, 0x1f ;  /* 0x0000001f002e7802 */ /* 0x000fc40000000f00 */
[----:B------:R-:W-:Y:S02]  /*33c0*/  MOV R83, 0xffffffff ;  /* 0xffffffff00537802 */ /* 0x000fe40000000f00 */
[----:B------:R-:W-:Y:S02]  /*33d0*/  MOV R43, R45 ;  /* 0x0000002d002b7202 */ /* 0x000fe40000000f00 */
[----:B------:R-:W-:Y:S02]  /*33e0*/  MOV R40, 0x3400 ;  /* 0x0000340000287802 */ /* 0x000fe40000000f00 */
[----:B------:R-:W-:Y:S05]  /*33f0*/  CALL.REL.NOINC `($__internal_15_$__cuda_sm70_shflsync_down_p) ;  /* 0x0000018000007944 */ /* 0x000fea0003c00000 */
[----:B0-----:R-:W-:Y:S01]  /*3400*/  HFMA2.MMA R44, -RZ, RZ, 0, 1.1920928955078125e-07 ;  /* 0x00000002ff2c7435 */ /* 0x001fe200000001ff */
[----:B-1----:R-:W-:Y:S02]  /*3410*/  MOV R42, R43 ;  /* 0x0000002b002a7202 */ /* 0x002fe40000000f00 */
[----:B------:R-:W-:Y:S02]  /*3420*/  MOV R43, R82 ;  /* 0x00000052002b7202 */ /* 0x000fe40000000f00 */
[----:B------:R-:W-:Y:S02]  /*3430*/  MOV R46, 0x1f ;  /* 0x0000001f002e7802 */ /* 0x000fe40000000f00 */
[----:B------:R-:W-:-:S02]  /*3440*/  MOV R83, 0xffffffff ;  /* 0xffffffff00537802 */ /* 0x000fc40000000f00 */
[----:B------:R-:W-:Y:S02]  /*3450*/  MOV R40, 0x3470 ;  /* 0x0000347000287802 */ /* 0x000fe40000000f00 */
[----:B------:R-:W-:Y:S05]  /*3460*/  CALL.REL.NOINC `($__internal_15_$__cuda_sm70_shflsync_down_p) ;  /* 0x0000011000007944 */ /* 0x000fea0003c00000 */
[----:B------:R-:W-:Y:S01]  /*3470*/  FADD.FTZ R45, R42, R45 ;  /* 0x0000002d2a2d7221 */ /* 0x000fe20000010000 */
[----:B0-----:R-:W-:Y:S01]  /*3480*/  HFMA2.MMA R46, -RZ, RZ, 0, 1.847743988037109375e-06 ;  /* 0x0000001fff2e7435 */ /* 0x001fe200000001ff */
[----:B-1----:R-:W-:Y:S01]  /*3490*/  FADD.FTZ R47, R82, R43 ;  /* 0x0000002b522f7221 */ /* 0x002fe20000010000 */
[----:B------:R-:W-:Y:S01]  /*34a0*/  MOV R83, 0xffffffff ;  /* 0xffffffff00537802 */ /* 0x000fe20000000f00 */
[----:B------:R-:W-:Y:S01]  /*34b0*/  IMAD.MOV.U32 R44, RZ, RZ, 0x1 ;  /* 0x00000001ff2c7424 */ /* 0x000fe200078e00ff */
[----:B------:R-:W-:Y:S02]  /*34c0*/  MOV R43, R45 ;  /* 0x0000002d002b7202 */ /* 0x000fe40000000f00 */
[----:B------:R-:W-:Y:S02]  /*34d0*/  MOV R40, 0x34f0 ;  /* 0x000034f000287802 */ /* 0x000fe40000000f00 */
[----:B------:R-:W-:Y:S05]  /*34e0*/  CALL.REL.NOINC `($__internal_15_$__cuda_sm70_shflsync_down_p) ;  /* 0x0000009000007944 */ /* 0x000fea0003c00000 */
[----:B0-----:R-:W-:Y:S01]  /*34f0*/  HFMA2.MMA R44, -RZ, RZ, 0, 5.9604644775390625e-08 ;  /* 0x00000001ff2c7435 */ /* 0x001fe200000001ff */
[----:B-1----:R-:W-:Y:S02]  /*3500*/  MOV R82, R43 ;  /* 0x0000002b00527202 */ /* 0x002fe40000000f00 */
[----:B------:R-:W-:-:S02]  /*3510*/  MOV R43, R47 ;  /* 0x0000002f002b7202 */ /* 0x000fc40000000f00 */
[----:B------:R-:W-:Y:S02]  /*3520*/  MOV R46, 0x1f ;  /* 0x0000001f002e7802 */ /* 0x000fe40000000f00 */
[----:B------:R-:W-:Y:S02]  /*3530*/  MOV R83, 0xffffffff ;  /* 0xffffffff00537802 */ /* 0x000fe40000000f00 */
[----:B------:R-:W-:Y:S02]  /*3540*/  MOV R40, 0x3560 ;  /* 0x0000356000287802 */ /* 0x000fe40000000f00 */
[----:B------:R-:W-:Y:S05]  /*3550*/  CALL.REL.NOINC `($__internal_15_$__cuda_sm70_shflsync_down_p) ;  /* 0x0000002000007944 */ /* 0x000fea0003c00000 */
[----:B-1----:R-:W-:Y:S01]  /*3560*/  MOV R40, R43 ;  /* 0x0000002b00287202 */ /* 0x002fe20000000f00 */
[----:B0-----:R-:W-:Y:S05]  /*3570*/  BRA `(.L_x_420) ;  /* 0xffffe1c000007947 */ /* 0x001fea000383ffff */
        .weak           $__internal_15_$__cuda_sm70_shflsync_down_p
        .type           $__internal_15_$__cuda_sm70_shflsync_down_p,@function
        .size           $__internal_15_$__cuda_sm70_shflsync_down_p,(.L_x_2762 - $__internal_15_$__cuda_sm70_shflsync_down_p)
$__internal_15_$__cuda_sm70_shflsync_down_p:
[----:B------:R-:W-:Y:S01]  /*3580*/  HFMA2.MMA R41, -RZ, RZ, 0, 0 ;  /* 0x00000000ff297435 */ /* 0x000fe200000001ff */
[----:B------:R-:W-:Y:S04]  /*3590*/  WARPSYNC R83 ;  /* 0x0000005300007348 */ /* 0x000fe80003800000 */
[----:B------:R0:W1:Y:S01]  /*35a0*/  SHFL.DOWN PT, R43, R43, R44, R46 ;  /* 0x0800002c2b2b7389 */ /* 0x00006200000e002e */
[----:B------:R-:W-:Y:S05]  /*35b0*/  RET.REL.NODEC R40 `(_ZN10layer_norm31ln_parallel_residual_bwd_kernelINS_13Kernel_traitsI6__halfS2_S2_S2_fjLj2560ELj1ELj1ELj4ELj8ENS_18Kernel_traits_baseILj2560ES2_S2_S2_S2_fjLj128EEEEELb0ELb1ELb1EEEvNS_9BwdParamsE) ;  /* 0xffffca4028007950 */ /* 0x000fea0003c3ffff */
.L_x_421:
        /* <DEDUP_REMOVED lines=12> */
.L_x_2762:


//--------------------- .text._ZN10layer_norm31ln_parallel_residual_bwd_kernelINS_13Kernel_traitsI6__halfS2_S2_S2_fjLj2560ELj1ELj1ELj4ELj8ENS_18Kernel_traits_baseILj2560ES2_S2_S2_S2_fjLj128EEEEELb1ELb0ELb0EEEvNS_9BwdParamsE --------------------------
	.section	.text._ZN10layer_norm31ln_parallel_residual_bwd_kernelINS_13Kernel_traitsI6__halfS2_S2_S2_fjLj2560ELj1ELj1ELj4ELj8ENS_18Kernel_traits_baseILj2560ES2_S2_S2_S2_fjLj128EEEEELb1ELb0ELb0EEEvNS_9BwdParamsE,"ax",@progbits
	.sectioninfo	@"SHI_REGISTERS=214"
	.align	128
        .global         _ZN10layer_norm31ln_parallel_residual_bwd_kernelINS_13Kernel_traitsI6__halfS2_S2_S2_fjLj2560ELj1ELj1ELj4ELj8ENS_18Kernel_traits_baseILj2560ES2_S2_S2_S2_fjLj128EEEEELb1ELb0ELb0EEEvNS_9BwdParamsE
        .type           _ZN10layer_norm31ln_parallel_residual_bwd_kernelINS_13Kernel_traitsI6__halfS2_S2_S2_fjLj2560ELj1ELj1ELj4ELj8ENS_18Kernel_traits_baseILj2560ES2_S2_S2_S2_fjLj128EEEEELb1ELb0ELb0EEEvNS_9BwdParamsE,@function
        .size           _ZN10layer_norm31ln_parallel_residual_bwd_kernelINS_13Kernel_traitsI6__halfS2_S2_S2_fjLj2560ELj1ELj1ELj4ELj8ENS_18Kernel_traits_baseILj2560ES2_S2_S2_S2_fjLj128EEEEELb1ELb0ELb0EEEvNS_9BwdParamsE,(.L_x_2763 - _ZN10layer_norm31ln_parallel_residual_bwd_kernelINS_13Kernel_traitsI6__halfS2_S2_S2_fjLj2560ELj1ELj1ELj4ELj8ENS_18Kernel_traits_baseILj2560ES2_S2_S2_S2_fjLj128EEEEELb1ELb0ELb0EEEvNS_9BwdParamsE)
        .other          _ZN10layer_norm31ln_parallel_residual_bwd_kernelINS_13Kernel_traitsI6__halfS2_S2_S2_fjLj2560ELj1ELj1ELj4ELj8ENS_18Kernel_traits_baseILj2560ES2_S2_S2_S2_fjLj128EEEEELb1ELb0ELb0EEEvNS_9BwdParamsE,@"STO_CUDA_ENTRY STV_DEFAULT"
_ZN10layer_norm31ln_parallel_residual_bwd_kernelINS_13Kernel_traitsI6__halfS2_S2_S2_fjLj2560ELj1ELj1ELj4ELj8ENS_18Kernel_traits_baseILj2560ES2_S2_S2_S2_fjLj128EEEEELb1ELb0ELb0EEEvNS_9BwdParamsE:
.text._ZN10layer_norm31ln_parallel_residual_bwd_kernelINS_13Kernel_traitsI6__halfS2_S2_S2_fjLj2560ELj1ELj1ELj4ELj8ENS_18Kernel_traits_baseILj2560ES2_S2_S2_S2_fjLj128EEEEELb1ELb0ELb0EEEvNS_9BwdParamsE:
        /* <DEDUP_REMOVED lines=89> */
[----:B------:R-:W-:Y:S01]  /*0590*/  HFMA2.MMA R144, -RZ, RZ, 0, 5.9604644775390625e-08 ;  /* 0x00000001ff907435 */ /* 0x000fe200000001ff */
[----:B-----5:R-:W-:Y:S01]  /*05a0*/  IMAD.MOV.U32 R30, RZ, RZ, R11 ;  /* 0x000000ffff1e7224 */ /* 0x020fe200078e000b */
        /* <DEDUP_REMOVED lines=10> */
[----:B------:R-:W-:Y:S01]  /*0650*/  SHF.R.U32.HI R132, RZ, 0x10, R17 ;  /* 0x00000010ff847819 */ /* 0x000fe20000011611 */
[--C-:B------:R-:W-:Y:S01]  /*0660*/  IMAD.MOV.U32 R7, RZ, RZ, R5.reuse ;  /* 0x000000ffff077224 */ /* 0x100fe200078e0005 */
        /* <DEDUP_REMOVED lines=17> */
[----:B------:R-:W-:Y:S01]  /*0780*/  HADD2.F32 R14, -RZ, R30.H0_H0 ;  /* 0x2000001eff0e7230 */ /* 0x000fe20000004100 */
[----:B------:R-:W-:Y:S01]  /*0790*/  SHF.R.U32.HI R133, RZ, 0x10, R15 ;  /* 0x00000010ff857819 */ /* 0x000fe2000001160f */
[----:B------:R-:W-:Y:S01]  /*07a0*/  HADD2.F32 R8, -RZ, R22.H0_H0 ;  /* 0x20000016ff087230 */ /* 0x000fe20000004100 */
[----:B------:R-:W-:Y:S01]  /*07b0*/  SHF.R.U64 R134, R16, 0x10, R17 ;  /* 0x0000001010867819 */ /* 0x000fe20000001211 */
        /* <DEDUP_REMOVED lines=17> */
[----:B------:R-:W-:Y:S01]  /*08d0*/  IMAD.MOV.U32 R121, RZ, RZ, RZ ;  /* 0x000000ffff797224 */ /* 0x000fe200078e00ff */
[----:B------:R-:W-:-:S02]  /*08e0*/  HADD2.F32 R6, -RZ, R7.H0_H0 ;  /* 0x20000007ff067230 */ /* 0x000fc40000004100 */
[----:B------:R-:W-:Y:S02]  /*08f0*/  HADD2.F32 R10, -RZ, R23.H0_H0 ;  /* 0x20000017ff0a7230 */ /* 0x000fe40000004100 */
[----:B------:R-:W-:Y:S02]  /*0900*/  HADD2.F32 R18, -RZ, R31.H0_H0 ;  /* 0x2000001fff127230 */ /* 0x000fe40000004100 */
[----:B------:R-:W-:Y:S02]  /*0910*/  HADD2.F32 R24, -RZ, R33.H0_H0 ;  /* 0x20000021ff187230 */ /* 0x000fe40000004100 */
[----:B------:R-:W-:Y:S02]  /*0920*/  HADD2.F32 R26, -RZ, R35.H0_H0 ;  /* 0x20000023ff1a7230 */ /* 0x000fe40000004100 */
        /* <DEDUP_REMOVED lines=24> */
[----:B0-----:R-:W-:Y:S02]  /*0ab0*/  HADD2.F32 R43, -RZ, R124.H0_H0 ;  /* 0x2000007cff2b7230 */ /* 0x001fe40000004100 */
.L_x_454:
        /* <DEDUP_REMOVED lines=14> */
[----:B0-----:R-:W-:Y:S01]  /*0ba0*/  LEA R124, P0, R134, c[0x0][0x188], 0x3 ;  /* 0x00006200867c7a11 */ /* 0x001fe200078018ff */
[----:B------:R-:W-:-:S03]  /*0bb0*/  HFMA2.MMA R129, -RZ, RZ, 0, 4.76837158203125e-07 ;  /* 0x00000008ff817435 */ /* 0x000fc600000001ff */
[----:B------:R-:W-:-:S06]  /*0bc0*/  LEA.HI.X R125, R134, c[0x0][0x18c], RZ, 0x3, P0 ;  /* 0x00006300867d7a11 */ /* 0x000fcc00000f1cff */
        /* <DEDUP_REMOVED lines=26> */
[----:B-----5:R-:W-:Y:S01]  /*0d70*/  FSEL R124, R208, RZ, !P0 ;  /* 0x000000ffd07c7208 */ /* 0x020fe20004000000 */
[----:B------:R-:W-:Y:S02]  /*0d80*/  HADD2.F32 R125, -RZ, R140.H0_H0 ;  /* 0x2000008cff7d7230 */ /* 0x000fe40000004100 */
[----:B-1----:R-:W-:-:S02]  /*0d90*/  HADD2.F32 R139, -RZ, R143.H0_H0 ;  /* 0x2000008fff8b7230 */ /* 0x002fc40000004100 */
[----:B------:R-:W-:Y:S02]  /*0da0*/  HADD2.F32 R141, -RZ, R141.H0_H0 ;  /* 0x2000008dff8d7230 */ /* 0x000fe40000004100 */
[----:B0-----:R-:W-:Y:S01]  /*0db0*/  HADD2.F32 R137, -RZ, R142.H0_H0 ;  /* 0x2000008eff897230 */ /* 0x001fe20000004100 */
[----:B---3--:R-:W-:Y:S01]  /*0dc0*/  MOV R130, R126 ;  /* 0x0000007e00827202 */ /* 0x008fe20000000f00 */
[C---:B------:R-:W-:Y:S02]  /*0dd0*/  FADD.FTZ R138, -R124.reuse, R125 ;  /* 0x0000007d7c8a7221 */ /* 0x040fe40000010100 */
[C---:B------:R-:W-:Y:S02]  /*0de0*/  FADD.FTZ R140, -R124.reuse, R139 ;  /* 0x0000008b7c8c7221 */ /* 0x040fe40000010100 */
[C---:B------:R-:W-:Y:S02]  /*0df0*/  FADD.FTZ R142, -R124.reuse, R141 ;  /* 0x0000008d7c8e7221 */ /* 0x040fe40000010100 */
[----:B------:R-:W-:Y:S01]  /*0e00*/  FADD.FTZ R144, -R124, R137 ;  /* 0x000000897c907221 */ /* 0x000fe20000010100 */
[----:B------:R-:W-:Y:S01]  /*0e10*/  HADD2.F32 R131, -RZ, R130.H0_H0 ;  /* 0x20000082ff837230 */ /* 0x000fe20000004100 */
[----:B----4-:R-:W-:Y:S01]  /*0e20*/  IMAD.MOV.U32 R124, RZ, RZ, R128 ;  /* 0x000000ffff7c7224 */ /* 0x010fe200078e0080 */
[----:B------:R-:W-:Y:S01]  /*0e30*/  SHF.R.U64 R126, R126, 0x10, R127 ;  /* 0x000000107e7e7819 */ /* 0x000fe2000000127f */
[--C-:B------:R-:W-:Y:S01]  /*0e40*/  IMAD.MOV.U32 R125, RZ, RZ, R129.reuse ;  /* 0x000000ffff7d7224 */ /* 0x100fe200078e0081 */
[----:B------:R-:W-:-:S02]  /*0e50*/  SHF.R.U64 R139, R128, 0x10, R129 ;  /* 0x00000010808b7819 */ /* 0x000fc40000001281 */
[----:B------:R-:W-:Y:S01]  /*0e60*/  SHF.R.U32.HI R141, RZ, 0x10, R129 ;  /* 0x00000010ff8d7819 */ /* 0x000fe20000011681 */
[----:B------:R-:W-:Y:S01]  /*0e70*/  HADD2.F32 R129, -RZ, R124.H0_H0 ;  /* 0x2000007cff817230 */ /* 0x000fe20000004100 */
[----:B------:R-:W-:Y:S01]  /*0e80*/  FMUL.FTZ R124, R8, R131 ;  /* 0x00000083087c7220 */ /* 0x000fe20000410000 */
[----:B------:R-:W-:Y:S01]  /*0e90*/  HADD2.F32 R126, -RZ, R126.H0_H0 ;  /* 0x2000007eff7e7230 */ /* 0x000fe20000004100 */
[----:B------:R-:W-:Y:S02]  /*0ea0*/  IMAD.MOV.U32 R128, RZ, RZ, R127 ;  /* 0x000000ffff807224 */ /* 0x000fe400078e007f */
[----:B------:R-:W-:Y:S02]  /*0eb0*/  FMUL.FTZ R137, R133, R138 ;  /* 0x0000008a85897220 */ /* 0x000fe40000410000 */
[----:B------:R-:W-:Y:S01]  /*0ec0*/  FFMA.FTZ R138, R4, R129, R124 ;  /* 0x00000081048a7223 */ /* 0x000fe2000001007c */
[----:B------:R-:W-:Y:S01]  /*0ed0*/  HADD2.F32 R124, -RZ, R139.H0_H0 ;  /* 0x2000008bff7c7230 */ /* 0x000fe20000004100 */
[----:B------:R-:W-:-:S02]  /*0ee0*/  FADD.FTZ R100, R100, R129 ;  /* 0x0000008164647221 */ /* 0x000fc40000010000 */
[----:B------:R-:W-:Y:S01]  /*0ef0*/  FFMA.FTZ R120, R137, R129, R120 ;  /* 0x0000008189787223 */ /* 0x000fe20000010078 */
[----:B------:R-:W-:Y:S01]  /*0f00*/  HADD2.F32 R129, -RZ, R128.H0_H0 ;  /* 0x20000080ff817230 */ /* 0x000fe20000004100 */
[----:B------:R-:W-:Y:S02]  /*0f10*/  FMUL.FTZ R139, R9, R126 ;  /* 0x0000007e098b7220 */ /* 0x000fe40000410000 */
[----:B------:R-:W-:Y:S01]  /*0f20*/  FMUL.FTZ R140, R133, R140 ;  /* 0x0000008c858c7220 */ /* 0x000fe20000410000 */
[----:B------:R-:W-:Y:S01]  /*0f30*/  SHF.R.U32.HI R130, RZ, 0x10, R127 ;  /* 0x00000010ff827819 */ /* 0x000fe2000001167f */
[----:B------:R-:W-:Y:S01]  /*0f40*/  FADD.FTZ R101, R101, R124 ;  /* 0x0000007c65657221 */ /* 0x000fe20000010000 */
[----:B------:R-:W-:Y:S01]  /*0f50*/  HADD2.F32 R125, -RZ, R125.H0_H0 ;  /* 0x2000007dff7d7230 */ /* 0x000fe20000004100 */
[-C--:B------:R-:W-:Y:S01]  /*0f60*/  FFMA.FTZ R139, R5, R124.reuse, R139 ;  /* 0x0000007c058b7223 */ /* 0x080fe2000001008b */
[----:B------:R-:W-:Y:S01]  /*0f70*/  HADD2.F32 R128, -RZ, R141.H0_H0 ;  /* 0x2000008dff807230 */ /* 0x000fe20000004100 */
[----:B------:R-:W-:-:S02]  /*0f80*/  FFMA.FTZ R121, R140, R124, R121 ;  /* 0x0000007c8c797223 */ /* 0x000fc40000010079 */
[----:B------:R-:W-:Y:S02]  /*0f90*/  FMUL.FTZ R124, R10, R129 ;  /* 0x000000810a7c7220 */ /* 0x000fe40000410000 */
[----:B------:R-:W-:Y:S01]  /*0fa0*/  FMUL.FTZ R141, R133, R142 ;  /* 0x0000008e858d7220 */ /* 0x000fe20000410000 */
[----:B------:R-:W-:Y:S01]  /*0fb0*/  HADD2.F32 R130, -RZ, R130.H0_H0 ;  /* 0x20000082ff827230 */ /* 0x000fe20000004100 */
[----:B------:R-:W-:Y:S02]  /*0fc0*/  FADD.FTZ R102, R102, R125 ;  /* 0x0000007d66667221 */ /* 0x000fe40000010000 */
[-C--:B------:R-:W-:Y:S02]  /*0fd0*/  FFMA.FTZ R142, R6, R125.reuse, R124 ;  /* 0x0000007d068e7223 */ /* 0x080fe4000001007c */
[----:B------:R-:W-:Y:S02]  /*0fe0*/  FFMA.FTZ R122, R141, R125, R122 ;  /* 0x0000007d8d7a7223 */ /* 0x000fe4000001007a */
[----:B------:R-:W-:-:S02]  /*0ff0*/  FADD.FTZ R124, RZ, R138 ;  /* 0x0000008aff7c7221 */ /* 0x000fc40000010000 */
[----:B------:R-:W-:Y:S02]  /*1000*/  FFMA.FTZ R125, R137, R138, RZ ;  /* 0x0000008a897d7223 */ /* 0x000fe400000100ff */
        /* <DEDUP_REMOVED lines=19> */
.L_x_424:
[----:B0-----:R-:W-:Y:S05]  /*1140*/  BSYNC B0 ;  /* 0x0000000000007941 */ /* 0x001fea0003800000 */
.L_x_423:
[----:B------:R-:W-:Y:S01]  /*1150*/  BSSY B0, `(.L_x_425) ;  /* 0x000005c000007945 */ /* 0x000fe20003800000 */
[----:B------:R-:W-:Y:S05]  /*1160*/  @!P2 BRA `(.L_x_426) ;  /* 0x000005a00000a947 */ /* 0x000fea0003800000 */
[----:B------:R-:W-:Y:S01]  /*1170*/  LEA R124, P0, R209, c[0x0][0x188], 0x3 ;  /* 0x00006200d17c7a11 */ /* 0x000fe200078018ff */
        /* <DEDUP_REMOVED lines=28> */
[----:B------:R-:W-:-:S03]  /*1340*/  SHF.R.U32.HI R125, RZ, 0x10, R125 ;  /* 0x00000010ff7d7819 */ /* 0x000fc6000001167d */
[----:B------:R-:W-:Y:S01]  /*1350*/  HADD2.F32 R124, -RZ, R124.H0_H0 ;  /* 0x2000007cff7c7230 */ /* 0x000fe20000004100 */
[----:B---3--:R-:W-:Y:S01]  /*1360*/  MOV R130, R126 ;  /* 0x0000007e00827202 */ /* 0x008fe20000000f00 */
[----:B------:R-:W-:Y:S01]  /*1370*/  HADD2.F32 R150, -RZ, R150.H0_H0 ;  /* 0x20000096ff967230 */ /* 0x000fe20000004100 */
[----:B------:R-:W-:Y:S01]  /*1380*/  SHF.R.U64 R126, R126, 0x10, R127 ;  /* 0x000000107e7e7819 */ /* 0x000fe2000000127f */
[----:B------:R-:W-:Y:S01]  /*1390*/  HADD2.F32 R151, -RZ, R151.H0_H0 ;  /* 0x20000097ff977230 */ /* 0x000fe20000004100 */
[----:B------:R-:W-:Y:S01]  /*13a0*/  FADD.FTZ R152, -R178, R124 ;  /* 0x0000007cb2987221 */ /* 0x000fe20000010100 */
[----:B------:R-:W-:Y:S01]  /*13b0*/  HADD2.F32 R125, -RZ, R125.H0_H0 ;  /* 0x2000007dff7d7230 */ /* 0x000fe20000004100 */
[----:B----4-:R-:W-:Y:S01]  /*13c0*/  IMAD.MOV.U32 R124, RZ, RZ, R128 ;  /* 0x000000ffff7c7224 */ /* 0x010fe200078e0080 */
[----:B-1----:R-:W-:Y:S01]  /*13d0*/  SHF.R.U64 R149, R128, 0x10, R129 ;  /* 0x0000001080957819 */ /* 0x002fe20000001281 */
[C---:B------:R-:W-:Y:S01]  /*13e0*/  FADD.FTZ R150, -R178.reuse, R150 ;  /* 0x00000096b2967221 */ /* 0x040fe20000010100 */
[----:B------:R-:W-:Y:S01]  /*13f0*/  HADD2.F32 R126, -RZ, R126.H0_H0 ;  /* 0x2000007eff7e7230 */ /* 0x000fe20000004100 */
[C---:B------:R-:W-:Y:S01]  /*1400*/  FADD.FTZ R154, -R178.reuse, R151 ;  /* 0x00000097b29a7221 */ /* 0x040fe20000010100 */
[----:B------:R-:W-:Y:S01]  /*1410*/  HADD2.F32 R131, -RZ, R130.H0_H0 ;  /* 0x20000082ff837230 */ /* 0x000fe20000004100 */
[----:B------:R-:W-:Y:S01]  /*1420*/  FADD.FTZ R178, -R178, R125 ;  /* 0x0000007db2b27221 */ /* 0x000fe20000010100 */
[----:B------:R-:W-:Y:S01]  /*1430*/  SHF.R.U32.HI R151, RZ, 0x10, R129 ;  /* 0x00000010ff977819 */ /* 0x000fe20000011681 */
[--C-:B------:R-:W-:Y:S01]  /*1440*/  IMAD.MOV.U32 R128, RZ, RZ, R127.reuse ;  /* 0x000000ffff807224 */ /* 0x100fe200078e007f */
[----:B------:R-:W-:Y:S01]  /*1450*/  SHF.R.U32.HI R130, RZ, 0x10, R127 ;  /* 0x00000010ff827819 */ /* 0x000fe2000001167f */
[----:B------:R-:W-:Y:S01]  /*1460*/  IMAD.MOV.U32 R125, RZ, RZ, R129 ;  /* 0x000000ffff7d7224 */ /* 0x000fe200078e0081 */
[----:B------:R-:W-:Y:S01]  /*1470*/  HADD2.F32 R129, -RZ, R124.H0_H0 ;  /* 0x2000007cff817230 */ /* 0x000fe20000004100 */
[----:B0-----:R-:W-:Y:S01]  /*1480*/  FMUL.FTZ R147, R133, R150 ;  /* 0x0000009685937220 */ /* 0x001fe20000410000 */
[----:B------:R-:W-:Y:S01]  /*1490*/  HADD2.F32 R124, -RZ, R149.H0_H0 ;  /* 0x20000095ff7c7230 */ /* 0x000fe20000004100 */
[----:B------:R-:W-:Y:S01]  /*14a0*/  FMUL.FTZ R149, R17, R126 ;  /* 0x0000007e11957220 */ /* 0x000fe20000410000 */
[----:B------:R-:W-:Y:S01]  /*14b0*/  HADD2.F32 R127, -RZ, R128.H0_H0 ;  /* 0x20000080ff7f7230 */ /* 0x000fe20000004100 */
[----:B------:R-:W-:Y:S01]  /*14c0*/  FMUL.FTZ R150, R133, R152 ;  /* 0x0000009885967220 */ /* 0x000fe20000410000 */
[----:B------:R-:W-:Y:S01]  /*14d0*/  HADD2.F32 R128, -RZ, R130.H0_H0 ;  /* 0x20000082ff807230 */ /* 0x000fe20000004100 */
[----:B------:R-:W-:-:S02]  /*14e0*/  FMUL.FTZ R148, R16, R131 ;  /* 0x0000008310947220 */ /* 0x000fc40000410000 */
[----:B------:R-:W-:Y:S02]  /*14f0*/  FADD.FTZ R97, R97, R124 ;  /* 0x0000007c61617221 */ /* 0x000fe40000010000 */
[-C--:B------:R-:W-:Y:S02]  /*1500*/  FFMA.FTZ R149, R13, R124.reuse, R149 ;  /* 0x0000007c0d957223 */ /* 0x080fe40000010095 */
[----:B------:R-:W-:Y:S01]  /*1510*/  FFMA.FTZ R117, R150, R124, R117 ;  /* 0x0000007c96757223 */ /* 0x000fe20000010075 */
[----:B------:R-:W-:Y:S01]  /*1520*/  HADD2.F32 R124, -RZ, R151.H0_H0 ;  /* 0x20000097ff7c7230 */ /* 0x000fe20000004100 */
[----:B------:R-:W-:Y:S02]  /*1530*/  FMUL.FTZ R151, R133, R154 ;  /* 0x0000009a85977220 */ /* 0x000fe40000410000 */
[----:B------:R-:W-:Y:S02]  /*1540*/  FMUL.FTZ R153, R19, R128 ;  /* 0x0000008013997220 */ /* 0x000fe40000410000 */
[----:B------:R-:W-:-:S02]  /*1550*/  FMUL.FTZ R154, R133, R178 ;  /* 0x000000b2859a7220 */ /* 0x000fc40000410000 */
        /* <DEDUP_REMOVED lines=16> */
[C---:B------:R-:W-:Y:S02]  /*1660*/  FFMA.FTZ R116, R147.reuse, R129, R116 ;  /* 0x0000008193747223 */ /* 0x040fe40000010074 */
        /* <DEDUP_REMOVED lines=10> */
.L_x_426:
[----:B------:R-:W-:Y:S05]  /*1710*/  BSYNC B0 ;  /* 0x0000000000007941 */ /* 0x000fea0003800000 */
.L_x_425:
        /* <DEDUP_REMOVED lines=34> */
[----:B------:R-:W-:Y:S02]  /*1940*/  HADD2.F32 R160, -RZ, R160.H0_H0 ;  /* 0x200000a0ffa07230 */ /* 0x000fe40000004100 */
[----:B------:R-:W-:Y:S01]  /*1950*/  HADD2.F32 R161, -RZ, R161.H0_H0 ;  /* 0x200000a1ffa17230 */ /* 0x000fe20000004100 */
[----:B------:R-:W-:Y:S01]  /*1960*/  FADD.FTZ R162, -R178, R128 ;  /* 0x00000080b2a27221 */ /* 0x000fe20000010100 */
[----:B------:R-:W-:Y:S01]  /*1970*/  HADD2.F32 R129, -RZ, R129.H0_H0 ;  /* 0x20000081ff817230 */ /* 0x000fe20000004100 */
[----:B----4-:R-:W-:Y:S01]  /*1980*/  IMAD.MOV.U32 R128, RZ, RZ, R126 ;  /* 0x000000ffff807224 */ /* 0x010fe200078e007e */
[----:B------:R-:W-:Y:S01]  /*1990*/  SHF.R.U64 R124, R124, 0x10, R125 ;  /* 0x000000107c7c7819 */ /* 0x000fe2000000127d */
[C---:B------:R-:W-:Y:S01]  /*19a0*/  FADD.FTZ R160, -R178.reuse, R160 ;  /* 0x000000a0b2a07221 */ /* 0x040fe20000010100 */
[----:B------:R-:W-:Y:S01]  /*19b0*/  HADD2.F32 R131, -RZ, R130.H0_H0 ;  /* 0x20000082ff837230 */ /* 0x000fe20000004100 */
[----:B------:R-:W-:Y:S01]  /*19c0*/  FADD.FTZ R164, -R178, R161 ;  /* 0x000000a1b2a47221 */ /* 0x000fe20000010100 */
[----:B-1----:R-:W-:Y:S01]  /*19d0*/  SHF.R.U64 R159, R126, 0x10, R127 ;  /* 0x000000107e9f7819 */ /* 0x002fe2000000127f */
[----:B------:R-:W-:Y:S01]  /*19e0*/  FADD.FTZ R178, -R178, R129 ;  /* 0x00000081b2b27221 */ /* 0x000fe20000010100 */
[--C-:B------:R-:W-:Y:S01]  /*19f0*/  SHF.R.U32.HI R161, RZ, 0x10, R127.reuse ;  /* 0x00000010ffa17819 */ /* 0x100fe2000001167f */
[----:B------:R-:W-:Y:S01]  /*1a00*/  IMAD.MOV.U32 R129, RZ, RZ, R127 ;  /* 0x000000ffff817224 */ /* 0x000fe200078e007f */
[----:B------:R-:W-:Y:S01]  /*1a10*/  HADD2.F32 R127, -RZ, R128.H0_H0 ;  /* 0x20000080ff7f7230 */ /* 0x000fe20000004100 */
[--C-:B------:R-:W-:Y:S01]  /*1a20*/  IMAD.MOV.U32 R126, RZ, RZ, R125.reuse ;  /* 0x000000ffff7e7224 */ /* 0x100fe200078e007d */
[----:B------:R-:W-:Y:S01]  /*1a30*/  HADD2.F32 R128, -RZ, R124.H0_H0 ;  /* 0x2000007cff807230 */ /* 0x000fe20000004100 */
[----:B------:R-:W-:Y:S01]  /*1a40*/  FMUL.FTZ R158, R24, R131 ;  /* 0x00000083189e7220 */ /* 0x000fe20000410000 */
[----:B------:R-:W-:Y:S01]  /*1a50*/  SHF.R.U32.HI R125, RZ, 0x10, R125 ;  /* 0x00000010ff7d7819 */ /* 0x000fe2000001167d */
[----:B0-----:R-:W-:Y:S01]  /*1a60*/  FMUL.FTZ R157, R133, R160 ;  /* 0x000000a0859d7220 */ /* 0x001fe20000410000 */
[----:B------:R-:W-:Y:S01]  /*1a70*/  HADD2.F32 R124, -RZ, R159.H0_H0 ;  /* 0x2000009fff7c7230 */ /* 0x000fe20000004100 */
[----:B------:R-:W-:-:S02]  /*1a80*/  FADD.FTZ R92, R92, R127 ;  /* 0x0000007f5c5c7221 */ /* 0x000fc40000010000 */
[-C--:B------:R-:W-:Y:S02]  /*1a90*/  FFMA.FTZ R158, R20, R127.reuse, R158 ;  /* 0x0000007f149e7223 */ /* 0x080fe4000001009e */
[----:B------:R-:W-:Y:S01]  /*1aa0*/  FFMA.FTZ R112, R157, R127, R112 ;  /* 0x0000007f9d707223 */ /* 0x000fe20000010070 */
[----:B------:R-:W-:Y:S01]  /*1ab0*/  HADD2.F32 R127, -RZ, R126.H0_H0 ;  /* 0x2000007eff7f7230 */ /* 0x000fe20000004100 */
[----:B------:R-:W-:Y:S02]  /*1ac0*/  FMUL.FTZ R159, R25, R128 ;  /* 0x00000080199f7220 */ /* 0x000fe40000410000 */
[----:B------:R-:W-:Y:S01]  /*1ad0*/  FMUL.FTZ R160, R133, R162 ;  /* 0x000000a285a07220 */ /* 0x000fe20000410000 */
[----:B------:R-:W-:Y:S01]  /*1ae0*/  HADD2.F32 R126, -RZ, R125.H0_H0 ;  /* 0x2000007dff7e7230 */ /* 0x000fe20000004100 */
[----:B------:R-:W-:Y:S02]  /*1af0*/  FADD.FTZ R93, R93, R124 ;  /* 0x0000007c5d5d7221 */ /* 0x000fe40000010000 */
[----:B------:R-:W-:-:S02]  /*1b00*/  FFMA.FTZ R159, R21, R124, R159 ;  /* 0x0000007c159f7223 */ /* 0x000fc4000001009f */
[----:B------:R-:W-:Y:S01]  /*1b10*/  FFMA.FTZ R113, R160, R124, R113 ;  /* 0x0000007ca0717223 */ /* 0x000fe20000010071 */
[----:B------:R-:W-:Y:S01]  /*1b20*/  HADD2.F32 R124, -RZ, R161.H0_H0 ;  /* 0x200000a1ff7c7230 */ /* 0x000fe20000004100 */
[----:B------:R-:W-:Y:S02]  /*1b30*/  FMUL.FTZ R161, R133, R164 ;  /* 0x000000a485a17220 */ /* 0x000fe40000410000 */
[----:B------:R-:W-:Y:S02]  /*1b40*/  FMUL.FTZ R163, R27, R126 ;  /* 0x0000007e1ba37220 */ /* 0x000fe40000410000 */
[----:B------:R-:W-:Y:S01]  /*1b50*/  FMUL.FTZ R164, R133, R178 ;  /* 0x000000b285a47220 */ /* 0x000fe20000410000 */
[----:B------:R-:W-:Y:S01]  /*1b60*/  HADD2.F32 R129, -RZ, R129.H0_H0 ;  /* 0x20000081ff817230 */ /* 0x000fe20000004100 */
[----:B------:R-:W-:Y:S02]  /*1b70*/  FADD.FTZ R95, R95, R124 ;  /* 0x0000007c5f5f7221 */ /* 0x000fe40000010000 */
[----:B------:R-:W-:-:S02]  /*1b80*/  FFMA.FTZ R163, R23, R124, R163 ;  /* 0x0000007c17a37223 */ /* 0x000fc400000100a3 */
[----:B------:R-:W-:Y:S02]  /*1b90*/  FFMA.FTZ R115, R164, R124, R115 ;  /* 0x0000007ca4737223 */ /* 0x000fe40000010073 */
[----:B------:R-:W-:Y:S02]  /*1ba0*/  FMUL.FTZ R162, R26, R127 ;  /* 0x0000007f1aa27220 */ /* 0x000fe40000410000 */
[----:B------:R-:W-:Y:S02]  /*1bb0*/  FADD.FTZ R124, R207, R158 ;  /* 0x0000009ecf7c7221 */ /* 0x000fe40000010000 */
[----:B------:R-:W-:Y:S02]  /*1bc0*/  FFMA.FTZ R206, R157, R158, R206 ;  /* 0x0000009e9dce7223 */ /* 0x000fe400000100ce */
        /* <DEDUP_REMOVED lines=17> */
.L_x_428:
[----:B------:R-:W-:Y:S05]  /*1ce0*/  BSYNC B0 ;  /* 0x0000000000007941 */ /* 0x000fea0003800000 */
.L_x_427:
        /* <DEDUP_REMOVED lines=36> */
[C---:B------:R-:W-:Y:S01]  /*1f30*/  FADD.FTZ R182, -R186.reuse, R128 ;  /* 0x00000080bab67221 */ /* 0x040fe20000010100 */
[----:B------:R-:W-:Y:S01]  /*1f40*/  HADD2.F32 R129, -RZ, R129.H0_H0 ;  /* 0x20000081ff817230 */ /* 0x000fe20000004100 */
[----:B----4-:R-:W-:Y:S01]  /*1f50*/  IMAD.MOV.U32 R128, RZ, RZ, R126 ;  /* 0x000000ffff807224 */ /* 0x010fe200078e007e */
[----:B------:R-:W-:Y:S01]  /*1f60*/  HADD2.F32 R131, -RZ, R130.H0_H0 ;  /* 0x20000082ff837230 */ /* 0x000fe20000004100 */
[----:B------:R-:W-:Y:S01]  /*1f70*/  FADD.FTZ R180, -R186, R180 ;  /* 0x000000b4bab47221 */ /* 0x000fe20000010100 */
[----:B------:R-:W-:Y:S01]  /*1f80*/  SHF.R.U64 R130, R124, 0x10, R125 ;  /* 0x000000107c827819 */ /* 0x000fe2000000127d */
[----:B-1----:R-:W-:Y:S01]  /*1f90*/  FADD.FTZ R178, -R186, R181 ;  /* 0x000000b5bab27221 */ /* 0x002fe20000010100 */
[----:B------:R-:W-:Y:S01]  /*1fa0*/  SHF.R.U64 R181, R126, 0x10, R127 ;  /* 0x000000107eb57819 */ /* 0x000fe2000000127f */
[----:B------:R-:W-:Y:S01]  /*1fb0*/  FADD.FTZ R186, -R186, R129 ;  /* 0x00000081baba7221 */ /* 0x000fe20000010100 */
[--C-:B------:R-:W-:Y:S01]  /*1fc0*/  SHF.R.U32.HI R179, RZ, 0x10, R127.reuse ;  /* 0x00000010ffb37819 */ /* 0x100fe2000001167f */
[----:B------:R-:W-:Y:S01]  /*1fd0*/  IMAD.MOV.U32 R129, RZ, RZ, R127 ;  /* 0x000000ffff817224 */ /* 0x000fe200078e007f */
[----:B------:R-:W-:Y:S01]  /*1fe0*/  HADD2.F32 R127, -RZ, R128.H0_H0 ;  /* 0x20000080ff7f7230 */ /* 0x000fe20000004100 */
[----:B------:R-:W-:Y:S01]  /*1ff0*/  FMUL.FTZ R124, R32, R131 ;  /* 0x00000083207c7220 */ /* 0x000fe20000410000 */
[----:B------:R-:W-:Y:S01]  /*2000*/  HADD2.F32 R128, -RZ, R130.H0_H0 ;  /* 0x20000082ff807230 */ /* 0x000fe20000004100 */
[--C-:B------:R-:W-:Y:S01]  /*2010*/  IMAD.MOV.U32 R126, RZ, RZ, R125.reuse ;  /* 0x000000ffff7e7224 */ /* 0x100fe200078e007d */
[----:B------:R-:W-:Y:S01]  /*2020*/  SHF.R.U32.HI R125, RZ, 0x10, R125 ;  /* 0x00000010ff7d7819 */ /* 0x000fe2000001167d */
[----:B0-----:R-:W-:-:S02]  /*2030*/  FMUL.FTZ R177, R133, R180 ;  /* 0x000000b485b17220 */ /* 0x001fc40000410000 */
[-C--:B------:R-:W-:Y:S01]  /*2040*/  FFMA.FTZ R180, R28, R127.reuse, R124 ;  /* 0x0000007f1cb47223 */ /* 0x080fe2000001007c */
[----:B------:R-:W-:Y:S01]  /*2050*/  HADD2.F32 R124, -RZ, R181.H0_H0 ;  /* 0x200000b5ff7c7230 */ /* 0x000fe20000004100 */
[----:B------:R-:W-:Y:S02]  /*2060*/  FADD.FTZ R88, R88, R127 ;  /* 0x0000007f58587221 */ /* 0x000fe40000010000 */
[----:B------:R-:W-:Y:S01]  /*2070*/  FFMA.FTZ R108, R177, R127, R108 ;  /* 0x0000007fb16c7223 */ /* 0x000fe2000001006c */
[----:B------:R-:W-:Y:S01]  /*2080*/  HADD2.F32 R127, -RZ, R126.H0_H0 ;  /* 0x2000007eff7f7230 */ /* 0x000fe20000004100 */
[----:B------:R-:W-:Y:S01]  /*2090*/  FMUL.FTZ R181, R33, R128 ;  /* 0x0000008021b57220 */ /* 0x000fe20000410000 */
[----:B------:R-:W-:Y:S01]  /*20a0*/  HADD2.F32 R126, -RZ, R125.H0_H0 ;  /* 0x2000007dff7e7230 */ /* 0x000fe20000004100 */
[----:B------:R-:W-:Y:S02]  /*20b0*/  FMUL.FTZ R182, R133, R182 ;  /* 0x000000b685b67220 */ /* 0x000fe40000410000 */
        /* <DEDUP_REMOVED lines=31> */
.L_x_430:
[----:B------:R-:W-:Y:S05]  /*22b0*/  BSYNC B0 ;  /* 0x0000000000007941 */ /* 0x000fea0003800000 */
.L_x_429:
[----:B------:R-:W-:Y:S01]  /*22c0*/  ISETP.GE.U32.AND P0, PT, R187, 0x280, PT ;  /* 0x00000280bb00780c */ /* 0x000fe20003f06070 */
[----:B------:R-:W-:-:S12]  /*22d0*/  BSSY B0, `(.L_x_431) ;  /* 0x000005b000007945 */ /* 0x000fd80003800000 */
        /* <DEDUP_REMOVED lines=35> */
[C---:B-1----:R-:W-:Y:S01]  /*2510*/  FADD.FTZ R178, -R191.reuse, R124 ;  /* 0x0000007cbfb27221 */ /* 0x042fe20000010100 */
[----:B------:R-:W-:Y:S01]  /*2520*/  HADD2.F32 R190, -RZ, R190.H0_H0 ;  /* 0x200000beffbe7230 */ /* 0x000fe20000004100 */
[----:B----4-:R-:W-:Y:S01]  /*2530*/  IMAD.MOV.U32 R124, RZ, RZ, R128 ;  /* 0x000000ffff7c7224 */ /* 0x010fe200078e0080 */
[----:B------:R-:W-:Y:S01]  /*2540*/  SHF.R.U64 R193, R128, 0x10, R129 ;  /* 0x0000001080c17819 */ /* 0x000fe20000001281 */
[C---:B------:R-:W-:Y:S01]  /*2550*/  FADD.FTZ R192, -R191.reuse, R192 ;  /* 0x000000c0bfc07221 */ /* 0x040fe20000010100 */
[----:B------:R-:W-:Y:S01]  /*2560*/  HADD2.F32 R126, -RZ, R126.H0_H0 ;  /* 0x2000007eff7e7230 */ /* 0x000fe20000004100 */
[----:B------:R-:W-:Y:S01]  /*2570*/  IMAD.MOV.U32 R128, RZ, RZ, R127 ;  /* 0x000000ffff807224 */ /* 0x000fe200078e007f */
[----:B------:R-:W-:Y:S01]  /*2580*/  SHF.R.U32.HI R179, RZ, 0x10, R129 ;  /* 0x00000010ffb37819 */ /* 0x000fe20000011681 */
[C---:B------:R-:W-:Y:S01]  /*2590*/  FADD.FTZ R196, -R191.reuse, R125 ;  /* 0x0000007dbfc47221 */ /* 0x040fe20000010100 */
[----:B------:R-:W-:Y:S01]  /*25a0*/  HADD2.F32 R131, -RZ, R130.H0_H0 ;  /* 0x20000082ff837230 */ /* 0x000fe20000004100 */
[----:B------:R-:W-:Y:S01]  /*25b0*/  IMAD.MOV.U32 R125, RZ, RZ, R129 ;  /* 0x000000ffff7d7224 */ /* 0x000fe200078e0081 */
[----:B------:R-:W-:Y:S01]  /*25c0*/  HADD2.F32 R129, -RZ, R124.H0_H0 ;  /* 0x2000007cff817230 */ /* 0x000fe20000004100 */
[----:B------:R-:W-:Y:S01]  /*25d0*/  FADD.FTZ R194, -R191, R190 ;  /* 0x000000bebfc27221 */ /* 0x000fe20000010100 */
[----:B------:R-:W-:Y:S01]  /*25e0*/  SHF.R.U32.HI R130, RZ, 0x10, R127 ;  /* 0x00000010ff827819 */ /* 0x000fe2000001167f */
[----:B------:R-:W-:Y:S01]  /*25f0*/  FMUL.FTZ R191, R133, R192 ;  /* 0x000000c085bf7220 */ /* 0x000fe20000410000 */
[----:B------:R-:W-:Y:S01]  /*2600*/  HADD2.F32 R124, -RZ, R193.H0_H0 ;  /* 0x200000c1ff7c7230 */ /* 0x000fe20000004100 */
[----:B------:R-:W-:Y:S01]  /*2610*/  FMUL.FTZ R193, R41, R126 ;  /* 0x0000007e29c17220 */ /* 0x000fe20000410000 */
[----:B------:R-:W-:Y:S01]  /*2620*/  HADD2.F32 R127, -RZ, R128.H0_H0 ;  /* 0x20000080ff7f7230 */ /* 0x000fe20000004100 */
[----:B------:R-:W-:-:S02]  /*2630*/  FMUL.FTZ R192, R133, R178 ;  /* 0x000000b285c07220 */ /* 0x000fc40000410000 */
[----:B------:R-:W-:Y:S01]  /*2640*/  FMUL.FTZ R190, R40, R131 ;  /* 0x0000008328be7220 */ /* 0x000fe20000410000 */
[----:B------:R-:W-:Y:S01]  /*2650*/  HADD2.F32 R125, -RZ, R125.H0_H0 ;  /* 0x2000007dff7d7230 */ /* 0x000fe20000004100 */
[----:B------:R-:W-:Y:S02]  /*2660*/  FADD.FTZ R85, R85, R124 ;  /* 0x0000007c55557221 */ /* 0x000fe40000010000 */
[-C--:B------:R-:W-:Y:S02]  /*2670*/  FFMA.FTZ R193, R37, R124.reuse, R193 ;  /* 0x0000007c25c17223 */ /* 0x080fe400000100c1 */
[----:B------:R-:W-:Y:S02]  /*2680*/  FFMA.FTZ R105, R192, R124, R105 ;  /* 0x0000007cc0697223 */ /* 0x000fe40000010069 */
[----:B------:R-:W-:Y:S02]  /*2690*/  FMUL.FTZ R124, R42, R127 ;  /* 0x0000007f2a7c7220 */ /* 0x000fe40000410000 */
[----:B------:R-:W-:Y:S01]  /*26a0*/  FFMA.FTZ R190, R36, R129, R190 ;  /* 0x0000008124be7223 */ /* 0x000fe200000100be */
[----:B------:R-:W-:Y:S01]  /*26b0*/  HADD2.F32 R130, -RZ, R130.H0_H0 ;  /* 0x20000082ff827230 */ /* 0x000fe20000004100 */
[----:B------:R-:W-:-:S02]  /*26c0*/  FMUL.FTZ R195, R133, R194 ;  /* 0x000000c285c37220 */ /* 0x000fc40000410000 */
[-C--:B------:R-:W-:Y:S02]  /*26d0*/  FFMA.FTZ R194, R38, R125.reuse, R124 ;  /* 0x0000007d26c27223 */ /* 0x080fe4000001007c */
[----:B------:R-:W-:Y:S02]  /*26e0*/  FADD.FTZ R124, R207, R190 ;  /* 0x000000becf7c7221 */ /* 0x000fe40000010000 */
[----:B------:R-:W-:Y:S01]  /*26f0*/  FFMA.FTZ R206, R191, R190, R206 ;  /* 0x000000bebfce7223 */ /* 0x000fe200000100ce */
[----:B------:R-:W-:Y:S01]  /*2700*/  HADD2.F32 R128, -RZ, R179.H0_H0 ;  /* 0x200000b3ff807230 */ /* 0x000fe20000004100 */
        /* <DEDUP_REMOVED lines=23> */
.L_x_432:
[----:B------:R-:W-:Y:S05]  /*2880*/  BSYNC B0 ;  /* 0x0000000000007941 */ /* 0x000fea0003800000 */
.L_x_431:
[----:B------:R-:W-:Y:S02]  /*2890*/  LOP3.LUT P5, RZ, R132, 0xff, RZ, 0xc0, !PT ;  /* 0x000000ff84ff7812 */ /* 0x000fe400078ac0ff */
[----:B------:R-:W-:Y:S02]  /*28a0*/  SHF.R.U32.HI R126, RZ, 0x5, R0 ;  /* 0x00000005ff7e7819 */ /* 0x000fe40000011600 */
[----:B------:R-:W-:Y:S02]  /*28b0*/  LOP3.LUT P0, RZ, R0, 0x1f, RZ, 0xc0, !PT ;  /* 0x0000001f00ff7812 */ /* 0x000fe4000780c0ff */
[----:B-----5:R-:W-:-:S07]  /*28c0*/  LOP3.LUT R208, R126, 0x7fffffc, RZ, 0xc0, !PT ;  /* 0x07fffffc7ed07812 */ /* 0x020fce00078ec0ff */
[----:B------:R-:W-:Y:S01]  /*28d0*/  @!P5 IADD3 R208, R208, 0x4, RZ ;  /* 0x00000004d0d0d810 */ /* 0x000fe20007ffe0ff */
[----:B------:R-:W-:Y:S05]  /*28e0*/  BRA.DIV ~URZ, `(.L_x_433) ;  /* 0x000027527f007947 */ /* 0x000fea000b800000 */
[----:B------:R0:W1:Y:S02]  /*28f0*/  SHFL.DOWN PT, R128, R207, 0x10, 0x1f ;  /* 0x0a001f00cf807f89 */ /* 0x00006400000e0000 */
.L_x_463:
        /* <DEDUP_REMOVED lines=18> */
.L_x_464:
[----:B------:R-:W-:Y:S01]  /*2a20*/  @!P0 LOP3.LUT R125, R126, 0x3, RZ, 0xc0, !PT ;  /* 0x000000037e7d8812 */ /* 0x000fe200078ec0ff */
[----:B01----:R-:W-:Y:S01]  /*2a30*/  FADD.FTZ R179, R206, R179 ;  /* 0x000000b3ceb37221 */ /* 0x003fe20000010000 */
[----:B------:R-:W-:Y:S01]  /*2a40*/  WARPSYNC 0xffffffff ;  /* 0xffffffff00007948 */ /* 0x000fe20003800000 */
[----:B--2---:R-:W-:Y:S01]  /*2a50*/  FADD.FTZ R178, R131, R130 ;  /* 0x0000008283b27221 */ /* 0x004fe20000010000 */
[----:B------:R-:W-:Y:S01]  /*2a60*/  @!P0 IADD3 R206, R208, R125, RZ ;  /* 0x0000007dd0ce8210 */ /* 0x000fe20007ffe0ff */
[----:B------:R-:W-:Y:S04]  /*2a70*/  BSSY B0, `(.L_x_435) ;  /* 0x0000074000007945 */ /* 0x000fe80003800000 */
        /* <DEDUP_REMOVED lines=26> */
[----:B------:R-:W-:Y:S01]  /*2c20*/  FADD.FTZ R128, R139, -R128 ;  /* 0x800000808b807221 */ /* 0x000fe20000010000 */
[----:B------:R-:W-:Y:S01]  /*2c30*/  @P0 HADD2.F32 R125, -RZ, R126.H0_H0 ;  /* 0x2000007eff7d0230 */ /* 0x000fe20000004100 */
[----:B------:R-:W-:Y:S01]  /*2c40*/  FFMA.FTZ R127, R141, R179, R208 ;  /* 0x000000b38d7f7223 */ /* 0x000fe200000100d0 */
[----:B------:R-:W-:Y:S01]  /*2c50*/  @P0 HADD2.F32 R210, -RZ, R210.H0_H0 ;  /* 0x200000d2ffd20230 */ /* 0x000fe20000004100 */
[----:B------:R-:W-:-:S02]  /*2c60*/  FMUL.FTZ R128, R133, R128 ;  /* 0x0000008085807220 */ /* 0x000fc40000410000 */
[----:B------:R-:W-:Y:S01]  /*2c70*/  @P0 FADD.FTZ R124, R124, R125 ;  /* 0x0000007d7c7c0221 */ /* 0x000fe20000010000 */
[--C-:B------:R-:W-:Y:S01]  /*2c80*/  @P0 SHF.R.U64 R125, R174, 0x10, R175.reuse ;  /* 0x00000010ae7d0819 */ /* 0x100fe200000012af */
[----:B------:R-:W-:Y:S02]  /*2c90*/  @P0 IMAD.MOV.U32 R129, RZ, RZ, R175 ;  /* 0x000000ffff810224 */ /* 0x000fe400078e00af */
[----:B------:R-:W-:Y:S02]  /*2ca0*/  FMUL.FTZ R206, R124, c[0x0][0x1e8] ;  /* 0x00007a007cce7a20 */ /* 0x000fe40000410000 */
[----:B------:R-:W-:Y:S01]  /*2cb0*/  @P0 HADD2.F32 R125, -RZ, R125.H0_H0 ;  /* 0x2000007dff7d0230 */ /* 0x000fe20000004100 */
[----:B------:R-:W-:Y:S01]  /*2cc0*/  FADD.FTZ R130, R142, -R127 ;  /* 0x8000007f8e827221 */ /* 0x000fe20000010000 */
[----:B------:R-:W-:Y:S01]  /*2cd0*/  @P0 HADD2.F32 R127, -RZ, R129.H0_H0 ;  /* 0x20000081ff7f0230 */ /* 0x000fe20000004100 */
[----:B------:R-:W-:Y:S01]  /*2ce0*/  FSEL R126, R206, RZ, P5 ;  /* 0x000000ffce7e7208 */ /* 0x000fe20002800000 */
[----:B------:R-:W-:Y:S01]  /*2cf0*/  FFMA.FTZ R208, R144, R179, R208 ;  /* 0x000000b390d07223 */ /* 0x000fe200000100d0 */
[----:B------:R-:W-:Y:S01]  /*2d00*/  ISETP.NE.U32.AND P5, PT, RZ, c[0x0][0x250], PT ;  /* 0x00009400ff007a0c */ /* 0x000fe20003fa5070 */
[----:B------:R-:W-:Y:S01]  /*2d10*/  @P0 FADD.FTZ R128, R128, R125 ;  /* 0x0000007d80800221 */ /* 0x000fe20000010000 */
[----:B------:R-:W-:Y:S01]  /*2d20*/  F2F.F16.F32 R209, R126 ;  /* 0x0000007e00d17304 */ /* 0x000fe20000200800 */
[----:B------:R-:W-:Y:S01]  /*2d30*/  FMUL.FTZ R130, R133, R130 ;  /* 0x0000008285827220 */ /* 0x000fe20000410000 */
[----:B------:R-:W-:Y:S01]  /*2d40*/  ISETP.NE.AND.EX P5, PT, RZ, c[0x0][0x254], PT, P5 ;  /* 0x00009500ff007a0c */ /* 0x000fe20003fa5350 */
[----:B------:R-:W-:-:S02]  /*2d50*/  FADD.FTZ R208, R143, -R208 ;  /* 0x800000d08fd07221 */ /* 0x000fc40000010000 */
[----:B------:R-:W-:Y:S02]  /*2d60*/  FMUL.FTZ R207, R128, c[0x0][0x1e8] ;  /* 0x00007a0080cf7a20 */ /* 0x000fe40000410000 */
[----:B------:R-:W-:Y:S02]  /*2d70*/  @P0 FADD.FTZ R130, R130, R127 ;  /* 0x0000007f82820221 */ /* 0x000fe40000010000 */
[----:B------:R-:W-:Y:S02]  /*2d80*/  FMUL.FTZ R129, R133, R208 ;  /* 0x000000d085817220 */ /* 0x000fe40000410000 */
[----:B------:R-:W-:Y:S02]  /*2d90*/  FMUL.FTZ R131, R130, c[0x0][0x1e8] ;  /* 0x00007a0082837a20 */ /* 0x000fe40000410000 */
[----:B------:R-:W-:Y:S02]  /*2da0*/  @P0 FADD.FTZ R129, R129, R210 ;  /* 0x000000d281810221 */ /* 0x000fe40000010000 */
[----:B------:R-:W-:-:S02]  /*2db0*/  @P5 LOP3.LUT P6, RZ, R135, 0xff, RZ, 0xc0, !PT ;  /* 0x000000ff87ff5812 */ /* 0x000fc400078cc0ff */
[----:B------:R-:W-:Y:S01]  /*2dc0*/  @P5 LOP3.LUT P0, RZ, R135, 0xff0000, RZ, 0xc0, !PT ;  /* 0x00ff000087ff5812 */ /* 0x000fe2000780c0ff */
[----:B------:R-:W-:Y:S01]  /*2dd0*/  FMUL.FTZ R211, R129, c[0x0][0x1e8] ;  /* 0x00007a0081d37a20 */ /* 0x000fe20000410000 */
[----:B------:R-:W-:Y:S02]  /*2de0*/  @P5 FSEL R206, R206, RZ, P6 ;  /* 0x000000ffcece5208 */ /* 0x000fe40003000000 */
[----:B------:R-:W-:Y:S02]  /*2df0*/  LOP3.LUT P6, RZ, R136, 0xff00, RZ, 0xc0, !PT ;  /* 0x0000ff0088ff7812 */ /* 0x000fe400078cc0ff */
[----:B------:R-:W-:Y:S02]  /*2e00*/  @P5 FSEL R208, R131, RZ, P0 ;  /* 0x000000ff83d05208 */ /* 0x000fe40000000000 */
[----:B------:R-:W-:Y:S02]  /*2e10*/  FSEL R125, R207, RZ, P6 ;  /* 0x000000ffcf7d7208 */ /* 0x000fe40003000000 */
[----:B------:R-:W-:-:S02]  /*2e20*/  @P5 LOP3.LUT P6, RZ, R135, 0xff00, RZ, 0xc0, !PT ;  /* 0x0000ff0087ff5812 */ /* 0x000fc400078cc0ff */
[C---:B------:R-:W-:Y:S02]  /*2e30*/  LOP3.LUT P0, RZ, R136.reuse, 0xff000000, RZ, 0xc0, !PT ;  /* 0xff00000088ff7812 */ /* 0x040fe4000780c0ff */
[----:B------:R-:W-:Y:S01]  /*2e40*/  @P5 FSEL R207, R207, RZ, P6 ;  /* 0x000000ffcfcf5208 */ /* 0x000fe20003000000 */
[----:B------:R-:W0:Y:S01]  /*2e50*/  F2F.F16.F32 R125, R125 ;  /* 0x0000007d007d7304 */ /* 0x000e220000200800 */
[----:B------:R-:W-:-:S04]  /*2e60*/  LOP3.LUT P6, RZ, R136, 0xff0000, RZ, 0xc0, !PT ;  /* 0x00ff000088ff7812 */ /* 0x000fc800078cc0ff */
[----:B------:R-:W-:Y:S02]  /*2e70*/  FSEL R127, R131, RZ, P6 ;  /* 0x000000ff837f7208 */ /* 0x000fe40003000000 */
[----:B------:R-:W-:Y:S02]  /*2e80*/  FSEL R131, R211, RZ, P0 ;  /* 0x000000ffd3837208 */ /* 0x000fe40000000000 */
[----:B------:R-:W-:Y:S01]  /*2e90*/  ISETP.NE.U32.AND P0, PT, RZ, c[0x0][0x258], PT ;  /* 0x00009600ff007a0c */ /* 0x000fe20003f05070 */
[----:B------:R-:W-:Y:S01]  /*2ea0*/  F2F.F16.F32 R210, R127 ;  /* 0x0000007f00d27304 */ /* 0x000fe20000200800 */
[----:B------:R-:W-:Y:S02]  /*2eb0*/  @P5 LOP3.LUT P6, RZ, R135, 0xff000000, RZ, 0xc0, !PT ;  /* 0xff00000087ff5812 */ /* 0x000fe400078cc0ff */
[----:B------:R-:W-:-:S05]  /*2ec0*/  ISETP.NE.AND.EX P0, PT, RZ, c[0x0][0x25c], PT, P0 ;  /* 0x00009700ff007a0c */ /* 0x000fca0003f05300 */
[----:B------:R-:W1:Y:S08]  /*2ed0*/  F2F.F16.F32 R131, R131 ;  /* 0x0000008300837304 */ /* 0x000e700000200800 */
[----:B------:R-:W-:Y:S02]  /*2ee0*/  @P0 F2FP.PACK_AB R124, RZ, R124 ;  /* 0x0000007cff7c023e */ /* 0x000fe400000000ff */
[----:B------:R-:W-:-:S02]  /*2ef0*/  @P0 F2FP.PACK_AB R128, RZ, R128 ;  /* 0x00000080ff80023e */ /* 0x000fc400000000ff */
[----:B------:R-:W-:Y:S02]  /*2f00*/  @P0 F2FP.PACK_AB R130, RZ, R130 ;  /* 0x00000082ff82023e */ /* 0x000fe400000000ff */
[----:B------:R-:W-:Y:S02]  /*2f10*/  @P0 F2FP.PACK_AB R129, RZ, R129 ;  /* 0x00000081ff81023e */ /* 0x000fe400000000ff */
[----:B------:R-:W-:Y:S01]  /*2f20*/  @P0 PRMT R199, R124, 0x7610, R199 ;  /* 0x000076107cc70816 */ /* 0x000fe200000000c7 */
[----:B0-----:R-:W-:Y:S01]  /*2f30*/  IMAD.WIDE.U32 R124, R125, 0x10000, RZ ;  /* 0x000100007d7c7825 */ /* 0x001fe200078e00ff */
[----:B------:R-:W-:Y:S02]  /*2f40*/  @P0 PRMT R198, R128, 0x7610, R198 ;  /* 0x0000761080c60816 */ /* 0x000fe400000000c6 */
[----:B------:R-:W-:Y:S01]  /*2f50*/  @P0 PRMT R200, R130, 0x7610, R200 ;  /* 0x0000761082c80816 */ /* 0x000fe200000000c8 */
[----:B-1----:R-:W-:Y:S01]  /*2f60*/  IMAD.U32 R127, R131, 0x10000, RZ ;  /* 0x00010000837f7824 */ /* 0x002fe200078e00ff */
[----:B------:R-:W-:Y:S01]  /*2f70*/  @P0 PRMT R201, R129, 0x7610, R201 ;  /* 0x0000761081c90816 */ /* 0x000fe200000000c9 */
[----:B------:R-:W-:Y:S01]  /*2f80*/  HFMA2.MMA R129, -RZ, RZ, 0, 4.76837158203125e-07 ;  /* 0x00000008ff817435 */ /* 0x000fe200000001ff */
[----:B------:R-:W-:-:S02]  /*2f90*/  ISETP.NE.U32.AND P0, PT, RZ, c[0x0][0x258], PT ;  /* 0x00009600ff007a0c */ /* 0x000fc40003f05070 */
[----:B------:R-:W-:Y:S02]  /*2fa0*/  LOP3.LUT R125, R125, R127, R210, 0xfe, !PT ;  /* 0x0000007f7d7d7212 */ /* 0x000fe400078efed2 */
[----:B------:R-:W-:Y:S02]  /*2fb0*/  ISETP.NE.AND.EX P0, PT, RZ, c[0x0][0x25c], PT, P0 ;  /* 0x00009700ff007a0c */ /* 0x000fe40003f05300 */
[----:B------:R-:W-:-:S03]  /*2fc0*/  LOP3.LUT R124, R124, R209, RZ, 0xfc, !PT ;  /* 0x000000d17c7c7212 */ /* 0x000fc600078efcff */
        /* <DEDUP_REMOVED lines=10> */
.L_x_437:
[----:B------:R1:W-:Y:S01]  /*3070*/  STG.E.64 [R126.64], R124 ;  /* 0x0000007c7e007986 */ /* 0x0003e2000c101b04 */
[----:B0-----:R-:W-:Y:S02]  /*3080*/  @P5 FSEL R128, R211, RZ, P6 ;  /* 0x000000ffd3805208 */ /* 0x001fe40003000000 */
[----:B------:R-:W-:Y:S02]  /*3090*/  @P5 F2FP.PACK_AB R206, RZ, R206 ;  /* 0x000000ceffce523e */ /* 0x000fe400000000ff */
[----:B------:R-:W-:Y:S02]  /*30a0*/  @P5 F2FP.PACK_AB R207, RZ, R207 ;  /* 0x000000cfffcf523e */ /* 0x000fe400000000ff */
[----:B------:R-:W-:Y:S02]  /*30b0*/  @P5 F2FP.PACK_AB R208, RZ, R208 ;  /* 0x000000d0ffd0523e */ /* 0x000fe400000000ff */
[----:B------:R-:W-:Y:S02]  /*30c0*/  @P5 F2FP.PACK_AB R128, RZ, R128 ;  /* 0x00000080ff80523e */ /* 0x000fe400000000ff */
        /* <DEDUP_REMOVED lines=13> */
.L_x_438:
[----:B-1----:R-:W-:Y:S02]  /*31a0*/  IADD3 R134, R134, 0x80, RZ ;  /* 0x0000008086867810 */ /* 0x002fe40007ffe0ff */
.L_x_436:
[----:B------:R-:W-:Y:S05]  /*31b0*/  BSYNC B0 ;  /* 0x0000000000007941 */ /* 0x000fea0003800000 */
.L_x_435:
        /* <DEDUP_REMOVED lines=64> */
[----:B------:R-:W-:Y:S02]  /*35c0*/  @P0 PRMT R200, R130, 0x7610, R200 ;  /* 0x0000761082c80816 */ /* 0x000fe400000000c8 */
[----:B------:R-:W-:Y:S01]  /*35d0*/  @P0 PRMT R201, R129, 0x7610, R201 ;  /* 0x0000761081c90816 */ /* 0x000fe200000000c9 */
[----:B------:R-:W-:Y:S01]  /*35e0*/  IMAD.MOV.U32 R129, RZ, RZ, 0x8 ;  /* 0x00000008ff817424 */ /* 0x000fe200078e00ff */
[----:B------:R-:W-:-:S02]  /*35f0*/  ISETP.NE.U32.AND P0, PT, RZ, c[0x0][0x258], PT ;  /* 0x00009600ff007a0c */ /* 0x000fc40003f05070 */
[----:B-1----:R-:W-:Y:S02]  /*3600*/  SHF.L.U32 R127, R131, 0x10, RZ ;  /* 0x00000010837f7819 */ /* 0x002fe400000006ff */
[----:B------:R-:W-:Y:S02]  /*3610*/  ISETP.NE.AND.EX P0, PT, RZ, c[0x0][0x25c], PT, P0 ;  /* 0x00009700ff007a0c */ /* 0x000fe40003f05300 */
[----:B------:R-:W-:Y:S01]  /*3620*/  LOP3.LUT R125, R125, R127, R210, 0xfe, !PT ;  /* 0x0000007f7d7d7212 */ /* 0x000fe200078efed2 */
[----:B------:R-:W-:Y:S01]  /*3630*/  IMAD.WIDE.U32 R126, R134, R129, c[0x0][0x248] ;  /* 0x00009200867e7625 */ /* 0x000fe200078e0081 */
[----:B------:R-:W-:-:S09]  /*3640*/  LOP3.LUT R124, R124, R209, RZ, 0xfc, !PT ;  /* 0x000000d17c7c7212 */ /* 0x000fd200078efcff */
        /* <DEDUP_REMOVED lines=9> */
.L_x_441:
        /* <DEDUP_REMOVED lines=19> */
.L_x_442:
[----:B-1----:R-:W-:Y:S02]  /*3810*/  IADD3 R134, R134, 0x80, RZ ;  /* 0x0000008086867810 */ /* 0x002fe40007ffe0ff */
.L_x_440:
[----:B------:R-:W-:Y:S05]  /*3820*/  BSYNC B0 ;  /* 0x0000000000007941 */ /* 0x000fea0003800000 */
.L_x_439:
        /* <DEDUP_REMOVED lines=8> */
[----:B------:R-:W-:Y:S02]  /*38b0*/  FFMA.FTZ R128, R160, R179, R208 ;  /* 0x000000b3a0807223 */ /* 0x000fe400000100d0 */
[----:B------:R-:W-:Y:S02]  /*38c0*/  FADD.FTZ R124, R158, -R125 ;  /* 0x8000007d9e7c7221 */ /* 0x000fe40000010000 */
[----:B------:R-:W-:Y:S01]  /*38d0*/  @P0 IMAD.MOV.U32 R126, RZ, RZ, R170 ;  /* 0x000000ffff7e0224 */ /* 0x000fe200078e00aa */
[----:B------:R-:W-:Y:S01]  /*38e0*/  @P0 MOV R129, R171 ;  /* 0x000000ab00810202 */ /* 0x000fe20000000f00 */
[----:B------:R-:W-:Y:S01]  /*38f0*/  FMUL.FTZ R124, R133, R124 ;  /* 0x0000007c857c7220 */ /* 0x000fe20000410000 */
[----:B------:R-:W-:Y:S01]  /*3900*/  @P0 SHF.R.U32.HI R210, RZ, 0x10, R171 ;  /* 0x00000010ffd20819 */ /* 0x000fe200000116ab */
[----:B------:R-:W-:Y:S01]  /*3910*/  FADD.FTZ R128, R159, -R128 ;  /* 0x800000809f807221 */ /* 0x000fe20000010000 */
[----:B------:R-:W-:Y:S01]  /*3920*/  @P0 HADD2.F32 R125, -RZ, R126.H0_H0 ;  /* 0x2000007eff7d0230 */ /* 0x000fe20000004100 */
[----:B------:R-:W-:-:S02]  /*3930*/  FFMA.FTZ R127, R161, R179, R208 ;  /* 0x000000b3a17f7223 */ /* 0x000fc400000100d0 */
[C---:B------:R-:W-:Y:S01]  /*3940*/  FMUL.FTZ R128, R133.reuse, R128 ;  /* 0x0000008085807220 */ /* 0x040fe20000410000 */
[----:B------:R-:W-:Y:S01]  /*3950*/  @P0 HADD2.F32 R210, -RZ, R210.H0_H0 ;  /* 0x200000d2ffd20230 */ /* 0x000fe20000004100 */
[----:B------:R-:W-:Y:S01]  /*3960*/  @P0 FADD.FTZ R124, R124, R125 ;  /* 0x0000007d7c7c0221 */ /* 0x000fe20000010000 */
[----:B------:R-:W-:Y:S01]  /*3970*/  @P0 SHF.R.U64 R125, R170, 0x10, R171 ;  /* 0x00000010aa7d0819 */ /* 0x000fe200000012ab */
[----:B------:R-:W-:Y:S01]  /*3980*/  FADD.FTZ R130, R162, -R127 ;  /* 0x8000007fa2827221 */ /* 0x000fe20000010000 */
[----:B------:R-:W-:Y:S01]  /*3990*/  @P0 HADD2.F32 R127, -RZ, R129.H0_H0 ;  /* 0x20000081ff7f0230 */ /* 0x000fe20000004100 */
[----:B------:R-:W-:Y:S02]  /*39a0*/  FMUL.FTZ R206, R124, c[0x0][0x1e8] ;  /* 0x00007a007cce7a20 */ /* 0x000fe40000410000 */
[----:B------:R-:W-:Y:S01]  /*39b0*/  @P0 HADD2.F32 R125, -RZ, R125.H0_H0 ;  /* 0x2000007dff7d0230 */ /* 0x000fe20000004100 */
[----:B------:R-:W-:Y:S02]  /*39c0*/  FFMA.FTZ R208, R164, R179, R208 ;  /* 0x000000b3a4d07223 */ /* 0x000fe400000100d0 */
[----:B------:R-:W-:Y:S01]  /*39d0*/  FSEL R126, R206, RZ, P5 ;  /* 0x000000ffce7e7208 */ /* 0x000fe20002800000 */
[----:B------:R-:W-:Y:S01]  /*39e0*/  FMUL.FTZ R130, R133, R130 ;  /* 0x0000008285827220 */ /* 0x000fe20000410000 */
[----:B------:R-:W-:Y:S01]  /*39f0*/  ISETP.NE.U32.AND P5, PT, RZ, c[0x0][0x250], PT ;  /* 0x00009400ff007a0c */ /* 0x000fe20003fa5070 */
[----:B------:R-:W-:Y:S01]  /*3a00*/  @P0 FADD.FTZ R128, R128, R125 ;  /* 0x0000007d80800221 */ /* 0x000fe20000010000 */
[----:B------:R-:W-:Y:S01]  /*3a10*/  F2F.F16.F32 R209, R126 ;  /* 0x0000007e00d17304 */ /* 0x000fe20000200800 */
[----:B------:R-:W-:Y:S01]  /*3a20*/  FADD.FTZ R208, R163, -R208 ;  /* 0x800000d0a3d07221 */ /* 0x000fe20000010000 */
[----:B------:R-:W-:Y:S01]  /*3a30*/  ISETP.NE.AND.EX P5, PT, RZ, c[0x0][0x254], PT, P5 ;  /* 0x00009500ff007a0c */ /* 0x000fe20003fa5350 */
[----:B------:R-:W-:-:S02]  /*3a40*/  FMUL.FTZ R207, R128, c[0x0][0x1e8] ;  /* 0x00007a0080cf7a20 */ /* 0x000fc40000410000 */
[----:B------:R-:W-:Y:S02]  /*3a50*/  @P0 FADD.FTZ R130, R130, R127 ;  /* 0x0000007f82820221 */ /* 0x000fe40000010000 */
[----:B------:R-:W-:Y:S02]  /*3a60*/  FMUL.FTZ R129, R133, R208 ;  /* 0x000000d085817220 */ /* 0x000fe40000410000 */
[----:B------:R-:W-:Y:S02]  /*3a70*/  FMUL.FTZ R131, R130, c[0x0][0x1e8] ;  /* 0x00007a0082837a20 */ /* 0x000fe40000410000 */
[----:B------:R-:W-:-:S04]  /*3a80*/  @P0 FADD.FTZ R129, R129, R210 ;  /* 0x000000d281810221 */ /* 0x000fc80000010000 */
[----:B------:R-:W-:Y:S01]  /*3a90*/  @P5 LOP3.LUT P6, RZ, R155, 0xff, RZ, 0xc0, !PT ;  /* 0x000000ff9bff5812 */ /* 0x000fe200078cc0ff */
[----:B------:R-:W-:Y:S01]  /*3aa0*/  FMUL.FTZ R211, R129, c[0x0][0x1e8] ;  /* 0x00007a0081d37a20 */ /* 0x000fe20000410000 */
[----:B------:R-:W-:Y:S02]  /*3ab0*/  @P5 LOP3.LUT P0, RZ, R155, 0xff0000, RZ, 0xc0, !PT ;  /* 0x00ff00009bff5812 */ /* 0x000fe4000780c0ff */
[----:B------:R-:W-:Y:S02]  /*3ac0*/  @P5 FSEL R206, R206, RZ, P6 ;  /* 0x000000ffcece5208 */ /* 0x000fe40003000000 */
[----:B------:R-:W-:Y:S02]  /*3ad0*/  LOP3.LUT P6, RZ, R156, 0xff00, RZ, 0xc0, !PT ;  /* 0x0000ff009cff7812 */ /* 0x000fe400078cc0ff */
[----:B------:R-:W-:Y:S02]  /*3ae0*/  @P5 FSEL R208, R131, RZ, P0 ;  /* 0x000000ff83d05208 */ /* 0x000fe40000000000 */
[----:B------:R-:W-:-:S02]  /*3af0*/  FSEL R125, R207, RZ, P6 ;  /* 0x000000ffcf7d7208 */ /* 0x000fc40003000000 */
[----:B------:R-:W-:Y:S02]  /*3b00*/  @P5 LOP3.LUT P6, RZ, R155, 0xff00, RZ, 0xc0, !PT ;  /* 0x0000ff009bff5812 */ /* 0x000fe400078cc0ff */
        /* <DEDUP_REMOVED lines=21> */
[----:B------:R-:W-:Y:S01]  /*3c60*/  IMAD.MOV.U32 R129, RZ, RZ, 0x8 ;  /* 0x00000008ff817424 */ /* 0x000fe200078e00ff */
[----:B------:R-:W-:-:S02]  /*3c70*/  ISETP.NE.U32.AND P0, PT, RZ, c[0x0][0x258], PT ;  /* 0x00009600ff007a0c */ /* 0x000fc40003f05070 */
[----:B------:R-:W-:Y:S01]  /*3c80*/  LOP3.LUT R125, R125, R127, R210, 0xfe, !PT ;  /* 0x0000007f7d7d7212 */ /* 0x000fe200078efed2 */
[----:B------:R-:W-:Y:S01]  /*3c90*/  IMAD.WIDE.U32 R126, R134, R129, c[0x0][0x248] ;  /* 0x00009200867e7625 */ /* 0x000fe200078e0081 */
[----:B------:R-:W-:Y:S02]  /*3ca0*/  ISETP.NE.AND.EX P0, PT, RZ, c[0x0][0x25c], PT, P0 ;  /* 0x00009700ff007a0c */ /* 0x000fe40003f05300 */
[----:B------:R-:W-:-:S11]  /*3cb0*/  LOP3.LUT R124, R124, R209, RZ, 0xfc, !PT ;  /* 0x000000d17c7c7212 */ /* 0x000fd600078efcff */
        /* <DEDUP_REMOVED lines=9> */
.L_x_445:
        /* <DEDUP_REMOVED lines=19> */
.L_x_446:
[----:B-1----:R-:W-:Y:S02]  /*3e80*/  IADD3 R134, R134, 0x80, RZ ;  /* 0x0000008086867810 */ /* 0x002fe40007ffe0ff */
.L_x_444:
[----:B------:R-:W-:Y:S05]  /*3e90*/  BSYNC B0 ;  /* 0x0000000000007941 */ /* 0x000fea0003800000 */
.L_x_443:
        /* <DEDUP_REMOVED lines=10> */
[----:B------:R-:W-:Y:S01]  /*3f40*/  @P0 MOV R126, R168 ;  /* 0x000000a8007e0202 */ /* 0x000fe20000000f00 */
[----:B------:R-:W-:Y:S01]  /*3f50*/  FADD.FTZ R128, R181, -R128 ;  /* 0x80000080b5807221 */ /* 0x000fe20000010000 */
[----:B------:R-:W-:Y:S01]  /*3f60*/  @P0 SHF.R.U32.HI R210, RZ, 0x10, R169 ;  /* 0x00000010ffd20819 */ /* 0x000fe200000116a9 */
[----:B------:R-:W-:Y:S02]  /*3f70*/  FMUL.FTZ R124, R133, R124 ;  /* 0x0000007c857c7220 */ /* 0x000fe40000410000 */
        /* <DEDUP_REMOVED lines=68> */
.L_x_449:
        /* <DEDUP_REMOVED lines=19> */
.L_x_450:
[----:B-1----:R-:W-:Y:S02]  /*44f0*/  IADD3 R134, R134, 0x80, RZ ;  /* 0x0000008086867810 */ /* 0x002fe40007ffe0ff */
.L_x_448:
[----:B------:R-:W-:Y:S05]  /*4500*/  BSYNC B0 ;  /* 0x0000000000007941 */ /* 0x000fea0003800000 */
.L_x_447:
[----:B------:R-:W-:Y:S01]  /*4510*/  ISETP.GE.U32.AND P0, PT, R187, 0x280, PT ;  /* 0x00000280bb00780c */ /* 0x000fe20003f06070 */
[----:B------:R-:W-:-:S12]  /*4520*/  BSSY B0, `(.L_x_451) ;  /* 0x0000065000007945 */ /* 0x000fd80003800000 */
[----:B------:R-:W-:Y:S05]  /*4530*/  @!P0 BRA `(.L_x_452) ;  /* 0x0000063000008947 */ /* 0x000fea0003800000 */
[----:B------:R-:W-:Y:S02]  /*4540*/  ISETP.NE.U32.AND P5, PT, RZ, c[0x0][0x218], PT ;  /* 0x00008600ff007a0c */ /* 0x000fe40003fa5070 */
[----:B------:R-:W-:Y:S02]  /*4550*/  ISETP.NE.AND P0, PT, R3, RZ, PT ;  /* 0x000000ff0300720c */ /* 0x000fe40003f05270 */
[----:B------:R-:W-:Y:S02]  /*4560*/  ISETP.NE.AND.EX P5, PT, RZ, c[0x0][0x21c], PT, P5 ;  /* 0x00008700ff007a0c */ /* 0x000fe40003fa5350 */
[----:B------:R-:W-:Y:S02]  /*4570*/  FSEL R130, R178, RZ, !P0 ;  /* 0x000000ffb2827208 */ /* 0x000fe40004000000 */
[----:B------:R-:W-:-:S03]  /*4580*/  ISETP.NE.U32.AND P0, PT, RZ, c[0x0][0x258], PT ;  /* 0x00009600ff007a0c */ /* 0x000fc60003f05070 */
[-CC-:B0-----:R-:W-:Y:S01]  /*4590*/  FFMA.FTZ R125, R191, R179.reuse, R130.reuse ;  /* 0x000000b3bf7d7223 */ /* 0x181fe20000010082 */
[----:B------:R-:W-:Y:S01]  /*45a0*/  ISETP.NE.AND.EX P0, PT, RZ, c[0x0][0x25c], PT, P0 ;  /* 0x00009700ff007a0c */ /* 0x000fe20003f05300 */
        /* <DEDUP_REMOVED lines=8> */
[-CC-:B------:R-:W-:Y:S01]  /*4630*/  FFMA.FTZ R126, R192, R179.reuse, R130.reuse ;  /* 0x000000b3c07e7223 */ /* 0x180fe20000010082 */
[----:B------:R-:W-:Y:S01]  /*4640*/  @P5 HADD2.F32 R127, -RZ, R129.H0_H0 ;  /* 0x20000081ff7f5230 */ /* 0x000fe20000004100 */
[----:B------:R-:W-:-:S02]  /*4650*/  FFMA.FTZ R130, R196, R179, R130 ;  /* 0x000000b3c4827223 */ /* 0x000fc40000010082 */
[----:B------:R-:W-:Y:S01]  /*4660*/  @P5 FADD.FTZ R124, R124, R125 ;  /* 0x0000007d7c7c5221 */ /* 0x000fe20000010000 */
[----:B------:R-:W-:Y:S01]  /*4670*/  @P5 SHF.R.U64 R125, R166, 0x10, R167 ;  /* 0x00000010a67d5819 */ /* 0x000fe200000012a7 */
[----:B------:R-:W-:Y:S02]  /*4680*/  FADD.FTZ R126, R193, -R126 ;  /* 0x8000007ec17e7221 */ /* 0x000fe40000010000 */
[----:B------:R-:W-:Y:S02]  /*4690*/  FADD.FTZ R130, R197, -R130 ;  /* 0x80000082c5827221 */ /* 0x000fe40000010000 */
[----:B------:R-:W-:Y:S01]  /*46a0*/  @P5 HADD2.F32 R125, -RZ, R125.H0_H0 ;  /* 0x2000007dff7d5230 */ /* 0x000fe20000004100 */
[C---:B------:R-:W-:Y:S02]  /*46b0*/  FMUL.FTZ R126, R133.reuse, R126 ;  /* 0x0000007e857e7220 */ /* 0x040fe40000410000 */
[C---:B------:R-:W-:Y:S02]  /*46c0*/  FMUL.FTZ R128, R133.reuse, R128 ;  /* 0x0000008085807220 */ /* 0x040fe40000410000 */
[----:B------:R-:W-:Y:S01]  /*46d0*/  @P5 FADD.FTZ R126, R126, R125 ;  /* 0x0000007d7e7e5221 */ /* 0x000fe20000010000 */
[----:B------:R-:W-:Y:S01]  /*46e0*/  @P5 HADD2.F32 R125, -RZ, R131.H0_H0 ;  /* 0x20000083ff7d5230 */ /* 0x000fe20000004100 */
[----:B------:R-:W-:-:S02]  /*46f0*/  FMUL.FTZ R130, R133, R130 ;  /* 0x0000008285827220 */ /* 0x000fc40000410000 */
[----:B------:R-:W-:Y:S01]  /*4700*/  @P5 FADD.FTZ R128, R128, R127 ;  /* 0x0000007f80805221 */ /* 0x000fe20000010000 */
[----:B------:R-:W-:Y:S01]  /*4710*/  @P0 F2FP.PACK_AB R127, RZ, R124 ;  /* 0x0000007cff7f023e */ /* 0x000fe200000000ff */
[----:B------:R-:W-:Y:S01]  /*4720*/  @P5 FADD.FTZ R130, R130, R125 ;  /* 0x0000007d82825221 */ /* 0x000fe20000010000 */
[----:B------:R-:W-:Y:S01]  /*4730*/  @P0 F2FP.PACK_AB R129, RZ, R126 ;  /* 0x0000007eff81023e */ /* 0x000fe200000000ff */
[----:B------:R-:W-:Y:S01]  /*4740*/  FMUL.FTZ R179, R126, c[0x0][0x1e8] ;  /* 0x00007a007eb37a20 */ /* 0x000fe20000410000 */
[----:B------:R-:W-:Y:S01]  /*4750*/  @P0 PRMT R199, R127, 0x7610, R199 ;  /* 0x000076107fc70816 */ /* 0x000fe200000000c7 */
[----:B------:R-:W-:Y:S01]  /*4760*/  FMUL.FTZ R178, R130, c[0x0][0x1e8] ;  /* 0x00007a0082b27a20 */ /* 0x000fe20000410000 */
[----:B------:R-:W-:Y:S01]  /*4770*/  @P0 F2FP.PACK_AB R125, RZ, R128 ;  /* 0x00000080ff7d023e */ /* 0x000fe200000000ff */
[----:B------:R-:W-:Y:S01]  /*4780*/  FMUL.FTZ R206, R128, c[0x0][0x1e8] ;  /* 0x00007a0080ce7a20 */ /* 0x000fe20000410000 */
[----:B------:R-:W-:Y:S01]  /*4790*/  @P0 F2FP.PACK_AB R127, RZ, R130 ;  /* 0x00000082ff7f023e */ /* 0x000fe200000000ff */
[----:B------:R-:W-:Y:S01]  /*47a0*/  FMUL.FTZ R124, R124, c[0x0][0x1e8] ;  /* 0x00007a007c7c7a20 */ /* 0x000fe20000410000 */
[----:B------:R-:W-:Y:S01]  /*47b0*/  LOP3.LUT P5, RZ, R188, 0xff000000, RZ, 0xc0, !PT ;  /* 0xff000000bcff7812 */ /* 0x000fe200078ac0ff */
[----:B------:R-:W-:Y:S01]  /*47c0*/  IMAD.MOV.U32 R131, RZ, RZ, 0x8 ;  /* 0x00000008ff837424 */ /* 0x000fe200078e00ff */
        /* <DEDUP_REMOVED lines=8> */
[----:B------:R-:W0:Y:S01]  /*4850*/  F2F.F16.F32 R127, R127 ;  /* 0x0000007f007f7304 */ /* 0x000e220000200800 */
[----:B------:R-:W-:-:S04]  /*4860*/  LOP3.LUT P5, RZ, R188, 0xff0000, RZ, 0xc0, !PT ;  /* 0x00ff0000bcff7812 */ /* 0x000fc800078ac0ff */
[----:B------:R-:W-:Y:S02]  /*4870*/  FSEL R126, R206, RZ, P5 ;  /* 0x000000ffce7e7208 */ /* 0x000fe40002800000 */
[----:B------:R-:W-:Y:S01]  /*4880*/  LOP3.LUT P5, RZ, R188, 0xff, RZ, 0xc0, !PT ;  /* 0x000000ffbcff7812 */ /* 0x000fe200078ac0ff */
[----:B------:R-:W1:Y:S03]  /*4890*/  F2F.F16.F32 R125, R125 ;  /* 0x0000007d007d7304 */ /* 0x000e660000200800 */
[----:B------:R-:W-:Y:S02]  /*48a0*/  FSEL R130, R124, RZ, P5 ;  /* 0x000000ff7c827208 */ /* 0x000fe40002800000 */
[----:B------:R-:W-:-:S03]  /*48b0*/  @P0 LOP3.LUT P5, RZ, R189, 0xff, RZ, 0xc0, !PT ;  /* 0x000000ffbdff0812 */ /* 0x000fc600078ac0ff */
[----:B------:R-:W2:Y:S01]  /*48c0*/  F2F.F16.F32 R126, R126 ;  /* 0x0000007e007e7304 */ /* 0x000ea20000200800 */
[----:B------:R-:W-:Y:S01]  /*48d0*/  @P0 FSEL R133, R124, RZ, P5 ;  /* 0x000000ff7c850208 */ /* 0x000fe20002800000 */
[----:B0-----:R-:W-:Y:S01]  /*48e0*/  IMAD.U32 R127, R127, 0x10000, RZ ;  /* 0x000100007f7f7824 */ /* 0x001fe200078e00ff */
[----:B------:R-:W-:-:S04]  /*48f0*/  @P0 LOP3.LUT P5, RZ, R189, 0xff000000, RZ, 0xc0, !PT ;  /* 0xff000000bdff0812 */ /* 0x000fc800078ac0ff */
[----:B------:R-:W-:Y:S01]  /*4900*/  @P0 FSEL R178, R178, RZ, P5 ;  /* 0x000000ffb2b20208 */ /* 0x000fe20002800000 */
[----:B------:R-:W0:Y:S01]  /*4910*/  F2F.F16.F32 R129, R130 ;  /* 0x0000008200817304 */ /* 0x000e220000200800 */
        /* <DEDUP_REMOVED lines=15> */
.L_x_453:
[----:B------:R1:W-:Y:S01]  /*4a10*/  STG.E.64 [R128.64], R126 ;  /* 0x0000007e80007986 */ /* 0x0003e2000c101b04 */
[----:B------:R-:W-:Y:S02]  /*4a20*/  @P0 LOP3.LUT P5, RZ, R189, 0xff00, RZ, 0xc0, !PT ;  /* 0x0000ff00bdff0812 */ /* 0x000fe400078ac0ff */
[----:B------:R-:W-:Y:S02]  /*4a30*/  @P0 F2FP.PACK_AB R133, RZ, R133 ;  /* 0x00000085ff85023e */ /* 0x000fe400000000ff */
[----:B0-----:R-:W-:Y:S02]  /*4a40*/  @P0 FSEL R124, R179, RZ, P5 ;  /* 0x000000ffb37c0208 */ /* 0x001fe40002800000 */
[----:B------:R-:W-:Y:S02]  /*4a50*/  @P0 LOP3.LUT P5, RZ, R189, 0xff0000, RZ, 0xc0, !PT ;  /* 0x00ff0000bdff0812 */ /* 0x000fe400078ac0ff */
[----:B------:R-:W-:Y:S02]  /*4a60*/  @P0 F2FP.PACK_AB R178, RZ, R178 ;  /* 0x000000b2ffb2023e */ /* 0x000fe400000000ff */
[----:B------:R-:W-:-:S02]  /*4a70*/  @P0 FSEL R125, R206, RZ, P5 ;  /* 0x000000ffce7d0208 */ /* 0x000fc40002800000 */
[----:B------:R-:W-:Y:S02]  /*4a80*/  @P0 F2FP.PACK_AB R124, RZ, R124 ;  /* 0x0000007cff7c023e */ /* 0x000fe400000000ff */
[----:B------:R-:W-:Y:S02]  /*4a90*/  @P0 F2FP.PACK_AB R125, RZ, R125 ;  /* 0x0000007dff7d023e */ /* 0x000fe400000000ff */
        /* <DEDUP_REMOVED lines=13> */
.L_x_452:
[----:B-1----:R-:W-:Y:S05]  /*4b70*/  BSYNC B0 ;  /* 0x0000000000007941 */ /* 0x002fea0003800000 */
.L_x_451:
[----:B------:R-:W-:Y:S02]  /*4b80*/  IADD3 R2, R2, c[0x0][0x160], RZ ;  /* 0x0000580002027a10 */ /* 0x000fe40007ffe0ff */
[----:B------:R-:W-:Y:S02]  /*4b90*/  LOP3.LUT P5, RZ, R132, 0xff, RZ, 0xc0, !PT ;  /* 0x000000ff84ff7812 */ /* 0x000fe400078ac0ff */
[----:B------:R-:W-:Y:S02]  /*4ba0*/  ISETP.GE.AND P0, PT, R2, c[0x0][0x164], PT ;  /* 0x0000590002007a0c */ /* 0x000fe40003f06270 */
[----:B------:R-:W-:-:S11]  /*4bb0*/  SEL R132, RZ, 0x1, P5 ;  /* 0x00000001ff847807 */ /* 0x000fd60002800000 */
[----:B0-----:R-:W-:Y:S01]  /*4bc0*/  @P0 CALL.REL.NOINC `(.L_x_422) ;  /* 0x0000001000000944 */ /* 0x001fe20003c00000 */
[----:B------:R-:W-:Y:S05]  /*4bd0*/  BRA `(.L_x_454) ;  /* 0xffffbee000007947 */ /* 0x000fea000383ffff */
.L_x_422:
        /* <DEDUP_REMOVED lines=18> */
.L_x_456:
[----:B------:R-:W-:Y:S05]  /*4d00*/  BSYNC B0 ;  /* 0x0000000000007941 */ /* 0x000fea0003800000 */
.L_x_455:
        /* <DEDUP_REMOVED lines=12> */
.L_x_458:
[----:B------:R-:W-:Y:S05]  /*4dd0*/  BSYNC B0 ;  /* 0x0000000000007941 */ /* 0x000fea0003800000 */
.L_x_457:
        /* <DEDUP_REMOVED lines=12> */
.L_x_460:
[----:B------:R-:W-:Y:S05]  /*4ea0*/  BSYNC B0 ;  /* 0x0000000000007941 */ /* 0x000fea0003800000 */
.L_x_459:
        /* <DEDUP_REMOVED lines=12> */
.L_x_462:
[----:B------:R-:W-:Y:S05]  /*4f70*/  BSYNC B0 ;  /* 0x0000000000007941 */ /* 0x000fea0003800000 */
.L_x_461:
        /* <DEDUP_REMOVED lines=12> */
.L_x_433:
[----:B------:R-:W-:Y:S01]  /*5040*/  MOV R129, R207 ;  /* 0x000000cf00817202 */ /* 0x000fe20000000f00 */
[----:B------:R-:W-:Y:S01]  /*5050*/  IMAD.MOV.U32 R178, RZ, RZ, 0x10 ;  /* 0x00000010ffb27424 */ /* 0x000fe200078e00ff */
[----:B------:R-:W-:Y:S01]  /*5060*/  MOV R210, 0xffffffff ;  /* 0xffffffff00d27802 */ /* 0x000fe20000000f00 */
[----:B------:R-:W-:Y:S01]  /*5070*/  IMAD.MOV.U32 R209, RZ, RZ, 0x1f ;  /* 0x0000001fffd17424 */ /* 0x000fe200078e00ff */
[----:B------:R-:W-:-:S02]  /*5080*/  MOV R124, 0x50a0 ;  /* 0x000050a0007c7802 */ /* 0x000fc40000000f00 */
[----:B------:R-:W-:Y:S05]  /*5090*/  CALL.REL.NOINC `($__internal_16_$__cuda_sm70_shflsync_down_p) ;  /* 0x0000046000007944 */ /* 0x000fea0003c00000 */
[----:B-1----:R-:W-:Y:S01]  /*50a0*/  IMAD.MOV.U32 R128, RZ, RZ, R129 ;  /* 0x000000ffff807224 */ /* 0x002fe200078e0081 */
[----:B0-----:R-:W-:Y:S05]  /*50b0*/  BRA `(.L_x_463) ;  /* 0xffffd84000007947 */ /* 0x001fea000383ffff */
.L_x_434:
[----:B------:R-:W-:Y:S01]  /*50c0*/  HFMA2.MMA R178, -RZ, RZ, 0, 9.5367431640625e-07 ;  /* 0x00000010ffb27435 */ /* 0x000fe200000001ff */
[----:B------:R-:W-:Y:S01]  /*50d0*/  IMAD.MOV.U32 R129, RZ, RZ, R206 ;  /* 0x000000ffff817224 */ /* 0x000fe200078e00ce */
[----:B------:R-:W-:Y:S01]  /*50e0*/  MOV R124, 0x5120 ;  /* 0x00005120007c7802 */ /* 0x000fe20000000f00 */
[----:B------:R-:W-:-:S02]  /*50f0*/  IMAD.MOV.U32 R209, RZ, RZ, 0x1f ;  /* 0x0000001fffd17424 */ /* 0x000fc400078e00ff */
[----:B------:R-:W-:Y:S02]  /*5100*/  IMAD.MOV.U32 R210, RZ, RZ, -0x1 ;  /* 0xffffffffffd27424 */ /* 0x000fe400078e00ff */
[----:B01----:R-:W-:Y:S05]  /*5110*/  CALL.REL.NOINC `($__internal_16_$__cuda_sm70_shflsync_down_p) ;  /* 0x000003e000007944 */ /* 0x003fea0003c00000 */
[----:B------:R-:W-:Y:S01]  /*5120*/  FADD.FTZ R128, R128, R207 ;  /* 0x000000cf80807221 */ /* 0x000fe20000010000 */
[----:B0-----:R-:W-:Y:S01]  /*5130*/  MOV R178, 0x8 ;  /* 0x0000000800b27802 */ /* 0x001fe20000000f00 */
[----:B-1----:R-:W-:Y:S01]  /*5140*/  FADD.FTZ R206, R206, R129 ;  /* 0x00000081cece7221 */ /* 0x002fe20000010000 */
[----:B------:R-:W-:Y:S01]  /*5150*/  MOV R124, 0x51a0 ;  /* 0x000051a0007c7802 */ /* 0x000fe20000000f00 */
[----:B------:R-:W-:Y:S01]  /*5160*/  IMAD.MOV.U32 R209, RZ, RZ, 0x1f ;  /* 0x0000001fffd17424 */ /* 0x000fe200078e00ff */
[----:B------:R-:W-:Y:S01]  /*5170*/  MOV R129, R128 ;  /* 0x0000008000817202 */ /* 0x000fe20000000f00 */
[----:B------:R-:W-:Y:S02]  /*5180*/  IMAD.MOV.U32 R210, RZ, RZ, -0x1 ;  /* 0xffffffffffd27424 */ /* 0x000fe400078e00ff */
[----:B------:R-:W-:Y:S05]  /*5190*/  CALL.REL.NOINC `($__internal_16_$__cuda_sm70_shflsync_down_p) ;  /* 0x0000036000007944 */ /* 0x000fea0003c00000 */
[----:B0-----:R-:W-:Y:S01]  /*51a0*/  HFMA2.MMA R178, -RZ, RZ, 0, 4.76837158203125e-07 ;  /* 0x00000008ffb27435 */ /* 0x001fe200000001ff */
[----:B-1----:R-:W-:Y:S01]  /*51b0*/  IMAD.MOV.U32 R127, RZ, RZ, R129 ;  /* 0x000000ffff7f7224 */ /* 0x002fe200078e0081 */
[----:B------:R-:W-:Y:S01]  /*51c0*/  MOV R124, 0x5210 ;  /* 0x00005210007c7802 */ /* 0x000fe20000000f00 */
[----:B------:R-:W-:Y:S02]  /*51d0*/  IMAD.MOV.U32 R129, RZ, RZ, R206 ;  /* 0x000000ffff817224 */ /* 0x000fe400078e00ce */
[----:B------:R-:W-:-:S02]  /*51e0*/  IMAD.MOV.U32 R209, RZ, RZ, 0x1f ;  /* 0x0000001fffd17424 */ /* 0x000fc400078e00ff */
[----:B------:R-:W-:Y:S02]  /*51f0*/  IMAD.MOV.U32 R210, RZ, RZ, -0x1 ;  /* 0xffffffffffd27424 */ /* 0x000fe400078e00ff */
[----:B------:R-:W-:Y:S05]  /*5200*/  CALL.REL.NOINC `($__internal_16_$__cuda_sm70_shflsync_down_p) ;  /* 0x000002f000007944 */ /* 0x000fea0003c00000 */
        /* <DEDUP_REMOVED lines=8> */
[----:B0-----:R-:W-:Y:S01]  /*5290*/  HFMA2.MMA R178, -RZ, RZ, 0, 2.384185791015625e-07 ;  /* 0x00000004ffb27435 */ /* 0x001fe200000001ff */
        /* <DEDUP_REMOVED lines=14> */
[----:B0-----:R-:W-:Y:S01]  /*5380*/  HFMA2.MMA R178, -RZ, RZ, 0, 1.1920928955078125e-07 ;  /* 0x00000002ffb27435 */ /* 0x001fe200000001ff */
        /* <DEDUP_REMOVED lines=14> */
[----:B0-----:R-:W-:Y:S01]  /*5470*/  HFMA2.MMA R178, -RZ, RZ, 0, 5.9604644775390625e-08 ;  /* 0x00000001ffb27435 */ /* 0x001fe200000001ff */
[----:B-1----:R-:W-:Y:S01]  /*5480*/  IMAD.MOV.U32 R131, RZ, RZ, R129 ;  /* 0x000000ffff837224 */ /* 0x002fe200078e0081 */
[----:B------:R-:W-:Y:S01]  /*5490*/  MOV R124, 0x54e0 ;  /* 0x000054e0007c7802 */ /* 0x000fe20000000f00 */
[----:B------:R-:W-:Y:S02]  /*54a0*/  IMAD.MOV.U32 R129, RZ, RZ, R179 ;  /* 0x000000ffff817224 */ /* 0x000fe400078e00b3 */
[----:B------:R-:W-:-:S02]  /*54b0*/  IMAD.MOV.U32 R209, RZ, RZ, 0x1f ;  /* 0x0000001fffd17424 */ /* 0x000fc400078e00ff */
[----:B------:R-:W-:Y:S02]  /*54c0*/  IMAD.MOV.U32 R210, RZ, RZ, -0x1 ;  /* 0xffffffffffd27424 */ /* 0x000fe400078e00ff */
[----:B------:R-:W-:Y:S05]  /*54d0*/  CALL.REL.NOINC `($__internal_16_$__cuda_sm70_shflsync_down_p) ;  /* 0x0000002000007944 */ /* 0x000fea0003c00000 */
[----:B-1----:R-:W-:Y:S01]  /*54e0*/  MOV R206, R129 ;  /* 0x0000008100ce7202 */ /* 0x002fe20000000f00 */
[----:B0-----:R-:W-:Y:S05]  /*54f0*/  BRA `(.L_x_464) ;  /* 0xffffd52000007947 */ /* 0x001fea000383ffff */
        .weak           $__internal_16_$__cuda_sm70_shflsync_down_p
        .type           $__internal_16_$__cuda_sm70_shflsync_down_p,@function
        .size           $__internal_16_$__cuda_sm70_shflsync_down_p,(.L_x_2763 - $__internal_16_$__cuda_sm70_shflsync_down_p)
$__internal_16_$__cuda_sm70_shflsync_down_p:
[----:B------:R-:W-:Y:S01]  /*5500*/  IMAD.MOV.U32 R125, RZ, RZ, 0x0 ;  /* 0x00000000ff7d7424 */ /* 0x000fe200078e00ff */
[----:B------:R-:W-:Y:S04]  /*5510*/  WARPSYNC R210 ;  /* 0x000000d200007348 */ /* 0x000fe80003800000 */
[----:B------:R0:W1:Y:S01]  /*5520*/  SHFL.DOWN PT, R129, R129, R178, R209 ;  /* 0x080000b281817389 */ /* 0x00006200000e00d1 */
[----:B------:R-:W-:Y:S05]  /*5530*/  RET.REL.NODEC R124 `(_ZN10layer_norm31ln_parallel_residual_bwd_kernelINS_13Kernel_traitsI6__halfS2_S2_S2_fjLj2560ELj1ELj1ELj4ELj8ENS_18Kernel_traits_baseILj2560ES2_S2_S2_S2_fjLj128EEEEELb1ELb0ELb0EEEvNS_9BwdParamsE) ;  /* 0xffffaac07c007950 */ /* 0x000fea0003c3ffff */
.L_x_465:
        /* <DEDUP_REMOVED lines=12> */
.L_x_2763:


//--------------------- .text._ZN10layer_norm31ln_parallel_residual_bwd_kernelINS_13Kernel_traitsI6__halfS2_S2_S2_fjLj2560ELj1ELj1ELj4ELj8ENS_18Kernel_traits_baseILj2560ES2_S2_S2_S2_fjLj128EEEEELb1ELb0ELb1EEEvNS_9BwdParamsE --------------------------
	.section	.text._ZN10layer_norm31ln_parallel_residual_bwd_kernelINS_13Kernel_traitsI6__halfS2_S2_S2_fjLj2560ELj1ELj1ELj4ELj8ENS_18Kernel_traits_baseILj2560ES2_S2_S2_S2_fjLj128EEEEELb1ELb0ELb1EEEvNS_9BwdParamsE,"ax",@progbits
	.sectioninfo	@"SHI_REGISTERS=222"
	.align	128
        .global         _ZN10layer_norm31ln_parallel_residual_bwd_kernelINS_13Kernel_traitsI6__halfS2_S2_S2_fjLj2560ELj1ELj1ELj4ELj8ENS_18Kernel_traits_baseILj2560ES2_S2_S2_S2_fjLj128EEEEELb1ELb0ELb1EEEvNS_9BwdParamsE
        .type           _ZN10layer_norm31ln_parallel_residual_bwd_kernelINS_13Kernel_traitsI6__halfS2_S2_S2_fjLj2560ELj1ELj1ELj4ELj8ENS_18Kernel_traits_baseILj2560ES2_S2_S2_S2_fjLj128EEEEELb1ELb0ELb1EEEvNS_9BwdParamsE,@function
        .size           _ZN10layer_norm31ln_parallel_residual_bwd_kernelINS_13Kernel_traitsI6__halfS2_S2_S2_fjLj2560ELj1ELj1ELj4ELj8ENS_18Kernel_traits_baseILj2560ES2_S2_S2_S2_fjLj128EEEEELb1ELb0ELb1EEEvNS_9BwdParamsE,(.L_x_2764 - _ZN10layer_norm31ln_parallel_residual_bwd_kernelINS_13Kernel_traitsI6__halfS2_S2_S2_fjLj2560ELj1ELj1ELj4ELj8ENS_18Kernel_traits_baseILj2560ES2_S2_S2_S2_fjLj128EEEEELb1ELb0ELb1EEEvNS_9BwdParamsE)
        .other          _ZN10layer_norm31ln_parallel_residual_bwd_kernelINS_13Kernel_traitsI6__halfS2_S2_S2_fjLj2560ELj1ELj1ELj4ELj8ENS_18Kernel_traits_baseILj2560ES2_S2_S2_S2_fjLj128EEEEELb1ELb0ELb1EEEvNS_9BwdParamsE,@"STO_CUDA_ENTRY STV_DEFAULT"
_ZN10layer_norm31ln_parallel_residual_bwd_kernelINS_13Kernel_traitsI6__halfS2_S2_S2_fjLj2560ELj1ELj1ELj4ELj8ENS_18Kernel_traits_baseILj2560ES2_S2_S2_S2_fjLj128EEEEELb1ELb0ELb1EEEvNS_9BwdParamsE:
.text._ZN10layer_norm31ln_parallel_residual_bwd_kernelINS_13Kernel_traitsI6__halfS2_S2_S2_fjLj2560ELj1ELj1ELj4ELj8ENS_18Kernel_traits_baseILj2560ES2_S2_S2_S2_fjLj128EEEEELb1ELb0ELb1EEEvNS_9BwdParamsE:
        /* <DEDUP_REMOVED lines=48> */
.L_x_466:
        /* <DEDUP_REMOVED lines=58> */
[----:B------:R-:W-:-:S02]  /*06a0*/  MOV R152, RZ ;  /* 0x000000ff00987202 */ /* 0x000fc40000000f00 */
        /* <DEDUP_REMOVED lines=60> */
.L_x_481:
[----:B------:R-:W-:Y:S01]  /*0a70*/  IMAD R56, R89, c[0x0][0x168], RZ ;  /* 0x00005a0059387a24 */ /* 0x000fe200078e02ff */
[----:B------:R-:W-:Y:S01]  /*0a80*/  LOP3.LUT R58, R49, 0x7f, RZ, 0xc0, !PT ;  /* 0x0000007f313a7812 */ /* 0x000fe200078ec0ff */
[----:B------:R-:W-:-:S03]  /*0a90*/  IMAD.MOV.U32 R142, RZ, RZ, 0x8 ;  /* 0x00000008ff8e7424 */ /* 0x000fc600078e00ff */
[----:B------:R-:W-:-:S04]  /*0aa0*/  SHF.R.S32.HI R57, RZ, 0x1f, R56 ;  /* 0x0000001fff397819 */ /* 0x000fc80000011438 */
[----:B------:R-:W-:-:S04]  /*0ab0*/  LEA.HI R57, R57, R56, RZ, 0x2 ;  /* 0x0000003839397211 */ /* 0x000fc800078f10ff */
[----:B------:R-:W-:-:S04]  /*0ac0*/  LEA.HI.SX32 R139, R57, R58, 0x1e ;  /* 0x0000003a398b7211 */ /* 0x000fc800078ff2ff */
[----:B------:R-:W-:Y:S01]  /*0ad0*/  SHF.R.U32.HI R180, RZ, 0x1d, R139 ;  /* 0x0000001dffb47819 */ /* 0x000fe2000001168b */
[C---:B------:R-:W-:Y:S01]  /*0ae0*/  IMAD.SHL.U32 R179, R139.reuse, 0x8, RZ ;  /* 0x000000088bb37824 */ /* 0x040fe200078e00ff */
[----:B------:R-:W-:Y:S01]  /*0af0*/  MOV R202, 0x4 ;  /* 0x0000000400ca7802 */ /* 0x000fe20000000f00 */
[----:B------:R-:W-:-:S03]  /*0b00*/  IMAD.WIDE.U32 R130, R139, R142, c[0x0][0x208] ;  /* 0x000082008b827625 */ /* 0x000fc600078e008e */
[----:B------:R-:W-:Y:S01]  /*0b10*/  IADD3 R134, P0, R179, c[0x0][0x188], RZ ;  /* 0x00006200b3867a10 */ /* 0x000fe20007f1e0ff */
[----:B------:R-:W-:Y:S02]  /*0b20*/  IMAD.WIDE.U32 R120, R139, R142, c[0x0][0x210] ;  /* 0x000084008b787625 */ /* 0x000fe400078e008e */
[----:B------:R-:W2:Y:S01]  /*0b30*/  LDG.E.64 R130, [R130.64] ;  /* 0x0000000482827981 */ /* 0x000ea2000c1e1b00 */
[----:B------:R-:W-:Y:S01]  /*0b40*/  IADD3.X R135, R180, c[0x0][0x18c], RZ, P0, !PT ;  /* 0x00006300b4877a10 */ /* 0x000fe200007fe4ff */
[CC--:B------:R-:W-:Y:S02]  /*0b50*/  IMAD.WIDE R56, R89.reuse, R202.reuse, c[0x0][0x1a0] ;  /* 0x0000680059387625 */ /* 0x0c0fe400078e02ca */
[----:B------:R-:W3:Y:S04]  /*0b60*/  LDG.E.64 R120, [R120.64] ;  /* 0x0000000478787981 */ /* 0x000ee8000c1e1b00 */
[----:B------:R-:W4:Y:S01]  /*0b70*/  LDG.E.64 R134, [R134.64] ;  /* 0x0000000486867981 */ /* 0x000f22000c1e1b00 */
[----:B------:R-:W-:-:S03]  /*0b80*/  IMAD.WIDE R202, R89, R202, c[0x0][0x1a8] ;  /* 0x00006a0059ca7625 */ /* 0x000fc600078e02ca */
[----:B------:R0:W4:Y:S01]  /*0b90*/  LDG.E R204, [R56.64] ;  /* 0x0000000438cc7981 */ /* 0x000122000c1e1900 */
[----:B------:R-:W-:-:S03]  /*0ba0*/  IADD3 R157, R139, 0x80, RZ ;  /* 0x000000808b9d7810 */ /* 0x000fc60007ffe0ff */
[----:B------:R1:W4:Y:S02]  /*0bb0*/  LDG.E R202, [R202.64] ;  /* 0x00000004caca7981 */ /* 0x000324000c1e1900 */
        /* <DEDUP_REMOVED lines=19> */
[----:B------:R-:W-:-:S04]  /*0cf0*/  IADD3 R209, R139, 0x180, RZ ;  /* 0x000001808bd17810 */ /* 0x000fc80007ffe0ff */
[----:B------:R-:W-:Y:S02]  /*0d00*/  SHF.L.U32 R185, R209, 0x3, RZ ;  /* 0x00000003d1b97819 */ /* 0x000fe400000006ff */
[----:B------:R-:W-:Y:S02]  /*0d10*/  SHF.R.U32.HI R186, RZ, 0x1d, R209 ;  /* 0x0000001dffba7819 */ /* 0x000fe400000116d1 */
[----:B------:R-:W-:-:S04]  /*0d20*/  IADD3 R132, P0, R185, c[0x0][0x188], RZ ;  /* 0x00006200b9847a10 */ /* 0x000fc80007f1e0ff */
[----:B------:R-:W-:Y:S01]  /*0d30*/  IADD3.X R133, R186, c[0x0][0x18c], RZ, P0, !PT ;  /* 0x00006300ba857a10 */ /* 0x000fe200007fe4ff */
[----:B------:R-:W-:-:S05]  /*0d40*/  IMAD.WIDE.U32 R58, R209, R142, c[0x0][0x210] ;  /* 0x00008400d13a7625 */ /* 0x000fca00078e008e */
[----:B------:R-:W4:Y:S01]  /*0d50*/  LDG.E.64 R132, [R132.64] ;  /* 0x0000000484847981 */ /* 0x000f22000c1e1b00 */
[----:B------:R-:W-:-:S03]  /*0d60*/  IMAD.WIDE.U32 R122, R209, R142, c[0x0][0x208] ;  /* 0x00008200d17a7625 */ /* 0x000fc600078e008e */
[----:B------:R-:W4:Y:S04]  /*0d70*/  LDG.E.64 R58, [R58.64] ;  /* 0x000000043a3a7981 */ /* 0x000f28000c1e1b00 */
[----:B------:R-:W4:Y:S01]  /*0d80*/  LDG.E.64 R122, [R122.64] ;  /* 0x000000047a7a7981 */ /* 0x000f22000c1e1b00 */
[----:B------:R-:W-:Y:S02]  /*0d90*/  IADD3 R211, R139, 0x200, RZ ;  /* 0x000002008bd37810 */ /* 0x000fe40007ffe0ff */
[----:B------:R-:W-:Y:S02]  /*0da0*/  ISETP.NE.U32.AND P1, PT, RZ, c[0x0][0x250], PT ;  /* 0x00009400ff007a0c */ /* 0x000fe40003f25070 */
[----:B------:R-:W-:Y:S01]  /*0db0*/  ISETP.NE.U32.AND P2, PT, RZ, c[0x0][0x218], PT ;  /* 0x00008600ff007a0c */ /* 0x000fe20003f45070 */
[----:B------:R-:W-:Y:S01]  /*0dc0*/  IMAD.SHL.U32 R201, R211, 0x8, RZ ;  /* 0x00000008d3c97824 */ /* 0x000fe200078e00ff */
[----:B------:R-:W-:-:S02]  /*0dd0*/  ISETP.NE.AND.EX P1, PT, RZ, c[0x0][0x254], PT, P1 ;  /* 0x00009500ff007a0c */ /* 0x000fc40003f25310 */
[----:B------:R-:W-:Y:S02]  /*0de0*/  ISETP.NE.AND.EX P2, PT, RZ, c[0x0][0x21c], PT, P2 ;  /* 0x00008700ff007a0c */ /* 0x000fe40003f45320 */
[----:B------:R-:W-:Y:S02]  /*0df0*/  SHF.R.U32.HI R200, RZ, 0x1d, R211 ;  /* 0x0000001dffc87819 */ /* 0x000fe400000116d3 */
[----:B------:R-:W-:Y:S01]  /*0e00*/  IADD3 R126, P0, R201, c[0x0][0x188], RZ ;  /* 0x00006200c97e7a10 */ /* 0x000fe20007f1e0ff */
[----:B------:R-:W-:-:S03]  /*0e10*/  IMAD.SHL.U32 R143, R139, 0x4, RZ ;  /* 0x000000048b8f7824 */ /* 0x000fc600078e00ff */
[----:B------:R-:W-:Y:S02]  /*0e20*/  IADD3.X R127, R200, c[0x0][0x18c], RZ, P0, !PT ;  /* 0x00006300c87f7a10 */ /* 0x000fe400007fe4ff */
[----:B------:R-:W-:Y:S02]  /*0e30*/  SHF.R.U32.HI R156, RZ, 0x1e, R139 ;  /* 0x0000001eff9c7819 */ /* 0x000fe4000001168b */
[----:B------:R-:W-:Y:S02]  /*0e40*/  @P1 IADD3 R150, P3, R143, c[0x0][0x198], RZ ;  /* 0x000066008f961a10 */ /* 0x000fe40007f7e0ff */
[----:B------:R-:W4:Y:S01]  /*0e50*/  LDG.E.64 R126, [R126.64] ;  /* 0x000000047e7e7981 */ /* 0x000f22000c1e1b00 */
[----:B------:R-:W-:Y:S01]  /*0e60*/  @P2 LEA R154, P0, R139, c[0x0][0x218], 0x3 ;  /* 0x000086008b9a2a11 */ /* 0x000fe200078018ff */
[----:B0-----:R-:W-:Y:S01]  /*0e70*/  IMAD.WIDE.U32 R56, R211, R142, c[0x0][0x210] ;  /* 0x00008400d3387625 */ /* 0x001fe200078e008e */
[----:B------:R-:W-:Y:S02]  /*0e80*/  @P1 IADD3.X R151, R156, c[0x0][0x19c], RZ, P3, !PT ;  /* 0x000067009c971a10 */ /* 0x000fe40001ffe4ff */
[----:B------:R-:W-:-:S02]  /*0e90*/  @P2 LEA.HI.X R155, R139, c[0x0][0x21c], RZ, 0x3, P0 ;  /* 0x000087008b9b2a11 */ /* 0x000fc400000f1cff */
[----:B------:R-:W-:Y:S01]  /*0ea0*/  LOP3.LUT P3, RZ, R138, 0xff, RZ, 0xc0, !PT ;  /* 0x000000ff8aff7812 */ /* 0x000fe2000786c0ff */
[----:B------:R-:W-:Y:S01]  /*0eb0*/  IMAD.WIDE.U32 R138, R211, R142, c[0x0][0x208] ;  /* 0x00008200d38a7625 */ /* 0x000fe200078e008e */
[----:B------:R-:W4:Y:S01]  /*0ec0*/  LDG.E.64 R56, [R56.64] ;  /* 0x0000000438387981 */ /* 0x000f22000c1e1b00 */
[----:B------:R-:W-:-:S03]  /*0ed0*/  @P2 LEA R148, P0, R157, c[0x0][0x218], 0x3 ;  /* 0x000086009d942a11 */ /* 0x000fc600078018ff */
[----:B------:R0:W5:Y:S04]  /*0ee0*/  @P1 LDG.E R187, [R150.64] ;  /* 0x0000000496bb1981 */ /* 0x000168000c1e1900 */
[----:B------:R-:W4:Y:S01]  /*0ef0*/  LDG.E.64 R138, [R138.64] ;  /* 0x000000048a8a7981 */ /* 0x000f22000c1e1b00 */
[C---:B------:R-:W-:Y:S02]  /*0f00*/  @P2 LEA.HI.X R149, R157.reuse, c[0x0][0x21c], RZ, 0x3, P0 ;  /* 0x000087009d952a11 */ /* 0x040fe400000f1cff */
[----:B------:R-:W-:Y:S01]  /*0f10*/  SHF.L.U32 R205, R157, 0x2, RZ ;  /* 0x000000029dcd7819 */ /* 0x000fe200000006ff */
[----:B------:R-:W-:Y:S01]  /*0f20*/  IMAD.SHL.U32 R210, R209, 0x4, RZ ;  /* 0x00000004d1d27824 */ /* 0x000fe200078e00ff */
[C---:B------:R-:W-:Y:S01]  /*0f30*/  @P2 LEA R146, P4, R159.reuse, c[0x0][0x218], 0x3 ;  /* 0x000086009f922a11 */ /* 0x040fe200078818ff */
[----:B------:R-:W-:Y:S01]  /*0f40*/  IMAD.SHL.U32 R207, R159, 0x4, RZ ;  /* 0x000000049fcf7824 */ /* 0x000fe200078e00ff */
[----:B0-----:R-:W-:Y:S01]  /*0f50*/  IADD3 R150, P0, R143, c[0x0][0x190], RZ ;  /* 0x000064008f967a10 */ /* 0x001fe20007f1e0ff */
[----:B------:R0:W5:Y:S01]  /*0f60*/  @P2 LDG.E.64 R114, [R154.64] ;  /* 0x000000049a722981 */ /* 0x000162000c1e1b00 */
[----:B------:R-:W-:-:S02]  /*0f70*/  @P2 LEA R142, P6, R211, c[0x0][0x218], 0x3 ;  /* 0x00008600d38e2a11 */ /* 0x000fc400078c18ff */
[----:B------:R-:W-:Y:S01]  /*0f80*/  IADD3.X R151, R156, c[0x0][0x194], RZ, P0, !PT ;  /* 0x000065009c977a10 */ /* 0x000fe200007fe4ff */
[----:B------:R0:W5:Y:S01]  /*0f90*/  @P2 LDG.E.64 R116, [R148.64] ;  /* 0x0000000494742981 */ /* 0x000162000c1e1b00 */
[----:B------:R-:W-:Y:S02]  /*0fa0*/  @P2 LEA R144, P5, R209, c[0x0][0x218], 0x3 ;  /* 0x00008600d1902a11 */ /* 0x000fe400078a18ff */
[----:B------:R-:W-:Y:S01]  /*0fb0*/  SHF.R.U32.HI R206, RZ, 0x1e, R157 ;  /* 0x0000001effce7819 */ /* 0x000fe2000001169d */
[----:B-1----:R1:W5:Y:S01]  /*0fc0*/  LDG.E R203, [R150.64] ;  /* 0x0000000496cb7981 */ /* 0x002362000c1e1900 */
[----:B------:R-:W-:Y:S02]  /*0fd0*/  @P1 IADD3 R158, P0, R205, c[0x0][0x198], RZ ;  /* 0x00006600cd9e1a10 */ /* 0x000fe40007f1e0ff */
[----:B------:R-:W-:Y:S02]  /*0fe0*/  @P2 LEA.HI.X R143, R211, c[0x0][0x21c], RZ, 0x3, P6 ;  /* 0x00008700d38f2a11 */ /* 0x000fe400030f1cff */
[----:B------:R-:W-:-:S02]  /*0ff0*/  @P2 LEA.HI.X R147, R159, c[0x0][0x21c], RZ, 0x3, P4 ;  /* 0x000087009f932a11 */ /* 0x000fc400020f1cff */
[----:B------:R-:W-:Y:S01]  /*1000*/  SHF.R.U32.HI R208, RZ, 0x1e, R159 ;  /* 0x0000001effd07819 */ /* 0x000fe2000001169f */
[----:B------:R1:W5:Y:S01]  /*1010*/  @P2 LDG.E.64 R118, [R142.64] ;  /* 0x000000048e762981 */ /* 0x000362000c1e1b00 */
[----:B------:R-:W-:Y:S02]  /*1020*/  @P2 LEA.HI.X R145, R209, c[0x0][0x21c], RZ, 0x3, P5 ;  /* 0x00008700d1912a11 */ /* 0x000fe400028f1cff */
[----:B------:R-:W-:Y:S01]  /*1030*/  @P1 IADD3.X R159, R206, c[0x0][0x19c], RZ, P0, !PT ;  /* 0x00006700ce9f1a10 */ /* 0x000fe200007fe4ff */
[----:B------:R1:W5:Y:S01]  /*1040*/  @P2 LDG.E.64 R112, [R146.64] ;  /* 0x0000000492702981 */ /* 0x000362000c1e1b00 */
[----:B------:R-:W-:Y:S02]  /*1050*/  SHF.R.U32.HI R209, RZ, 0x1e, R209 ;  /* 0x0000001effd17819 */ /* 0x000fe400000116d1 */
[----:B0-----:R-:W-:Y:S01]  /*1060*/  @P1 IADD3 R154, P0, R210, c[0x0][0x198], RZ ;  /* 0x00006600d29a1a10 */ /* 0x001fe20007f1e0ff */
[----:B------:R-:W-:Y:S01]  /*1070*/  ULDC.U8 UR6, c[0x0][0x1f0] ;  /* 0x00007c0000067ab9 */ /* 0x000fe20000000000 */
[----:B------:R-:W-:Y:S01]  /*1080*/  @P1 IADD3 R156, P4, R207, c[0x0][0x198], RZ ;  /* 0x00006600cf9c1a10 */ /* 0x000fe20007f9e0ff */
[----:B------:R0:W5:Y:S01]  /*1090*/  @P2 LDG.E.64 R110, [R144.64] ;  /* 0x00000004906e2981 */ /* 0x000162000c1e1b00 */
[----:B-1----:R-:W-:-:S02]  /*10a0*/  SHF.L.U32 R143, R211, 0x2, RZ ;  /* 0x00000002d38f7819 */ /* 0x002fc400000006ff */
[----:B------:R-:W-:Y:S01]  /*10b0*/  @P1 IADD3.X R155, R209, c[0x0][0x19c], RZ, P0, !PT ;  /* 0x00006700d19b1a10 */ /* 0x000fe200007fe4ff */
[----:B------:R1:W5:Y:S01]  /*10c0*/  @P1 LDG.E R188, [R158.64] ;  /* 0x000000049ebc1981 */ /* 0x000362000c1e1900 */
[----:B------:R-:W-:Y:S02]  /*10d0*/  @P1 IADD3.X R157, R208, c[0x0][0x19c], RZ, P4, !PT ;  /* 0x00006700d09d1a10 */ /* 0x000fe400027fe4ff */
[----:B------:R-:W-:Y:S01]  /*10e0*/  IADD3 R146, P0, R205, c[0x0][0x190], RZ ;  /* 0x00006400cd927a10 */ /* 0x000fe20007f1e0ff */
[----:B------:R0:W5:Y:S01]  /*10f0*/  @P1 LDG.E R190, [R154.64] ;  /* 0x000000049abe1981 */ /* 0x000162000c1e1900 */
[----:B------:R-:W-:Y:S02]  /*1100*/  SHF.R.U32.HI R211, RZ, 0x1e, R211 ;  /* 0x0000001effd37819 */ /* 0x000fe400000116d3 */
[----:B------:R-:W-:Y:S01]  /*1110*/  @P1 IADD3 R148, P4, R143, c[0x0][0x198], RZ ;  /* 0x000066008f941a10 */ /* 0x000fe20007f9e0ff */
[----:B------:R0:W5:Y:S01]  /*1120*/  @P1 LDG.E R189, [R156.64] ;  /* 0x000000049cbd1981 */ /* 0x000162000c1e1900 */
[----:B------:R-:W-:-:S02]  /*1130*/  IADD3 R142, P5, R210, c[0x0][0x190], RZ ;  /* 0x00006400d28e7a10 */ /* 0x000fc40007fbe0ff */
[----:B------:R-:W-:Y:S02]  /*1140*/  IADD3.X R147, R206, c[0x0][0x194], RZ, P0, !PT ;  /* 0x00006500ce937a10 */ /* 0x000fe400007fe4ff */
[----:B------:R-:W-:Y:S02]  /*1150*/  @P1 IADD3.X R149, R211, c[0x0][0x19c], RZ, P4, !PT ;  /* 0x00006700d3951a10 */ /* 0x000fe400027fe4ff */
[----:B------:R-:W-:Y:S01]  /*1160*/  IADD3 R150, P0, R143, c[0x0][0x190], RZ ;  /* 0x000064008f967a10 */ /* 0x000fe20007f1e0ff */
[----:B------:R2:W5:Y:S01]  /*1170*/  LDG.E R146, [R146.64] ;  /* 0x0000000492927981 */ /* 0x000562000c1e1900 */
[----:B------:R-:W-:Y:S02]  /*1180*/  IADD3.X R143, R209, c[0x0][0x194], RZ, P5, !PT ;  /* 0x00006500d18f7a10 */ /* 0x000fe40002ffe4ff */
[----:B------:R-:W-:Y:S01]  /*1190*/  IADD3.X R151, R211, c[0x0][0x194], RZ, P0, !PT ;  /* 0x00006500d3977a10 */ /* 0x000fe200007fe4ff */
[----:B------:R1:W5:Y:S01]  /*11a0*/  @P1 LDG.E R191, [R148.64] ;  /* 0x0000000494bf1981 */ /* 0x000362000c1e1900 */
[----:B------:R-:W-:-:S02]  /*11b0*/  ISETP.NE.AND P0, PT, RZ, UR6, PT ;  /* 0x00000006ff007c0c */ /* 0x000fc4000bf05270 */
[----:B0-----:R-:W-:Y:S01]  /*11c0*/  IADD3 R144, P4, R207, c[0x0][0x190], RZ ;  /* 0x00006400cf907a10 */ /* 0x001fe20007f9e0ff */
[----:B------:R3:W5:Y:S03]  /*11d0*/  LDG.E R154, [R142.64] ;  /* 0x000000048e9a7981 */ /* 0x000766000c1e1900 */
[----:B------:R-:W-:Y:S01]  /*11e0*/  IADD3.X R145, R208, c[0x0][0x194], RZ, P4, !PT ;  /* 0x00006500d0917a10 */ /* 0x000fe200027fe4ff */
[----:B------:R0:W5:Y:S04]  /*11f0*/  LDG.E R150, [R150.64] ;  /* 0x0000000496967981 */ /* 0x000168000c1e1900 */
[----:B------:R0:W5:Y:S01]  /*1200*/  LDG.E R144, [R144.64] ;  /* 0x0000000490907981 */ /* 0x000162000c1e1900 */
[--C-:B--2---:R-:W-:Y:S01]  /*1210*/  IMAD.MOV.U32 R147, RZ, RZ, R131.reuse ;  /* 0x000000ffff937224 */ /* 0x104fe200078e0083 */
[----:B-1----:R-:W-:-:S02]  /*1220*/  SHF.R.U32.HI R158, RZ, 0x10, R131 ;  /* 0x00000010ff9e7819 */ /* 0x002fc40000011683 */
[----:B---3--:R-:W-:Y:S01]  /*1230*/  SHF.R.U64 R142, R120, 0x10, R121 ;  /* 0x00000010788e7819 */ /* 0x008fe20000001279 */
[----:B----4-:R-:W-:Y:S01]  /*1240*/  IMAD.MOV.U32 R155, RZ, RZ, R134 ;  /* 0x000000ffff9b7224 */ /* 0x010fe200078e0086 */
[--C-:B------:R-:W-:Y:S01]  /*1250*/  SHF.R.U64 R156, R134, 0x10, R135.reuse ;  /* 0x00000010869c7819 */ /* 0x100fe20000001287 */
[--C-:B------:R-:W-:Y:S01]  /*1260*/  IMAD.MOV.U32 R149, RZ, RZ, R135.reuse ;  /* 0x000000ffff957224 */ /* 0x100fe200078e0087 */
[----:B------:R-:W-:Y:S02]  /*1270*/  SHF.R.U32.HI R157, RZ, 0x10, R135 ;  /* 0x00000010ff9d7819 */ /* 0x000fe40000011687 */
[----:B------:R-:W-:Y:S02]  /*1280*/  MOV R134, R130 ;  /* 0x0000008200867202 */ /* 0x000fe40000000f00 */
[----:B------:R-:W-:Y:S01]  /*1290*/  SHF.R.U64 R135, R130, 0x10, R131 ;  /* 0x0000001082877819 */ /* 0x000fe20000001283 */
[----:B------:R-:W-:Y:S01]  /*12a0*/  IMAD.MOV.U32 R130, RZ, RZ, R120 ;  /* 0x000000ffff827224 */ /* 0x000fe200078e0078 */
[----:B------:R-:W-:Y:S01]  /*12b0*/  FSEL R120, R204, RZ, !P0 ;  /* 0x000000ffcc787208 */ /* 0x000fe20004000000 */
[----:B------:R-:W-:Y:S01]  /*12c0*/  HADD2.F32 R155, -RZ, R155.H0_H0 ;  /* 0x2000009bff9b7230 */ /* 0x000fe20000004100 */
[----:B------:R-:W-:-:S02]  /*12d0*/  MOV R131, R121 ;  /* 0x0000007900837202 */ /* 0x000fc40000000f00 */
[----:B0-----:R-:W-:Y:S01]  /*12e0*/  SHF.R.U32.HI R151, RZ, 0x10, R121 ;  /* 0x00000010ff977819 */ /* 0x001fe20000011679 */
[----:B------:R-:W-:Y:S02]  /*12f0*/  HADD2.F32 R121, -RZ, R134.H0_H0 ;  /* 0x20000086ff797230 */ /* 0x000fe40000004100 */
[----:B------:R-:W-:Y:S01]  /*1300*/  HADD2.F32 R134, -RZ, R135.H0_H0 ;  /* 0x20000087ff867230 */ /* 0x000fe20000004100 */
[----:B------:R-:W-:Y:S01]  /*1310*/  FADD.FTZ R135, -R120, R155 ;  /* 0x0000009b78877221 */ /* 0x000fe20000010100 */
[----:B------:R-:W-:Y:S02]  /*1320*/  HADD2.F32 R143, -RZ, R130.H0_H0 ;  /* 0x20000082ff8f7230 */ /* 0x000fe40000004100 */
[----:B------:R-:W-:Y:S01]  /*1330*/  HADD2.F32 R145, -RZ, R156.H0_H0 ;  /* 0x2000009cff917230 */ /* 0x000fe20000004100 */
[----:B------:R-:W-:Y:S01]  /*1340*/  FMUL.FTZ R135, R202, R135 ;  /* 0x00000087ca877220 */ /* 0x000fe20000410000 */
[----:B------:R-:W-:Y:S01]  /*1350*/  HADD2.F32 R130, -RZ, R142.H0_H0 ;  /* 0x2000008eff827230 */ /* 0x000fe20000004100 */
[----:B------:R-:W-:Y:S01]  /*1360*/  FMUL.FTZ R156, R100, R143 ;  /* 0x0000008f649c7220 */ /* 0x000fe20000410000 */
[----:B------:R-:W-:Y:S01]  /*1370*/  HADD2.F32 R149, -RZ, R149.H0_H0 ;  /* 0x20000095ff957230 */ /* 0x000fe20000004100 */
[----:B------:R-:W-:-:S02]  /*1380*/  FADD.FTZ R88, R121, R88 ;  /* 0x0000005879587221 */ /* 0x000fc40000010000 */
[----:B------:R-:W-:Y:S02]  /*1390*/  FADD.FTZ R145, -R120, R145 ;  /* 0x0000009178917221 */ /* 0x000fe40000010100 */
[-C--:B------:R-:W-:Y:S02]  /*13a0*/  FFMA.FTZ R152, R135, R121.reuse, R152 ;  /* 0x0000007987987223 */ /* 0x080fe40000010098 */
[----:B------:R-:W-:Y:S01]  /*13b0*/  FFMA.FTZ R156, R90, R121, R156 ;  /* 0x000000795a9c7223 */ /* 0x000fe2000001009c */
[----:B------:R-:W-:Y:S01]  /*13c0*/  HADD2.F32 R121, -RZ, R157.H0_H0 ;  /* 0x2000009dff797230 */ /* 0x000fe20000004100 */
[----:B------:R-:W-:Y:S01]  /*13d0*/  FMUL.FTZ R142, R169, R130 ;  /* 0x00000082a98e7220 */ /* 0x000fe20000410000 */
[----:B------:R-:W-:Y:S01]  /*13e0*/  HADD2.F32 R204, -RZ, R147.H0_H0 ;  /* 0x20000093ffcc7230 */ /* 0x000fe20000004100 */
[----:B------:R-:W-:Y:S02]  /*13f0*/  FMUL.FTZ R148, R202, R145 ;  /* 0x00000091ca947220 */ /* 0x000fe40000410000 */
[----:B------:R-:W-:Y:S01]  /*1400*/  FFMA.FTZ R145, R153, R134, R142 ;  /* 0x0000008699917223 */ /* 0x000fe2000001008e */
[----:B------:R-:W-:Y:S01]  /*1410*/  HADD2.F32 R142, -RZ, R151.H0_H0 ;  /* 0x20000097ff8e7230 */ /* 0x000fe20000004100 */
[C---:B------:R-:W-:Y:S01]  /*1420*/  FADD.FTZ R147, -R120.reuse, R149 ;  /* 0x0000009578937221 */ /* 0x040fe20000010100 */
[----:B------:R-:W-:Y:S01]  /*1430*/  HADD2.F32 R131, -RZ, R131.H0_H0 ;  /* 0x20000083ff837230 */ /* 0x000fe20000004100 */
[----:B------:R-:W-:-:S02]  /*1440*/  FADD.FTZ R149, -R120, R121 ;  /* 0x0000007978957221 */ /* 0x000fc40000010100 */
[----:B------:R-:W-:Y:S02]  /*1450*/  FADD.FTZ R82, R134, R82 ;  /* 0x0000005286527221 */ /* 0x000fe40000010000 */
[----:B------:R-:W-:Y:S01]  /*1460*/  FFMA.FTZ R83, R148, R134, R83 ;  /* 0x0000008694537223 */ /* 0x000fe20000010053 */
[----:B------:R-:W-:Y:S01]  /*1470*/  HADD2.F32 R134, -RZ, R158.H0_H0 ;  /* 0x2000009eff867230 */ /* 0x000fe20000004100 */
[C---:B------:R-:W-:Y:S02]  /*1480*/  FMUL.FTZ R147, R202.reuse, R147 ;  /* 0x00000093ca937220 */ /* 0x040fe40000410000 */
[----:B------:R-:W-:Y:S02]  /*1490*/  FMUL.FTZ R158, R202, R149 ;  /* 0x00000095ca9e7220 */ /* 0x000fe40000410000 */
[----:B------:R-:W-:Y:S02]  /*14a0*/  FMUL.FTZ R151, R170, R142 ;  /* 0x0000008eaa977220 */ /* 0x000fe40000410000 */
[----:B------:R-:W-:-:S02]  /*14b0*/  FMUL.FTZ R121, R101, R131 ;  /* 0x0000008365797220 */ /* 0x000fc40000410000 */
[----:B------:R-:W-:Y:S02]  /*14c0*/  FADD.FTZ R86, R131, R86 ;  /* 0x0000005683567221 */ /* 0x000fe40000010000 */
[----:B------:R-:W-:Y:S02]  /*14d0*/  FFMA.FTZ R74, R147, R131, R74 ;  /* 0x00000083934a7223 */ /* 0x000fe4000001004a */
[----:B------:R-:W-:Y:S02]  /*14e0*/  FADD.FTZ R87, R142, R87 ;  /* 0x000000578e577221 */ /* 0x000fe40000010000 */
[----:B------:R-:W-:Y:S01]  /*14f0*/  FFMA.FTZ R75, R158, R142, R75 ;  /* 0x0000008e9e4b7223 */ /* 0x000fe2000001004b */
[--C-:B------:R-:W-:Y:S01]  /*1500*/  SHF.R.U64 R142, R136, 0x10, R137.reuse ;  /* 0x00000010888e7819 */ /* 0x100fe20000001289 */
[----:B------:R-:W-:Y:S01]  /*1510*/  IMAD.MOV.U32 R131, RZ, RZ, R136 ;  /* 0x000000ffff837224 */ /* 0x000fe200078e0088 */
[----:B------:R-:W-:Y:S01]  /*1520*/  SHF.R.U32.HI R136, RZ, 0x10, R137 ;  /* 0x00000010ff887819 */ /* 0x000fe20000011689 */
[----:B------:R-:W-:-:S02]  /*1530*/  FADD.FTZ R71, R204, R71 ;  /* 0x00000047cc477221 */ /* 0x000fc40000010000 */
[----:B------:R-:W-:Y:S02]  /*1540*/  FFMA.FTZ R79, R147, R204, R79 ;  /* 0x000000cc934f7223 */ /* 0x000fe4000001004f */
[----:B------:R-:W-:Y:S02]  /*1550*/  FADD.FTZ R55, R134, R55 ;  /* 0x0000003786377221 */ /* 0x000fe40000010000 */
[-C--:B------:R-:W-:Y:S02]  /*1560*/  FFMA.FTZ R63, R158, R134.reuse, R63 ;  /* 0x000000869e3f7223 */ /* 0x080fe4000001003f */
[----:B------:R-:W-:Y:S02]  /*1570*/  FFMA.FTZ R149, R160, R134, R151 ;  /* 0x00000086a0957223 */ /* 0x000fe40000010097 */
[----:B------:R-:W-:Y:S01]  /*1580*/  FFMA.FTZ R204, R91, R204, R121 ;  /* 0x000000cc5bcc7223 */ /* 0x000fe20000010079 */
[----:B------:R-:W-:Y:S01]  /*1590*/  MOV R121, R128 ;  /* 0x0000008000797202 */ /* 0x000fe20000000f00 */
[----:B------:R-:W-:Y:S01]  /*15a0*/  IMAD.MOV.U32 R134, RZ, RZ, R137 ;  /* 0x000000ffff867224 */ /* 0x000fe200078e0089 */
[----:B------:R-:W-:Y:S01]  /*15b0*/  SHF.R.U64 R137, R128, 0x10, R129 ;  /* 0x0000001080897819 */ /* 0x000fe20000001281 */
[----:B------:R-:W-:Y:S01]  /*15c0*/  IMAD.MOV.U32 R128, RZ, RZ, R66 ;  /* 0x000000ffff807224 */ /* 0x000fe200078e0042 */
[----:B------:R-:W-:Y:S01]  /*15d0*/  HADD2.F32 R131, -RZ, R131.H0_H0 ;  /* 0x20000083ff837230 */ /* 0x000fe20000004100 */
[----:B------:R-:W-:Y:S01]  /*15e0*/  FADD.FTZ R85, R130, R85 ;  /* 0x0000005582557221 */ /* 0x000fe20000010000 */
[----:B------:R-:W-:Y:S01]  /*15f0*/  SHF.R.U32.HI R205, RZ, 0x10, R129 ;  /* 0x00000010ffcd7819 */ /* 0x000fe20000011681 */
[----:B------:R-:W-:Y:S01]  /*1600*/  FFMA.FTZ R73, R148, R130, R73 ;  /* 0x0000008294497223 */ /* 0x000fe20000010049 */
[----:B------:R-:W-:Y:S01]  /*1610*/  SHF.R.U64 R151, R66, 0x10, R67 ;  /* 0x0000001042977819 */ /* 0x000fe20000001243 */
[----:B------:R-:W-:-:S02]  /*1620*/  FADD.FTZ R84, R143, R84 ;  /* 0x000000548f547221 */ /* 0x000fc40000010000 */
[----:B------:R-:W-:Y:S01]  /*1630*/  FFMA.FTZ R72, R135, R143, R72 ;  /* 0x0000008f87487223 */ /* 0x000fe20000010048 */
[----:B------:R-:W-:Y:S01]  /*1640*/  SHF.R.U32.HI R143, RZ, 0x10, R67 ;  /* 0x00000010ff8f7819 */ /* 0x000fe20000011643 */
[----:B------:R-:W-:Y:S01]  /*1650*/  IMAD.MOV.U32 R130, RZ, RZ, R129 ;  /* 0x000000ffff827224 */ /* 0x000fe200078e0081 */
[----:B------:R-:W-:Y:S01]  /*1660*/  MOV R129, R67 ;  /* 0x0000004300817202 */ /* 0x000fe20000000f00 */
        /* <DEDUP_REMOVED lines=8> */
[----:B------:R-:W-:Y:S01]  /*16f0*/  FADD.FTZ R68, R121, R68 ;  /* 0x0000004479447221 */ /* 0x000fe20000010000 */
[----:B------:R-:W-:Y:S01]  /*1700*/  HADD2.F32 R131, -RZ, R136.H0_H0 ;  /* 0x20000088ff837230 */ /* 0x000fe20000004100 */
[----:B------:R-:W-:-:S02]  /*1710*/  FFMA.FTZ R60, R151, R121, R60 ;  /* 0x00000079973c7223 */ /* 0x000fc4000001003c */
[----:B------:R-:W-:Y:S01]  /*1720*/  FFMA.FTZ R210, R92, R121, R210 ;  /* 0x000000795cd27223 */ /* 0x000fe200000100d2 */
[----:B------:R-:W-:Y:S01]  /*1730*/  HADD2.F32 R121, -RZ, R134.H0_H0 ;  /* 0x20000086ff797230 */ /* 0x000fe20000004100 */
[----:B------:R-:W-:Y:S02]  /*1740*/  FADD.FTZ R137, -R120, R137 ;  /* 0x0000008978897221 */ /* 0x000fe40000010100 */
[----:B------:R-:W-:Y:S02]  /*1750*/  FMUL.FTZ R155, R171, R128 ;  /* 0x00000080ab9b7220 */ /* 0x000fe40000410000 */
[----:B------:R-:W-:Y:S01]  /*1760*/  FMUL.FTZ R208, R202, R137 ;  /* 0x00000089cad07220 */ /* 0x000fe20000410000 */
[----:B------:R-:W-:Y:S01]  /*1770*/  HADD2.F32 R137, -RZ, R143.H0_H0 ;  /* 0x2000008fff897230 */ /* 0x000fe20000004100 */
[C---:B------:R-:W-:Y:S02]  /*1780*/  FADD.FTZ R121, -R120.reuse, R121 ;  /* 0x0000007978797221 */ /* 0x040fe40000010100 */
[----:B------:R-:W-:Y:S01]  /*1790*/  FADD.FTZ R131, -R120, R131 ;  /* 0x0000008378837221 */ /* 0x000fe20000010100 */
[----:B------:R-:W-:Y:S01]  /*17a0*/  HADD2.F32 R205, -RZ, R205.H0_H0 ;  /* 0x200000cdffcd7230 */ /* 0x000fe20000004100 */
[----:B------:R-:W-:Y:S01]  /*17b0*/  FADD.FTZ R69, R66, R69 ;  /* 0x0000004542457221 */ /* 0x000fe20000010000 */
[----:B------:R-:W-:Y:S01]  /*17c0*/  HADD2.F32 R129, -RZ, R129.H0_H0 ;  /* 0x20000081ff817230 */ /* 0x000fe20000004100 */
[----:B------:R-:W-:-:S02]  /*17d0*/  FFMA.FTZ R61, R208, R66, R61 ;  /* 0x00000042d03d7223 */ /* 0x000fc4000001003d */
[----:B------:R-:W-:Y:S02]  /*17e0*/  FFMA.FTZ R155, R161, R66, R155 ;  /* 0x00000042a19b7223 */ /* 0x000fe4000001009b */
[C---:B------:R-:W-:Y:S02]  /*17f0*/  FMUL.FTZ R157, R202.reuse, R121 ;  /* 0x00000079ca9d7220 */ /* 0x040fe40000410000 */
[----:B------:R-:W-:Y:S02]  /*1800*/  FMUL.FTZ R214, R202, R131 ;  /* 0x00000083cad67220 */ /* 0x000fe40000410000 */
[----:B------:R-:W-:Y:S02]  /*1810*/  FMUL.FTZ R66, R172, R137 ;  /* 0x00000089ac427220 */ /* 0x000fe40000410000 */
[----:B------:R-:W-:Y:S02]  /*1820*/  FADD.FTZ R81, R128, R81 ;  /* 0x0000005180517221 */ /* 0x000fe40000010000 */
[----:B------:R-:W-:-:S02]  /*1830*/  FFMA.FTZ R77, R208, R128, R77 ;  /* 0x00000080d04d7223 */ /* 0x000fc4000001004d */
[----:B------:R-:W-:Y:S02]  /*1840*/  IMAD.MOV.U32 R128, RZ, RZ, R140 ;  /* 0x000000ffff807224 */ /* 0x000fe400078e008c */
[----:B------:R-:W-:Y:S02]  /*1850*/  FMUL.FTZ R216, R103, R129 ;  /* 0x0000008167d87220 */ /* 0x000fe40000410000 */
[----:B------:R-:W-:Y:S02]  /*1860*/  FADD.FTZ R52, R205, R52 ;  /* 0x00000034cd347221 */ /* 0x000fe40000010000 */
[----:B------:R-:W-:Y:S02]  /*1870*/  FFMA.FTZ R53, R214, R205, R53 ;  /* 0x000000cdd6357223 */ /* 0x000fe40000010035 */
[----:B------:R-:W-:Y:S02]  /*1880*/  FADD.FTZ R54, R129, R54 ;  /* 0x0000003681367221 */ /* 0x000fe40000010000 */
[----:B------:R-:W-:Y:S01]  /*1890*/  FFMA.FTZ R78, R157, R129, R78 ;  /* 0x000000819d4e7223 */ /* 0x000fe2000001004e */
[----:B------:R-:W-:Y:S01]  /*18a0*/  SHF.R.U64 R129, R140, 0x10, R141 ;  /* 0x000000108c817819 */ /* 0x000fe2000000128d */
[----:B------:R-:W-:Y:S01]  /*18b0*/  FFMA.FTZ R205, R162, R205, R66 ;  /* 0x000000cda2cd7223 */ /* 0x000fe20000010042 */
[----:B------:R-:W-:Y:S01]  /*18c0*/  MOV R66, R124 ;  /* 0x0000007c00427202 */ /* 0x000fe20000000f00 */
[----:B------:R-:W-:Y:S01]  /*18d0*/  FADD.FTZ R50, R137, R50 ;  /* 0x0000003289327221 */ /* 0x000fe20000010000 */
[----:B------:R-:W-:Y:S01]  /*18e0*/  SHF.R.U64 R218, R124, 0x10, R125 ;  /* 0x000000107cda7819 */ /* 0x000fe2000000127d */
[----:B------:R-:W-:Y:S01]  /*18f0*/  FFMA.FTZ R51, R214, R137, R51 ;  /* 0x00000089d6337223 */ /* 0x000fe20000010033 */
[----:B------:R-:W-:Y:S01]  /*1900*/  MOV R124, R65 ;  /* 0x00000041007c7202 */ /* 0x000fe20000000f00 */
[----:B------:R-:W-:Y:S01]  /*1910*/  IMAD.MOV.U32 R121, RZ, RZ, R64 ;  /* 0x000000ffff797224 */ /* 0x000fe200078e0040 */
[----:B------:R-:W-:-:S02]  /*1920*/  SHF.R.U64 R64, R64, 0x10, R65 ;  /* 0x0000001040407819 */ /* 0x000fc40000001241 */
[----:B------:R-:W-:Y:S01]  /*1930*/  SHF.R.U32.HI R137, RZ, 0x10, R65 ;  /* 0x00000010ff897819 */ /* 0x000fe20000011641 */
[----:B------:R-:W-:Y:S02]  /*1940*/  HADD2.F32 R65, -RZ, R128.H0_H0 ;  /* 0x20000080ff417230 */ /* 0x000fe40000004100 */
[----:B------:R-:W-:Y:S02]  /*1950*/  HADD2.F32 R130, -RZ, R130.H0_H0 ;  /* 0x20000082ff827230 */ /* 0x000fe40000004100 */
[----:B------:R-:W-:Y:S01]  /*1960*/  HADD2.F32 R129, -RZ, R129.H0_H0 ;  /* 0x20000081ff817230 */ /* 0x000fe20000004100 */
[----:B------:R-:W-:Y:S01]  /*1970*/  FADD.FTZ R65, -R120, R65 ;  /* 0x0000004178417221 */ /* 0x000fe20000010100 */
[----:B------:R-:W-:Y:S01]  /*1980*/  HADD2.F32 R121, -RZ, R121.H0_H0 ;  /* 0x20000079ff797230 */ /* 0x000fe20000004100 */
[----:B------:R-:W-:Y:S01]  /*1990*/  FADD.FTZ R80, R67, R80 ;  /* 0x0000005043507221 */ /* 0x000fe20000010000 */
[----:B------:R-:W-:Y:S01]  /*19a0*/  SHF.R.U32.HI R134, RZ, 0x10, R125 ;  /* 0x00000010ff867819 */ /* 0x000fe2000001167d */
[----:B------:R-:W-:Y:S01]  /*19b0*/  FFMA.FTZ R76, R151, R67, R76 ;  /* 0x00000043974c7223 */ /* 0x000fe2000001004c */
[----:B------:R-:W-:Y:S01]  /*19c0*/  HADD2.F32 R64, -RZ, R64.H0_H0 ;  /* 0x20000040ff407230 */ /* 0x000fe20000004100 */
[----:B------:R-:W-:Y:S01]  /*19d0*/  FADD.FTZ R70, R130, R70 ;  /* 0x0000004682467221 */ /* 0x000fe20000010000 */
[----:B------:R-:W-:Y:S01]  /*19e0*/  SHF.R.U32.HI R131, RZ, 0x10, R141 ;  /* 0x00000010ff837819 */ /* 0x000fe2000001168d */
[----:B------:R-:W-:-:S02]  /*19f0*/  FFMA.FTZ R62, R157, R130, R62 ;  /* 0x000000829d3e7223 */ /* 0x000fc4000001003e */
[----:B------:R-:W-:Y:S02]  /*1a00*/  FFMA.FTZ R216, R93, R130, R216 ;  /* 0x000000825dd87223 */ /* 0x000fe400000100d8 */
[----:B------:R-:W-:Y:S01]  /*1a10*/  IMAD.MOV.U32 R67, RZ, RZ, R125 ;  /* 0x000000ffff437224 */ /* 0x000fe200078e007d */
[----:B------:R-:W-:Y:S01]  /*1a20*/  HADD2.F32 R125, -RZ, R66.H0_H0 ;  /* 0x20000042ff7d7230 */ /* 0x000fe20000004100 */
[----:B------:R-:W-:Y:S02]  /*1a30*/  FADD.FTZ R129, -R120, R129 ;  /* 0x0000008178817221 */ /* 0x000fe40000010100 */
[----:B------:R-:W-:Y:S01]  /*1a40*/  IMAD.MOV.U32 R130, RZ, RZ, R141 ;  /* 0x000000ffff827224 */ /* 0x000fe200078e008d */
[----:B------:R-:W-:Y:S01]  /*1a50*/  HADD2.F32 R218, -RZ, R218.H0_H0 ;  /* 0x200000daffda7230 */ /* 0x000fe20000004100 */
[----:B------:R-:W-:Y:S02]  /*1a60*/  FMUL.FTZ R141, R202, R65 ;  /* 0x00000041ca8d7220 */ /* 0x000fe40000410000 */
[----:B------:R-:W-:-:S02]  /*1a70*/  FMUL.FTZ R136, R104, R121 ;  /* 0x0000007968887220 */ /* 0x000fc40000410000 */
[----:B------:R-:W-:Y:S02]  /*1a80*/  FMUL.FTZ R207, R202, R129 ;  /* 0x00000081cacf7220 */ /* 0x000fe40000410000 */
[----:B------:R-:W-:Y:S02]  /*1a90*/  FMUL.FTZ R65, R173, R64 ;  /* 0x00000040ad417220 */ /* 0x000fe40000410000 */
[----:B------:R-:W-:Y:S02]  /*1aa0*/  FADD.FTZ R14, R125, R14 ;  /* 0x0000000e7d0e7221 */ /* 0x000fe40000010000 */
[-C--:B------:R-:W-:Y:S02]  /*1ab0*/  FFMA.FTZ R2, R141, R125.reuse, R2 ;  /* 0x0000007d8d027223 */ /* 0x080fe40000010002 */
[----:B------:R-:W-:Y:S01]  /*1ac0*/  FFMA.FTZ R136, R94, R125, R136 ;  /* 0x0000007d5e887223 */ /* 0x000fe20000010088 */
[----:B------:R-:W-:Y:S01]  /*1ad0*/  HADD2.F32 R125, -RZ, R131.H0_H0 ;  /* 0x20000083ff7d7230 */ /* 0x000fe20000004100 */
[----:B------:R-:W-:-:S02]  /*1ae0*/  FADD.FTZ R13, R218, R13 ;  /* 0x0000000dda0d7221 */ /* 0x000fc40000010000 */
[-C--:B------:R-:W-:Y:S02]  /*1af0*/  FFMA.FTZ R0, R207, R218.reuse, R0 ;  /* 0x000000dacf007223 */ /* 0x080fe40000010000 */
[----:B------:R-:W-:Y:S01]  /*1b00*/  FFMA.FTZ R218, R163, R218, R65 ;  /* 0x000000daa3da7223 */ /* 0x000fe20000010041 */
[----:B------:R-:W-:Y:S01]  /*1b10*/  HADD2.F32 R65, -RZ, R130.H0_H0 ;  /* 0x20000082ff417230 */ /* 0x000fe20000004100 */
[C---:B------:R-:W-:Y:S01]  /*1b20*/  FADD.FTZ R125, -R120.reuse, R125 ;  /* 0x0000007d787d7221 */ /* 0x040fe20000010100 */
[----:B------:R-:W-:Y:S01]  /*1b30*/  HADD2.F32 R66, -RZ, R137.H0_H0 ;  /* 0x20000089ff427230 */ /* 0x000fe20000004100 */
[----:B------:R-:W-:Y:S02]  /*1b40*/  FADD.FTZ R42, R121, R42 ;  /* 0x0000002a792a7221 */ /* 0x000fe40000010000 */
[----:B------:R-:W-:Y:S02]  /*1b50*/  FADD.FTZ R65, -R120, R65 ;  /* 0x0000004178417221 */ /* 0x000fe40000010100 */
[----:B------:R-:W-:-:S02]  /*1b60*/  FMUL.FTZ R140, R202, R125 ;  /* 0x0000007dca8c7220 */ /* 0x000fc40000410000 */
[----:B------:R-:W-:Y:S02]  /*1b70*/  FFMA.FTZ R26, R141, R121, R26 ;  /* 0x000000798d1a7223 */ /* 0x000fe4000001001a */
[----:B------:R-:W-:Y:S01]  /*1b80*/  IMAD.MOV.U32 R121, RZ, RZ, R132 ;  /* 0x000000ffff797224 */ /* 0x000fe200078e0084 */
[----:B------:R-:W-:Y:S01]  /*1b90*/  HADD2.F32 R124, -RZ, R124.H0_H0 ;  /* 0x2000007cff7c7230 */ /* 0x000fe20000004100 */
[----:B------:R-:W-:Y:S02]  /*1ba0*/  FMUL.FTZ R143, R202, R65 ;  /* 0x00000041ca8f7220 */ /* 0x000fe40000410000 */
[-C--:B------:R-:W-:Y:S02]  /*1bb0*/  FMUL.FTZ R65, R174, R66.reuse ;  /* 0x00000042ae417220 */ /* 0x080fe40000410000 */
[----:B------:R-:W-:Y:S02]  /*1bc0*/  FADD.FTZ R41, R66, R41 ;  /* 0x0000002942297221 */ /* 0x000fe40000010000 */
[----:B------:R-:W-:Y:S01]  /*1bd0*/  FFMA.FTZ R27, R140, R66, R27 ;  /* 0x000000428c1b7223 */ /* 0x000fe2000001001b */
[----:B------:R-:W-:Y:S01]  /*1be0*/  HADD2.F32 R134, -RZ, R134.H0_H0 ;  /* 0x20000086ff867230 */ /* 0x000fe20000004100 */
[----:B------:R-:W-:Y:S01]  /*1bf0*/  IMAD.MOV.U32 R66, RZ, RZ, R58 ;  /* 0x000000ffff427224 */ /* 0x000fe200078e003a */
[----:B------:R-:W-:Y:S01]  /*1c00*/  HADD2.F32 R121, -RZ, R121.H0_H0 ;  /* 0x20000079ff797230 */ /* 0x000fe20000004100 */
[----:B------:R-:W-:Y:S01]  /*1c10*/  FMUL.FTZ R142, R105, R124 ;  /* 0x0000007c698e7220 */ /* 0x000fe20000410000 */
[----:B------:R-:W-:Y:S01]  /*1c20*/  HADD2.F32 R67, -RZ, R67.H0_H0 ;  /* 0x20000043ff437230 */ /* 0x000fe20000004100 */
[----:B------:R-:W-:Y:S01]  /*1c30*/  FADD.FTZ R43, R64, R43 ;  /* 0x0000002b402b7221 */ /* 0x000fe20000010000 */
[----:B------:R-:W-:Y:S01]  /*1c40*/  SHF.R.U64 R128, R132, 0x10, R133 ;  /* 0x0000001084807819 */ /* 0x000fe20000001285 */
[----:B------:R-:W-:Y:S01]  /*1c50*/  FFMA.FTZ R25, R207, R64, R25 ;  /* 0x00000040cf197223 */ /* 0x000fe20000010019 */
[----:B------:R-:W-:Y:S01]  /*1c60*/  MOV R64, R122 ;  /* 0x0000007a00407202 */ /* 0x000fe20000000f00 */
[----:B------:R-:W-:Y:S01]  /*1c70*/  HADD2.F32 R131, -RZ, R66.H0_H0 ;  /* 0x20000042ff837230 */ /* 0x000fe20000004100 */
[----:B------:R-:W-:Y:S01]  /*1c80*/  SHF.R.U64 R129, R122, 0x10, R123 ;  /* 0x000000107a817819 */ /* 0x000fe2000000127b */
[----:B------:R-:W-:-:S02]  /*1c90*/  FADD.FTZ R15, R134, R15 ;  /* 0x0000000f860f7221 */ /* 0x000fc40000010000 */
[-C--:B------:R-:W-:Y:S02]  /*1ca0*/  FFMA.FTZ R3, R140, R134.reuse, R3 ;  /* 0x000000868c037223 */ /* 0x080fe40000010003 */
[----:B------:R-:W-:Y:S01]  /*1cb0*/  FADD.FTZ R121, -R120, R121 ;  /* 0x0000007978797221 */ /* 0x000fe20000010100 */
[----:B------:R-:W-:Y:S01]  /*1cc0*/  SHF.R.U32.HI R132, RZ, 0x10, R123 ;  /* 0x00000010ff847819 */ /* 0x000fe2000001167b */
[----:B------:R-:W-:Y:S01]  /*1cd0*/  FADD.FTZ R16, R67, R16 ;  /* 0x0000001043107221 */ /* 0x000fe20000010000 */
[--C-:B------:R-:W-:Y:S01]  /*1ce0*/  SHF.R.U64 R122, R58, 0x10, R59.reuse ;  /* 0x000000103a7a7819 */ /* 0x100fe2000000123b */
[-C--:B------:R-:W-:Y:S01]  /*1cf0*/  FFMA.FTZ R4, R143, R67.reuse, R4 ;  /* 0x000000438f047223 */ /* 0x080fe20000010004 */
[----:B------:R-:W-:Y:S01]  /*1d00*/  SHF.R.U32.HI R130, RZ, 0x10, R59 ;  /* 0x00000010ff827819 */ /* 0x000fe2000001163b */
[----:B------:R-:W-:Y:S01]  /*1d10*/  FFMA.FTZ R142, R95, R67, R142 ;  /* 0x000000435f8e7223 */ /* 0x000fe2000001008e */
[----:B------:R-:W-:Y:S01]  /*1d20*/  MOV R67, R59 ;  /* 0x0000003b00437202 */ /* 0x000fe20000000f00 */
[----:B------:R-:W-:Y:S01]  /*1d30*/  FFMA.FTZ R134, R164, R134, R65 ;  /* 0x00000086a4867223 */ /* 0x000fe20000010041 */
[----:B------:R-:W-:Y:S01]  /*1d40*/  HADD2.F32 R59, -RZ, R64.H0_H0 ;  /* 0x20000040ff3b7230 */ /* 0x000fe20000004100 */
[----:B------:R-:W-:Y:S01]  /*1d50*/  IMAD.MOV.U32 R65, RZ, RZ, R123 ;  /* 0x000000ffff417224 */ /* 0x000fe200078e007b */
[----:B------:R-:W-:Y:S01]  /*1d60*/  HADD2.F32 R58, -RZ, R129.H0_H0 ;  /* 0x20000081ff3a7230 */ /* 0x000fe20000004100 */
[----:B------:R-:W-:Y:S01]  /*1d70*/  FADD.FTZ R40, R124, R40 ;  /* 0x000000287c287221 */ /* 0x000fe20000010000 */
[----:B------:R-:W-:Y:S01]  /*1d80*/  HADD2.F32 R123, -RZ, R128.H0_H0 ;  /* 0x20000080ff7b7230 */ /* 0x000fe20000004100 */
[----:B------:R-:W-:-:S02]  /*1d90*/  FFMA.FTZ R28, R143, R124, R28 ;  /* 0x0000007c8f1c7223 */ /* 0x000fc4000001001c */
[--C-:B------:R-:W-:Y:S02]  /*1da0*/  IMAD.MOV.U32 R124, RZ, RZ, R133.reuse ;  /* 0x000000ffff7c7224 */ /* 0x100fe400078e0085 */
[----:B------:R-:W-:Y:S02]  /*1db0*/  FMUL.FTZ R129, R202, R121 ;  /* 0x00000079ca817220 */ /* 0x000fe40000410000 */
[----:B------:R-:W-:Y:S01]  /*1dc0*/  FMUL.FTZ R128, R106, R131 ;  /* 0x000000836a807220 */ /* 0x000fe20000410000 */
[----:B------:R-:W-:Y:S01]  /*1dd0*/  HADD2.F32 R64, -RZ, R122.H0_H0 ;  /* 0x2000007aff407230 */ /* 0x000fe20000004100 */
[----:B------:R-:W-:Y:S01]  /*1de0*/  FADD.FTZ R18, R59, R18 ;  /* 0x000000123b127221 */ /* 0x000fe20000010000 */
[----:B------:R-:W-:Y:S01]  /*1df0*/  SHF.R.U32.HI R125, RZ, 0x10, R133 ;  /* 0x00000010ff7d7819 */ /* 0x000fe20000011685 */
[-C--:B------:R-:W-:Y:S02]  /*1e00*/  FFMA.FTZ R6, R129, R59.reuse, R6 ;  /* 0x0000003b81067223 */ /* 0x080fe40000010006 */
[----:B------:R-:W-:Y:S01]  /*1e10*/  FFMA.FTZ R128, R96, R59, R128 ;  /* 0x0000003b60807223 */ /* 0x000fe20000010080 */
[----:B------:R-:W-:Y:S01]  /*1e20*/  HADD2.F32 R59, -RZ, R124.H0_H0 ;  /* 0x2000007cff3b7230 */ /* 0x000fe20000004100 */
[----:B------:R-:W-:Y:S01]  /*1e30*/  FADD.FTZ R123, -R120, R123 ;  /* 0x0000007b787b7221 */ /* 0x000fe20000010100 */
[----:B------:R-:W-:Y:S01]  /*1e40*/  HADD2.F32 R67, -RZ, R67.H0_H0 ;  /* 0x20000043ff437230 */ /* 0x000fe20000004100 */
[----:B------:R-:W-:Y:S01]  /*1e50*/  FMUL.FTZ R159, R175, R64 ;  /* 0x00000040af9f7220 */ /* 0x000fe20000410000 */
[----:B------:R-:W-:Y:S01]  /*1e60*/  HADD2.F32 R121, -RZ, R125.H0_H0 ;  /* 0x2000007dff797230 */ /* 0x000fe20000004100 */
[----:B------:R-:W-:-:S02]  /*1e70*/  FMUL.FTZ R212, R202, R123 ;  /* 0x0000007bcad47220 */ /* 0x000fc40000410000 */
[----:B------:R-:W-:Y:S01]  /*1e80*/  FADD.FTZ R59, -R120, R59 ;  /* 0x0000003b783b7221 */ /* 0x000fe20000010100 */
[----:B------:R-:W-:Y:S01]  /*1e90*/  HADD2.F32 R65, -RZ, R65.H0_H0 ;  /* 0x20000041ff417230 */ /* 0x000fe20000004100 */
[----:B------:R-:W-:Y:S02]  /*1ea0*/  FADD.FTZ R17, R58, R17 ;  /* 0x000000113a117221 */ /* 0x000fe40000010000 */
[-C--:B------:R-:W-:Y:S02]  /*1eb0*/  FFMA.FTZ R5, R212, R58.reuse, R5 ;  /* 0x0000003ad4057223 */ /* 0x080fe40000010005 */
[----:B------:R-:W-:Y:S01]  /*1ec0*/  FFMA.FTZ R159, R165, R58, R159 ;  /* 0x0000003aa59f7223 */ /* 0x000fe2000001009f */
[----:B------:R-:W-:Y:S01]  /*1ed0*/  HADD2.F32 R66, -RZ, R130.H0_H0 ;  /* 0x20000082ff427230 */ /* 0x000fe20000004100 */
[----:B------:R-:W-:Y:S02]  /*1ee0*/  FMUL.FTZ R125, R202, R59 ;  /* 0x0000003bca7d7220 */ /* 0x000fe40000410000 */
[----:B------:R-:W-:-:S02]  /*1ef0*/  FMUL.FTZ R58, R107, R67 ;  /* 0x000000436b3a7220 */ /* 0x000fc40000410000 */
[----:B------:R-:W-:Y:S01]  /*1f00*/  FADD.FTZ R121, -R120, R121 ;  /* 0x0000007978797221 */ /* 0x000fe20000010100 */
[----:B------:R-:W-:Y:S01]  /*1f10*/  HADD2.F32 R122, -RZ, R132.H0_H0 ;  /* 0x20000084ff7a7230 */ /* 0x000fe20000004100 */
[----:B------:R-:W-:Y:S02]  /*1f20*/  FADD.FTZ R20, R65, R20 ;  /* 0x0000001441147221 */ /* 0x000fe40000010000 */
[-C--:B------:R-:W-:Y:S02]  /*1f30*/  FFMA.FTZ R8, R125, R65.reuse, R8 ;  /* 0x000000417d087223 */ /* 0x080fe40000010008 */
[----:B------:R-:W-:Y:S01]  /*1f40*/  FFMA.FTZ R123, R97, R65, R58 ;  /* 0x00000041617b7223 */ /* 0x000fe2000001003a */
[----:B------:R-:W-:Y:S01]  /*1f50*/  SHF.R.U64 R65, R126, 0x10, R127 ;  /* 0x000000107e417819 */ /* 0x000fe2000000127f */
[----:B------:R-:W-:Y:S02]  /*1f60*/  FADD.FTZ R39, R64, R39 ;  /* 0x0000002740277221 */ /* 0x000fe40000010000 */
[----:B------:R-:W-:-:S02]  /*1f70*/  FFMA.FTZ R29, R212, R64, R29 ;  /* 0x00000040d41d7223 */ /* 0x000fc4000001001d */
[----:B------:R-:W-:Y:S02]  /*1f80*/  FMUL.FTZ R124, R202, R121 ;  /* 0x00000079ca7c7220 */ /* 0x000fe40000410000 */
[--C-:B------:R-:W-:Y:S01]  /*1f90*/  IMAD.MOV.U32 R64, RZ, RZ, R127.reuse ;  /* 0x000000ffff407224 */ /* 0x100fe200078e007f */
[----:B------:R-:W-:Y:S01]  /*1fa0*/  SHF.R.U32.HI R127, RZ, 0x10, R127 ;  /* 0x00000010ff7f7819 */ /* 0x000fe2000001167f */
[----:B------:R-:W-:Y:S02]  /*1fb0*/  FMUL.FTZ R59, R176, R66 ;  /* 0x00000042b03b7220 */ /* 0x000fe40000410000 */
[----:B------:R-:W-:Y:S02]  /*1fc0*/  IMAD.MOV.U32 R58, RZ, RZ, R126 ;  /* 0x000000ffff3a7224 */ /* 0x000fe400078e007e */
[----:B------:R-:W-:Y:S02]  /*1fd0*/  FADD.FTZ R19, R122, R19 ;  /* 0x000000137a137221 */ /* 0x000fe40000010000 */
[-C--:B------:R-:W-:Y:S01]  /*1fe0*/  FFMA.FTZ R7, R124, R122.reuse, R7 ;  /* 0x0000007a7c077223 */ /* 0x080fe20000010007 */
[----:B------:R-:W-:Y:S01]  /*1ff0*/  HADD2.F32 R65, -RZ, R65.H0_H0 ;  /* 0x20000041ff417230 */ /* 0x000fe20000004100 */
[----:B------:R-:W-:Y:S01]  /*2000*/  FFMA.FTZ R122, R166, R122, R59 ;  /* 0x0000007aa67a7223 */ /* 0x000fe2000001003b */
[----:B------:R-:W-:-:S02]  /*2010*/  HADD2.F32 R59, -RZ, R58.H0_H0 ;  /* 0x2000003aff3b7230 */ /* 0x000fc40000004100 */
[----:B------:R-:W-:Y:S02]  /*2020*/  HADD2.F32 R121, -RZ, R64.H0_H0 ;  /* 0x20000040ff797230 */ /* 0x000fe40000004100 */
[----:B------:R-:W-:Y:S01]  /*2030*/  HADD2.F32 R127, -RZ, R127.H0_H0 ;  /* 0x2000007fff7f7230 */ /* 0x000fe20000004100 */
[----:B------:R-:W-:Y:S01]  /*2040*/  FADD.FTZ R37, R66, R37 ;  /* 0x0000002542257221 */ /* 0x000fe20000010000 */
[----:B------:R-:W-:Y:S01]  /*2050*/  SHF.R.U64 R132, R56, 0x10, R57 ;  /* 0x0000001038847819 */ /* 0x000fe20000001239 */
[----:B------:R-:W-:Y:S02]  /*2060*/  FFMA.FTZ R31, R124, R66, R31 ;  /* 0x000000427c1f7223 */ /* 0x000fe4000001001f */
[----:B------:R-:W-:Y:S02]  /*2070*/  FADD.FTZ R36, R67, R36 ;  /* 0x0000002443247221 */ /* 0x000fe40000010000 */
[----:B------:R-:W-:Y:S02]  /*2080*/  FFMA.FTZ R48, R125, R67, R48 ;  /* 0x000000437d307223 */ /* 0x000fe40000010030 */
[----:B------:R-:W-:-:S02]  /*2090*/  IMAD.MOV.U32 R64, RZ, RZ, R56 ;  /* 0x000000ffff407224 */ /* 0x000fc400078e0038 */
[----:B------:R-:W-:Y:S01]  /*20a0*/  FADD.FTZ R66, RZ, R156 ;  /* 0x0000009cff427221 */ /* 0x000fe20000010000 */
[----:B------:R-:W-:Y:S01]  /*20b0*/  MOV R58, R138 ;  /* 0x0000008a003a7202 */ /* 0x000fe20000000f00 */
[C---:B------:R-:W-:Y:S02]  /*20c0*/  FADD.FTZ R59, -R120.reuse, R59 ;  /* 0x0000003b783b7221 */ /* 0x040fe40000010100 */
[C---:B------:R-:W-:Y:S02]  /*20d0*/  FADD.FTZ R67, -R120.reuse, R65 ;  /* 0x0000004178437221 */ /* 0x040fe40000010100 */
[C---:B------:R-:W-:Y:S02]  /*20e0*/  FADD.FTZ R121, -R120.reuse, R121 ;  /* 0x0000007978797221 */ /* 0x040fe40000010100 */
[----:B------:R-:W-:Y:S01]  /*20f0*/  FADD.FTZ R209, -R120, R127 ;  /* 0x0000007f78d17221 */ /* 0x000fe20000010100 */
[----:B------:R-:W-:Y:S01]  /*2100*/  SHF.R.U64 R120, R138, 0x10, R139 ;  /* 0x000000108a787819 */ /* 0x000fe2000000128b */
[----:B------:R-:W-:Y:S01]  /*2110*/  FFMA.FTZ R56, R135, R156, RZ ;  /* 0x0000009c87387223 */ /* 0x000fe200000100ff */
[----:B------:R-:W-:-:S02]  /*2120*/  MOV R127, R57 ;  /* 0x00000039007f7202 */ /* 0x000fc40000000f00 */
[----:B------:R-:W-:Y:S01]  /*2130*/  SHF.R.U32.HI R138, RZ, 0x10, R57 ;  /* 0x00000010ff8a7819 */ /* 0x000fe20000011639 */
[----:B------:R-:W-:Y:S02]  /*2140*/  FADD.FTZ R57, R145, R66 ;  /* 0x0000004291397221 */ /* 0x000fe40000010000 */
[----:B------:R-:W-:Y:S02]  /*2150*/  FFMA.FTZ R56, R148, R145, R56 ;  /* 0x0000009194387223 */ /* 0x000fe40000010038 */
[----:B------:R-:W-:Y:S02]  /*2160*/  FADD.FTZ R38, R131, R38 ;  /* 0x0000002683267221 */ /* 0x000fe40000010000 */
[----:B------:R-:W-:Y:S01]  /*2170*/  FFMA.FTZ R30, R129, R131, R30 ;  /* 0x00000083811e7223 */ /* 0x000fe2000001001e */
[----:B------:R-:W-:Y:S01]  /*2180*/  HADD2.F32 R131, -RZ, R58.H0_H0 ;  /* 0x2000003aff837230 */ /* 0x000fe20000004100 */
[----:B------:R-:W-:Y:S01]  /*2190*/  FADD.FTZ R58, R204, R57 ;  /* 0x00000039cc3a7221 */ /* 0x000fe20000010000 */
[--C-:B------:R-:W-:Y:S01]  /*21a0*/  SHF.R.U32.HI R130, RZ, 0x10, R139.reuse ;  /* 0x00000010ff827819 */ /* 0x100fe2000001168b */
[----:B------:R-:W-:Y:S01]  /*21b0*/  FFMA.FTZ R56, R147, R204, R56 ;  /* 0x000000cc93387223 */ /* 0x000fe20000010038 */
[----:B------:R-:W-:Y:S01]  /*21c0*/  HADD2.F32 R65, -RZ, R64.H0_H0 ;  /* 0x20000040ff417230 */ /* 0x000fe20000004100 */
[----:B------:R-:W-:-:S02]  /*21d0*/  IMAD.MOV.U32 R126, RZ, RZ, R139 ;  /* 0x000000ffff7e7224 */ /* 0x000fc400078e008b */
[----:B------:R-:W-:Y:S02]  /*21e0*/  FMUL.FTZ R139, R202, R59 ;  /* 0x0000003bca8b7220 */ /* 0x000fe40000410000 */
[----:B------:R-:W-:Y:S02]  /*21f0*/  FADD.FTZ R59, R149, R58 ;  /* 0x0000003a953b7221 */ /* 0x000fe40000010000 */
[----:B------:R-:W-:Y:S02]  /*2200*/  FFMA.FTZ R56, R158, R149, R56 ;  /* 0x000000959e387223 */ /* 0x000fe40000010038 */
[----:B------:R-:W-:Y:S02]  /*2210*/  FMUL.FTZ R57, R108, R65 ;  /* 0x000000416c397220 */ /* 0x000fe40000410000 */
[----:B------:R-:W-:Y:S02]  /*2220*/  FADD.FTZ R58, R210, R59 ;  /* 0x0000003bd23a7221 */ /* 0x000fe40000010000 */
        /* <DEDUP_REMOVED lines=18> */
[----:B------:R-:W-:Y:S01]  /*2350*/  HADD2.F32 R66, -RZ, R138.H0_H0 ;  /* 0x2000008aff427230 */ /* 0x000fe20000004100 */
[----:B------:R-:W-:Y:S01]  /*2360*/  FADD.FTZ R58, R128, R59 ;  /* 0x0000003b803a7221 */ /* 0x000fe20000010000 */
[----:B------:R-:W-:Y:S01]  /*2370*/  HADD2.F32 R130, -RZ, R130.H0_H0 ;  /* 0x20000082ff827230 */ /* 0x000fe20000004100 */
[----:B------:R-:W-:-:S02]  /*2380*/  FFMA.FTZ R56, R129, R128, R56 ;  /* 0x0000008081387223 */ /* 0x000fc40000010038 */
[----:B------:R-:W-:Y:S02]  /*2390*/  FMUL.FTZ R138, R202, R209 ;  /* 0x000000d1ca8a7220 */ /* 0x000fe40000410000 */
[----:B------:R-:W-:Y:S02]  /*23a0*/  FMUL.FTZ R57, R178, R66 ;  /* 0x00000042b2397220 */ /* 0x000fe40000410000 */
[----:B------:R-:W-:Y:S02]  /*23b0*/  FADD.FTZ R58, R159, R58 ;  /* 0x0000003a9f3a7221 */ /* 0x000fe40000010000 */
[----:B------:R-:W-:Y:S01]  /*23c0*/  FFMA.FTZ R56, R212, R159, R56 ;  /* 0x0000009fd4387223 */ /* 0x000fe20000010038 */
[----:B------:R-:W-:Y:S01]  /*23d0*/  HADD2.F32 R64, -RZ, R132.H0_H0 ;  /* 0x20000084ff407230 */ /* 0x000fe20000004100 */
[----:B------:R-:W-:Y:S02]  /*23e0*/  FADD.FTZ R23, R130, R23 ;  /* 0x0000001782177221 */ /* 0x000fe40000010000 */
[----:B------:R-:W-:-:S02]  /*23f0*/  FFMA.FTZ R11, R138, R130, R11 ;  /* 0x000000828a0b7223 */ /* 0x000fc4000001000b */
[----:B------:R-:W-:Y:S02]  /*2400*/  FFMA.FTZ R130, R168, R130, R57 ;  /* 0x00000082a8827223 */ /* 0x000fe40000010039 */
[----:B------:R-:W-:Y:S02]  /*2410*/  FADD.FTZ R59, R123, R58 ;  /* 0x0000003a7b3b7221 */ /* 0x000fe40000010000 */
[----:B------:R-:W-:Y:S01]  /*2420*/  FFMA.FTZ R57, R125, R123, R56 ;  /* 0x0000007b7d397223 */ /* 0x000fe20000010038 */
[----:B------:R-:W-:Y:S01]  /*2430*/  HADD2.F32 R120, -RZ, R120.H0_H0 ;  /* 0x20000078ff787230 */ /* 0x000fe20000004100 */
[----:B------:R-:W-:Y:S01]  /*2440*/  FMUL.FTZ R133, R177, R64 ;  /* 0x00000040b1857220 */ /* 0x000fe20000410000 */
[----:B------:R-:W-:Y:S01]  /*2450*/  HADD2.F32 R127, -RZ, R127.H0_H0 ;  /* 0x2000007fff7f7230 */ /* 0x000fe20000004100 */
[----:B------:R-:W-:Y:S02]  /*2460*/  FADD.FTZ R56, R122, R59 ;  /* 0x0000003b7a387221 */ /* 0x000fe40000010000 */
[----:B------:R-:W-:Y:S01]  /*2470*/  FFMA.FTZ R58, R124, R122, R57 ;  /* 0x0000007a7c3a7223 */ /* 0x000fe20000010039 */
[----:B------:R-:W-:Y:S01]  /*2480*/  HADD2.F32 R126, -RZ, R126.H0_H0 ;  /* 0x2000007eff7e7230 */ /* 0x000fe20000004100 */
[----:B------:R-:W-:-:S02]  /*2490*/  FMUL.FTZ R206, R202, R67 ;  /* 0x00000043cace7220 */ /* 0x000fc40000410000 */
[----:B------:R-:W-:Y:S02]  /*24a0*/  FFMA.FTZ R133, R167, R120, R133 ;  /* 0x00000078a7857223 */ /* 0x000fe40000010085 */
[----:B------:R-:W-:Y:S02]  /*24b0*/  FMUL.FTZ R132, R109, R127 ;  /* 0x0000007f6d847220 */ /* 0x000fe40000410000 */
[----:B------:R-:W-:Y:S02]  /*24c0*/  FADD.FTZ R56, R131, R56 ;  /* 0x0000003883387221 */ /* 0x000fe40000010000 */
[----:B------:R-:W-:Y:S02]  /*24d0*/  FFMA.FTZ R57, R139, R131, R58 ;  /* 0x000000838b397223 */ /* 0x000fe4000001003a */
[----:B------:R-:W-:Y:S02]  /*24e0*/  FMUL.FTZ R137, R202, R121 ;  /* 0x00000079ca897220 */ /* 0x000fe40000410000 */
[----:B------:R-:W-:-:S02]  /*24f0*/  FFMA.FTZ R132, R99, R126, R132 ;  /* 0x0000007e63847223 */ /* 0x000fc40000010084 */
[----:B------:R-:W-:Y:S02]  /*2500*/  FADD.FTZ R59, R56, R133 ;  /* 0x00000085383b7221 */ /* 0x000fe40000010000 */
[----:B------:R-:W-:Y:S01]  /*2510*/  FFMA.FTZ R57, R206, R133, R57 ;  /* 0x00000085ce397223 */ /* 0x000fe20000010039 */
[----:B------:R-:W-:Y:S01]  /*2520*/  IADD3 R89, R89, c[0x0][0x160], RZ ;  /* 0x0000580059597a10 */ /* 0x000fe20007ffe0ff */
        /* <DEDUP_REMOVED lines=20> */
.L_x_482:
        /* <DEDUP_REMOVED lines=18> */
.L_x_483:
        /* <DEDUP_REMOVED lines=8> */
[----:B------:R-:W-:-:S02]  /*2810*/  LOP3.LUT R127, R57, 0x7fffffc, RZ, 0xc0, !PT ;  /* 0x07fffffc397f7812 */ /* 0x000fc400078ec0ff */
[----:B------:R-:W-:Y:S02]  /*2820*/  @P2 SHF.R.U32.HI R219, RZ, 0x10, R119 ;  /* 0x00000010ffdb2819 */ /* 0x000fe40000011677 */
[----:B------:R-:W-:Y:S02]  /*2830*/  @!P3 IADD3 R127, R127, 0x4, RZ ;  /* 0x000000047f7fb810 */ /* 0x000fe40007ffe0ff */
[----:B------:R-:W-:Y:S01]  /*2840*/  @!P0 IADD3 R58, R58, 0x4, RZ ;  /* 0x000000043a3a8810 */ /* 0x000fe20007ffe0ff */
[----:B------:R-:W-:Y:S01]  /*2850*/  @P2 HADD2.F32 R219, -RZ, R219.H0_H0 ;  /* 0x200000dbffdb2230 */ /* 0x000fe20000004100 */
[----:B------:R-:W-:Y:S01]  /*2860*/  ISETP.NE.AND P0, PT, RZ, UR6, PT ;  /* 0x00000006ff007c0c */ /* 0x000fe2000bf05270 */
[----:B------:R-:W-:Y:S01]  /*2870*/  WARPSYNC 0xffffffff ;  /* 0xffffffff00007948 */ /* 0x000fe20003800000 */
[----:B------:R-:W-:Y:S01]  /*2880*/  @!P5 LOP3.LUT R126, R58, 0x3, R57, 0xf8, !PT ;  /* 0x000000033a7ed812 */ /* 0x000fe200078ef839 */
[----:B------:R-:W-:-:S04]  /*2890*/  IMAD.SHL.U32 R127, R127, 0x8, RZ ;  /* 0x000000087f7f7824 */ /* 0x000fc800078e00ff */
[----:B------:R1:W-:Y:S04]  /*28a0*/  @!P5 STS.64 [R126.X8+0x2800], R120 ;  /* 0x002800787e00d388 */ /* 0x0003e80000008a00 */
[----:B------:R-:W-:Y:S01]  /*28b0*/  BAR.SYNC.DEFER_BLOCKING 0x0 ;  /* 0x0000000000007b1d */ /* 0x000fe20000010000 */
[----:B------:R-:W-:Y:S02]  /*28c0*/  LOP3.LUT P5, RZ, R203, 0xff00, RZ, 0xc0, !PT ;  /* 0x0000ff00cbff7812 */ /* 0x000fe400078ac0ff */
[--C-:B-1----:R-:W-:Y:S02]  /*28d0*/  @P2 SHF.R.U64 R121, R114, 0x10, R115.reuse ;  /* 0x0000001072792819 */ /* 0x102fe40000001273 */
[----:B------:R-:W-:Y:S02]  /*28e0*/  @P2 SHF.R.U32.HI R126, RZ, 0x10, R115 ;  /* 0x00000010ff7e2819 */ /* 0x000fe40000011673 */
[----:B------:R-:W-:Y:S01]  /*28f0*/  @P2 SHF.R.U64 R120, R116, 0x10, R117 ;  /* 0x0000001074782819 */ /* 0x000fe20000001275 */
[----:B------:R-:W-:-:S04]  /*2900*/  @P2 HADD2.F32 R121, -RZ, R121.H0_H0 ;  /* 0x20000079ff792230 */ /* 0x000fc80000004100 */
[----:B------:R-:W-:Y:S01]  /*2910*/  @P2 HADD2.F32 R120, -RZ, R120.H0_H0 ;  /* 0x20000078ff782230 */ /* 0x000fe20000004100 */
[----:B------:R-:W1:Y:S04]  /*2920*/  LDS.128 R56, [R127+0x2800] ;  /* 0x002800007f387984 */ /* 0x000e680000000c00 */
[----:B0-----:R0:W2:Y:S02]  /*2930*/  LDS.128 R64, [R127+0x2810] ;  /* 0x002810007f407984 */ /* 0x0010a40000000c00 */
[----:B0-----:R-:W-:Y:S02]  /*2940*/  @P2 IMAD.MOV.U32 R127, RZ, RZ, R117 ;  /* 0x000000ffff7f2224 */ /* 0x001fe400078e0075 */
[----:B-1----:R-:W-:Y:S02]  /*2950*/  FADD.FTZ R209, RZ, R56 ;  /* 0x00000038ffd17221 */ /* 0x002fe40000010000 */
[----:B------:R-:W-:-:S02]  /*2960*/  FADD.FTZ R56, RZ, R57 ;  /* 0x00000039ff387221 */ /* 0x000fc40000010000 */
[----:B------:R-:W-:Y:S02]  /*2970*/  FADD.FTZ R209, R58, R209 ;  /* 0x000000d13ad17221 */ /* 0x000fe40000010000 */
[----:B------:R-:W-:Y:S02]  /*2980*/  FADD.FTZ R56, R59, R56 ;  /* 0x000000383b387221 */ /* 0x000fe40000010000 */
[----:B--2---:R-:W-:Y:S01]  /*2990*/  FADD.FTZ R209, R209, R64 ;  /* 0x00000040d1d17221 */ /* 0x004fe20000010000 */
[----:B------:R-:W-:Y:S01]  /*29a0*/  @P2 MOV R64, R115 ;  /* 0x0000007300402202 */ /* 0x000fe20000000f00 */
[----:B------:R-:W-:Y:S02]  /*29b0*/  FADD.FTZ R56, R56, R65 ;  /* 0x0000004138387221 */ /* 0x000fe40000010000 */
[----:B------:R-:W-:Y:S02]  /*29c0*/  FADD.FTZ R66, R66, R209 ;  /* 0x000000d142427221 */ /* 0x000fe40000010000 */
[----:B------:R-:W-:-:S02]  /*29d0*/  FADD.FTZ R56, R67, R56 ;  /* 0x0000003843387221 */ /* 0x000fc40000010000 */
[----:B------:R-:W-:Y:S01]  /*29e0*/  FMUL.FTZ R58, R66, c[0x0][0x1e0] ;  /* 0x00007800423a7a20 */ /* 0x000fe20000410000 */
[----:B------:R-:W-:Y:S01]  /*29f0*/  @P2 HADD2.F32 R66, -RZ, R64.H0_H0 ;  /* 0x20000040ff422230 */ /* 0x000fe20000004100 */
[----:B------:R-:W-:Y:S02]  /*2a00*/  FMUL.FTZ R59, R56, c[0x0][0x1e0] ;  /* 0x00007800383b7a20 */ /* 0x000fe40000410000 */
[----:B------:R-:W-:Y:S01]  /*2a10*/  @P2 IMAD.MOV.U32 R56, RZ, RZ, R114 ;  /* 0x000000ffff382224 */ /* 0x000fe200078e0072 */
[----:B------:R-:W-:Y:S02]  /*2a20*/  FSEL R58, R58, RZ, !P0 ;  /* 0x000000ff3a3a7208 */ /* 0x000fe40004000000 */
[----:B------:R-:W-:Y:S02]  /*2a30*/  LOP3.LUT P0, RZ, R203, 0xff, RZ, 0xc0, !PT ;  /* 0x000000ffcbff7812 */ /* 0x000fe4000780c0ff */
[----:B------:R-:W-:Y:S01]  /*2a40*/  @P2 HADD2.F32 R57, -RZ, R56.H0_H0 ;  /* 0x20000038ff392230 */ /* 0x000fe20000004100 */
[----:B------:R-:W-:-:S02]  /*2a50*/  FFMA.FTZ R135, R135, R59, R58 ;  /* 0x0000003b87877223 */ /* 0x000fc4000001003a */
[----:B------:R-:W-:Y:S02]  /*2a60*/  FFMA.FTZ R148, R148, R59, R58 ;  /* 0x0000003b94947223 */ /* 0x000fe4000001003a */
[----:B------:R-:W-:Y:S01]  /*2a70*/  FADD.FTZ R135, R156, -R135 ;  /* 0x800000879c877221 */ /* 0x000fe20000010000 */
[----:B------:R-:W-:Y:S01]  /*2a80*/  @P2 SHF.R.U32.HI R156, RZ, 0x10, R117 ;  /* 0x00000010ff9c2819 */ /* 0x000fe20000011675 */
[----:B------:R-:W-:Y:S02]  /*2a90*/  FADD.FTZ R145, R145, -R148 ;  /* 0x8000009491917221 */ /* 0x000fe40000010000 */
[----:B------:R-:W-:Y:S02]  /*2aa0*/  FMUL.FTZ R56, R202, R135 ;  /* 0x00000087ca387220 */ /* 0x000fe40000410000 */
[----:B------:R-:W-:Y:S01]  /*2ab0*/  FFMA.FTZ R158, R158, R59, R58 ;  /* 0x0000003b9e9e7223 */ /* 0x000fe2000001003a */
[----:B------:R-:W-:Y:S01]  /*2ac0*/  @P2 HADD2.F32 R156, -RZ, R156.H0_H0 ;  /* 0x2000009cff9c2230 */ /* 0x000fe20000004100 */
[----:B------:R-:W-:-:S02]  /*2ad0*/  FMUL.FTZ R64, R202, R145 ;  /* 0x00000091ca407220 */ /* 0x000fc40000410000 */
[----:B------:R-:W-:Y:S02]  /*2ae0*/  @P2 FADD.FTZ R56, R56, R57 ;  /* 0x0000003938382221 */ /* 0x000fe40000010000 */
[-C--:B------:R-:W-:Y:S02]  /*2af0*/  FFMA.FTZ R147, R147, R59.reuse, R58 ;  /* 0x0000003b93937223 */ /* 0x080fe4000001003a */
[----:B------:R-:W-:Y:S02]  /*2b00*/  FADD.FTZ R149, R149, -R158 ;  /* 0x8000009e95957221 */ /* 0x000fe40000010000 */
[----:B------:R-:W-:Y:S01]  /*2b10*/  @P2 FADD.FTZ R64, R64, R121 ;  /* 0x0000007940402221 */ /* 0x000fe20000010000 */
[----:B------:R-:W-:Y:S01]  /*2b20*/  @P2 HADD2.F32 R121, -RZ, R126.H0_H0 ;  /* 0x2000007eff792230 */ /* 0x000fe20000004100 */
[----:B------:R-:W-:Y:S02]  /*2b30*/  FMUL.FTZ R57, R56, c[0x0][0x1e8] ;  /* 0x00007a0038397a20 */ /* 0x000fe40000410000 */
[----:B------:R-:W-:-:S02]  /*2b40*/  FFMA.FTZ R208, R208, R59, R58 ;  /* 0x0000003bd0d07223 */ /* 0x000fc4000001003a */
[----:B------:R-:W-:Y:S01]  /*2b50*/  FADD.FTZ R147, R204, -R147 ;  /* 0x80000093cc937221 */ /* 0x000fe20000010000 */
[C---:B------:R-:W-:Y:S01]  /*2b60*/  FSEL R67, R57.reuse, RZ, P0 ;  /* 0x000000ff39437208 */ /* 0x040fe20000000000 */
[C---:B------:R-:W-:Y:S01]  /*2b70*/  FMUL.FTZ R126, R202.reuse, R149 ;  /* 0x00000095ca7e7220 */ /* 0x040fe20000410000 */
[----:B------:R-:W-:Y:S01]  /*2b80*/  @P1 FSEL R57, R57, RZ, P6 ;  /* 0x000000ff39391208 */ /* 0x000fe20003000000 */
[----:B------:R-:W-:Y:S01]  /*2b90*/  FADD.FTZ R155, R155, -R208 ;  /* 0x800000d09b9b7221 */ /* 0x000fe20000010000 */
[C---:B------:R-:W-:Y:S01]  /*2ba0*/  LOP3.LUT P0, RZ, R203.reuse, 0xff0000, RZ, 0xc0, !PT ;  /* 0x00ff0000cbff7812 */ /* 0x040fe2000780c0ff */
[----:B------:R-:W-:Y:S01]  /*2bb0*/  FMUL.FTZ R65, R202, R147 ;  /* 0x00000093ca417220 */ /* 0x000fe20000410000 */
[----:B------:R-:W-:Y:S01]  /*2bc0*/  LOP3.LUT P6, RZ, R203, 0xff000000, RZ, 0xc0, !PT ;  /* 0xff000000cbff7812 */ /* 0x000fe200078cc0ff */
[----:B------:R-:W-:Y:S01]  /*2bd0*/  @P2 FADD.FTZ R126, R126, R121 ;  /* 0x000000797e7e2221 */ /* 0x000fe20000010000 */
[----:B------:R-:W-:Y:S01]  /*2be0*/  F2F.F16.F32 R67, R67 ;  /* 0x0000004300437304 */ /* 0x000fe20000200800 */
[----:B------:R-:W-:Y:S01]  /*2bf0*/  FMUL.FTZ R121, R64, c[0x0][0x1e8] ;  /* 0x00007a0040797a20 */ /* 0x000fe20000410000 */
[----:B------:R-:W-:Y:S01]  /*2c00*/  @P1 F2FP.PACK_AB R57, RZ, R57 ;  /* 0x00000039ff39123e */ /* 0x000fe200000000ff */
[----:B------:R-:W-:-:S02]  /*2c10*/  FFMA.FTZ R157, R157, R59, R58 ;  /* 0x0000003b9d9d7223 */ /* 0x000fc4000001003a */
[----:B------:R-:W-:Y:S01]  /*2c20*/  FFMA.FTZ R151, R151, R59, R58 ;  /* 0x0000003b97977223 */ /* 0x000fe2000001003a */
[----:B------:R-:W-:Y:S01]  /*2c30*/  FSEL R204, R121, RZ, P5 ;  /* 0x000000ff79cc7208 */ /* 0x000fe20002800000 */
[----:B------:R-:W-:Y:S01]  /*2c40*/  @P2 FADD.FTZ R65, R65, R66 ;  /* 0x0000004241412221 */ /* 0x000fe20000010000 */
[----:B------:R-:W-:Y:S01]  /*2c50*/  @P1 LOP3.LUT P5, RZ, R187, 0xff00, RZ, 0xc0, !PT ;  /* 0x0000ff00bbff1812 */ /* 0x000fe200078ac0ff */
[----:B------:R-:W-:Y:S01]  /*2c60*/  FMUL.FTZ R203, R202, R155 ;  /* 0x0000009bcacb7220 */ /* 0x000fe20000410000 */
[----:B------:R-:W-:Y:S01]  /*2c70*/  @P1 PRMT R195, R57, 0x7610, R195 ;  /* 0x0000761039c31816 */ /* 0x000fe200000000c3 */
[----:B------:R-:W-:Y:S01]  /*2c80*/  @P2 IMAD.MOV.U32 R66, RZ, RZ, R116 ;  /* 0x000000ffff422224 */ /* 0x000fe200078e0074 */
[----:B------:R-:W-:Y:S01]  /*2c90*/  @P1 FSEL R121, R121, RZ, P5 ;  /* 0x000000ff79791208 */ /* 0x000fe20002800000 */
[----:B------:R-:W-:Y:S01]  /*2ca0*/  FADD.FTZ R157, R216, -R157 ;  /* 0x8000009dd89d7221 */ /* 0x000fe20000010000 */
[----:B------:R-:W-:Y:S01]  /*2cb0*/  @P1 LOP3.LUT P5, RZ, R187, 0xff0000, RZ, 0xc0, !PT ;  /* 0x00ff0000bbff1812 */ /* 0x000fe200078ac0ff */
[----:B------:R-:W-:Y:S01]  /*2cc0*/  FADD.FTZ R151, R210, -R151 ;  /* 0x80000097d2977221 */ /* 0x000fe20000010000 */
[----:B------:R-:W-:Y:S01]  /*2cd0*/  @P2 HADD2.F32 R66, -RZ, R66.H0_H0 ;  /* 0x20000042ff422230 */ /* 0x000fe20000004100 */
[-C--:B------:R-:W-:Y:S01]  /*2ce0*/  FFMA.FTZ R207, R207, R59.reuse, R58 ;  /* 0x0000003bcfcf7223 */ /* 0x080fe2000001003a */
[----:B------:R-:W-:Y:S01]  /*2cf0*/  F2F.F16.F32 R204, R204 ;  /* 0x000000cc00cc7304 */ /* 0x000fe20000200800 */
[----:B------:R-:W-:Y:S01]  /*2d00*/  @P2 FADD.FTZ R203, R203, R120 ;  /* 0x00000078cbcb2221 */ /* 0x000fe20000010000 */
[----:B------:R-:W-:Y:S01]  /*2d10*/  @P2 HADD2.F32 R120, -RZ, R127.H0_H0 ;  /* 0x2000007fff782230 */ /* 0x000fe20000004100 */
[----:B------:R-:W-:Y:S01]  /*2d20*/  FFMA.FTZ R214, R214, R59, R58 ;  /* 0x0000003bd6d67223 */ /* 0x000fe2000001003a */
[----:B------:R-:W-:Y:S01]  /*2d30*/  @P1 F2FP.PACK_AB R121, RZ, R121 ;  /* 0x00000079ff79123e */ /* 0x000fe200000000ff */
[----:B------:R-:W-:Y:S01]  /*2d40*/  FMUL.FTZ R127, R202, R157 ;  /* 0x0000009dca7f7220 */ /* 0x000fe20000410000 */
[----:B------:R-:W-:Y:S01]  /*2d50*/  @P2 SHF.R.U64 R157, R112, 0x10, R113 ;  /* 0x00000010709d2819 */ /* 0x000fe20000001271 */
[----:B------:R-:W-:Y:S01]  /*2d60*/  FADD.FTZ R145, R218, -R207 ;  /* 0x800000cfda917221 */ /* 0x000fe20000010000 */
[----:B------:R-:W-:Y:S01]  /*2d70*/  @P1 PRMT R196, R121, 0x7610, R196 ;  /* 0x0000761079c41816 */ /* 0x000fe200000000c4 */
[----:B------:R-:W-:-:S02]  /*2d80*/  FMUL.FTZ R155, R202, R151 ;  /* 0x00000097ca9b7220 */ /* 0x000fc40000410000 */
[----:B------:R-:W-:Y:S01]  /*2d90*/  FMUL.FTZ R147, R65, c[0x0][0x1e8] ;  /* 0x00007a0041937a20 */ /* 0x000fe20000410000 */
[----:B------:R-:W-:Y:S01]  /*2da0*/  @P2 HADD2.F32 R157, -RZ, R157.H0_H0 ;  /* 0x2000009dff9d2230 */ /* 0x000fe20000004100 */
[----:B------:R-:W-:Y:S02]  /*2db0*/  FADD.FTZ R135, R205, -R214 ;  /* 0x800000d6cd877221 */ /* 0x000fe40000010000 */
[----:B------:R-:W-:Y:S01]  /*2dc0*/  @P2 FADD.FTZ R155, R155, R66 ;  /* 0x000000429b9b2221 */ /* 0x000fe20000010000 */
[C---:B------:R-:W-:Y:S01]  /*2dd0*/  FSEL R205, R147.reuse, RZ, P0 ;  /* 0x000000ff93cd7208 */ /* 0x040fe20000000000 */
[----:B------:R-:W-:Y:S01]  /*2de0*/  FMUL.FTZ R148, R202, R145 ;  /* 0x00000091ca947220 */ /* 0x000fe20000410000 */
[----:B------:R-:W-:Y:S01]  /*2df0*/  @P1 FSEL R66, R147, RZ, P5 ;  /* 0x000000ff93421208 */ /* 0x000fe20002800000 */
[----:B------:R-:W-:Y:S01]  /*2e00*/  @P2 FADD.FTZ R127, R127, R120 ;  /* 0x000000787f7f2221 */ /* 0x000fe20000010000 */
[C---:B------:R-:W-:Y:S01]  /*2e10*/  LOP3.LUT P0, RZ, R146.reuse, 0xff00, RZ, 0xc0, !PT ;  /* 0x0000ff0092ff7812 */ /* 0x040fe2000780c0ff */
[-CC-:B------:R-:W-:Y:S01]  /*2e20*/  FFMA.FTZ R143, R143, R59.reuse, R58.reuse ;  /* 0x0000003b8f8f7223 */ /* 0x180fe2000001003a */
[----:B------:R-:W-:Y:S01]  /*2e30*/  LOP3.LUT P5, RZ, R146, 0xff0000, RZ, 0xc0, !PT ;  /* 0x00ff000092ff7812 */ /* 0x000fe200078ac0ff */
[--C-:B------:R-:W-:Y:S01]  /*2e40*/  FFMA.FTZ R145, R140, R59, R58.reuse ;  /* 0x0000003b8c917223 */ /* 0x100fe2000001003a */
[----:B------:R-:W-:Y:S01]  /*2e50*/  @P2 MOV R140, R113 ;  /* 0x00000071008c2202 */ /* 0x000fe20000000f00 */
[----:B------:R-:W-:Y:S01]  /*2e60*/  FMUL.FTZ R147, R202, R135 ;  /* 0x00000087ca937220 */ /* 0x000fe20000410000 */
[----:B------:R-:W-:Y:S01]  /*2e70*/  F2F.F16.F32 R205, R205 ;  /* 0x000000cd00cd7304 */ /* 0x000fe20000200800 */
[----:B------:R-:W-:Y:S01]  /*2e80*/  FFMA.FTZ R141, R141, R59, R58 ;  /* 0x0000003b8d8d7223 */ /* 0x000fe2000001003a */
[----:B------:R-:W-:Y:S01]  /*2e90*/  @P1 F2FP.PACK_AB R66, RZ, R66 ;  /* 0x00000042ff42123e */ /* 0x000fe200000000ff */
[----:B------:R-:W-:-:S02]  /*2ea0*/  FMUL.FTZ R120, R126, c[0x0][0x1e8] ;  /* 0x00007a007e787a20 */ /* 0x000fc40000410000 */
[----:B------:R-:W-:Y:S01]  /*2eb0*/  FMUL.FTZ R151, R203, c[0x0][0x1e8] ;  /* 0x00007a00cb977a20 */ /* 0x000fe20000410000 */
[----:B------:R-:W-:Y:S01]  /*2ec0*/  @P1 PRMT R197, R66, 0x7610, R197 ;  /* 0x0000761042c51816 */ /* 0x000fe200000000c5 */
[----:B------:R-:W-:Y:S01]  /*2ed0*/  FMUL.FTZ R149, R127, c[0x0][0x1e8] ;  /* 0x00007a007f957a20 */ /* 0x000fe20000410000 */
[----:B------:R-:W-:Y:S01]  /*2ee0*/  FSEL R207, R120, RZ, P6 ;  /* 0x000000ff78cf7208 */ /* 0x000fe20003000000 */
[----:B------:R-:W-:Y:S01]  /*2ef0*/  FADD.FTZ R143, R142, -R143 ;  /* 0x8000008f8e8f7221 */ /* 0x000fe20000010000 */
[----:B------:R-:W-:Y:S01]  /*2f00*/  FSEL R208, R151, RZ, P0 ;  /* 0x000000ff97d07208 */ /* 0x000fe20000000000 */
[----:B------:R-:W-:Y:S01]  /*2f10*/  @P2 FADD.FTZ R147, R147, R156 ;  /* 0x0000009c93932221 */ /* 0x000fe20000010000 */
[----:B------:R-:W-:Y:S01]  /*2f20*/  FSEL R209, R149, RZ, P5 ;  /* 0x000000ff95d17208 */ /* 0x000fe20002800000 */
[----:B------:R-:W-:Y:S01]  /*2f30*/  @P2 FADD.FTZ R148, R148, R157 ;  /* 0x0000009d94942221 */ /* 0x000fe20000010000 */
[----:B------:R-:W-:Y:S01]  /*2f40*/  LOP3.LUT P6, RZ, R146, 0xff, RZ, 0xc0, !PT ;  /* 0x000000ff92ff7812 */ /* 0x000fe200078cc0ff */
[----:B------:R-:W-:Y:S01]  /*2f50*/  FADD.FTZ R215, R134, -R145 ;  /* 0x8000009186d77221 */ /* 0x000fe20000010000 */
[----:B------:R-:W-:Y:S01]  /*2f60*/  @P2 HADD2.F32 R145, -RZ, R140.H0_H0 ;  /* 0x2000008cff912230 */ /* 0x000fe20000004100 */
[----:B------:R-:W-:Y:S01]  /*2f70*/  FFMA.FTZ R212, R212, R59, R58 ;  /* 0x0000003bd4d47223 */ /* 0x000fe2000001003a */
[----:B------:R-:W-:Y:S01]  /*2f80*/  @P2 SHF.R.U32.HI R140, RZ, 0x10, R113 ;  /* 0x00000010ff8c2819 */ /* 0x000fe20000011671 */
[----:B------:R-:W-:Y:S01]  /*2f90*/  FADD.FTZ R141, R136, -R141 ;  /* 0x8000008d888d7221 */ /* 0x000fe20000010000 */
[----:B------:R-:W-:Y:S01]  /*2fa0*/  @P2 SHF.R.U64 R136, R110, 0x10, R111 ;  /* 0x000000106e882819 */ /* 0x000fe2000000126f */
[----:B------:R-:W-:Y:S01]  /*2fb0*/  @P2 IMAD.MOV.U32 R134, RZ, RZ, R112 ;  /* 0x000000ffff862224 */ /* 0x000fe200078e0070 */
[----:B------:R-:W-:Y:S01]  /*2fc0*/  LOP3.LUT P0, RZ, R146, 0xff000000, RZ, 0xc0, !PT ;  /* 0xff00000092ff7812 */ /* 0x000fe2000780c0ff */
[----:B------:R-:W-:Y:S01]  /*2fd0*/  FMUL.FTZ R158, R202, R143 ;  /* 0x0000008fca9e7220 */ /* 0x000fe20000410000 */
[----:B------:R-:W-:Y:S01]  /*2fe0*/  LOP3.LUT P5, RZ, R144, 0xff00, RZ, 0xc0, !PT ;  /* 0x0000ff0090ff7812 */ /* 0x000fe200078ac0ff */
[----:B------:R-:W-:Y:S01]  /*2ff0*/  FMUL.FTZ R157, R155, c[0x0][0x1e8] ;  /* 0x00007a009b9d7a20 */ /* 0x000fe20000410000 */
[----:B------:R-:W-:Y:S01]  /*3000*/  @P2 HADD2.F32 R143, -RZ, R134.H0_H0 ;  /* 0x20000086ff8f2230 */ /* 0x000fe20000004100 */
[----:B------:R-:W-:Y:S01]  /*3010*/  FMUL.FTZ R156, R147, c[0x0][0x1e8] ;  /* 0x00007a00939c7a20 */ /* 0x000fe20000410000 */
[----:B------:R-:W-:Y:S01]  /*3020*/  @P2 HADD2.F32 R134, -RZ, R140.H0_H0 ;  /* 0x2000008cff862230 */ /* 0x000fe20000004100 */
[----:B------:R-:W-:Y:S01]  /*3030*/  FMUL.FTZ R135, R148, c[0x0][0x1e8] ;  /* 0x00007a0094877a20 */ /* 0x000fe20000410000 */
[----:B------:R-:W-:Y:S01]  /*3040*/  FSEL R211, R157, RZ, P6 ;  /* 0x000000ff9dd37208 */ /* 0x000fe20003000000 */
[----:B------:R-:W-:Y:S01]  /*3050*/  FADD.FTZ R159, R159, -R212 ;  /* 0x800000d49f9f7221 */ /* 0x000fe20000010000 */
[----:B------:R-:W-:Y:S01]  /*3060*/  FSEL R210, R156, RZ, P0 ;  /* 0x000000ff9cd27208 */ /* 0x000fe20000000000 */
[----:B------:R-:W-:Y:S01]  /*3070*/  FMUL.FTZ R146, R202, R141 ;  /* 0x0000008dca927220 */ /* 0x000fe20000410000 */
[----:B------:R-:W-:Y:S01]  /*3080*/  @P2 HADD2.F32 R141, -RZ, R136.H0_H0 ;  /* 0x20000088ff8d2230 */ /* 0x000fe20000004100 */
[----:B------:R-:W-:Y:S01]  /*3090*/  @P2 FADD.FTZ R158, R158, R145 ;  /* 0x000000919e9e2221 */ /* 0x000fe20000010000 */
[----:B------:R-:W-:Y:S01]  /*30a0*/  FSEL R213, R135, RZ, P5 ;  /* 0x000000ff87d57208 */ /* 0x000fe20002800000 */
[----:B------:R-:W-:Y:S01]  /*30b0*/  FMUL.FTZ R145, R202, R215 ;  /* 0x000000d7ca917220 */ /* 0x000fe20000410000 */
[----:B------:R-:W-:Y:S01]  /*30c0*/  LOP3.LUT P6, RZ, R144, 0xff0000, RZ, 0xc0, !PT ;  /* 0x00ff000090ff7812 */ /* 0x000fe200078cc0ff */
[----:B------:R-:W-:Y:S01]  /*30d0*/  FMUL.FTZ R136, R202, R159 ;  /* 0x0000009fca887220 */ /* 0x000fe20000410000 */
[----:B------:R-:W-:Y:S01]  /*30e0*/  LOP3.LUT P0, RZ, R144, 0xff, RZ, 0xc0, !PT ;  /* 0x000000ff90ff7812 */ /* 0x000fe2000780c0ff */
[----:B------:R-:W-:Y:S01]  /*30f0*/  @P2 FADD.FTZ R146, R146, R143 ;  /* 0x0000008f92922221 */ /* 0x000fe20000010000 */
[----:B------:R-:W-:Y:S01]  /*3100*/  LOP3.LUT P5, RZ, R144, 0xff000000, RZ, 0xc0, !PT ;  /* 0xff00000090ff7812 */ /* 0x000fe200078ac0ff */
[----:B------:R-:W-:Y:S01]  /*3110*/  FMUL.FTZ R144, R158, c[0x0][0x1e8] ;  /* 0x00007a009e907a20 */ /* 0x000fe20000410000 */
[----:B------:R-:W0:Y:S01]  /*3120*/  F2F.F16.F32 R207, R207 ;  /* 0x000000cf00cf7304 */ /* 0x000e220000200800 */
[----:B------:R-:W-:-:S02]  /*3130*/  @P2 FADD.FTZ R145, R145, R134 ;  /* 0x0000008691912221 */ /* 0x000fc40000010000 */
[----:B------:R-:W-:Y:S01]  /*3140*/  @P2 FADD.FTZ R136, R136, R141 ;  /* 0x0000008d88882221 */ /* 0x000fe20000010000 */
[----:B------:R-:W-:Y:S01]  /*3150*/  FSEL R141, R144, RZ, P6 ;  /* 0x000000ff908d7208 */ /* 0x000fe20003000000 */
[----:B------:R-:W-:Y:S01]  /*3160*/  FMUL.FTZ R143, R146, c[0x0][0x1e8] ;  /* 0x00007a00928f7a20 */ /* 0x000fe20000410000 */
[----:B------:R-:W-:Y:S01]  /*3170*/  LOP3.LUT P6, RZ, R154, 0xff00, RZ, 0xc0, !PT ;  /* 0x0000ff009aff7812 */ /* 0x000fe200078cc0ff */
[----:B------:R-:W-:Y:S01]  /*3180*/  FMUL.FTZ R142, R145, c[0x0][0x1e8] ;  /* 0x00007a00918e7a20 */ /* 0x000fe20000410000 */
[----:B------:R-:W-:Y:S01]  /*3190*/  F2F.F16.F32 R208, R208 ;  /* 0x000000d000d07304 */ /* 0x000fe20000200800 */
[----:B------:R-:W-:Y:S01]  /*31a0*/  FMUL.FTZ R134, R136, c[0x0][0x1e8] ;  /* 0x00007a0088867a20 */ /* 0x000fe20000410000 */
[----:B------:R-:W-:Y:S01]  /*31b0*/  FSEL R140, R143, RZ, P0 ;  /* 0x000000ff8f8c7208 */ /* 0x000fe20000000000 */
[-CC-:B------:R-:W-:Y:S01]  /*31c0*/  FFMA.FTZ R216, R206, R59.reuse, R58.reuse ;  /* 0x0000003bced87223 */ /* 0x180fe2000001003a */
[----:B------:R-:W-:Y:S01]  /*31d0*/  FSEL R212, R142, RZ, P5 ;  /* 0x000000ff8ed47208 */ /* 0x000fe20002800000 */
[-CC-:B------:R-:W-:Y:S01]  /*31e0*/  FFMA.FTZ R129, R129, R59.reuse, R58.reuse ;  /* 0x0000003b81817223 */ /* 0x180fe2000001003a */
[----:B------:R-:W-:Y:S01]  /*31f0*/  FSEL R214, R134, RZ, P6 ;  /* 0x000000ff86d67208 */ /* 0x000fe20003000000 */
[-CC-:B------:R-:W-:Y:S01]  /*3200*/  FFMA.FTZ R215, R137, R59.reuse, R58.reuse ;  /* 0x0000003b89d77223 */ /* 0x180fe2000001003a */
[C---:B------:R-:W-:Y:S01]  /*3210*/  LOP3.LUT P0, RZ, R154.reuse, 0xff0000, RZ, 0xc0, !PT ;  /* 0x00ff00009aff7812 */ /* 0x040fe2000780c0ff */
[-CC-:B------:R-:W-:Y:S01]  /*3220*/  FFMA.FTZ R206, R139, R59.reuse, R58.reuse ;  /* 0x0000003b8bce7223 */ /* 0x180fe2000001003a */
[----:B------:R-:W-:Y:S01]  /*3230*/  LOP3.LUT P5, RZ, R154, 0xff, RZ, 0xc0, !PT ;  /* 0x000000ff9aff7812 */ /* 0x000fe200078ac0ff */
[----:B------:R-:W-:Y:S01]  /*3240*/  FADD.FTZ R129, R128, -R129 ;  /* 0x8000008180817221 */ /* 0x000fe20000010000 */
[----:B------:R-:W-:Y:S01]  /*3250*/  LOP3.LUT P6, RZ, R154, 0xff000000, RZ, 0xc0, !PT ;  /* 0xff0000009aff7812 */ /* 0x000fe200078cc0ff */
[-CC-:B------:R-:W-:Y:S01]  /*3260*/  FFMA.FTZ R154, R125, R59.reuse, R58.reuse ;  /* 0x0000003b7d9a7223 */ /* 0x180fe2000001003a */
[----:B------:R-:W-:Y:S01]  /*3270*/  F2F.F16.F32 R210, R210 ;  /* 0x000000d200d27304 */ /* 0x000fe20000200800 */
[-CC-:B------:R-:W-:Y:S01]  /*3280*/  FFMA.FTZ R125, R124, R59.reuse, R58.reuse ;  /* 0x0000003b7c7d7223 */ /* 0x180fe2000001003a */
[----:B0-----:R-:W-:Y:S01]  /*3290*/  SHF.L.U32 R207, R207, 0x10, RZ ;  /* 0x00000010cfcf7819 */ /* 0x001fe200000006ff */
[----:B------:R-:W-:Y:S01]  /*32a0*/  FFMA.FTZ R59, R138, R59, R58 ;  /* 0x0000003b8a3b7223 */ /* 0x000fe2000001003a */
[----:B------:R-:W-:Y:S01]  /*32b0*/  @P2 MOV R58, R110 ;  /* 0x0000006e003a2202 */ /* 0x000fe20000000f00 */
[----:B------:R-:W-:-:S02]  /*32c0*/  FADD.FTZ R159, R123, -R154 ;  /* 0x8000009a7b9f7221 */ /* 0x000fc40000010000 */
[----:B------:R-:W-:Y:S01]  /*32d0*/  FADD.FTZ R217, R130, -R59 ;  /* 0x8000003b82d97221 */ /* 0x000fe20000010000 */
[----:B------:R0:W-:Y:S01]  /*32e0*/  F2F.F16.F32 R123, R140 ;  /* 0x0000008c007b7304 */ /* 0x0001e20000200800 */
[----:B------:R-:W-:Y:S02]  /*32f0*/  @P2 IMAD.MOV.U32 R59, RZ, RZ, R111 ;  /* 0x000000ffff3b2224 */ /* 0x000fe400078e006f */
[----:B------:R-:W-:Y:S02]  /*3300*/  FMUL.FTZ R159, R202, R159 ;  /* 0x0000009fca9f7220 */ /* 0x000fe40000410000 */
[----:B------:R-:W-:Y:S01]  /*3310*/  FADD.FTZ R137, R122, -R125 ;  /* 0x8000007d7a897221 */ /* 0x000fe20000010000 */
[----:B------:R-:W-:Y:S01]  /*3320*/  @P2 HADD2.F32 R128, -RZ, R59.H0_H0 ;  /* 0x2000003bff802230 */ /* 0x000fe20000004100 */
[----:B------:R-:W-:Y:S01]  /*3330*/  FADD.FTZ R133, R133, -R216 ;  /* 0x800000d885857221 */ /* 0x000fe20000010000 */
[----:B------:R-:W-:Y:S01]  /*3340*/  @P2 SHF.R.U32.HI R122, RZ, 0x10, R111 ;  /* 0x00000010ff7a2819 */ /* 0x000fe2000001166f */
[----:B------:R-:W-:Y:S01]  /*3350*/  FADD.FTZ R215, R132, -R215 ;  /* 0x800000d784d77221 */ /* 0x000fe20000010000 */
[----:B------:R-:W-:Y:S01]  /*3360*/  @P2 HADD2.F32 R59, -RZ, R58.H0_H0 ;  /* 0x2000003aff3b2230 */ /* 0x000fe20000004100 */
[----:B------:R-:W-:Y:S01]  /*3370*/  @P2 FADD.FTZ R159, R159, R128 ;  /* 0x000000809f9f2221 */ /* 0x000fe20000010000 */
[----:B------:R1:W-:Y:S01]  /*3380*/  F2F.F16.F32 R125, R141 ;  /* 0x0000008d007d7304 */ /* 0x0003e20000200800 */
[----:B------:R-:W-:Y:S01]  /*3390*/  FMUL.FTZ R139, R202, R133 ;  /* 0x00000085ca8b7220 */ /* 0x000fe20000410000 */
[----:B------:R-:W-:Y:S01]  /*33a0*/  @P2 HADD2.F32 R58, -RZ, R122.H0_H0 ;  /* 0x2000007aff3a2230 */ /* 0x000fe20000004100 */
[----:B0-----:R-:W-:Y:S01]  /*33b0*/  FMUL.FTZ R140, R159, c[0x0][0x1e8] ;  /* 0x00007a009f8c7a20 */ /* 0x001fe20000410000 */
[--C-:B------:R-:W-:Y:S01]  /*33c0*/  @P2 SHF.R.U64 R132, R118, 0x10, R119.reuse ;  /* 0x0000001076842819 */ /* 0x100fe20000001277 */
[----:B------:R-:W-:-:S02]  /*33d0*/  @P2 IMAD.MOV.U32 R130, RZ, RZ, R119 ;  /* 0x000000ffff822224 */ /* 0x000fc400078e0077 */
[----:B------:R-:W-:Y:S01]  /*33e0*/  FMUL.FTZ R133, R202, R215 ;  /* 0x000000d7ca857220 */ /* 0x000fe20000410000 */
[----:B------:R-:W-:Y:S01]  /*33f0*/  FSEL R215, R140, RZ, P0 ;  /* 0x000000ff8cd77208 */ /* 0x000fe20000000000 */
[C---:B-1----:R-:W-:Y:S01]  /*3400*/  FMUL.FTZ R141, R202.reuse, R137 ;  /* 0x00000089ca8d7220 */ /* 0x042fe20000410000 */
[----:B------:R-:W-:Y:S01]  /*3410*/  ISETP.NE.U32.AND P0, PT, RZ, c[0x0][0x258], PT ;  /* 0x00009600ff007a0c */ /* 0x000fe20003f05070 */
[----:B------:R-:W-:Y:S01]  /*3420*/  FMUL.FTZ R154, R202, R129 ;  /* 0x00000081ca9a7220 */ /* 0x000fe20000410000 */
[----:B------:R-:W-:Y:S01]  /*3430*/  @P2 HADD2.F32 R128, -RZ, R130.H0_H0 ;  /* 0x20000082ff802230 */ /* 0x000fe20000004100 */
[----:B------:R-:W-:Y:S01]  /*3440*/  @P2 FADD.FTZ R141, R141, R58 ;  /* 0x0000003a8d8d2221 */ /* 0x000fe20000010000 */
[----:B------:R-:W-:Y:S01]  /*3450*/  ISETP.NE.AND.EX P0, PT, RZ, c[0x0][0x25c], PT, P0 ;  /* 0x00009700ff007a0c */ /* 0x000fe20003f05300 */
[----:B------:R-:W-:Y:S01]  /*3460*/  @P2 FADD.FTZ R154, R154, R59 ;  /* 0x0000003b9a9a2221 */ /* 0x000fe20000010000 */
[----:B------:R-:W-:Y:S01]  /*3470*/  @P2 HADD2.F32 R58, -RZ, R132.H0_H0 ;  /* 0x20000084ff3a2230 */ /* 0x000fe20000004100 */
[----:B------:R-:W-:Y:S01]  /*3480*/  FMUL.FTZ R137, R141, c[0x0][0x1e8] ;  /* 0x00007a008d897a20 */ /* 0x000fe20000410000 */
[----:B------:R0:W-:Y:S01]  /*3490*/  F2F.F16.F32 R124, R213 ;  /* 0x000000d5007c7304 */ /* 0x0001e20000200800 */
[----:B------:R-:W-:-:S02]  /*34a0*/  @P2 IMAD.MOV.U32 R59, RZ, RZ, R118 ;  /* 0x000000ffff3b2224 */ /* 0x000fc400078e0076 */
[----:B------:R-:W-:Y:S02]  /*34b0*/  @P2 FADD.FTZ R133, R133, R128 ;  /* 0x0000008085852221 */ /* 0x000fe40000010000 */
[----:B------:R-:W-:Y:S01]  /*34c0*/  FADD.FTZ R131, R131, -R206 ;  /* 0x800000ce83837221 */ /* 0x000fe20000010000 */
[----:B------:R-:W-:Y:S01]  /*34d0*/  @P2 HADD2.F32 R59, -RZ, R59.H0_H0 ;  /* 0x2000003bff3b2230 */ /* 0x000fe20000004100 */
[----:B------:R-:W-:Y:S01]  /*34e0*/  FMUL.FTZ R132, R202, R217 ;  /* 0x000000d9ca847220 */ /* 0x000fe20000410000 */
[----:B------:R1:W2:Y:S01]  /*34f0*/  F2F.F16.F32 R122, R212 ;  /* 0x000000d4007a7304 */ /* 0x0002a20000200800 */
[----:B------:R-:W-:Y:S01]  /*3500*/  FMUL.FTZ R138, R154, c[0x0][0x1e8] ;  /* 0x00007a009a8a7a20 */ /* 0x000fe20000410000 */
[----:B------:R-:W-:Y:S01]  /*3510*/  @P0 F2FP.PACK_AB R64, RZ, R64 ;  /* 0x00000040ff40023e */ /* 0x000fe200000000ff */
[----:B------:R-:W-:Y:S01]  /*3520*/  @P2 FADD.FTZ R139, R139, R58 ;  /* 0x0000003a8b8b2221 */ /* 0x000fe20000010000 */
[----:B------:R-:W-:Y:S01]  /*3530*/  FSEL R58, R137, RZ, P6 ;  /* 0x000000ff893a7208 */ /* 0x000fe20003000000 */
[----:B------:R-:W-:Y:S01]  /*3540*/  FMUL.FTZ R129, R133, c[0x0][0x1e8] ;  /* 0x00007a0085817a20 */ /* 0x000fe20000410000 */
[----:B------:R-:W-:Y:S01]  /*3550*/  LOP3.LUT P6, RZ, R150, 0xff0000, RZ, 0xc0, !PT ;  /* 0x00ff000096ff7812 */ /* 0x000fe200078cc0ff */
[----:B------:R-:W-:Y:S01]  /*3560*/  FMUL.FTZ R202, R202, R131 ;  /* 0x00000083caca7220 */ /* 0x000fe20000410000 */
[----:B0-----:R-:W-:Y:S01]  /*3570*/  FSEL R213, R138, RZ, P5 ;  /* 0x000000ff8ad57208 */ /* 0x001fe20002800000 */
[----:B------:R-:W-:Y:S01]  /*3580*/  @P2 FADD.FTZ R132, R132, R219 ;  /* 0x000000db84842221 */ /* 0x000fe20000010000 */
[----:B------:R0:W3:Y:S01]  /*3590*/  F2F.F16.F32 R206, R214 ;  /* 0x000000d600ce7304 */ /* 0x0000e20000200800 */
[----:B------:R-:W-:Y:S01]  /*35a0*/  FMUL.FTZ R128, R139, c[0x0][0x1e8] ;  /* 0x00007a008b807a20 */ /* 0x000fe20000410000 */
[----:B------:R-:W-:Y:S01]  /*35b0*/  LOP3.LUT P5, RZ, R150, 0xff00, RZ, 0xc0, !PT ;  /* 0x0000ff0096ff7812 */ /* 0x000fe200078ac0ff */
[----:B------:R-:W-:Y:S01]  /*35c0*/  @P2 FADD.FTZ R202, R202, R59 ;  /* 0x0000003bcaca2221 */ /* 0x000fe20000010000 */
[----:B------:R-:W-:Y:S01]  /*35d0*/  @P1 LOP3.LUT P2, RZ, R187, 0xff000000, RZ, 0xc0, !PT ;  /* 0xff000000bbff1812 */ /* 0x000fe2000784c0ff */
[----:B------:R-:W-:Y:S01]  /*35e0*/  FMUL.FTZ R130, R132, c[0x0][0x1e8] ;  /* 0x00007a0084827a20 */ /* 0x000fe20000410000 */
[----:B-1----:R-:W-:Y:S01]  /*35f0*/  FSEL R212, R128, RZ, P5 ;  /* 0x000000ff80d47208 */ /* 0x002fe20002800000 */
[----:B------:R-:W-:Y:S01]  /*3600*/  FMUL.FTZ R131, R202, c[0x0][0x1e8] ;  /* 0x00007a00ca837a20 */ /* 0x000fe20000410000 */
[----:B------:R-:W-:Y:S01]  /*3610*/  @P0 F2FP.PACK_AB R56, RZ, R56 ;  /* 0x00000038ff38023e */ /* 0x000fe200000000ff */
[----:B------:R1:W4:Y:S01]  /*3620*/  F2F.F16.F32 R216, R58 ;  /* 0x0000003a00d87304 */ /* 0x0003220000200800 */
[----:B0-----:R-:W-:Y:S01]  /*3630*/  FSEL R214, R129, RZ, P6 ;  /* 0x000000ff81d67208 */ /* 0x001fe20003000000 */
[----:B--2---:R-:W-:Y:S01]  /*3640*/  IMAD.U32 R122, R122, 0x10000, RZ ;  /* 0x000100007a7a7824 */ /* 0x004fe200078e00ff */
[----:B------:R-:W-:Y:S01]  /*3650*/  LOP3.LUT P6, RZ, R150, 0xff000000, RZ, 0xc0, !PT ;  /* 0xff00000096ff7812 */ /* 0x000fe200078cc0ff */
[----:B------:R-:W-:Y:S01]  /*3660*/  IMAD.U32 R210, R210, 0x10000, RZ ;  /* 0x00010000d2d27824 */ /* 0x000fe200078e00ff */
[----:B------:R-:W-:-:S02]  /*3670*/  @P0 PRMT R193, R64, 0x7610, R193 ;  /* 0x0000761040c10816 */ /* 0x000fc400000000c1 */
[----:B------:R-:W-:Y:S01]  /*3680*/  FSEL R64, R130, RZ, P6 ;  /* 0x000000ff82407208 */ /* 0x000fe20003000000 */
[----:B------:R-:W-:Y:S01]  /*3690*/  F2F.F16.F32 R215, R215 ;  /* 0x000000d700d77304 */ /* 0x000fe20000200800 */
[----:B------:R-:W-:Y:S02]  /*36a0*/  @P1 FSEL R120, R120, RZ, P2 ;  /* 0x000000ff78781208 */ /* 0x000fe40001000000 */
[----:B------:R-:W-:Y:S02]  /*36b0*/  LOP3.LUT P5, RZ, R150, 0xff, RZ, 0xc0, !PT ;  /* 0x000000ff96ff7812 */ /* 0x000fe400078ac0ff */
[----:B------:R-:W-:Y:S01]  /*36c0*/  @P0 PRMT R192, R56, 0x7610, R192 ;  /* 0x0000761038c00816 */ /* 0x000fe200000000c0 */
[----:B------:R-:W-:Y:S01]  /*36d0*/  IMAD.WIDE.U32 R56, R204, 0x10000, RZ ;  /* 0x00010000cc387825 */ /* 0x000fe200078e00ff */
[----:B-1----:R-:W-:Y:S01]  /*36e0*/  @P1 F2FP.PACK_AB R58, RZ, R120 ;  /* 0x00000078ff3a123e */ /* 0x002fe200000000ff */
[----:B------:R-:W-:Y:S01]  /*36f0*/  F2F.F16.F32 R212, R212 ;  /* 0x000000d400d47304 */ /* 0x000fe20000200800 */
[----:B------:R-:W-:-:S02]  /*3700*/  @P0 F2FP.PACK_AB R65, RZ, R65 ;  /* 0x00000041ff41023e */ /* 0x000fc400000000ff */
[----:B------:R-:W-:Y:S02]  /*3710*/  FSEL R120, R131, RZ, P5 ;  /* 0x000000ff83787208 */ /* 0x000fe40002800000 */
[----:B------:R-:W-:Y:S02]  /*3720*/  LOP3.LUT R57, R57, R207, R205, 0xfe, !PT ;  /* 0x000000cf39397212 */ /* 0x000fe400078efecd */
[----:B------:R-:W-:Y:S01]  /*3730*/  @P0 PRMT R194, R65, 0x7610, R194 ;  /* 0x0000761041c20816 */ /* 0x000fe200000000c2 */
[----:B------:R0:W1:Y:S01]  /*3740*/  F2F.F16.F32 R150, R64 ;  /* 0x0000004000967304 */ /* 0x0000620000200800 */
[----:B------:R-:W-:Y:S01]  /*3750*/  LOP3.LUT R56, R56, R67, RZ, 0xfc, !PT ;  /* 0x0000004338387212 */ /* 0x000fe200078efcff */
[----:B---3--:R-:W-:Y:S01]  /*3760*/  IMAD.WIDE.U32 R66, R206, 0x10000, RZ ;  /* 0x00010000ce427825 */ /* 0x008fe200078e00ff */
[----:B------:R-:W-:Y:S02]  /*3770*/  @P1 PRMT R198, R58, 0x7610, R198 ;  /* 0x000076103ac61816 */ /* 0x000fe400000000c6 */
[----:B------:R-:W-:Y:S01]  /*3780*/  @P0 F2FP.PACK_AB R126, RZ, R126 ;  /* 0x0000007eff7e023e */ /* 0x000fe200000000ff */
[----:B------:R-:W-:Y:S01]  /*3790*/  IMAD.WIDE.U32 R58, R208, 0x10000, RZ ;  /* 0x00010000d03a7825 */ /* 0x000fe200078e00ff */
[----:B------:R-:W-:Y:S01]  /*37a0*/  @P0 F2FP.PACK_AB R204, RZ, R127 ;  /* 0x0000007fffcc023e */ /* 0x000fe200000000ff */
[----:B------:R-:W2:Y:S01]  /*37b0*/  F2F.F16.F32 R209, R209 ;  /* 0x000000d100d17304 */ /* 0x000ea20000200800 */
[----:B------:R-:W-:Y:S01]  /*37c0*/  @P0 PRMT R199, R126, 0x7610, R199 ;  /* 0x000076107ec70816 */ /* 0x000fe200000000c7 */
[----:B0-----:R-:W-:-:S05]  /*37d0*/  IMAD.WIDE.U32 R64, R124, 0x10000, RZ ;  /* 0x000100007c407825 */ /* 0x001fca00078e00ff */
[----:B------:R-:W-:Y:S01]  /*37e0*/  LOP3.LUT R65, R65, R122, R125, 0xfe, !PT ;  /* 0x0000007a41417212 */ /* 0x000fe200078efe7d */
[----:B------:R-:W0:Y:S01]  /*37f0*/  F2F.F16.F32 R211, R211 ;  /* 0x000000d300d37304 */ /* 0x000e220000200800 */
[----:B----4-:R-:W-:Y:S01]  /*3800*/  SHF.L.U32 R122, R216, 0x10, RZ ;  /* 0x00000010d87a7819 */ /* 0x010fe200000006ff */
[----:B-1----:R-:W-:Y:S01]  /*3810*/  IMAD.U32 R125, R150, 0x10000, RZ ;  /* 0x00010000967d7824 */ /* 0x002fe200078e00ff */
[----:B------:R-:W-:Y:S02]  /*3820*/  LOP3.LUT R64, R64, R123, RZ, 0xfc, !PT ;  /* 0x0000007b40407212 */ /* 0x000fe400078efcff */
[----:B------:R-:W-:Y:S02]  /*3830*/  LOP3.LUT R67, R67, R122, R215, 0xfe, !PT ;  /* 0x0000007a43437212 */ /* 0x000fe400078efed7 */
[----:B------:R-:W-:Y:S01]  /*3840*/  IADD3 R122, P2, R179, c[0x0][0x248], RZ ;  /* 0x00009200b37a7a10 */ /* 0x000fe20007f5e0ff */
[----:B------:R-:W1:Y:S01]  /*3850*/  F2F.F16.F32 R213, R213 ;  /* 0x000000d500d57304 */ /* 0x000e620000200800 */
[----:B--2---:R-:W-:-:S02]  /*3860*/  LOP3.LUT R59, R59, R210, R209, 0xfe, !PT ;  /* 0x000000d23b3b7212 */ /* 0x004fc400078efed1 */
[----:B------:R-:W-:Y:S02]  /*3870*/  @P0 F2FP.PACK_AB R150, RZ, R203 ;  /* 0x000000cbff96023e */ /* 0x000fe400000000ff */
[----:B------:R-:W-:-:S03]  /*3880*/  IADD3.X R123, R180, c[0x0][0x24c], RZ, P2, !PT ;  /* 0x00009300b47b7a10 */ /* 0x000fc600017fe4ff */
[----:B------:R-:W2:Y:S01]  /*3890*/  F2F.F16.F32 R214, R214 ;  /* 0x000000d600d67304 */ /* 0x000ea20000200800 */
[----:B0-----:R-:W-:-:S07]  /*38a0*/  LOP3.LUT R58, R58, R211, RZ, 0xfc, !PT ;  /* 0x000000d33a3a7212 */ /* 0x001fce00078efcff */
[----:B------:R0:W3:Y:S01]  /*38b0*/  F2F.F16.F32 R205, R120 ;  /* 0x0000007800cd7304 */ /* 0x0000e20000200800 */
[----:B-1----:R-:W-:Y:S01]  /*38c0*/  LOP3.LUT R66, R66, R213, RZ, 0xfc, !PT ;  /* 0x000000d542427212 */ /* 0x002fe200078efcff */
[----:B0-----:R-:W-:-:S05]  /*38d0*/  IMAD.WIDE.U32 R120, R212, 0x10000, RZ ;  /* 0x00010000d4787825 */ /* 0x001fca00078e00ff */
        /* <DEDUP_REMOVED lines=11> */
.L_x_470:
        /* <DEDUP_REMOVED lines=12> */
.L_x_471:
        /* <DEDUP_REMOVED lines=8> */
[----:B------:R-:W-:Y:S02]  /*3ad0*/  @P0 F2FP.PACK_AB R155, RZ, R155 ;  /* 0x0000009bff9b023e */ /* 0x000fe400000000ff */
[----:B------:R-:W-:Y:S02]  /*3ae0*/  @P1 F2FP.PACK_AB R151, RZ, R151 ;  /* 0x00000097ff97123e */ /* 0x000fe400000000ff */
[----:B------:R-:W-:Y:S02]  /*3af0*/  @P1 F2FP.PACK_AB R149, RZ, R149 ;  /* 0x00000095ff95123e */ /* 0x000fe400000000ff */
[----:B------:R-:W-:-:S02]  /*3b00*/  @P1 F2FP.PACK_AB R157, RZ, R157 ;  /* 0x0000009dff9d123e */ /* 0x000fc400000000ff */
[----:B------:R-:W-:Y:S02]  /*3b10*/  @P1 F2FP.PACK_AB R156, RZ, R156 ;  /* 0x0000009cff9c123e */ /* 0x000fe400000000ff */
[----:B01----:R-:W-:Y:S02]  /*3b20*/  IADD3 R122, P2, R181, c[0x0][0x248], RZ ;  /* 0x00009200b57a7a10 */ /* 0x003fe40007f5e0ff */
[----:B------:R-:W-:Y:S02]  /*3b30*/  @P0 F2FP.PACK_AB R147, RZ, R147 ;  /* 0x00000093ff93023e */ /* 0x000fe400000000ff */
[----:B------:R-:W-:Y:S02]  /*3b40*/  @P0 PRMT R192, R155, 0x7610, R192 ;  /* 0x000076109bc00816 */ /* 0x000fe400000000c0 */
[----:B------:R-:W-:Y:S02]  /*3b50*/  @P1 PRMT R196, R151, 0x7610, R196 ;  /* 0x0000761097c41816 */ /* 0x000fe400000000c4 */
[----:B------:R-:W-:-:S02]  /*3b60*/  @P1 PRMT R197, R149, 0x7610, R197 ;  /* 0x0000761095c51816 */ /* 0x000fc400000000c5 */
[----:B------:R-:W-:Y:S02]  /*3b70*/  @P1 PRMT R195, R157, 0x7610, R195 ;  /* 0x000076109dc31816 */ /* 0x000fe400000000c3 */
[----:B------:R-:W-:Y:S02]  /*3b80*/  @P1 PRMT R198, R156, 0x7610, R198 ;  /* 0x000076109cc61816 */ /* 0x000fe400000000c6 */
[----:B------:R-:W-:Y:S02]  /*3b90*/  @P0 F2FP.PACK_AB R148, RZ, R148 ;  /* 0x00000094ff94023e */ /* 0x000fe400000000ff */
[----:B------:R-:W-:Y:S02]  /*3ba0*/  @P0 F2FP.PACK_AB R158, RZ, R158 ;  /* 0x0000009eff9e023e */ /* 0x000fe400000000ff */
        /* <DEDUP_REMOVED lines=11> */
.L_x_472:
        /* <DEDUP_REMOVED lines=12> */
.L_x_473:
        /* <DEDUP_REMOVED lines=13> */
[----:B------:R-:W-:Y:S02]  /*3df0*/  @P0 F2FP.PACK_AB R145, RZ, R145 ;  /* 0x00000091ff91023e */ /* 0x000fe400000000ff */
[----:B01----:R-:W-:Y:S02]  /*3e00*/  IADD3 R58, P2, R183, c[0x0][0x248], RZ ;  /* 0x00009200b73a7a10 */ /* 0x003fe40007f5e0ff */
[----:B------:R-:W-:Y:S02]  /*3e10*/  @P0 PRMT R192, R146, 0x7610, R192 ;  /* 0x0000761092c00816 */ /* 0x000fe400000000c0 */
[----:B------:R-:W-:Y:S02]  /*3e20*/  @P1 PRMT R196, R135, 0x7610, R196 ;  /* 0x0000761087c41816 */ /* 0x000fe400000000c4 */
[----:B------:R-:W-:-:S02]  /*3e30*/  @P1 PRMT R197, R144, 0x7610, R197 ;  /* 0x0000761090c51816 */ /* 0x000fc400000000c5 */
[----:B------:R-:W-:Y:S02]  /*3e40*/  @P1 PRMT R195, R143, 0x7610, R195 ;  /* 0x000076108fc31816 */ /* 0x000fe400000000c3 */
[----:B------:R-:W-:Y:S02]  /*3e50*/  @P1 PRMT R198, R142, 0x7610, R198 ;  /* 0x000076108ec61816 */ /* 0x000fe400000000c6 */
[----:B------:R-:W-:Y:S02]  /*3e60*/  @P1 LOP3.LUT P5, RZ, R190, 0xff00, RZ, 0xc0, !PT ;  /* 0x0000ff00beff1812 */ /* 0x000fe400078ac0ff */
[----:B------:R-:W-:Y:S02]  /*3e70*/  @P0 F2FP.PACK_AB R136, RZ, R136 ;  /* 0x00000088ff88023e */ /* 0x000fe400000000ff */
[----:B------:R-:W-:Y:S02]  /*3e80*/  @P0 F2FP.PACK_AB R159, RZ, R159 ;  /* 0x0000009fff9f023e */ /* 0x000fe400000000ff */
[----:B------:R-:W-:-:S02]  /*3e90*/  @P0 F2FP.PACK_AB R154, RZ, R154 ;  /* 0x0000009aff9a023e */ /* 0x000fc400000000ff */
        /* <DEDUP_REMOVED lines=11> */
.L_x_474:
        /* <DEDUP_REMOVED lines=13> */
.L_x_475:
[----:B------:R-:W-:Y:S02]  /*4020*/  @P1 FSEL R134, R134, RZ, P5 ;  /* 0x000000ff86861208 */ /* 0x000fe40002800000 */
[C---:B------:R-:W-:Y:S02]  /*4030*/  @P1 LOP3.LUT P2, RZ, R190.reuse, 0xff0000, RZ, 0xc0, !PT ;  /* 0x00ff0000beff1812 */ /* 0x040fe4000784c0ff */
[C---:B------:R-:W-:Y:S02]  /*4040*/  @P1 LOP3.LUT P5, RZ, R190.reuse, 0xff, RZ, 0xc0, !PT ;  /* 0x000000ffbeff1812 */ /* 0x040fe400078ac0ff */
[----:B------:R-:W-:Y:S02]  /*4050*/  @P1 LOP3.LUT P6, RZ, R190, 0xff000000, RZ, 0xc0, !PT ;  /* 0xff000000beff1812 */ /* 0x000fe400078cc0ff */
[----:B------:R-:W-:Y:S02]  /*4060*/  @P1 FSEL R140, R140, RZ, P2 ;  /* 0x000000ff8c8c1208 */ /* 0x000fe40001000000 */
[----:B------:R-:W-:-:S02]  /*4070*/  @P1 FSEL R138, R138, RZ, P5 ;  /* 0x000000ff8a8a1208 */ /* 0x000fc40002800000 */
[----:B------:R-:W-:Y:S02]  /*4080*/  @P1 FSEL R137, R137, RZ, P6 ;  /* 0x000000ff89891208 */ /* 0x000fe40003000000 */
[----:B------:R-:W-:Y:S02]  /*4090*/  @P1 F2FP.PACK_AB R134, RZ, R134 ;  /* 0x00000086ff86123e */ /* 0x000fe400000000ff */
[----:B------:R-:W-:Y:S02]  /*40a0*/  @P1 F2FP.PACK_AB R140, RZ, R140 ;  /* 0x0000008cff8c123e */ /* 0x000fe400000000ff */
[----:B------:R-:W-:Y:S02]  /*40b0*/  @P1 F2FP.PACK_AB R138, RZ, R138 ;  /* 0x0000008aff8a123e */ /* 0x000fe400000000ff */
[----:B------:R-:W-:Y:S02]  /*40c0*/  @P1 F2FP.PACK_AB R137, RZ, R137 ;  /* 0x00000089ff89123e */ /* 0x000fe400000000ff */
[----:B------:R-:W-:-:S02]  /*40d0*/  @P0 F2FP.PACK_AB R141, RZ, R141 ;  /* 0x0000008dff8d023e */ /* 0x000fc400000000ff */
[----:B------:R-:W-:Y:S02]  /*40e0*/  @P1 PRMT R196, R134, 0x7610, R196 ;  /* 0x0000761086c41816 */ /* 0x000fe400000000c4 */
[----:B------:R-:W-:Y:S02]  /*40f0*/  @P1 PRMT R197, R140, 0x7610, R197 ;  /* 0x000076108cc51816 */ /* 0x000fe400000000c5 */
[----:B------:R-:W-:Y:S02]  /*4100*/  @P1 PRMT R195, R138, 0x7610, R195 ;  /* 0x000076108ac31816 */ /* 0x000fe400000000c3 */
[----:B------:R-:W-:Y:S02]  /*4110*/  @P1 PRMT R198, R137, 0x7610, R198 ;  /* 0x0000761089c61816 */ /* 0x000fe400000000c6 */
[----:B------:R-:W-:Y:S02]  /*4120*/  @P0 F2FP.PACK_AB R139, RZ, R139 ;  /* 0x0000008bff8b023e */ /* 0x000fe400000000ff */
        /* <DEDUP_REMOVED lines=10> */
.L_x_476:
[----:B01----:R-:W-:Y:S02]  /*41d0*/  IADD3 R58, P2, R185, c[0x0][0x248], RZ ;  /* 0x00009200b93a7a10 */ /* 0x003fe40007f5e0ff */
[----:B------:R-:W-:Y:S02]  /*41e0*/  @P0 F2FP.PACK_AB R133, RZ, R133 ;  /* 0x00000085ff85023e */ /* 0x000fe400000000ff */
[----:B------:R-:W-:Y:S02]  /*41f0*/  IADD3.X R59, R186, c[0x0][0x24c], RZ, P2, !PT ;  /* 0x00009300ba3b7a10 */ /* 0x000fe400017fe4ff */
[----:B------:R-:W-:Y:S02]  /*4200*/  @P0 F2FP.PACK_AB R202, RZ, R202 ;  /* 0x000000caffca023e */ /* 0x000fe400000000ff */
[----:B------:R-:W-:Y:S01]  /*4210*/  @P0 F2FP.PACK_AB R132, RZ, R132 ;  /* 0x00000084ff84023e */ /* 0x000fe200000000ff */
        /* <DEDUP_REMOVED lines=16> */
.L_x_477:
        /* <DEDUP_REMOVED lines=9> */
.L_x_478:
        /* <DEDUP_REMOVED lines=9> */
[----:B------:R-:W-:Y:S02]  /*4440*/  @P1 F2FP.PACK_AB R128, RZ, R128 ;  /* 0x00000080ff80123e */ /* 0x000fe400000000ff */
[----:B------:R-:W-:Y:S02]  /*4450*/  @P1 F2FP.PACK_AB R129, RZ, R129 ;  /* 0x00000081ff81123e */ /* 0x000fe400000000ff */
[----:B------:R-:W-:Y:S02]  /*4460*/  @P1 F2FP.PACK_AB R131, RZ, R131 ;  /* 0x00000083ff83123e */ /* 0x000fe400000000ff */
[----:B------:R-:W-:-:S02]  /*4470*/  @P1 F2FP.PACK_AB R130, RZ, R130 ;  /* 0x00000082ff82123e */ /* 0x000fc400000000ff */
        /* <DEDUP_REMOVED lines=13> */
.L_x_479:
[----:B-1----:R-:W-:Y:S01]  /*4550*/  SEL R138, RZ, 0x1, P3 ;  /* 0x00000001ff8a7807 */ /* 0x002fe20001800000 */
[----:B0-----:R-:W-:Y:S01]  /*4560*/  @P4 CALL.REL.NOINC `(.L_x_480) ;  /* 0x0000001000004944 */ /* 0x001fe20003c00000 */
[----:B------:R-:W-:Y:S05]  /*4570*/  BRA `(.L_x_481) ;  /* 0xffffc4f000007947 */ /* 0x000fea000383ffff */
.L_x_480:
        /* <DEDUP_REMOVED lines=55> */
.L_x_467:
[----:B------:R-:W0:Y:S01]  /*48f0*/  S2UR UR6, SR_CTAID.X ;  /* 0x00000000000679c3 */ /* 0x000e220000002500 */
[----:B------:R-:W-:Y:S01]  /*4900*/  IMAD.MOV.U32 R9, RZ, RZ, 0x10 ;  /* 0x00000010ff097424 */ /* 0x000fe200078e00ff */
[C---:B0-----:R-:W-:Y:S02]  /*4910*/  LEA.HI R0, R49.reuse, UR6, RZ, 0x19 ;  /* 0x0000000631007c11 */ /* 0x041fe4000f8fc8ff */
        /* <DEDUP_REMOVED lines=28> */
.L_x_468:
[----:B------:R-:W-:Y:S01]  /*4ae0*/  HFMA2.MMA R66, -RZ, RZ, 0, 1.847743988037109375e-06 ;  /* 0x0000001fff427435 */ /* 0x000fe200000001ff */
[----:B------:R-:W-:Y:S01]  /*4af0*/  MOV R59, R65 ;  /* 0x00000041003b7202 */ /* 0x000fe20000000f00 */
[----:B------:R-:W-:Y:S01]  /*4b00*/  IMAD.MOV.U32 R64, RZ, RZ, 0x10 ;  /* 0x00000010ff407424 */ /* 0x000fe200078e00ff */
[----:B------:R-:W-:Y:S01]  /*4b10*/  MOV R56, 0x4b40 ;  /* 0x00004b4000387802 */ /* 0x000fe20000000f00 */
[----:B------:R-:W-:-:S02]  /*4b20*/  IMAD.MOV.U32 R121, RZ, RZ, -0x1 ;  /* 0xffffffffff797424 */ /* 0x000fc400078e00ff */
[----:B-----5:R-:W-:Y:S05]  /*4b30*/  CALL.REL.NOINC `($__internal_17_$__cuda_sm70_shflsync_down_p) ;  /* 0x0000046000007944 */ /* 0x020fea0003c00000 */
[----:B-1----:R-:W-:Y:S01]  /*4b40*/  MOV R58, R59 ;  /* 0x0000003b003a7202 */ /* 0x002fe20000000f00 */
[----:B0-----:R-:W-:Y:S05]  /*4b50*/  BRA `(.L_x_482) ;  /* 0xffffdb1000007947 */ /* 0x001fea000383ffff */
.L_x_469:
[----:B------:R-:W-:Y:S01]  /*4b60*/  HFMA2.MMA R64, -RZ, RZ, 0, 9.5367431640625e-07 ;  /* 0x00000010ff407435 */ /* 0x000fe200000001ff */
[----:B------:R-:W-:Y:S01]  /*4b70*/  IMAD.MOV.U32 R59, RZ, RZ, R67 ;  /* 0x000000ffff3b7224 */ /* 0x000fe200078e0043 */
[----:B------:R-:W-:Y:S01]  /*4b80*/  MOV R121, 0xffffffff ;  /* 0xffffffff00797802 */ /* 0x000fe20000000f00 */
[----:B------:R-:W-:Y:S01]  /*4b90*/  IMAD.MOV.U32 R66, RZ, RZ, 0x1f ;  /* 0x0000001fff427424 */ /* 0x000fe200078e00ff */
[----:B------:R-:W-:-:S02]  /*4ba0*/  MOV R56, 0x4bc0 ;  /* 0x00004bc000387802 */ /* 0x000fc40000000f00 */
[----:B01---5:R-:W-:Y:S05]  /*4bb0*/  CALL.REL.NOINC `($__internal_17_$__cuda_sm70_shflsync_down_p) ;  /* 0x000003e000007944 */ /* 0x023fea0003c00000 */
[----:B------:R-:W-:Y:S01]  /*4bc0*/  FADD.FTZ R65, R65, R58 ;  /* 0x0000003a41417221 */ /* 0x000fe20000010000 */
[----:B0-----:R-:W-:Y:S01]  /*4bd0*/  HFMA2.MMA R66, -RZ, RZ, 0, 1.847743988037109375e-06 ;  /* 0x0000001fff427435 */ /* 0x001fe200000001ff */
[----:B-1----:R-:W-:Y:S01]  /*4be0*/  FADD.FTZ R120, R67, R59 ;  /* 0x0000003b43787221 */ /* 0x002fe20000010000 */
[----:B------:R-:W-:Y:S01]  /*4bf0*/  MOV R56, 0x4c40 ;  /* 0x00004c4000387802 */ /* 0x000fe20000000f00 */
[----:B------:R-:W-:Y:S01]  /*4c00*/  IMAD.MOV.U32 R64, RZ, RZ, 0x8 ;  /* 0x00000008ff407424 */ /* 0x000fe200078e00ff */
[----:B------:R-:W-:Y:S01]  /*4c10*/  MOV R59, R65 ;  /* 0x00000041003b7202 */ /* 0x000fe20000000f00 */
[----:B------:R-:W-:-:S02]  /*4c20*/  IMAD.MOV.U32 R121, RZ, RZ, -0x1 ;  /* 0xffffffffff797424 */ /* 0x000fc400078e00ff */
[----:B------:R-:W-:Y:S05]  /*4c30*/  CALL.REL.NOINC `($__internal_17_$__cuda_sm70_shflsync_down_p) ;  /* 0x0000036000007944 */ /* 0x000fea0003c00000 */
[----:B0-----:R-:W-:Y:S01]  /*4c40*/  HFMA2.MMA R66, -RZ, RZ, 0, 1.847743988037109375e-06 ;  /* 0x0000001fff427435 */ /* 0x001fe200000001ff */
[----:B-1----:R-:W-:Y:S01]  /*4c50*/  IMAD.MOV.U32 R58, RZ, RZ, R59 ;  /* 0x000000ffff3a7224 */ /* 0x002fe200078e003b */
[----:B------:R-:W-:Y:S01]  /*4c60*/  MOV R59, R120 ;  /* 0x00000078003b7202 */ /* 0x000fe20000000f00 */
[----:B------:R-:W-:Y:S01]  /*4c70*/  IMAD.MOV.U32 R64, RZ, RZ, 0x8 ;  /* 0x00000008ff407424 */ /* 0x000fe200078e00ff */
[----:B------:R-:W-:Y:S01]  /*4c80*/  MOV R56, 0x4cb0 ;  /* 0x00004cb000387802 */ /* 0x000fe20000000f00 */
[----:B------:R-:W-:-:S02]  /*4c90*/  IMAD.MOV.U32 R121, RZ, RZ, -0x1 ;  /* 0xffffffffff797424 */ /* 0x000fc400078e00ff */
[----:B------:R-:W-:Y:S05]  /*4ca0*/  CALL.REL.NOINC `($__internal_17_$__cuda_sm70_shflsync_down_p) ;  /* 0x000002f000007944 */ /* 0x000fea0003c00000 */
[----:B------:R-:W-:Y:S01]  /*4cb0*/  FADD.FTZ R65, R58, R65 ;  /* 0x000000413a417221 */ /* 0x000fe20000010000 */
[----:B0-----:R-:W-:Y:S01]  /*4cc0*/  MOV R64, 0x4 ;  /* 0x0000000400407802 */ /* 0x001fe20000000f00 */
[----:B-1----:R-:W-:Y:S01]  /*4cd0*/  FADD.FTZ R120, R120, R59 ;  /* 0x0000003b78787221 */ /* 0x002fe20000010000 */
[----:B------:R-:W-:Y:S01]  /*4ce0*/  MOV R121, 0xffffffff ;  /* 0xffffffff00797802 */ /* 0x000fe20000000f00 */
[----:B------:R-:W-:Y:S01]  /*4cf0*/  IMAD.MOV.U32 R66, RZ, RZ, 0x1f ;  /* 0x0000001fff427424 */ /* 0x000fe200078e00ff */
[----:B------:R-:W-:Y:S01]  /*4d00*/  MOV R56, 0x4d30 ;  /* 0x00004d3000387802 */ /* 0x000fe20000000f00 */
[----:B------:R-:W-:-:S02]  /*4d10*/  IMAD.MOV.U32 R59, RZ, RZ, R65 ;  /* 0x000000ffff3b7224 */ /* 0x000fc400078e0041 */
[----:B------:R-:W-:Y:S05]  /*4d20*/  CALL.REL.NOINC `($__internal_17_$__cuda_sm70_shflsync_down_p) ;  /* 0x0000027000007944 */ /* 0x000fea0003c00000 */
[----:B0-----:R-:W-:Y:S01]  /*4d30*/  HFMA2.MMA R64, -RZ, RZ, 0, 2.384185791015625e-07 ;  /* 0x00000004ff407435 */ /* 0x001fe200000001ff */
[----:B-1----:R-:W-:Y:S01]  /*4d40*/  MOV R58, R59 ;  /* 0x0000003b003a7202 */ /* 0x002fe20000000f00 */
[----:B------:R-:W-:Y:S01]  /*4d50*/  IMAD.MOV.U32 R59, RZ, RZ, R120 ;  /* 0x000000ffff3b7224 */ /* 0x000fe200078e0078 */
[----:B------:R-:W-:Y:S01]  /*4d60*/  MOV R121, 0xffffffff ;  /* 0xffffffff00797802 */ /* 0x000fe20000000f00 */
[----:B------:R-:W-:Y:S01]  /*4d70*/  IMAD.MOV.U32 R66, RZ, RZ, 0x1f ;  /* 0x0000001fff427424 */ /* 0x000fe200078e00ff */
[----:B------:R-:W-:-:S02]  /*4d80*/  MOV R56, 0x4da0 ;  /* 0x00004da000387802 */ /* 0x000fc40000000f00 */
[----:B------:R-:W-:Y:S05]  /*4d90*/  CALL.REL.NOINC `($__internal_17_$__cuda_sm70_shflsync_down_p) ;  /* 0x0000020000007944 */ /* 0x000fea0003c00000 */
        /* <DEDUP_REMOVED lines=23> */
[----:B0-----:R-:W-:Y:S01]  /*4f10*/  HFMA2.MMA R64, -RZ, RZ, 0, 5.9604644775390625e-08 ;  /* 0x00000001ff407435 */ /* 0x001fe200000001ff */
[----:B-1----:R-:W-:Y:S01]  /*4f20*/  MOV R120, R59 ;  /* 0x0000003b00787202 */ /* 0x002fe20000000f00 */
[----:B------:R-:W-:Y:S01]  /*4f30*/  IMAD.MOV.U32 R59, RZ, RZ, R67 ;  /* 0x000000ffff3b7224 */ /* 0x000fe200078e0043 */
[----:B------:R-:W-:Y:S01]  /*4f40*/  MOV R121, 0xffffffff ;  /* 0xffffffff00797802 */ /* 0x000fe20000000f00 */
[----:B------:R-:W-:Y:S01]  /*4f50*/  IMAD.MOV.U32 R66, RZ, RZ, 0x1f ;  /* 0x0000001fff427424 */ /* 0x000fe200078e00ff */
[----:B------:R-:W-:-:S02]  /*4f60*/  MOV R56, 0x4f80 ;  /* 0x00004f8000387802 */ /* 0x000fc40000000f00 */
[----:B------:R-:W-:Y:S05]  /*4f70*/  CALL.REL.NOINC `($__internal_17_$__cuda_sm70_shflsync_down_p) ;  /* 0x0000002000007944 */ /* 0x000fea0003c00000 */
[----:B-1----:R-:W-:Y:S01]  /*4f80*/  IMAD.MOV.U32 R56, RZ, RZ, R59 ;  /* 0x000000ffff387224 */ /* 0x002fe200078e003b */
[----:B0-----:R-:W-:Y:S05]  /*4f90*/  BRA `(.L_x_483) ;  /* 0xffffd7f000007947 */ /* 0x001fea000383ffff */
        .weak           $__internal_17_$__cuda_sm70_shflsync_down_p
        .type           $__internal_17_$__cuda_sm70_shflsync_down_p,@function
        .size           $__internal_17_$__cuda_sm70_shflsync_down_p,(.L_x_2764 - $__internal_17_$__cuda_sm70_shflsync_down_p)
$__internal_17_$__cuda_sm70_shflsync_down_p:
[----:B------:R-:W-:Y:S01]  /*4fa0*/  HFMA2.MMA R57, -RZ, RZ, 0, 0 ;  /* 0x00000000ff397435 */ /* 0x000fe200000001ff */
[----:B------:R-:W-:Y:S04]  /*4fb0*/  WARPSYNC R121 ;  /* 0x0000007900007348 */ /* 0x000fe80003800000 */
[----:B------:R0:W1:Y:S01]  /*4fc0*/  SHFL.DOWN PT, R59, R59, R64, R66 ;  /* 0x080000403b3b7389 */ /* 0x00006200000e0042 */
[----:B------:R-:W-:Y:S05]  /*4fd0*/  RET.REL.NODEC R56 `(_ZN10layer_norm31ln_parallel_residual_bwd_kernelINS_13Kernel_traitsI6__halfS2_S2_S2_fjLj2560ELj1ELj1ELj4ELj8ENS_18Kernel_traits_baseILj2560ES2_S2_S2_S2_fjLj128EEEEELb1ELb0ELb1EEEvNS_9BwdParamsE) ;  /* 0xffffb02038007950 */ /* 0x000fea0003c3ffff */
.L_x_484:
        /* <DEDUP_REMOVED lines=10> */
.L_x_2764:


//--------------------- .text._ZN10layer_norm22ln_bwd_finalize_kernelINS_22Kernel_traits_finalizeILj2560E6__halfS2_S2_S2_fjLb0ELj1024ELj4ENS_18Kernel_traits_baseILj2560ES2_S2_S2_S2_fjLj1024EEEEELb0ELb0EEEvNS_9BwdParamsE --------------------------
	.section	.text._ZN10layer_norm22ln_bwd_finalize_kernelINS_22Kernel_traits_finalizeILj2560E6__halfS2_S2_S2_fjLb0ELj1024ELj4ENS_18Kernel_traits_baseILj2560ES2_S2_S2_S2_fjLj1024EEEEELb0ELb0EEEvNS_9BwdParamsE,"ax",@progbits
	.sectioninfo	@"SHI_REGISTERS=30"
	.align	128
        .global         _ZN10layer_norm22ln_bwd_finalize_kernelINS_22Kernel_traits_finalizeILj2560E6__halfS2_S2_S2_fjLb0ELj1024ELj4ENS_18Kernel_traits_baseILj2560ES2_S2_S2_S2_fjLj1024EEEEELb0ELb0EEEvNS_9BwdParamsE
        .type           _ZN10layer_norm22ln_bwd_finalize_kernelINS_22Kernel_traits_finalizeILj2560E6__halfS2_S2_S2_fjLb0ELj1024ELj4ENS_18Kernel_traits_baseILj2560ES2_S2_S2_S2_fjLj1024EEEEELb0ELb0EEEvNS_9BwdParamsE,@function
        .size           _ZN10layer_norm22ln_bwd_finalize_kernelINS_22Kernel_traits_finalizeILj2560E6__halfS2_S2_S2_fjLb0ELj1024ELj4ENS_18Kernel_traits_baseILj2560ES2_S2_S2_S2_fjLj1024EEEEELb0ELb0EEEvNS_9BwdParamsE,(.L_x_2765 - _ZN10layer_norm22ln_bwd_finalize_kernelINS_22Kernel_traits_finalizeILj2560E6__halfS2_S2_S2_fjLb0ELj1024ELj4ENS_18Kernel_traits_baseILj2560ES2_S2_S2_S2_fjLj1024EEEEELb0ELb0EEEvNS_9BwdParamsE)
        .other          _ZN10layer_norm22ln_bwd_finalize_kernelINS_22Kernel_traits_finalizeILj2560E6__halfS2_S2_S2_fjLb0ELj1024ELj4ENS_18Kernel_traits_baseILj2560ES2_S2_S2_S2_fjLj1024EEEEELb0ELb0EEEvNS_9BwdParamsE,@"STO_CUDA_ENTRY STV_DEFAULT"
_ZN10layer_norm22ln_bwd_finalize_kernelINS_22Kernel_traits_finalizeILj2560E6__halfS2_S2_S2_fjLb0ELj1024ELj4ENS_18Kernel_traits_baseILj2560ES2_S2_S2_S2_fjLj1024EEEEELb0ELb0EEEvNS_9BwdParamsE:
.text._ZN10layer_norm22ln_bwd_finalize_kernelINS_22Kernel_traits_finalizeILj2560E6__halfS2_S2_S2_fjLb0ELj1024ELj4ENS_18Kernel_traits_baseILj2560ES2_S2_S2_S2_fjLj1024EEEEELb0ELb0EEEvNS_9BwdParamsE:
        /* <DEDUP_REMOVED lines=19> */
.L_x_498:
        /* <DEDUP_REMOVED lines=28> */
.L_x_489:
        /* <DEDUP_REMOVED lines=35> */
.L_x_488:
[----:B------:R-:W-:Y:S05]  /*0520*/  BSYNC B1 ;  /* 0x0000000000017941 */ /* 0x000fea0003800000 */
.L_x_487:
        /* <DEDUP_REMOVED lines=23> */
.L_x_491:
[----:B------:R-:W-:Y:S05]  /*06a0*/  BSYNC B1 ;  /* 0x0000000000017941 */ /* 0x000fea0003800000 */
.L_x_490:
        /* <DEDUP_REMOVED lines=11> */
.L_x_492:
[----:B------:R-:W-:Y:S05]  /*0760*/  BSYNC B1 ;  /* 0x0000000000017941 */ /* 0x000fea0003800000 */
.L_x_486:
[----:B------:R-:W-:Y:S05]  /*0770*/  BSYNC B0 ;  /* 0x0000000000007941 */ /* 0x000fea0003800000 */
.L_x_485:
        /* <DEDUP_REMOVED lines=11> */
.L_x_499:
        /* <DEDUP_REMOVED lines=18> */
.L_x_500:
[----:B---3--:R-:W-:Y:S02]  /*0950*/  FADD.FTZ R4, R4, R9 ;  /* 0x0000000904047221 */ /* 0x008fe40000010000 */
[----:B-12---:R-:W-:-:S03]  /*0960*/  FADD.FTZ R6, R5, R6 ;  /* 0x0000000605067221 */ /* 0x006fc60000010000 */
[----:B------:R1:W-:Y:S04]  /*0970*/  @!P1 STS [R17.X4+0x2000], R4 ;  /* 0x0020000411009388 */ /* 0x0003e80000004800 */
[----:B------:R1:W-:Y:S02]  /*0980*/  @!P1 STS [R17.X4+0x2080], R6 ;  /* 0x0020800611009388 */ /* 0x0003e40000004800 */
.L_x_493:
        /* <DEDUP_REMOVED lines=12> */
[----:B0-----:R-:W-:Y:S01]  /*0a50*/  F2FP.PACK_AB R7, R5, R4 ;  /* 0x000000040507723e */ /* 0x001fe200000000ff */
[----:B------:R-:W-:Y:S01]  /*0a60*/  IMAD.WIDE.U32 R4, R19, R10, c[0x0][0x260] ;  /* 0x0000980013047625 */ /* 0x000fe200078e000a */
[----:B-1----:R-:W-:-:S03]  /*0a70*/  F2FP.PACK_AB R9, R9, R8 ;  /* 0x000000080909723e */ /* 0x002fc600000000ff */
[----:B------:R0:W-:Y:S04]  /*0a80*/  STG.E [R2.64], R7 ;  /* 0x0000000702007986 */ /* 0x0001e8000c101904 */
[----:B------:R0:W-:Y:S02]  /*0a90*/  STG.E [R4.64], R9 ;  /* 0x0000000904007986 */ /* 0x0001e4000c101904 */
.L_x_497:
[----:B------:R-:W-:Y:S05]  /*0aa0*/  BSYNC B0 ;  /* 0x0000000000007941 */ /* 0x000fea0003800000 */
.L_x_496:
[C---:B------:R-:W-:Y:S02]  /*0ab0*/  ISETP.GT.U32.AND P1, PT, R18.reuse, -0xa01, PT ;  /* 0xfffff5ff1200780c */ /* 0x040fe40003f24070 */
[----:B------:R-:W-:Y:S02]  /*0ac0*/  IADD3 R18, R18, 0xa00, RZ ;  /* 0x00000a0012127810 */ /* 0x000fe40007ffe0ff */
[----:B------:R-:W-:-:S09]  /*0ad0*/  IADD3 R19, R19, 0x500, RZ ;  /* 0x0000050013137810 */ /* 0x000fd20007ffe0ff */
[----:B01----:R-:W-:Y:S05]  /*0ae0*/  @P1 BRA `(.L_x_498) ;  /* 0xfffff64000001947 */ /* 0x003fea000383ffff */
[----:B------:R-:W-:Y:S05]  /*0af0*/  EXIT ;  /* 0x000000000000794d */ /* 0x000fea0003800000 */
.L_x_494:
[----:B--2---:R-:W-:Y:S01]  /*0b00*/  IMAD.MOV.U32 R9, RZ, RZ, R5 ;  /* 0x000000ffff097224 */ /* 0x004fe200078e0005 */
[----:B------:R-:W-:Y:S01]  /*0b10*/  MOV R8, 0x1 ;  /* 0x0000000100087802 */ /* 0x000fe20000000f00 */
[----:B------:R-:W-:Y:S01]  /*0b20*/  IMAD.MOV.U32 R7, RZ, RZ, 0x1f ;  /* 0x0000001fff077424 */ /* 0x000fe200078e00ff */
[----:B------:R-:W-:Y:S02]  /*0b30*/  MOV R10, 0xffffffff ;  /* 0xffffffff000a7802 */ /* 0x000fe40000000f00 */
[----:B------:R-:W-:Y:S02]  /*0b40*/  MOV R2, 0xb60 ;  /* 0x00000b6000027802 */ /* 0x000fe40000000f00 */
[----:B01----:R-:W-:Y:S05]  /*0b50*/  CALL.REL.NOINC `($__internal_18_$__cuda_sm70_shflsync_bfly_p) ;  /* 0x000003b000007944 */ /* 0x003fea0003c00000 */
[----:B-1----:R-:W-:Y:S01]  /*0b60*/  IMAD.MOV.U32 R2, RZ, RZ, R7 ;  /* 0x000000ffff027224 */ /* 0x002fe200078e0007 */
[----:B0-----:R-:W-:Y:S05]  /*0b70*/  BRA `(.L_x_499) ;  /* 0xfffffcb000007947 */ /* 0x001fea000383ffff */
.L_x_495:
[----:B------:R-:W-:Y:S01]  /*0b80*/  HFMA2.MMA R8, -RZ, RZ, 0, 1.1920928955078125e-07 ;  /* 0x00000002ff087435 */ /* 0x000fe200000001ff */
[----:B------:R-:W-:Y:S01]  /*0b90*/  IMAD.MOV.U32 R7, RZ, RZ, 0x1f ;  /* 0x0000001fff077424 */ /* 0x000fe200078e00ff */
[----:B------:R-:W-:Y:S02]  /*0ba0*/  MOV R10, 0xffffffff ;  /* 0xffffffff000a7802 */ /* 0x000fe40000000f00 */
[----:B------:R-:W-:-:S02]  /*0bb0*/  MOV R2, 0xbd0 ;  /* 0x00000bd000027802 */ /* 0x000fc40000000f00 */
[----:B012---:R-:W-:Y:S05]  /*0bc0*/  CALL.REL.NOINC `($__internal_18_$__cuda_sm70_shflsync_bfly_p) ;  /* 0x0000034000007944 */ /* 0x007fea0003c00000 */
[----:B01----:R-:W-:Y:S01]  /*0bd0*/  FADD.FTZ R9, R9, R7 ;  /* 0x0000000709097221 */ /* 0x003fe20000010000 */
[----:B------:R-:W-:Y:S01]  /*0be0*/  HFMA2.MMA R7, -RZ, RZ, 0, 1.847743988037109375e-06 ;  /* 0x0000001fff077435 */ /* 0x000fe200000001ff */
[----:B------:R-:W-:Y:S01]  /*0bf0*/  IMAD.MOV.U32 R8, RZ, RZ, 0x4 ;  /* 0x00000004ff087424 */ /* 0x000fe200078e00ff */
[----:B------:R-:W-:Y:S01]  /*0c00*/  MOV R2, 0xc30 ;  /* 0x00000c3000027802 */ /* 0x000fe20000000f00 */
[----:B------:R-:W-:-:S03]  /*0c10*/  IMAD.MOV.U32 R10, RZ, RZ, -0x1 ;  /* 0xffffffffff0a7424 */ /* 0x000fc600078e00ff */
[----:B------:R-:W-:Y:S05]  /*0c20*/  CALL.REL.NOINC `($__internal_18_$__cuda_sm70_shflsync_bfly_p) ;  /* 0x000002e000007944 */ /* 0x000fea0003c00000 */
[----:B01----:R-:W-:Y:S01]  /*0c30*/  FADD.FTZ R9, R9, R7 ;  /* 0x0000000709097221 */ /* 0x003fe20000010000 */
[----:B------:R-:W-:Y:S01]  /*0c40*/  HFMA2.MMA R7, -RZ, RZ, 0, 1.847743988037109375e-06 ;  /* 0x0000001fff077435 */ /* 0x000fe200000001ff */
[----:B------:R-:W-:Y:S01]  /*0c50*/  MOV R8, 0x8 ;  /* 0x0000000800087802 */ /* 0x000fe20000000f00 */
[----:B------:R-:W-:Y:S01]  /*0c60*/  IMAD.MOV.U32 R10, RZ, RZ, -0x1 ;  /* 0xffffffffff0a7424 */ /* 0x000fe200078e00ff */
[----:B------:R-:W-:-:S03]  /*0c70*/  MOV R2, 0xc90 ;  /* 0x00000c9000027802 */ /* 0x000fc60000000f00 */
[----:B------:R-:W-:Y:S05]  /*0c80*/  CALL.REL.NOINC `($__internal_18_$__cuda_sm70_shflsync_bfly_p) ;  /* 0x0000028000007944 */ /* 0x000fea0003c00000 */
[----:B-1----:R-:W-:Y:S01]  /*0c90*/  FADD.FTZ R6, R9, R7 ;  /* 0x0000000709067221 */ /* 0x002fe20000010000 */
[----:B------:R-:W-:Y:S01]  /*0ca0*/  HFMA2.MMA R7, -RZ, RZ, 0, 1.847743988037109375e-06 ;  /* 0x0000001fff077435 */ /* 0x000fe200000001ff */
[----:B0-----:R-:W-:Y:S01]  /*0cb0*/  MOV R8, 0x10 ;  /* 0x0000001000087802 */ /* 0x001fe20000000f00 */
[----:B------:R-:W-:Y:S01]  /*0cc0*/  IMAD.MOV.U32 R10, RZ, RZ, -0x1 ;  /* 0xffffffffff0a7424 */ /* 0x000fe200078e00ff */
[----:B------:R-:W-:-:S02]  /*0cd0*/  MOV R2, 0xd00 ;  /* 0x00000d0000027802 */ /* 0x000fc40000000f00 */
[----:B------:R-:W-:Y:S02]  /*0ce0*/  MOV R9, R6 ;  /* 0x0000000600097202 */ /* 0x000fe40000000f00 */
[----:B------:R-:W-:Y:S05]  /*0cf0*/  CALL.REL.NOINC `($__internal_18_$__cuda_sm70_shflsync_bfly_p) ;  /* 0x0000021000007944 */ /* 0x000fea0003c00000 */
[----:B0-----:R-:W-:Y:S01]  /*0d00*/  HFMA2.MMA R8, -RZ, RZ, 0, 5.9604644775390625e-08 ;  /* 0x00000001ff087435 */ /* 0x001fe200000001ff */
[----:B-1----:R-:W-:Y:S01]  /*0d10*/  MOV R5, R7 ;  /* 0x0000000700057202 */ /* 0x002fe20000000f00 */
[----:B------:R-:W-:Y:S01]  /*0d20*/  IMAD.MOV.U32 R9, RZ, RZ, R4 ;  /* 0x000000ffff097224 */ /* 0x000fe200078e0004 */
[----:B------:R-:W-:Y:S01]  /*0d30*/  MOV R7, 0x1f ;  /* 0x0000001f00077802 */ /* 0x000fe20000000f00 */
[----:B------:R-:W-:Y:S01]  /*0d40*/  IMAD.MOV.U32 R10, RZ, RZ, -0x1 ;  /* 0xffffffffff0a7424 */ /* 0x000fe200078e00ff */
[----:B------:R-:W-:Y:S02]  /*0d50*/  MOV R2, 0xd70 ;  /* 0x00000d7000027802 */ /* 0x000fe40000000f00 */
[----:B------:R-:W-:Y:S05]  /*0d60*/  CALL.REL.NOINC `($__internal_18_$__cuda_sm70_shflsync_bfly_p) ;  /* 0x000001a000007944 */ /* 0x000fea0003c00000 */
[----:B0-----:R-:W-:Y:S01]  /*0d70*/  HFMA2.MMA R8, -RZ, RZ, 0, 1.1920928955078125e-07 ;  /* 0x00000002ff087435 */ /* 0x001fe200000001ff */
[----:B-1----:R-:W-:Y:S01]  /*0d80*/  FADD.FTZ R9, R4, R7 ;  /* 0x0000000704097221 */ /* 0x002fe20000010000 */
[----:B------:R-:W-:Y:S01]  /*0d90*/  MOV R7, 0x1f ;  /* 0x0000001f00077802 */ /* 0x000fe20000000f00 */
[----:B------:R-:W-:Y:S01]  /*0da0*/  IMAD.MOV.U32 R10, RZ, RZ, -0x1 ;  /* 0xffffffffff0a7424 */ /* 0x000fe200078e00ff */
[----:B------:R-:W-:Y:S02]  /*0db0*/  MOV R2, 0xdd0 ;  /* 0x00000dd000027802 */ /* 0x000fe40000000f00 */
[----:B------:R-:W-:Y:S05]  /*0dc0*/  CALL.REL.NOINC `($__internal_18_$__cuda_sm70_shflsync_bfly_p) ;  /* 0x0000014000007944 */ /* 0x000fea0003c00000 */
[----:B0-----:R-:W-:Y:S01]  /*0dd0*/  HFMA2.MMA R8, -RZ, RZ, 0, 2.384185791015625e-07 ;  /* 0x00000004ff087435 */ /* 0x001fe200000001ff */
[----:B-1----:R-:W-:Y:S01]  /*0de0*/  FADD.FTZ R9, R9, R7 ;  /* 0x0000000709097221 */ /* 0x002fe20000010000 */
[----:B------:R-:W-:Y:S01]  /*0df0*/  MOV R7, 0x1f ;  /* 0x0000001f00077802 */ /* 0x000fe20000000f00 */
[----:B------:R-:W-:Y:S01]  /*0e00*/  IMAD.MOV.U32 R10, RZ, RZ, -0x1 ;  /* 0xffffffffff0a7424 */ /* 0x000fe200078e00ff */
[----:B------:R-:W-:-:S02]  /*0e10*/  MOV R2, 0xe30 ;  /* 0x00000e3000027802 */ /* 0x000fc40000000f00 */
[----:B------:R-:W-:Y:S05]  /*0e20*/  CALL.REL.NOINC `($__internal_18_$__cuda_sm70_shflsync_bfly_p) ;  /* 0x000000e000007944 */ /* 0x000fea0003c00000 */
[----:B0-----:R-:W-:Y:S01]  /*0e30*/  HFMA2.MMA R8, -RZ, RZ, 0, 4.76837158203125e-07 ;  /* 0x00000008ff087435 */ /* 0x001fe200000001ff */
[----:B-1----:R-:W-:Y:S01]  /*0e40*/  FADD.FTZ R9, R9, R7 ;  /* 0x0000000709097221 */ /* 0x002fe20000010000 */
[----:B------:R-:W-:Y:S01]  /*0e50*/  MOV R7, 0x1f ;  /* 0x0000001f00077802 */ /* 0x000fe20000000f00 */
[----:B------:R-:W-:Y:S01]  /*0e60*/  IMAD.MOV.U32 R10, RZ, RZ, -0x1 ;  /* 0xffffffffff0a7424 */ /* 0x000fe200078e00ff */
[----:B------:R-:W-:-:S02]  /*0e70*/  MOV R2, 0xe90 ;  /* 0x00000e9000027802 */ /* 0x000fc40000000f00 */
[----:B------:R-:W-:Y:S05]  /*0e80*/  CALL.REL.NOINC `($__internal_18_$__cuda_sm70_shflsync_bfly_p) ;  /* 0x0000008000007944 */ /* 0x000fea0003c00000 */
[----:B0-----:R-:W-:Y:S01]  /*0e90*/  HFMA2.MMA R8, -RZ, RZ, 0, 9.5367431640625e-07 ;  /* 0x00000010ff087435 */ /* 0x001fe200000001ff */
[----:B-1----:R-:W-:Y:S01]  /*0ea0*/  FADD.FTZ R9, R9, R7 ;  /* 0x0000000709097221 */ /* 0x002fe20000010000 */
[----:B------:R-:W-:Y:S01]  /*0eb0*/  MOV R7, 0x1f ;  /* 0x0000001f00077802 */ /* 0x000fe20000000f00 */
[----:B------:R-:W-:Y:S01]  /*0ec0*/  IMAD.MOV.U32 R10, RZ, RZ, -0x1 ;  /* 0xffffffffff0a7424 */ /* 0x000fe200078e00ff */
[----:B------:R-:W-:-:S02]  /*0ed0*/  MOV R2, 0xef0 ;  /* 0x00000ef000027802 */ /* 0x000fc40000000f00 */
[----:B------:R-:W-:Y:S05]  /*0ee0*/  CALL.REL.NOINC `($__internal_18_$__cuda_sm70_shflsync_bfly_p) ;  /* 0x0000002000007944 */ /* 0x000fea0003c00000 */
[----:B-1----:R-:W-:Y:S01]  /*0ef0*/  MOV R4, R7 ;  /* 0x0000000700047202 */ /* 0x002fe20000000f00 */
[----:B0-----:R-:W-:Y:S05]  /*0f00*/  BRA `(.L_x_500) ;  /* 0xfffffa4000007947 */ /* 0x001fea000383ffff */
        .weak           $__internal_18_$__cuda_sm70_shflsync_bfly_p
        .type           $__internal_18_$__cuda_sm70_shflsync_bfly_p,@function
        .size           $__internal_18_$__cuda_sm70_shflsync_bfly_p,(.L_x_2765 - $__internal_18_$__cuda_sm70_shflsync_bfly_p)
$__internal_18_$__cuda_sm70_shflsync_bfly_p:
[----:B------:R-:W-:Y:S01]  /*0f10*/  HFMA2.MMA R3, -RZ, RZ, 0, 0 ;  /* 0x00000000ff037435 */ /* 0x000fe200000001ff */
[----:B------:R-:W-:Y:S04]  /*0f20*/  WARPSYNC R10 ;  /* 0x0000000a00007348 */ /* 0x000fe80003800000 */
[----:B------:R0:W1:Y:S01]  /*0f30*/  SHFL.BFLY PT, R7, R9, R8, R7 ;  /* 0x0c00000809077389 */ /* 0x00006200000e0007 */
[----:B------:R-:W-:Y:S05]  /*0f40*/  RET.REL.NODEC R2 `(_ZN10layer_norm22ln_bwd_finalize_kernelINS_22Kernel_traits_finalizeILj2560E6__halfS2_S2_S2_fjLb0ELj1024ELj4ENS_18Kernel_traits_baseILj2560ES2_S2_S2_S2_fjLj1024EEEEELb0ELb0EEEvNS_9BwdParamsE) ;  /* 0xfffff0b002007950 */ /* 0x000fea0003c3ffff */
.L_x_501:
        /* <DEDUP_REMOVED lines=11> */
.L_x_2765:


//--------------------- .text._ZN10layer_norm40ln_parallel_residual_bwd_finalize_kernelINS_22Kernel_traits_finalizeILj2560E6__halfS2_S2_S2_fjLb0ELj1024ELj4ENS_18Kernel_traits_baseILj2560ES2_S2_S2_S2_fjLj1024EEEEELb0EEEvNS_9BwdParamsE --------------------------
	.section	.text._ZN10layer_norm40ln_parallel_residual_bwd_finalize_kernelINS_22Kernel_traits_finalizeILj2560E6__halfS2_S2_S2_fjLb0ELj1024ELj4ENS_18Kernel_traits_baseILj2560ES2_S2_S2_S2_fjLj1024EEEEELb0EEEvNS_9BwdParamsE,"ax",@progbits
	.sectioninfo	@"SHI_REGISTERS=32"
	.align	128
        .global         _ZN10layer_norm40ln_parallel_residual_bwd_finalize_kernelINS_22Kernel_traits_finalizeILj2560E6__halfS2_S2_S2_fjLb0ELj1024ELj4ENS_18Kernel_traits_baseILj2560ES2_S2_S2_S2_fjLj1024EEEEELb0EEEvNS_9BwdParamsE
        .type           _ZN10layer_norm40ln_parallel_residual_bwd_finalize_kernelINS_22Kernel_traits_finalizeILj2560E6__halfS2_S2_S2_fjLb0ELj1024ELj4ENS_18Kernel_traits_baseILj2560ES2_S2_S2_S2_fjLj1024EEEEELb0EEEvNS_9BwdParamsE,@function
        .size           _ZN10layer_norm40ln_parallel_residual_bwd_finalize_kernelINS_22Kernel_traits_finalizeILj2560E6__halfS2_S2_S2_fjLb0ELj1024ELj4ENS_18Kernel_traits_baseILj2560ES2_S2_S2_S2_fjLj1024EEEEELb0EEEvNS_9BwdParamsE,(.L_x_2766 - _ZN10layer_norm40ln_parallel_residual_bwd_finalize_kernelINS_22Kernel_traits_finalizeILj2560E6__halfS2_S2_S2_fjLb0ELj1024ELj4ENS_18Kernel_traits_baseILj2560ES2_S2_S2_S2_fjLj1024EEEEELb0EEEvNS_9BwdParamsE)
        .other          _ZN10layer_norm40ln_parallel_residual_bwd_finalize_kernelINS_22Kernel_traits_finalizeILj2560E6__halfS2_S2_S2_fjLb0ELj1024ELj4ENS_18Kernel_traits_baseILj2560ES2_S2_S2_S2_fjLj1024EEEEELb0EEEvNS_9BwdParamsE,@"STO_CUDA_ENTRY STV_DEFAULT"
_ZN10layer_norm40ln_parallel_residual_bwd_finalize_kernelINS_22Kernel_traits_finalizeILj2560E6__halfS2_S2_S2_fjLb0ELj1024ELj4ENS_18Kernel_traits_baseILj2560ES2_S2_S2_S2_fjLj1024EEEEELb0EEEvNS_9BwdParamsE:
.text._ZN10layer_norm40ln_parallel_residual_bwd_finalize_kernelINS_22Kernel_traits_finalizeILj2560E6__halfS2_S2_S2_fjLb0ELj1024ELj4ENS_18Kernel_traits_baseILj2560ES2_S2_S2_S2_fjLj1024EEEEELb0EEEvNS_9BwdParamsE:
        /* <DEDUP_REMOVED lines=19> */
.L_x_516:
        /* <DEDUP_REMOVED lines=36> */
.L_x_506:
        /* <DEDUP_REMOVED lines=59> */
.L_x_505:
[----:B------:R-:W-:Y:S05]  /*0720*/  BSYNC B1 ;  /* 0x0000000000017941 */ /* 0x000fea0003800000 */
.L_x_504:
        /* <DEDUP_REMOVED lines=35> */
.L_x_508:
[----:B------:R-:W-:Y:S05]  /*0960*/  BSYNC B1 ;  /* 0x0000000000017941 */ /* 0x000fea0003800000 */
.L_x_507:
        /* <DEDUP_REMOVED lines=17> */
.L_x_509:
[----:B------:R-:W-:Y:S05]  /*0a80*/  BSYNC B1 ;  /* 0x0000000000017941 */ /* 0x000fea0003800000 */
.L_x_503:
[----:B------:R-:W-:Y:S05]  /*0a90*/  BSYNC B0 ;  /* 0x0000000000007941 */ /* 0x000fea0003800000 */
.L_x_502:
        /* <DEDUP_REMOVED lines=14> */
.L_x_517:
        /* <DEDUP_REMOVED lines=36> */
.L_x_518:
        /* <DEDUP_REMOVED lines=11> */
.L_x_510:
        /* <DEDUP_REMOVED lines=13> */
[----:B0-----:R-:W-:Y:S01]  /*0f40*/  F2FP.PACK_AB R23, R9, R8 ;  /* 0x000000080917723e */ /* 0x001fe200000000ff */
[----:B------:R-:W-:Y:S01]  /*0f50*/  IMAD.WIDE.U32 R8, R5, R18, c[0x0][0x268] ;  /* 0x00009a0005087625 */ /* 0x000fe200078e0012 */
[----:B-1----:R-:W-:-:S03]  /*0f60*/  F2FP.PACK_AB R17, R13, R12 ;  /* 0x0000000c0d11723e */ /* 0x002fc600000000ff */
[----:B------:R-:W-:Y:S01]  /*0f70*/  IMAD.WIDE.U32 R12, R5, R18, c[0x0][0x278] ;  /* 0x00009e00050c7625 */ /* 0x000fe200078e0012 */
[----:B--2---:R-:W-:-:S03]  /*0f80*/  F2FP.PACK_AB R21, R11, R10 ;  /* 0x0000000a0b15723e */ /* 0x004fc600000000ff */
[----:B------:R-:W-:Y:S01]  /*0f90*/  IMAD.WIDE.U32 R10, R5, R18, c[0x0][0x260] ;  /* 0x00009800050a7625 */ /* 0x000fe200078e0012 */
[----:B------:R0:W-:Y:S01]  /*0fa0*/  STG.E [R8.64], R17 ;  /* 0x0000001108007986 */ /* 0x0001e2000c101904 */
[----:B---3--:R-:W-:Y:S02]  /*0fb0*/  F2FP.PACK_AB R19, R15, R14 ;  /* 0x0000000e0f13723e */ /* 0x008fe400000000ff */
[----:B------:R-:W-:-:S03]  /*0fc0*/  IMAD.WIDE.U32 R14, R5, R18, c[0x0][0x270] ;  /* 0x00009c00050e7625 */ /* 0x000fc600078e0012 */
[----:B------:R0:W-:Y:S04]  /*0fd0*/  STG.E [R10.64], R19 ;  /* 0x000000130a007986 */ /* 0x0001e8000c101904 */
[----:B------:R0:W-:Y:S04]  /*0fe0*/  STG.E [R12.64], R21 ;  /* 0x000000150c007986 */ /* 0x0001e8000c101904 */
[----:B------:R0:W-:Y:S02]  /*0ff0*/  STG.E [R14.64], R23 ;  /* 0x000000170e007986 */ /* 0x0001e4000c101904 */
.L_x_514:
[----:B------:R-:W-:Y:S05]  /*1000*/  BSYNC B0 ;  /* 0x0000000000007941 */ /* 0x000fea0003800000 */
.L_x_513:
[C---:B------:R-:W-:Y:S02]  /*1010*/  ISETP.GT.U32.AND P1, PT, R4.reuse, -0xa01, PT ;  /* 0xfffff5ff0400780c */ /* 0x040fe40003f24070 */
[----:B------:R-:W-:-:S02]  /*1020*/  IADD3 R4, R4, 0xa00, RZ ;  /* 0x00000a0004047810 */ /* 0x000fc40007ffe0ff */
[----:B------:R-:W-:-:S09]  /*1030*/  IADD3 R5, R5, 0x500, RZ ;  /* 0x0000050005057810 */ /* 0x000fd20007ffe0ff */
[----:B0-----:R-:W-:Y:S01]  /*1040*/  @!P1 CALL.REL.NOINC `(.L_x_515) ;  /* 0x0000001000009944 */ /* 0x001fe20003c00000 */
[----:B------:R-:W-:Y:S05]  /*1050*/  BRA `(.L_x_516) ;  /* 0xfffff0d000007947 */ /* 0x000fea000383ffff */
.L_x_515:
[----:B------:R-:W-:Y:S05]  /*1060*/  EXIT ;  /* 0x000000000000794d */ /* 0x000fea0003800000 */
.L_x_511:
[----:B------:R-:W-:Y:S01]  /*1070*/  HFMA2.MMA R17, -RZ, RZ, 0, 1.847743988037109375e-06 ;  /* 0x0000001fff117435 */ /* 0x000fe200000001ff */
[----:B----4-:R-:W-:Y:S01]  /*1080*/  IMAD.MOV.U32 R19, RZ, RZ, R12 ;  /* 0x000000ffff137224 */ /* 0x010fe200078e000c */
[----:B------:R-:W-:Y:S02]  /*1090*/  MOV R16, 0x1 ;  /* 0x0000000100107802 */ /* 0x000fe40000000f00 */
[----:B------:R-:W-:Y:S02]  /*10a0*/  MOV R14, 0xffffffff ;  /* 0xffffffff000e7802 */ /* 0x000fe40000000f00 */
[----:B------:R-:W-:Y:S02]  /*10b0*/  MOV R8, 0x10d0 ;  /* 0x000010d000087802 */ /* 0x000fe40000000f00 */
[----:B0123--:R-:W-:Y:S05]  /*10c0*/  CALL.REL.NOINC `($__internal_19_$__cuda_sm70_shflsync_bfly_p) ;  /* 0x000007b000007944 */ /* 0x00ffea0003c00000 */
[----:B01----:R-:W-:Y:S05]  /*10d0*/  BRA `(.L_x_517) ;  /* 0xfffffaa000007947 */ /* 0x003fea000383ffff */
.L_x_512:
[----:B------:R-:W-:Y:S01]  /*10e0*/  HFMA2.MMA R16, -RZ, RZ, 0, 1.1920928955078125e-07 ;  /* 0x00000002ff107435 */ /* 0x000fe200000001ff */
[----:B------:R-:W-:Y:S01]  /*10f0*/  IMAD.MOV.U32 R19, RZ, RZ, R12 ;  /* 0x000000ffff137224 */ /* 0x000fe200078e000c */
[----:B------:R-:W-:Y:S02]  /*1100*/  MOV R17, 0x1f ;  /* 0x0000001f00117802 */ /* 0x000fe40000000f00 */
[----:B------:R-:W-:-:S02]  /*1110*/  MOV R14, 0xffffffff ;  /* 0xffffffff000e7802 */ /* 0x000fc40000000f00 */
[----:B------:R-:W-:Y:S02]  /*1120*/  MOV R8, 0x1140 ;  /* 0x0000114000087802 */ /* 0x000fe40000000f00 */
[----:B-123--:R-:W-:Y:S05]  /*1130*/  CALL.REL.NOINC `($__internal_19_$__cuda_sm70_shflsync_bfly_p) ;  /* 0x0000074000007944 */ /* 0x00efea0003c00000 */
[----:B0-----:R-:W-:Y:S01]  /*1140*/  HFMA2.MMA R17, -RZ, RZ, 0, 1.847743988037109375e-06 ;  /* 0x0000001fff117435 */ /* 0x001fe200000001ff */
[----:B-1----:R-:W-:Y:S01]  /*1150*/  FADD.FTZ R19, R12, R14 ;  /* 0x0000000e0c137221 */ /* 0x002fe20000010000 */
[----:B------:R-:W-:Y:S01]  /*1160*/  MOV R14, 0xffffffff ;  /* 0xffffffff000e7802 */ /* 0x000fe20000000f00 */
[----:B------:R-:W-:Y:S01]  /*1170*/  IMAD.MOV.U32 R16, RZ, RZ, 0x4 ;  /* 0x00000004ff107424 */ /* 0x000fe200078e00ff */
[----:B------:R-:W-:Y:S02]  /*1180*/  MOV R8, 0x11a0 ;  /* 0x000011a000087802 */ /* 0x000fe40000000f00 */
[----:B------:R-:W-:Y:S05]  /*1190*/  CALL.REL.NOINC `($__internal_19_$__cuda_sm70_shflsync_bfly_p) ;  /* 0x000006e000007944 */ /* 0x000fea0003c00000 */
[----:B0-----:R-:W-:Y:S01]  /*11a0*/  HFMA2.MMA R16, -RZ, RZ, 0, 4.76837158203125e-07 ;  /* 0x00000008ff107435 */ /* 0x001fe200000001ff */
[----:B-1----:R-:W-:Y:S01]  /*11b0*/  FADD.FTZ R19, R19, R14 ;  /* 0x0000000e13137221 */ /* 0x002fe20000010000 */
[----:B------:R-:W-:Y:S01]  /*11c0*/  MOV R14, 0xffffffff ;  /* 0xffffffff000e7802 */ /* 0x000fe20000000f00 */
[----:B------:R-:W-:Y:S01]  /*11d0*/  IMAD.MOV.U32 R17, RZ, RZ, 0x1f ;  /* 0x0000001fff117424 */ /* 0x000fe200078e00ff */
[----:B------:R-:W-:Y:S02]  /*11e0*/  MOV R8, 0x1200 ;  /* 0x0000120000087802 */ /* 0x000fe40000000f00 */
[----:B------:R-:W-:Y:S05]  /*11f0*/  CALL.REL.NOINC `($__internal_19_$__cuda_sm70_shflsync_bfly_p) ;  /* 0x0000068000007944 */ /* 0x000fea0003c00000 */
[----:B-1----:R-:W-:Y:S01]  /*1200*/  FADD.FTZ R12, R19, R14 ;  /* 0x0000000e130c7221 */ /* 0x002fe20000010000 */
[----:B0-----:R-:W-:Y:S01]  /*1210*/  HFMA2.MMA R16, -RZ, RZ, 0, 9.5367431640625e-07 ;  /* 0x00000010ff107435 */ /* 0x001fe200000001ff */
[----:B------:R-:W-:Y:S01]  /*1220*/  MOV R17, 0x1f ;  /* 0x0000001f00117802 */ /* 0x000fe20000000f00 */
[----:B------:R-:W-:Y:S01]  /*1230*/  IMAD.MOV.U32 R14, RZ, RZ, -0x1 ;  /* 0xffffffffff0e7424 */ /* 0x000fe200078e00ff */
[----:B------:R-:W-:-:S02]  /*1240*/  MOV R8, 0x1270 ;  /* 0x0000127000087802 */ /* 0x000fc40000000f00 */
[----:B------:R-:W-:Y:S02]  /*1250*/  MOV R19, R12 ;  /* 0x0000000c00137202 */ /* 0x000fe40000000f00 */
[----:B------:R-:W-:Y:S05]  /*1260*/  CALL.REL.NOINC `($__internal_19_$__cuda_sm70_shflsync_bfly_p) ;  /* 0x0000061000007944 */ /* 0x000fea0003c00000 */
[----:B0-----:R-:W-:Y:S01]  /*1270*/  HFMA2.MMA R17, -RZ, RZ, 0, 1.847743988037109375e-06 ;  /* 0x0000001fff117435 */ /* 0x001fe200000001ff */
[----:B-1----:R-:W-:Y:S01]  /*1280*/  MOV R15, R14 ;  /* 0x0000000e000f7202 */ /* 0x002fe20000000f00 */
[----:B------:R-:W-:Y:S01]  /*1290*/  IMAD.MOV.U32 R16, RZ, RZ, 0x1 ;  /* 0x00000001ff107424 */ /* 0x000fe200078e00ff */
[----:B------:R-:W-:Y:S02]  /*12a0*/  MOV R19, R13 ;  /* 0x0000000d00137202 */ /* 0x000fe40000000f00 */
[----:B------:R-:W-:Y:S02]  /*12b0*/  MOV R14, 0xffffffff ;  /* 0xffffffff000e7802 */ /* 0x000fe40000000f00 */
[----:B------:R-:W-:Y:S02]  /*12c0*/  MOV R8, 0x12e0 ;  /* 0x000012e000087802 */ /* 0x000fe40000000f00 */
[----:B------:R-:W-:Y:S05]  /*12d0*/  CALL.REL.NOINC `($__internal_19_$__cuda_sm70_shflsync_bfly_p) ;  /* 0x000005a000007944 */ /* 0x000fea0003c00000 */
[----:B0-----:R-:W-:Y:S01]  /*12e0*/  HFMA2.MMA R16, -RZ, RZ, 0, 1.1920928955078125e-07 ;  /* 0x00000002ff107435 */ /* 0x001fe200000001ff */
[----:B-1----:R-:W-:Y:S01]  /*12f0*/  FADD.FTZ R19, R13, R14 ;  /* 0x0000000e0d137221 */ /* 0x002fe20000010000 */
[----:B------:R-:W-:Y:S01]  /*1300*/  MOV R14, 0xffffffff ;  /* 0xffffffff000e7802 */ /* 0x000fe20000000f00 */
[----:B------:R-:W-:Y:S01]  /*1310*/  IMAD.MOV.U32 R17, RZ, RZ, 0x1f ;  /* 0x0000001fff117424 */ /* 0x000fe200078e00ff */
[----:B------:R-:W-:-:S02]  /*1320*/  MOV R8, 0x1340 ;  /* 0x0000134000087802 */ /* 0x000fc40000000f00 */
[----:B------:R-:W-:Y:S05]  /*1330*/  CALL.REL.NOINC `($__internal_19_$__cuda_sm70_shflsync_bfly_p) ;  /* 0x0000054000007944 */ /* 0x000fea0003c00000 */
[----:B0-----:R-:W-:Y:S01]  /*1340*/  HFMA2.MMA R16, -RZ, RZ, 0, 2.384185791015625e-07 ;  /* 0x00000004ff107435 */ /* 0x001fe200000001ff */
[----:B-1----:R-:W-:Y:S01]  /*1350*/  FADD.FTZ R19, R19, R14 ;  /* 0x0000000e13137221 */ /* 0x002fe20000010000 */
[----:B------:R-:W-:Y:S01]  /*1360*/  MOV R17, 0x1f ;  /* 0x0000001f00117802 */ /* 0x000fe20000000f00 */
[----:B------:R-:W-:Y:S01]  /*1370*/  IMAD.MOV.U32 R14, RZ, RZ, -0x1 ;  /* 0xffffffffff0e7424 */ /* 0x000fe200078e00ff */
[----:B------:R-:W-:-:S02]  /*1380*/  MOV R8, 0x13a0 ;  /* 0x000013a000087802 */ /* 0x000fc40000000f00 */
[----:B------:R-:W-:Y:S05]  /*1390*/  CALL.REL.NOINC `($__internal_19_$__cuda_sm70_shflsync_bfly_p) ;  /* 0x000004e000007944 */ /* 0x000fea0003c00000 */
[----:B0-----:R-:W-:Y:S01]  /*13a0*/  HFMA2.MMA R16, -RZ, RZ, 0, 4.76837158203125e-07 ;  /* 0x00000008ff107435 */ /* 0x001fe200000001ff */
[----:B-1----:R-:W-:Y:S01]  /*13b0*/  FADD.FTZ R19, R19, R14 ;  /* 0x0000000e13137221 */ /* 0x002fe20000010000 */
[----:B------:R-:W-:-:S02]  /*13c0*/  MOV R17, 0x1f ;  /* 0x0000001f00117802 */ /* 0x000fc40000000f00 */
[----:B------:R-:W-:Y:S02]  /*13d0*/  MOV R14, 0xffffffff ;  /* 0xffffffff000e7802 */ /* 0x000fe40000000f00 */
[----:B------:R-:W-:Y:S02]  /*13e0*/  MOV R8, 0x1400 ;  /* 0x0000140000087802 */ /* 0x000fe40000000f00 */
[----:B------:R-:W-:Y:S05]  /*13f0*/  CALL.REL.NOINC `($__internal_19_$__cuda_sm70_shflsync_bfly_p) ;  /* 0x0000048000007944 */ /* 0x000fea0003c00000 */
[----:B-1----:R-:W-:Y:S01]  /*1400*/  FADD.FTZ R13, R19, R14 ;  /* 0x0000000e130d7221 */ /* 0x002fe20000010000 */
[----:B0-----:R-:W-:Y:S01]  /*1410*/  HFMA2.MMA R17, -RZ, RZ, 0, 1.847743988037109375e-06 ;  /* 0x0000001fff117435 */ /* 0x001fe200000001ff */
[----:B------:R-:W-:Y:S01]  /*1420*/  IMAD.MOV.U32 R16, RZ, RZ, 0x10 ;  /* 0x00000010ff107424 */ /* 0x000fe200078e00ff */
[----:B------:R-:W-:Y:S02]  /*1430*/  MOV R14, 0xffffffff ;  /* 0xffffffff000e7802 */ /* 0x000fe40000000f00 */
[----:B------:R-:W-:Y:S02]  /*1440*/  MOV R19, R13 ;  /* 0x0000000d00137202 */ /* 0x000fe40000000f00 */
[----:B------:R-:W-:Y:S02]  /*1450*/  MOV R8, 0x1470 ;  /* 0x0000147000087802 */ /* 0x000fe40000000f00 */
[----:B------:R-:W-:Y:S05]  /*1460*/  CALL.REL.NOINC `($__internal_19_$__cuda_sm70_shflsync_bfly_p) ;  /* 0x0000041000007944 */ /* 0x000fea0003c00000 */
[----:B0-----:R-:W-:Y:S01]  /*1470*/  HFMA2.MMA R16, -RZ, RZ, 0, 5.9604644775390625e-08 ;  /* 0x00000001ff107435 */ /* 0x001fe200000001ff */
[----:B-1----:R-:W-:Y:S01]  /*1480*/  IMAD.MOV.U32 R18, RZ, RZ, R14 ;  /* 0x000000ffff127224 */ /* 0x002fe200078e000e */
[----:B------:R-:W-:Y:S01]  /*1490*/  MOV R19, R11 ;  /* 0x0000000b00137202 */ /* 0x000fe20000000f00 */
[----:B------:R-:W-:Y:S01]  /*14a0*/  IMAD.MOV.U32 R14, RZ, RZ, -0x1 ;  /* 0xffffffffff0e7424 */ /* 0x000fe200078e00ff */
[----:B------:R-:W-:-:S02]  /*14b0*/  MOV R17, 0x1f ;  /* 0x0000001f00117802 */ /* 0x000fc40000000f00 */
[----:B------:R-:W-:Y:S02]  /*14c0*/  MOV R8, 0x14e0 ;  /* 0x000014e000087802 */ /* 0x000fe40000000f00 */
[----:B------:R-:W-:Y:S05]  /*14d0*/  CALL.REL.NOINC `($__internal_19_$__cuda_sm70_shflsync_bfly_p) ;  /* 0x000003a000007944 */ /* 0x000fea0003c00000 */
[----:B0-----:R-:W-:Y:S01]  /*14e0*/  HFMA2.MMA R16, -RZ, RZ, 0, 1.1920928955078125e-07 ;  /* 0x00000002ff107435 */ /* 0x001fe200000001ff */
[----:B-1----:R-:W-:Y:S01]  /*14f0*/  FADD.FTZ R19, R11, R14 ;  /* 0x0000000e0b137221 */ /* 0x002fe20000010000 */
[----:B------:R-:W-:Y:S02]  /*1500*/  MOV R17, 0x1f ;  /* 0x0000001f00117802 */ /* 0x000fe40000000f00 */
[----:B------:R-:W-:Y:S02]  /*1510*/  MOV R14, 0xffffffff ;  /* 0xffffffff000e7802 */ /* 0x000fe40000000f00 */
[----:B------:R-:W-:Y:S02]  /*1520*/  MOV R8, 0x1540 ;  /* 0x0000154000087802 */ /* 0x000fe40000000f00 */
[----:B------:R-:W-:Y:S05]  /*1530*/  CALL.REL.NOINC `($__internal_19_$__cuda_sm70_shflsync_bfly_p) ;  /* 0x0000034000007944 */ /* 0x000fea0003c00000 */
[----:B0-----:R-:W-:Y:S01]  /*1540*/  HFMA2.MMA R17, -RZ, RZ, 0, 1.847743988037109375e-06 ;  /* 0x0000001fff117435 */ /* 0x001fe200000001ff */
[----:B-1----:R-:W-:Y:S01]  /*1550*/  FADD.FTZ R19, R19, R14 ;  /* 0x0000000e13137221 */ /* 0x002fe20000010000 */
[----:B------:R-:W-:Y:S01]  /*1560*/  MOV R14, 0xffffffff ;  /* 0xffffffff000e7802 */ /* 0x000fe20000000f00 */
[----:B------:R-:W-:Y:S01]  /*1570*/  IMAD.MOV.U32 R16, RZ, RZ, 0x4 ;  /* 0x00000004ff107424 */ /* 0x000fe200078e00ff */
[----:B------:R-:W-:-:S02]  /*1580*/  MOV R8, 0x15a0 ;  /* 0x000015a000087802 */ /* 0x000fc40000000f00 */
[----:B------:R-:W-:Y:S05]  /*1590*/  CALL.REL.NOINC `($__internal_19_$__cuda_sm70_shflsync_bfly_p) ;  /* 0x000002e000007944 */ /* 0x000fea0003c00000 */
[----:B0-----:R-:W-:Y:S01]  /*15a0*/  HFMA2.MMA R16, -RZ, RZ, 0, 4.76837158203125e-07 ;  /* 0x00000008ff107435 */ /* 0x001fe200000001ff */
[----:B-1----:R-:W-:Y:S01]  /*15b0*/  FADD.FTZ R19, R19, R14 ;  /* 0x0000000e13137221 */ /* 0x002fe20000010000 */
[----:B------:R-:W-:Y:S01]  /*15c0*/  MOV R14, 0xffffffff ;  /* 0xffffffff000e7802 */ /* 0x000fe20000000f00 */
[----:B------:R-:W-:Y:S01]  /*15d0*/  IMAD.MOV.U32 R17, RZ, RZ, 0x1f ;  /* 0x0000001fff117424 */ /* 0x000fe200078e00ff */
[----:B------:R-:W-:-:S02]  /*15e0*/  MOV R8, 0x1600 ;  /* 0x0000160000087802 */ /* 0x000fc40000000f00 */
        /* <DEDUP_REMOVED lines=33> */
[----:B0-----:R-:W-:Y:S01]  /*1800*/  HFMA2.MMA R17, -RZ, RZ, 0, 1.847743988037109375e-06 ;  /* 0x0000001fff117435 */ /* 0x001fe200000001ff */
[----:B-1----:R-:W-:Y:S01]  /*1810*/  FADD.FTZ R19, R19, R14 ;  /* 0x0000000e13137221 */ /* 0x002fe20000010000 */
[----:B------:R-:W-:Y:S01]  /*1820*/  MOV R14, 0xffffffff ;  /* 0xffffffff000e7802 */ /* 0x000fe20000000f00 */
[----:B------:R-:W-:Y:S01]  /*1830*/  IMAD.MOV.U32 R16, RZ, RZ, 0x10 ;  /* 0x00000010ff107424 */ /* 0x000fe200078e00ff */
[----:B------:R-:W-:Y:S02]  /*1840*/  MOV R8, 0x1860 ;  /* 0x0000186000087802 */ /* 0x000fe40000000f00 */
[----:B------:R-:W-:Y:S05]  /*1850*/  CALL.REL.NOINC `($__internal_19_$__cuda_sm70_shflsync_bfly_p) ;  /* 0x0000002000007944 */ /* 0x000fea0003c00000 */
[----:B-1----:R-:W-:Y:S01]  /*1860*/  MOV R8, R14 ;  /* 0x0000000e00087202 */ /* 0x002fe20000000f00 */
[----:B0-----:R-:W-:Y:S05]  /*1870*/  BRA `(.L_x_518) ;  /* 0xfffff54000007947 */ /* 0x001fea000383ffff */
        .weak           $__internal_19_$__cuda_sm70_shflsync_bfly_p
        .type           $__internal_19_$__cuda_sm70_shflsync_bfly_p,@function
        .size           $__internal_19_$__cuda_sm70_shflsync_bfly_p,(.L_x_2766 - $__internal_19_$__cuda_sm70_shflsync_bfly_p)
$__internal_19_$__cuda_sm70_shflsync_bfly_p:
[----:B------:R-:W-:Y:S01]  /*1880*/  HFMA2.MMA R9, -RZ, RZ, 0, 0 ;  /* 0x00000000ff097435 */ /* 0x000fe200000001ff */
[----:B------:R-:W-:Y:S04]  /*1890*/  WARPSYNC R14 ;  /* 0x0000000e00007348 */ /* 0x000fe80003800000 */
[----:B------:R0:W1:Y:S01]  /*18a0*/  SHFL.BFLY PT, R14, R19, R16, R17 ;  /* 0x0c000010130e7389 */ /* 0x00006200000e0011 */
[----:B------:R-:W-:Y:S05]  /*18b0*/  RET.REL.NODEC R8 `(_ZN10layer_norm40ln_parallel_residual_bwd_finalize_kernelINS_22Kernel_traits_finalizeILj2560E6__halfS2_S2_S2_fjLb0ELj1024ELj4ENS_18Kernel_traits_baseILj2560ES2_S2_S2_S2_fjLj1024EEEEELb0EEEvNS_9BwdParamsE) ;  /* 0xffffe74008007950 */ /* 0x000fea0003c3ffff */
.L_x_519:
        /* <DEDUP_REMOVED lines=12> */
.L_x_2766:


//--------------------- .text._ZN10layer_norm31ln_parallel_residual_bwd_kernelINS_13Kernel_traitsI6__halfS2_S2_S2_fjLj2560ELj1ELj1ELj4ELj8ENS_18Kernel_traits_baseILj2560ES2_S2_S2_S2_fjLj128EEEEELb1ELb1ELb0EEEvNS_9BwdParamsE --------------------------
	.section	.text._ZN10layer_norm31ln_parallel_residual_bwd_kernelINS_13Kernel_traitsI6__halfS2_S2_S2_fjLj2560ELj1ELj1ELj4ELj8ENS_18Kernel_traits_baseILj2560ES2_S2_S2_S2_fjLj128EEEEELb1ELb1ELb0EEEvNS_9BwdParamsE,"ax",@progbits
	.sectioninfo	@"SHI_REGISTERS=154"
	.align	128
        .global         _ZN10layer_norm31ln_parallel_residual_bwd_kernelINS_13Kernel_traitsI6__halfS2_S2_S2_fjLj2560ELj1ELj1ELj4ELj8ENS_18Kernel_traits_baseILj2560ES2_S2_S2_S2_fjLj128EEEEELb1ELb1ELb0EEEvNS_9BwdParamsE
        .type           _ZN10layer_norm31ln_parallel_residual_bwd_kernelINS_13Kernel_traitsI6__halfS2_S2_S2_fjLj2560ELj1ELj1ELj4ELj8ENS_18Kernel_traits_baseILj2560ES2_S2_S2_S2_fjLj128EEEEELb1ELb1ELb0EEEvNS_9BwdParamsE,@function
        .size           _ZN10layer_norm31ln_parallel_residual_bwd_kernelINS_13Kernel_traitsI6__halfS2_S2_S2_fjLj2560ELj1ELj1ELj4ELj8ENS_18Kernel_traits_baseILj2560ES2_S2_S2_S2_fjLj128EEEEELb1ELb1ELb0EEEvNS_9BwdParamsE,(.L_x_2767 - _ZN10layer_norm31ln_parallel_residual_bwd_kernelINS_13Kernel_traitsI6__halfS2_S2_S2_fjLj2560ELj1ELj1ELj4ELj8ENS_18Kernel_traits_baseILj2560ES2_S2_S2_S2_fjLj128EEEEELb1ELb1ELb0EEEvNS_9BwdParamsE)
        .other          _ZN10layer_norm31ln_parallel_residual_bwd_kernelINS_13Kernel_traitsI6__halfS2_S2_S2_fjLj2560ELj1ELj1ELj4ELj8ENS_18Kernel_traits_baseILj2560ES2_S2_S2_S2_fjLj128EEEEELb1ELb1ELb0EEEvNS_9BwdParamsE,@"STO_CUDA_ENTRY STV_DEFAULT"
_ZN10layer_norm31ln_parallel_residual_bwd_kernelINS_13Kernel_traitsI6__halfS2_S2_S2_fjLj2560ELj1ELj1ELj4ELj8ENS_18Kernel_traits_baseILj2560ES2_S2_S2_S2_fjLj128EEEEELb1ELb1ELb0EEEvNS_9BwdParamsE:
.text._ZN10layer_norm31ln_parallel_residual_bwd_kernelINS_13Kernel_traitsI6__halfS2_S2_S2_fjLj2560ELj1ELj1ELj4ELj8ENS_18Kernel_traits_baseILj2560ES2_S2_S2_S2_fjLj128EEEEELb1ELb1ELb0EEEvNS_9BwdParamsE:
        /* <DEDUP_REMOVED lines=72> */
[----:B------:R-:W-:Y:S01]  /*0480*/  SHF.R.U32.HI R28, RZ, 0x10, R9 ;  /* 0x00000010ff1c7819 */ /* 0x000fe20000011609 */
[----:B------:R-:W-:Y:S01]  /*0490*/  IMAD.MOV.U32 R17, RZ, RZ, R7 ;  /* 0x000000ffff117224 */ /* 0x000fe200078e0007 */
[----:B------:R-:W-:Y:S01]  /*04a0*/  SHF.R.U64 R27, R10, 0x10, R11 ;  /* 0x000000100a1b7819 */ /* 0x000fe2000000120b */
[----:B------:R-:W-:Y:S01]  /*04b0*/  IMAD.MOV.U32 R19, RZ, RZ, R9 ;  /* 0x000000ffff137224 */ /* 0x000fe200078e0009 */
[--C-:B------:R-:W-:Y:S01]  /*04c0*/  SHF.R.U32.HI R26, RZ, 0x10, R11.reuse ;  /* 0x00000010ff1a7819 */ /* 0x100fe2000001160b */
[----:B------:R-:W-:Y:S01]  /*04d0*/  IMAD.MOV.U32 R21, RZ, RZ, R11 ;  /* 0x000000ffff157224 */ /* 0x000fe200078e000b */
[----:B------:R-:W-:Y:S01]  /*04e0*/  SHF.R.U64 R25, R14, 0x10, R15 ;  /* 0x000000100e197819 */ /* 0x000fe2000000120f */
[----:B------:R-:W-:Y:S01]  /*04f0*/  IMAD.MOV.U32 R74, RZ, RZ, 0x1 ;  /* 0x00000001ff4a7424 */ /* 0x000fe200078e00ff */
[----:B------:R-:W-:Y:S01]  /*0500*/  HADD2.F32 R8, -RZ, R16.H0_H0 ;  /* 0x20000010ff087230 */ /* 0x000fe20000004100 */
[----:B------:R-:W-:Y:S01]  /*0510*/  IMAD.MOV.U32 R69, RZ, RZ, RZ ;  /* 0x000000ffff457224 */ /* 0x000fe200078e00ff */
        /* <DEDUP_REMOVED lines=9> */
[----:B------:R-:W-:Y:S01]  /*05b0*/  HADD2.F32 R23, -RZ, R24.H0_H0 ;  /* 0x20000018ff177230 */ /* 0x000fe20000004100 */
[----:B------:R-:W-:Y:S01]  /*05c0*/  PRMT R24, R74, 0x7610, R24 ;  /* 0x000076104a187816 */ /* 0x000fe20000000018 */
        /* <DEDUP_REMOVED lines=8> */
[----:B0-----:R-:W-:-:S02]  /*0650*/  HADD2.F32 R21, -RZ, R25.H0_H0 ;  /* 0x20000019ff157230 */ /* 0x001fc40000004100 */
.L_x_552:
        /* <DEDUP_REMOVED lines=40> */
[----:B------:R-:W-:Y:S01]  /*08e0*/  SHF.R.U32.HI R80, RZ, 0x10, R31 ;  /* 0x00000010ff507819 */ /* 0x000fe2000001161f */
[----:B---3--:R-:W-:Y:S01]  /*08f0*/  IMAD.MOV.U32 R30, RZ, RZ, R72 ;  /* 0x000000ffff1e7224 */ /* 0x008fe200078e0048 */
[----:B-1----:R-:W-:Y:S01]  /*0900*/  SHF.R.U64 R77, R72, 0x10, R73 ;  /* 0x00000010484d7819 */ /* 0x002fe20000001249 */
[----:B------:R-:W-:Y:S01]  /*0910*/  HADD2.F32 R78, -RZ, R78.H0_H0 ;  /* 0x2000004eff4e7230 */ /* 0x000fe20000004100 */
[----:B-----5:R-:W-:Y:S01]  /*0920*/  FSEL R31, R146, RZ, !P0 ;  /* 0x000000ff921f7208 */ /* 0x020fe20004000000 */
[----:B------:R-:W-:-:S02]  /*0930*/  HADD2.F32 R72, -RZ, R81.H0_H0 ;  /* 0x20000051ff487230 */ /* 0x000fc40000004100 */
[----:B----4-:R-:W-:Y:S02]  /*0940*/  HADD2.F32 R74, -RZ, R79.H0_H0 ;  /* 0x2000004fff4a7230 */ /* 0x010fe40000004100 */
[----:B------:R-:W-:Y:S01]  /*0950*/  HADD2.F32 R80, -RZ, R80.H0_H0 ;  /* 0x20000050ff507230 */ /* 0x000fe20000004100 */
[--C-:B0-----:R-:W-:Y:S02]  /*0960*/  IMAD.MOV.U32 R29, RZ, RZ, R73.reuse ;  /* 0x000000ffff1d7224 */ /* 0x101fe400078e0049 */
[C---:B------:R-:W-:Y:S02]  /*0970*/  FADD.FTZ R78, -R31.reuse, R78 ;  /* 0x0000004e1f4e7221 */ /* 0x040fe40000010100 */
[C---:B------:R-:W-:Y:S02]  /*0980*/  FADD.FTZ R72, -R31.reuse, R72 ;  /* 0x000000481f487221 */ /* 0x040fe40000010100 */
[C---:B------:R-:W-:Y:S02]  /*0990*/  FADD.FTZ R76, -R31.reuse, R74 ;  /* 0x0000004a1f4c7221 */ /* 0x040fe40000010100 */
[----:B------:R-:W-:Y:S01]  /*09a0*/  FADD.FTZ R84, -R31, R80 ;  /* 0x000000501f547221 */ /* 0x000fe20000010100 */
[----:B------:R-:W-:Y:S01]  /*09b0*/  HADD2.F32 R31, -RZ, R30.H0_H0 ;  /* 0x2000001eff1f7230 */ /* 0x000fe20000004100 */
[----:B------:R-:W-:Y:S01]  /*09c0*/  SHF.R.U32.HI R73, RZ, 0x10, R73 ;  /* 0x00000010ff497819 */ /* 0x000fe20000011649 */
[----:B------:R-:W-:Y:S01]  /*09d0*/  HADD2.F32 R75, -RZ, R29.H0_H0 ;  /* 0x2000001dff4b7230 */ /* 0x000fe20000004100 */
[----:B------:R-:W-:Y:S01]  /*09e0*/  FMUL.FTZ R29, R25, R78 ;  /* 0x0000004e191d7220 */ /* 0x000fe20000410000 */
[----:B------:R-:W-:Y:S01]  /*09f0*/  HADD2.F32 R74, -RZ, R77.H0_H0 ;  /* 0x2000004dff4a7230 */ /* 0x000fe20000004100 */
[----:B------:R-:W-:Y:S01]  /*0a00*/  FMUL.FTZ R80, R4, R31 ;  /* 0x0000001f04507220 */ /* 0x000fe20000410000 */
[----:B------:R-:W-:Y:S01]  /*0a10*/  HADD2.F32 R78, -RZ, R73.H0_H0 ;  /* 0x20000049ff4e7230 */ /* 0x000fe20000004100 */
[----:B------:R-:W-:-:S02]  /*0a20*/  FADD.FTZ R48, R48, R31 ;  /* 0x0000001f30307221 */ /* 0x000fc40000010000 */
[----:B------:R-:W-:Y:S02]  /*0a30*/  FMUL.FTZ R30, R25, R72 ;  /* 0x00000048191e7220 */ /* 0x000fe40000410000 */
[----:B------:R-:W-:Y:S02]  /*0a40*/  FFMA.FTZ R68, R29, R31, R68 ;  /* 0x0000001f1d447223 */ /* 0x000fe40000010044 */
[----:B------:R-:W-:Y:S02]  /*0a50*/  FMUL.FTZ R81, R25, R76 ;  /* 0x0000004c19517220 */ /* 0x000fe40000410000 */
[----:B------:R-:W-:Y:S02]  /*0a60*/  FMUL.FTZ R31, R5, R74 ;  /* 0x0000004a051f7220 */ /* 0x000fe40000410000 */
[----:B------:R-:W-:Y:S02]  /*0a70*/  FADD.FTZ R72, RZ, R80 ;  /* 0x00000050ff487221 */ /* 0x000fe40000010000 */
[----:B------:R-:W-:-:S02]  /*0a80*/  FFMA.FTZ R73, R29, R80, RZ ;  /* 0x000000501d497223 */ /* 0x000fc400000100ff */
[----:B------:R-:W-:Y:S02]  /*0a90*/  FADD.FTZ R50, R50, R75 ;  /* 0x0000004b32327221 */ /* 0x000fe40000010000 */
[-C--:B------:R-:W-:Y:S02]  /*0aa0*/  FFMA.FTZ R70, R81, R75.reuse, R70 ;  /* 0x0000004b51467223 */ /* 0x080fe40000010046 */
[----:B------:R-:W-:Y:S02]  /*0ab0*/  FMUL.FTZ R82, R6, R75 ;  /* 0x0000004b06527220 */ /* 0x000fe40000410000 */
        /* <DEDUP_REMOVED lines=12> */
.L_x_522:
[----:B0-----:R-:W-:Y:S05]  /*0b80*/  BSYNC B0 ;  /* 0x0000000000007941 */ /* 0x001fea0003800000 */
.L_x_521:
        /* <DEDUP_REMOVED lines=31> */
[----:B-1----:R-:W-:Y:S01]  /*0d80*/  SHF.R.U64 R79, R74, 0x10, R75 ;  /* 0x000000104a4f7819 */ /* 0x002fe2000000124b */
[----:B------:R-:W-:-:S02]  /*0d90*/  HADD2.F32 R88, -RZ, R88.H0_H0 ;  /* 0x20000058ff587230 */ /* 0x000fc40000004100 */
[----:B------:R-:W-:Y:S01]  /*0da0*/  HADD2.F32 R74, -RZ, R90.H0_H0 ;  /* 0x2000005aff4a7230 */ /* 0x000fe20000004100 */
[--C-:B------:R-:W-:Y:S01]  /*0db0*/  SHF.R.U32.HI R78, RZ, 0x10, R75.reuse ;  /* 0x00000010ff4e7819 */ /* 0x100fe2000001164b */
[----:B----4-:R-:W-:Y:S01]  /*0dc0*/  HADD2.F32 R77, -RZ, R73.H0_H0 ;  /* 0x20000049ff4d7230 */ /* 0x010fe20000004100 */
[----:B------:R-:W-:Y:S01]  /*0dd0*/  IMAD.MOV.U32 R73, RZ, RZ, R75 ;  /* 0x000000ffff497224 */ /* 0x000fe200078e004b */
[----:B------:R-:W-:Y:S01]  /*0de0*/  HADD2.F32 R89, -RZ, R89.H0_H0 ;  /* 0x20000059ff597230 */ /* 0x000fe20000004100 */
[C---:B------:R-:W-:Y:S01]  /*0df0*/  FADD.FTZ R88, -R94.reuse, R88 ;  /* 0x000000585e587221 */ /* 0x040fe20000010100 */
[----:B------:R-:W-:Y:S01]  /*0e00*/  HADD2.F32 R75, -RZ, R72.H0_H0 ;  /* 0x20000048ff4b7230 */ /* 0x000fe20000004100 */
[C---:B------:R-:W-:Y:S01]  /*0e10*/  FADD.FTZ R74, -R94.reuse, R74 ;  /* 0x0000004a5e4a7221 */ /* 0x040fe20000010100 */
[----:B------:R-:W-:Y:S01]  /*0e20*/  HADD2.F32 R72, -RZ, R79.H0_H0 ;  /* 0x2000004fff487230 */ /* 0x000fe20000004100 */
[----:B0-----:R-:W-:Y:S02]  /*0e30*/  FMUL.FTZ R87, R25, R88 ;  /* 0x0000005819577220 */ /* 0x001fe40000410000 */
[----:B------:R-:W-:-:S02]  /*0e40*/  FADD.FTZ R76, -R94, R89 ;  /* 0x000000595e4c7221 */ /* 0x000fc40000010100 */
[----:B------:R-:W-:Y:S02]  /*0e50*/  FMUL.FTZ R88, R25, R74 ;  /* 0x0000004a19587220 */ /* 0x000fe40000410000 */
[----:B------:R-:W-:Y:S01]  /*0e60*/  FMUL.FTZ R90, R8, R75 ;  /* 0x0000004b085a7220 */ /* 0x000fe20000410000 */
[----:B------:R-:W-:Y:S01]  /*0e70*/  HADD2.F32 R73, -RZ, R73.H0_H0 ;  /* 0x20000049ff497230 */ /* 0x000fe20000004100 */
[----:B------:R-:W-:Y:S02]  /*0e80*/  FADD.FTZ R45, R45, R72 ;  /* 0x000000482d2d7221 */ /* 0x000fe40000010000 */
[-C--:B------:R-:W-:Y:S02]  /*0e90*/  FFMA.FTZ R65, R88, R72.reuse, R65 ;  /* 0x0000004858417223 */ /* 0x080fe40000010041 */
[----:B------:R-:W-:Y:S02]  /*0ea0*/  FMUL.FTZ R89, R9, R72 ;  /* 0x0000004809597220 */ /* 0x000fe40000410000 */
[----:B------:R-:W-:-:S02]  /*0eb0*/  FMUL.FTZ R91, R25, R76 ;  /* 0x0000004c195b7220 */ /* 0x000fc40000410000 */
[----:B------:R-:W-:Y:S02]  /*0ec0*/  FADD.FTZ R72, R117, R90 ;  /* 0x0000005a75487221 */ /* 0x000fe40000010000 */
[----:B------:R-:W-:Y:S01]  /*0ed0*/  FFMA.FTZ R116, R87, R90, R116 ;  /* 0x0000005a57747223 */ /* 0x000fe20000010074 */
[----:B------:R-:W-:Y:S01]  /*0ee0*/  HADD2.F32 R78, -RZ, R78.H0_H0 ;  /* 0x2000004eff4e7230 */ /* 0x000fe20000004100 */
[----:B------:R-:W-:Y:S02]  /*0ef0*/  FADD.FTZ R46, R46, R73 ;  /* 0x000000492e2e7221 */ /* 0x000fe40000010000 */
[-C--:B------:R-:W-:Y:S02]  /*0f00*/  FFMA.FTZ R66, R91, R73.reuse, R66 ;  /* 0x000000495b427223 */ /* 0x080fe40000010042 */
[----:B------:R-:W-:Y:S02]  /*0f10*/  FMUL.FTZ R92, R10, R73 ;  /* 0x000000490a5c7220 */ /* 0x000fe40000410000 */
[----:B------:R-:W-:-:S02]  /*0f20*/  FADD.FTZ R94, -R94, R77 ;  /* 0x0000004d5e5e7221 */ /* 0x000fc40000010100 */
        /* <DEDUP_REMOVED lines=12> */
.L_x_524:
[----:B------:R-:W-:Y:S05]  /*0ff0*/  BSYNC B0 ;  /* 0x0000000000007941 */ /* 0x000fea0003800000 */
.L_x_523:
        /* <DEDUP_REMOVED lines=31> */
[----:B------:R-:W-:Y:S01]  /*11f0*/  HADD2.F32 R98, -RZ, R98.H0_H0 ;  /* 0x20000062ff627230 */ /* 0x000fe20000004100 */
[--C-:B-1----:R-:W-:Y:S01]  /*1200*/  SHF.R.U64 R79, R72, 0x10, R73.reuse ;  /* 0x00000010484f7819 */ /* 0x102fe20000001249 */
[----:B------:R-:W-:Y:S01]  /*1210*/  HADD2.F32 R72, -RZ, R100.H0_H0 ;  /* 0x20000064ff487230 */ /* 0x000fe20000004100 */
[--C-:B------:R-:W-:Y:S01]  /*1220*/  SHF.R.U32.HI R78, RZ, 0x10, R73.reuse ;  /* 0x00000010ff4e7819 */ /* 0x100fe20000011649 */
[----:B----4-:R-:W-:Y:S01]  /*1230*/  HADD2.F32 R77, -RZ, R75.H0_H0 ;  /* 0x2000004bff4d7230 */ /* 0x010fe20000004100 */
[----:B------:R-:W-:Y:S01]  /*1240*/  IMAD.MOV.U32 R75, RZ, RZ, R73 ;  /* 0x000000ffff4b7224 */ /* 0x000fe200078e0049 */
[----:B------:R-:W-:Y:S01]  /*1250*/  HADD2.F32 R73, -RZ, R74.H0_H0 ;  /* 0x2000004aff497230 */ /* 0x000fe20000004100 */
[C---:B------:R-:W-:Y:S01]  /*1260*/  FADD.FTZ R98, -R114.reuse, R98 ;  /* 0x0000006272627221 */ /* 0x040fe20000010100 */
[----:B------:R-:W-:Y:S01]  /*1270*/  HADD2.F32 R99, -RZ, R99.H0_H0 ;  /* 0x20000063ff637230 */ /* 0x000fe20000004100 */
[----:B------:R-:W-:Y:S01]  /*1280*/  FADD.FTZ R72, -R114, R72 ;  /* 0x0000004872487221 */ /* 0x000fe20000010100 */
[----:B------:R-:W-:Y:S01]  /*1290*/  HADD2.F32 R74, -RZ, R79.H0_H0 ;  /* 0x2000004fff4a7230 */ /* 0x000fe20000004100 */
[----:B0-----:R-:W-:-:S02]  /*12a0*/  FMUL.FTZ R97, R25, R98 ;  /* 0x0000006219617220 */ /* 0x001fc40000410000 */
[----:B------:R-:W-:Y:S01]  /*12b0*/  FMUL.FTZ R100, R12, R73 ;  /* 0x000000490c647220 */ /* 0x000fe20000410000 */
[----:B------:R-:W-:Y:S01]  /*12c0*/  HADD2.F32 R75, -RZ, R75.H0_H0 ;  /* 0x2000004bff4b7230 */ /* 0x000fe20000004100 */
[----:B------:R-:W-:Y:S02]  /*12d0*/  FADD.FTZ R76, -R114, R99 ;  /* 0x00000063724c7221 */ /* 0x000fe40000010100 */
[----:B------:R-:W-:Y:S02]  /*12e0*/  FMUL.FTZ R98, R25, R72 ;  /* 0x0000004819627220 */ /* 0x000fe40000410000 */
[----:B------:R-:W-:Y:S02]  /*12f0*/  FMUL.FTZ R99, R13, R74 ;  /* 0x0000004a0d637220 */ /* 0x000fe40000410000 */
[----:B------:R-:W-:Y:S02]  /*1300*/  FADD.FTZ R72, R117, R100 ;  /* 0x0000006475487221 */ /* 0x000fe40000010000 */
[----:B------:R-:W-:Y:S01]  /*1310*/  FFMA.FTZ R116, R97, R100, R116 ;  /* 0x0000006461747223 */ /* 0x000fe20000010074 */
[----:B------:R-:W-:Y:S01]  /*1320*/  HADD2.F32 R78, -RZ, R78.H0_H0 ;  /* 0x2000004eff4e7230 */ /* 0x000fe20000004100 */
[----:B------:R-:W-:-:S02]  /*1330*/  FADD.FTZ R40, R40, R73 ;  /* 0x0000004928287221 */ /* 0x000fc40000010000 */
[----:B------:R-:W-:Y:S02]  /*1340*/  FFMA.FTZ R60, R97, R73, R60 ;  /* 0x00000049613c7223 */ /* 0x000fe4000001003c */
[----:B------:R-:W-:Y:S02]  /*1350*/  FADD.FTZ R114, -R114, R77 ;  /* 0x0000004d72727221 */ /* 0x000fe40000010100 */
        /* <DEDUP_REMOVED lines=16> */
.L_x_526:
[----:B------:R-:W-:Y:S05]  /*1460*/  BSYNC B0 ;  /* 0x0000000000007941 */ /* 0x000fea0003800000 */
.L_x_525:
        /* <DEDUP_REMOVED lines=70> */
.L_x_528:
[----:B------:R-:W-:Y:S05]  /*18d0*/  BSYNC B0 ;  /* 0x0000000000007941 */ /* 0x000fea0003800000 */
.L_x_527:
        /* <DEDUP_REMOVED lines=28> */
[--C-:B0-----:R-:W-:Y:S01]  /*1aa0*/  IMAD.MOV.U32 R130, RZ, RZ, R73.reuse ;  /* 0x000000ffff827224 */ /* 0x101fe200078e0049 */
[----:B------:R-:W-:Y:S01]  /*1ab0*/  SHF.R.U32.HI R73, RZ, 0x10, R73 ;  /* 0x00000010ff497819 */ /* 0x000fe20000011649 */
[----:B---3--:R-:W-:Y:S01]  /*1ac0*/  IMAD.MOV.U32 R72, RZ, RZ, R74 ;  /* 0x000000ffff487224 */ /* 0x008fe200078e004a */
[--C-:B------:R-:W-:Y:S01]  /*1ad0*/  SHF.R.U64 R131, R74, 0x10, R75.reuse ;  /* 0x000000104a837819 */ /* 0x100fe2000000124b */
[----:B------:R-:W-:Y:S02]  /*1ae0*/  HADD2.F32 R132, -RZ, R132.H0_H0 ;  /* 0x20000084ff847230 */ /* 0x000fe40000004100 */
[----:B------:R-:W-:Y:S01]  /*1af0*/  HADD2.F32 R74, -RZ, R133.H0_H0 ;  /* 0x20000085ff4a7230 */ /* 0x000fe20000004100 */
[----:B------:R-:W-:Y:S01]  /*1b00*/  SHF.R.U32.HI R146, RZ, 0x10, R75 ;  /* 0x00000010ff927819 */ /* 0x000fe2000001164b */
[----:B------:R-:W-:-:S02]  /*1b10*/  HADD2.F32 R130, -RZ, R130.H0_H0 ;  /* 0x20000082ff827230 */ /* 0x000fc40000004100 */
[----:B----4-:R-:W-:Y:S01]  /*1b20*/  HADD2.F32 R77, -RZ, R73.H0_H0 ;  /* 0x20000049ff4d7230 */ /* 0x010fe20000004100 */
[----:B------:R-:W-:Y:S01]  /*1b30*/  IMAD.MOV.U32 R73, RZ, RZ, R75 ;  /* 0x000000ffff497224 */ /* 0x000fe200078e004b */
[----:B------:R-:W-:Y:S01]  /*1b40*/  HADD2.F32 R75, -RZ, R72.H0_H0 ;  /* 0x20000048ff4b7230 */ /* 0x000fe20000004100 */
[C---:B------:R-:W-:Y:S02]  /*1b50*/  FADD.FTZ R132, -R135.reuse, R132 ;  /* 0x0000008487847221 */ /* 0x040fe40000010100 */
[C---:B------:R-:W-:Y:S01]  /*1b60*/  FADD.FTZ R74, -R135.reuse, R74 ;  /* 0x0000004a874a7221 */ /* 0x040fe20000010100 */
[----:B------:R-:W-:Y:S01]  /*1b70*/  HADD2.F32 R72, -RZ, R131.H0_H0 ;  /* 0x20000083ff487230 */ /* 0x000fe20000004100 */
[----:B------:R-:W-:Y:S02]  /*1b80*/  FADD.FTZ R76, -R135, R130 ;  /* 0x00000082874c7221 */ /* 0x000fe40000010100 */
[C---:B------:R-:W-:Y:S02]  /*1b90*/  FMUL.FTZ R131, R25.reuse, R132 ;  /* 0x0000008419837220 */ /* 0x040fe40000410000 */
[----:B------:R-:W-:-:S02]  /*1ba0*/  FMUL.FTZ R130, R25, R74 ;  /* 0x0000004a19827220 */ /* 0x000fc40000410000 */
[----:B------:R-:W-:Y:S01]  /*1bb0*/  FMUL.FTZ R132, R20, R75 ;  /* 0x0000004b14847220 */ /* 0x000fe20000410000 */
[----:B------:R-:W-:Y:S01]  /*1bc0*/  HADD2.F32 R73, -RZ, R73.H0_H0 ;  /* 0x20000049ff497230 */ /* 0x000fe20000004100 */
[----:B-1----:R-:W-:Y:S02]  /*1bd0*/  FADD.FTZ R78, -R135, R77 ;  /* 0x0000004d874e7221 */ /* 0x002fe40000010100 */
        /* <DEDUP_REMOVED lines=22> */
.L_x_530:
[----:B------:R-:W-:Y:S05]  /*1d40*/  BSYNC B0 ;  /* 0x0000000000007941 */ /* 0x000fea0003800000 */
.L_x_529:
[----:B------:R-:W-:Y:S02]  /*1d50*/  LOP3.LUT P5, RZ, R24, 0xff, RZ, 0xc0, !PT ;  /* 0x000000ff18ff7812 */ /* 0x000fe400078ac0ff */
[----:B------:R-:W-:-:S02]  /*1d60*/  SHF.R.U32.HI R74, RZ, 0x5, R0 ;  /* 0x00000005ff4a7819 */ /* 0x000fc40000011600 */
[----:B------:R-:W-:Y:S02]  /*1d70*/  LOP3.LUT P0, RZ, R0, 0x1f, RZ, 0xc0, !PT ;  /* 0x0000001f00ff7812 */ /* 0x000fe4000780c0ff */
[----:B-----5:R-:W-:-:S07]  /*1d80*/  LOP3.LUT R146, R74, 0x7fffffc, RZ, 0xc0, !PT ;  /* 0x07fffffc4a927812 */ /* 0x020fce00078ec0ff */
[----:B------:R-:W-:Y:S01]  /*1d90*/  @!P5 IADD3 R146, R146, 0x4, RZ ;  /* 0x000000049292d810 */ /* 0x000fe20007ffe0ff */
[----:B------:R-:W-:Y:S05]  /*1da0*/  BRA.DIV ~URZ, `(.L_x_531) ;  /* 0x000025527f007947 */ /* 0x000fea000b800000 */
[----:B------:R0:W1:Y:S02]  /*1db0*/  SHFL.DOWN PT, R76, R117, 0x10, 0x1f ;  /* 0x0a001f00754c7f89 */ /* 0x00006400000e0000 */
.L_x_553:
        /* <DEDUP_REMOVED lines=18> */
.L_x_554:
        /* <DEDUP_REMOVED lines=33> */
[----:B------:R-:W-:Y:S01]  /*20f0*/  @P0 HADD2.F32 R73, -RZ, R74.H0_H0 ;  /* 0x2000004aff490230 */ /* 0x000fe20000004100 */
[----:B------:R-:W-:Y:S01]  /*2100*/  FFMA.FTZ R77, R81, R116, R79 ;  /* 0x00000074514d7223 */ /* 0x000fe2000001004f */
[----:B------:R-:W-:-:S03]  /*2110*/  @P0 HADD2.F32 R78, -RZ, R78.H0_H0 ;  /* 0x2000004eff4e0230 */ /* 0x000fc60000004100 */
[----:B------:R-:W-:Y:S02]  /*2120*/  @P0 FADD.FTZ R72, R72, R73 ;  /* 0x0000004948480221 */ /* 0x000fe40000010000 */
[----:B------:R-:W-:Y:S02]  /*2130*/  FMUL.FTZ R73, R25, R76 ;  /* 0x0000004c19497220 */ /* 0x000fe40000410000 */
[----:B------:R-:W-:Y:S02]  /*2140*/  FMUL.FTZ R146, R72, c[0x0][0x1e8] ;  /* 0x00007a0048927a20 */ /* 0x000fe40000410000 */
[----:B------:R-:W-:Y:S02]  /*2150*/  @P0 FADD.FTZ R73, R73, R78 ;  /* 0x0000004e49490221 */ /* 0x000fe40000010000 */
[----:B------:R-:W-:Y:S01]  /*2160*/  @P0 IMAD.MOV.U32 R78, RZ, RZ, R111 ;  /* 0x000000ffff4e0224 */ /* 0x000fe200078e006f */
[----:B------:R-:W-:Y:S01]  /*2170*/  FSEL R74, R146, RZ, P5 ;  /* 0x000000ff924a7208 */ /* 0x000fe20002800000 */
[----:B------:R-:W-:Y:S01]  /*2180*/  FADD.FTZ R76, R82, -R77 ;  /* 0x8000004d524c7221 */ /* 0x000fe20000010000 */
[----:B------:R-:W-:Y:S01]  /*2190*/  ISETP.NE.U32.AND P5, PT, RZ, c[0x0][0x250], PT ;  /* 0x00009400ff007a0c */ /* 0x000fe20003fa5070 */
[----:B------:R-:W-:Y:S01]  /*21a0*/  FMUL.FTZ R147, R73, c[0x0][0x1e8] ;  /* 0x00007a0049937a20 */ /* 0x000fe20000410000 */
[----:B------:R-:W-:Y:S01]  /*21b0*/  @P0 HADD2.F32 R77, -RZ, R78.H0_H0 ;  /* 0x2000004eff4d0230 */ /* 0x000fe20000004100 */
[----:B------:R-:W-:Y:S01]  /*21c0*/  FFMA.FTZ R78, R84, R116, R79 ;  /* 0x00000074544e7223 */ /* 0x000fe2000001004f */
[----:B------:R-:W-:Y:S01]  /*21d0*/  ISETP.NE.AND.EX P5, PT, RZ, c[0x0][0x254], PT, P5 ;  /* 0x00009500ff007a0c */ /* 0x000fe20003fa5350 */
[----:B------:R-:W-:Y:S01]  /*21e0*/  FMUL.FTZ R76, R25, R76 ;  /* 0x0000004c194c7220 */ /* 0x000fe20000410000 */
[----:B------:R-:W-:Y:S01]  /*21f0*/  @P0 SHF.R.U32.HI R79, RZ, 0x10, R111 ;  /* 0x00000010ff4f0819 */ /* 0x000fe2000001166f */
[----:B------:R-:W-:Y:S01]  /*2200*/  FADD.FTZ R78, R83, -R78 ;  /* 0x8000004e534e7221 */ /* 0x000fe20000010000 */
[----:B------:R-:W-:Y:S01]  /*2210*/  F2F.F16.F32 R151, R74 ;  /* 0x0000004a00977304 */ /* 0x000fe20000200800 */
[----:B------:R-:W-:-:S02]  /*2220*/  @P0 FADD.FTZ R76, R76, R77 ;  /* 0x0000004d4c4c0221 */ /* 0x000fc40000010000 */
[----:B------:R-:W-:Y:S01]  /*2230*/  @P0 HADD2.F32 R79, -RZ, R79.H0_H0 ;  /* 0x2000004fff4f0230 */ /* 0x000fe20000004100 */
[----:B------:R-:W-:Y:S02]  /*2240*/  FMUL.FTZ R78, R25, R78 ;  /* 0x0000004e194e7220 */ /* 0x000fe40000410000 */
[----:B------:R-:W-:Y:S02]  /*2250*/  FMUL.FTZ R148, R76, c[0x0][0x1e8] ;  /* 0x00007a004c947a20 */ /* 0x000fe40000410000 */
[----:B------:R-:W-:Y:S01]  /*2260*/  @P0 FADD.FTZ R78, R78, R79 ;  /* 0x0000004f4e4e0221 */ /* 0x000fe20000010000 */
[C---:B------:R-:W-:Y:S02]  /*2270*/  @P5 LOP3.LUT P6, RZ, R27.reuse, 0xff, RZ, 0xc0, !PT ;  /* 0x000000ff1bff5812 */ /* 0x040fe400078cc0ff */
[----:B------:R-:W-:Y:S01]  /*2280*/  @P5 LOP3.LUT P0, RZ, R27, 0xff0000, RZ, 0xc0, !PT ;  /* 0x00ff00001bff5812 */ /* 0x000fe2000780c0ff */
[----:B------:R-:W-:Y:S01]  /*2290*/  FMUL.FTZ R149, R78, c[0x0][0x1e8] ;  /* 0x00007a004e957a20 */ /* 0x000fe20000410000 */
[----:B------:R-:W-:-:S02]  /*22a0*/  @P5 FSEL R146, R146, RZ, P6 ;  /* 0x000000ff92925208 */ /* 0x000fc40003000000 */
[----:B------:R-:W-:-:S04]  /*22b0*/  LOP3.LUT P6, RZ, R28, 0xff00, RZ, 0xc0, !PT ;  /* 0x0000ff001cff7812 */ /* 0x000fc800078cc0ff */
[----:B------:R-:W-:Y:S02]  /*22c0*/  FSEL R75, R147, RZ, P6 ;  /* 0x000000ff934b7208 */ /* 0x000fe40003000000 */
[----:B------:R-:W-:-:S04]  /*22d0*/  @P5 LOP3.LUT P6, RZ, R27, 0xff00, RZ, 0xc0, !PT ;  /* 0x0000ff001bff5812 */ /* 0x000fc800078cc0ff */
[----:B------:R-:W-:Y:S01]  /*22e0*/  @P5 FSEL R147, R147, RZ, P6 ;  /* 0x000000ff93935208 */ /* 0x000fe20003000000 */
[----:B------:R-:W0:Y:S01]  /*22f0*/  F2F.F16.F32 R75, R75 ;  /* 0x0000004b004b7304 */ /* 0x000e220000200800 */
[----:B------:R-:W-:-:S04]  /*2300*/  LOP3.LUT P6, RZ, R28, 0xff0000, RZ, 0xc0, !PT ;  /* 0x00ff00001cff7812 */ /* 0x000fc800078cc0ff */
[C---:B------:R-:W-:Y:S02]  /*2310*/  FSEL R77, R148.reuse, RZ, P6 ;  /* 0x000000ff944d7208 */ /* 0x040fe40003000000 */
[----:B------:R-:W-:Y:S02]  /*2320*/  @P5 FSEL R148, R148, RZ, P0 ;  /* 0x000000ff94945208 */ /* 0x000fe40000000000 */
[----:B------:R-:W-:Y:S02]  /*2330*/  LOP3.LUT P0, RZ, R28, 0xff000000, RZ, 0xc0, !PT ;  /* 0xff0000001cff7812 */ /* 0x000fe4000780c0ff */
[----:B------:R-:W-:Y:S01]  /*2340*/  F2F.F16.F32 R77, R77 ;  /* 0x0000004d004d7304 */ /* 0x000fe20000200800 */
[----:B------:R-:W-:Y:S02]  /*2350*/  @P5 LOP3.LUT P6, RZ, R27, 0xff000000, RZ, 0xc0, !PT ;  /* 0xff0000001bff5812 */ /* 0x000fe400078cc0ff */
[----:B------:R-:W-:Y:S02]  /*2360*/  FSEL R79, R149, RZ, P0 ;  /* 0x000000ff954f7208 */ /* 0x000fe40000000000 */
[----:B------:R-:W-:-:S04]  /*2370*/  ISETP.NE.U32.AND P0, PT, RZ, c[0x0][0x258], PT ;  /* 0x00009600ff007a0c */ /* 0x000fc80003f05070 */
[----:B------:R-:W-:Y:S01]  /*2380*/  ISETP.NE.AND.EX P0, PT, RZ, c[0x0][0x25c], PT, P0 ;  /* 0x00009700ff007a0c */ /* 0x000fe20003f05300 */
[----:B------:R-:W1:-:S12]  /*2390*/  F2F.F16.F32 R79, R79 ;  /* 0x0000004f004f7304 */ /* 0x000e580000200800 */
[----:B------:R-:W-:Y:S02]  /*23a0*/  @P0 F2FP.PACK_AB R72, RZ, R72 ;  /* 0x00000048ff48023e */ /* 0x000fe400000000ff */
[----:B------:R-:W-:Y:S02]  /*23b0*/  @P0 F2FP.PACK_AB R73, RZ, R73 ;  /* 0x00000049ff49023e */ /* 0x000fe400000000ff */
[----:B------:R-:W-:Y:S02]  /*23c0*/  @P0 F2FP.PACK_AB R76, RZ, R76 ;  /* 0x0000004cff4c023e */ /* 0x000fe400000000ff */
[----:B------:R-:W-:Y:S02]  /*23d0*/  @P0 F2FP.PACK_AB R78, RZ, R78 ;  /* 0x0000004eff4e023e */ /* 0x000fe400000000ff */
        /* <DEDUP_REMOVED lines=21> */
.L_x_535:
[----:B------:R1:W-:Y:S01]  /*2530*/  STG.E.64 [R76.64], R72 ;  /* 0x000000484c007986 */ /* 0x0003e2000c101b04 */
[----:B------:R-:W-:Y:S02]  /*2540*/  @P5 FSEL R149, R149, RZ, P6 ;  /* 0x000000ff95955208 */ /* 0x000fe40003000000 */
        /* <DEDUP_REMOVED lines=17> */
.L_x_536:
[----:B-1----:R-:W-:Y:S02]  /*2660*/  IADD3 R26, R26, 0x80, RZ ;  /* 0x000000801a1a7810 */ /* 0x002fe40007ffe0ff */
.L_x_534:
[----:B------:R-:W-:Y:S05]  /*2670*/  BSYNC B0 ;  /* 0x0000000000007941 */ /* 0x000fea0003800000 */
.L_x_533:
        /* <DEDUP_REMOVED lines=46> */
[----:B------:R-:W-:Y:S01]  /*2960*/  F2F.F16.F32 R75, R75 ;  /* 0x0000004b004b7304 */ /* 0x000fe20000200800 */
        /* <DEDUP_REMOVED lines=9> */
[----:B------:R-:W0:-:S12]  /*2a00*/  F2F.F16.F32 R79, R79 ;  /* 0x0000004f004f7304 */ /* 0x000e180000200800 */
[----:B------:R-:W-:Y:S02]  /*2a10*/  @P0 F2FP.PACK_AB R72, RZ, R72 ;  /* 0x00000048ff48023e */ /* 0x000fe400000000ff */
[----:B------:R-:W-:Y:S02]  /*2a20*/  @P0 F2FP.PACK_AB R73, RZ, R73 ;  /* 0x00000049ff49023e */ /* 0x000fe400000000ff */
[----:B------:R-:W-:Y:S01]  /*2a30*/  @P0 F2FP.PACK_AB R76, RZ, R76 ;  /* 0x0000004cff4c023e */ /* 0x000fe200000000ff */
[----:B0-----:R-:W-:Y:S01]  /*2a40*/  IMAD.U32 R79, R79, 0x10000, RZ ;  /* 0x000100004f4f7824 */ /* 0x001fe200078e00ff */
[----:B------:R-:W-:Y:S02]  /*2a50*/  @P0 F2FP.PACK_AB R78, RZ, R78 ;  /* 0x0000004eff4e023e */ /* 0x000fe400000000ff */
        /* <DEDUP_REMOVED lines=20> */
.L_x_539:
        /* <DEDUP_REMOVED lines=19> */
.L_x_540:
[----:B-1----:R-:W-:Y:S02]  /*2cd0*/  IADD3 R26, R26, 0x80, RZ ;  /* 0x000000801a1a7810 */ /* 0x002fe40007ffe0ff */
.L_x_538:
[----:B------:R-:W-:Y:S05]  /*2ce0*/  BSYNC B0 ;  /* 0x0000000000007941 */ /* 0x000fea0003800000 */
.L_x_537:
        /* <DEDUP_REMOVED lines=82> */
.L_x_543:
        /* <DEDUP_REMOVED lines=19> */
.L_x_544:
[----:B-1----:R-:W-:Y:S02]  /*3340*/  IADD3 R26, R26, 0x80, RZ ;  /* 0x000000801a1a7810 */ /* 0x002fe40007ffe0ff */
.L_x_542:
[----:B------:R-:W-:Y:S05]  /*3350*/  BSYNC B0 ;  /* 0x0000000000007941 */ /* 0x000fea0003800000 */
.L_x_541:
        /* <DEDUP_REMOVED lines=82> */
.L_x_547:
        /* <DEDUP_REMOVED lines=19> */
.L_x_548:
[----:B-1----:R-:W-:Y:S02]  /*39b0*/  IADD3 R26, R26, 0x80, RZ ;  /* 0x000000801a1a7810 */ /* 0x002fe40007ffe0ff */
.L_x_546:
[----:B------:R-:W-:Y:S05]  /*39c0*/  BSYNC B0 ;  /* 0x0000000000007941 */ /* 0x000fea0003800000 */
.L_x_545:
        /* <DEDUP_REMOVED lines=10> */
[----:B------:R-:W-:Y:S02]  /*3a70*/  FFMA.FTZ R75, R135, R116, R79 ;  /* 0x00000074874b7223 */ /* 0x000fe4000001004f */
[----:B------:R-:W-:Y:S02]  /*3a80*/  FADD.FTZ R72, R132, -R73 ;  /* 0x8000004984487221 */ /* 0x000fe40000010000 */
[----:B------:R-:W-:Y:S02]  /*3a90*/  @P5 IMAD.MOV.U32 R74, RZ, RZ, R102 ;  /* 0x000000ffff4a5224 */ /* 0x000fe400078e0066 */
[----:B------:R-:W-:Y:S02]  /*3aa0*/  FMUL.FTZ R72, R25, R72 ;  /* 0x0000004819487220 */ /* 0x000fe40000410000 */
[----:B------:R-:W-:Y:S01]  /*3ab0*/  @P5 IMAD.MOV.U32 R77, RZ, RZ, R103 ;  /* 0x000000ffff4d5224 */ /* 0x000fe200078e0067 */
[----:B------:R-:W-:Y:S01]  /*3ac0*/  @P5 HADD2.F32 R73, -RZ, R74.H0_H0 ;  /* 0x2000004aff495230 */ /* 0x000fe20000004100 */
[----:B------:R-:W-:-:S02]  /*3ad0*/  FFMA.FTZ R74, R130, R116, R79 ;  /* 0x00000074824a7223 */ /* 0x000fc4000001004f */
[----:B------:R-:W-:Y:S01]  /*3ae0*/  FFMA.FTZ R79, R137, R116, R79 ;  /* 0x00000074894f7223 */ /* 0x000fe2000001004f */
[----:B------:R-:W-:Y:S01]  /*3af0*/  @P5 SHF.R.U32.HI R116, RZ, 0x10, R103 ;  /* 0x00000010ff745819 */ /* 0x000fe20000011667 */
[----:B------:R-:W-:Y:S01]  /*3b00*/  @P5 FADD.FTZ R72, R72, R73 ;  /* 0x0000004948485221 */ /* 0x000fe20000010000 */
[----:B------:R-:W-:Y:S01]  /*3b10*/  @P5 SHF.R.U64 R73, R102, 0x10, R103 ;  /* 0x0000001066495819 */ /* 0x000fe20000001267 */
[----:B------:R-:W-:Y:S02]  /*3b20*/  FADD.FTZ R74, R133, -R74 ;  /* 0x8000004a854a7221 */ /* 0x000fe40000010000 */
[----:B------:R-:W-:Y:S01]  /*3b30*/  FADD.FTZ R76, R134, -R75 ;  /* 0x8000004b864c7221 */ /* 0x000fe20000010000 */
[----:B------:R-:W-:Y:S01]  /*3b40*/  @P5 HADD2.F32 R75, -RZ, R77.H0_H0 ;  /* 0x2000004dff4b5230 */ /* 0x000fe20000004100 */
[C---:B------:R-:W-:Y:S01]  /*3b50*/  FMUL.FTZ R74, R25.reuse, R74 ;  /* 0x0000004a194a7220 */ /* 0x040fe20000410000 */
[----:B------:R-:W-:Y:S01]  /*3b60*/  @P5 HADD2.F32 R73, -RZ, R73.H0_H0 ;  /* 0x20000049ff495230 */ /* 0x000fe20000004100 */
[----:B------:R-:W-:Y:S01]  /*3b70*/  FADD.FTZ R78, R136, -R79 ;  /* 0x8000004f884e7221 */ /* 0x000fe20000010000 */
[----:B------:R-:W-:Y:S01]  /*3b80*/  @P5 HADD2.F32 R116, -RZ, R116.H0_H0 ;  /* 0x20000074ff745230 */ /* 0x000fe20000004100 */
[----:B------:R-:W-:-:S02]  /*3b90*/  FMUL.FTZ R76, R25, R76 ;  /* 0x0000004c194c7220 */ /* 0x000fc40000410000 */
[----:B------:R-:W-:Y:S01]  /*3ba0*/  @P5 FADD.FTZ R74, R74, R73 ;  /* 0x000000494a4a5221 */ /* 0x000fe20000010000 */
[----:B------:R-:W-:Y:S01]  /*3bb0*/  @P0 F2FP.PACK_AB R73, RZ, R72 ;  /* 0x00000048ff49023e */ /* 0x000fe200000000ff */
[----:B------:R-:W-:Y:S02]  /*3bc0*/  FMUL.FTZ R25, R25, R78 ;  /* 0x0000004e19197220 */ /* 0x000fe40000410000 */
[----:B------:R-:W-:Y:S01]  /*3bd0*/  @P5 FADD.FTZ R76, R76, R75 ;  /* 0x0000004b4c4c5221 */ /* 0x000fe20000010000 */
[----:B------:R-:W-:Y:S01]  /*3be0*/  @P0 F2FP.PACK_AB R75, RZ, R74 ;  /* 0x0000004aff4b023e */ /* 0x000fe200000000ff */
[----:B------:R-:W-:Y:S01]  /*3bf0*/  @P5 FADD.FTZ R25, R25, R116 ;  /* 0x0000007419195221 */ /* 0x000fe20000010000 */
[----:B------:R-:W-:Y:S01]  /*3c00*/  @P0 PRMT R138, R73, 0x7610, R138 ;  /* 0x00007610498a0816 */ /* 0x000fe2000000008a */
        /* <DEDUP_REMOVED lines=11> */
[----:B------:R-:W-:Y:S02]  /*3cc0*/  ISETP.NE.U32.AND P0, PT, RZ, c[0x0][0x250], PT ;  /* 0x00009400ff007a0c */ /* 0x000fe40003f05070 */
[----:B------:R-:W-:Y:S02]  /*3cd0*/  FSEL R75, R146, RZ, P5 ;  /* 0x000000ff924b7208 */ /* 0x000fe40002800000 */
[C---:B------:R-:W-:Y:S02]  /*3ce0*/  LOP3.LUT P5, RZ, R128.reuse, 0xff00, RZ, 0xc0, !PT ;  /* 0x0000ff0080ff7812 */ /* 0x040fe400078ac0ff */
[----:B------:R-:W-:Y:S02]  /*3cf0*/  ISETP.NE.AND.EX P0, PT, RZ, c[0x0][0x254], PT, P0 ;  /* 0x00009500ff007a0c */ /* 0x000fe40003f05300 */
        /* <DEDUP_REMOVED lines=29> */
.L_x_551:
[----:B------:R1:W-:Y:S01]  /*3ed0*/  STG.E.64 [R76.64], R74 ;  /* 0x0000004a4c007986 */ /* 0x0003e2000c101b04 */
[----:B------:R-:W-:Y:S02]  /*3ee0*/  @P0 LOP3.LUT P5, RZ, R129, 0xff00, RZ, 0xc0, !PT ;  /* 0x0000ff0081ff0812 */ /* 0x000fe400078ac0ff */
[----:B------:R-:W-:Y:S02]  /*3ef0*/  @P0 F2FP.PACK_AB R117, RZ, R117 ;  /* 0x00000075ff75023e */ /* 0x000fe400000000ff */
[----:B------:R-:W-:Y:S02]  /*3f00*/  @P0 FSEL R25, R25, RZ, P5 ;  /* 0x000000ff19190208 */ /* 0x000fe40002800000 */
        /* <DEDUP_REMOVED lines=18> */
.L_x_550:
[----:B-1----:R-:W-:Y:S05]  /*4030*/  BSYNC B0 ;  /* 0x0000000000007941 */ /* 0x002fea0003800000 */
.L_x_549:
[----:B------:R-:W-:Y:S02]  /*4040*/  IADD3 R2, R2, c[0x0][0x160], RZ ;  /* 0x0000580002027a10 */ /* 0x000fe40007ffe0ff */
[----:B------:R-:W-:Y:S02]  /*4050*/  LOP3.LUT P5, RZ, R24, 0xff, RZ, 0xc0, !PT ;  /* 0x000000ff18ff7812 */ /* 0x000fe400078ac0ff */
[----:B------:R-:W-:Y:S02]  /*4060*/  ISETP.GE.AND P0, PT, R2, c[0x0][0x164], PT ;  /* 0x0000590002007a0c */ /* 0x000fe40003f06270 */
[----:B------:R-:W-:-:S11]  /*4070*/  SEL R24, RZ, 0x1, P5 ;  /* 0x00000001ff187807 */ /* 0x000fd60002800000 */
[----:B0-----:R-:W-:Y:S01]  /*4080*/  @P0 CALL.REL.NOINC `(.L_x_520) ;  /* 0x0000001000000944 */ /* 0x001fe20003c00000 */
[----:B------:R-:W-:Y:S05]  /*4090*/  BRA `(.L_x_552) ;  /* 0xffffc5c000007947 */ /* 0x000fea000383ffff */
.L_x_520:
        /* <DEDUP_REMOVED lines=38> */
.L_x_531:
[----:B------:R-:W-:Y:S01]  /*4300*/  IMAD.MOV.U32 R77, RZ, RZ, R117 ;  /* 0x000000ffff4d7224 */ /* 0x000fe200078e0075 */
[----:B------:R-:W-:Y:S01]  /*4310*/  MOV R72, 0x4360 ;  /* 0x0000436000487802 */ /* 0x000fe20000000f00 */
[----:B------:R-:W-:Y:S02]  /*4320*/  IMAD.MOV.U32 R148, RZ, RZ, 0x10 ;  /* 0x00000010ff947424 */ /* 0x000fe400078e00ff */
[----:B------:R-:W-:-:S02]  /*4330*/  IMAD.MOV.U32 R147, RZ, RZ, 0x1f ;  /* 0x0000001fff937424 */ /* 0x000fc400078e00ff */
[----:B------:R-:W-:Y:S02]  /*4340*/  IMAD.MOV.U32 R150, RZ, RZ, -0x1 ;  /* 0xffffffffff967424 */ /* 0x000fe400078e00ff */
[----:B------:R-:W-:Y:S05]  /*4350*/  CALL.REL.NOINC `($__internal_20_$__cuda_sm70_shflsync_down_p) ;  /* 0x0000045000007944 */ /* 0x000fea0003c00000 */
[----:B-1----:R-:W-:Y:S01]  /*4360*/  IMAD.MOV.U32 R76, RZ, RZ, R148 ;  /* 0x000000ffff4c7224 */ /* 0x002fe200078e0094 */
[----:B0-----:R-:W-:Y:S05]  /*4370*/  BRA `(.L_x_553) ;  /* 0xffffda4000007947 */ /* 0x001fea000383ffff */
.L_x_532:
[----:B------:R-:W-:Y:S01]  /*4380*/  IMAD.MOV.U32 R77, RZ, RZ, R116 ;  /* 0x000000ffff4d7224 */ /* 0x000fe200078e0074 */
[----:B------:R-:W-:Y:S01]  /*4390*/  MOV R72, 0x43e0 ;  /* 0x000043e000487802 */ /* 0x000fe20000000f00 */
[----:B------:R-:W-:Y:S02]  /*43a0*/  IMAD.MOV.U32 R148, RZ, RZ, 0x10 ;  /* 0x00000010ff947424 */ /* 0x000fe400078e00ff */
[----:B------:R-:W-:Y:S02]  /*43b0*/  IMAD.MOV.U32 R147, RZ, RZ, 0x1f ;  /* 0x0000001fff937424 */ /* 0x000fe400078e00ff */
[----:B------:R-:W-:Y:S02]  /*43c0*/  IMAD.MOV.U32 R150, RZ, RZ, -0x1 ;  /* 0xffffffffff967424 */ /* 0x000fe400078e00ff */
[----:B01----:R-:W-:Y:S05]  /*43d0*/  CALL.REL.NOINC `($__internal_20_$__cuda_sm70_shflsync_down_p) ;  /* 0x000003d000007944 */ /* 0x003fea0003c00000 */
[----:B------:R-:W-:Y:S01]  /*43e0*/  FADD.FTZ R76, R76, R117 ;  /* 0x000000754c4c7221 */ /* 0x000fe20000010000 */
[----:B------:R-:W-:Y:S01]  /*43f0*/  MOV R72, 0x4460 ;  /* 0x0000446000487802 */ /* 0x000fe20000000f00 */
[----:B-1----:R-:W-:Y:S02]  /*4400*/  FADD.FTZ R79, R116, R148 ;  /* 0x00000094744f7221 */ /* 0x002fe40000010000 */
[----:B------:R-:W-:-:S02]  /*4410*/  IMAD.MOV.U32 R148, RZ, RZ, 0x8 ;  /* 0x00000008ff947424 */ /* 0x000fc400078e00ff */
[----:B0-----:R-:W-:Y:S02]  /*4420*/  IMAD.MOV.U32 R147, RZ, RZ, 0x1f ;  /* 0x0000001fff937424 */ /* 0x001fe400078e00ff */
[----:B------:R-:W-:Y:S02]  /*4430*/  IMAD.MOV.U32 R150, RZ, RZ, -0x1 ;  /* 0xffffffffff967424 */ /* 0x000fe400078e00ff */
[----:B------:R-:W-:Y:S02]  /*4440*/  IMAD.MOV.U32 R77, RZ, RZ, R76 ;  /* 0x000000ffff4d7224 */ /* 0x000fe400078e004c */
[----:B------:R-:W-:Y:S05]  /*4450*/  CALL.REL.NOINC `($__internal_20_$__cuda_sm70_shflsync_down_p) ;  /* 0x0000035000007944 */ /* 0x000fea0003c00000 */
[----:B-1----:R-:W-:Y:S01]  /*4460*/  IMAD.MOV.U32 R75, RZ, RZ, R148 ;  /* 0x000000ffff4b7224 */ /* 0x002fe200078e0094 */
[----:B------:R-:W-:Y:S01]  /*4470*/  MOV R72, 0x44d0 ;  /* 0x000044d000487802 */ /* 0x000fe20000000f00 */
[----:B0-----:R-:W-:Y:S02]  /*4480*/  IMAD.MOV.U32 R77, RZ, RZ, R79 ;  /* 0x000000ffff4d7224 */ /* 0x001fe400078e004f */
[----:B------:R-:W-:Y:S02]  /*4490*/  IMAD.MOV.U32 R148, RZ, RZ, 0x8 ;  /* 0x00000008ff947424 */ /* 0x000fe400078e00ff */
[----:B------:R-:W-:-:S02]  /*44a0*/  IMAD.MOV.U32 R147, RZ, RZ, 0x1f ;  /* 0x0000001fff937424 */ /* 0x000fc400078e00ff */
[----:B------:R-:W-:Y:S02]  /*44b0*/  IMAD.MOV.U32 R150, RZ, RZ, -0x1 ;  /* 0xffffffffff967424 */ /* 0x000fe400078e00ff */
[----:B------:R-:W-:Y:S05]  /*44c0*/  CALL.REL.NOINC `($__internal_20_$__cuda_sm70_shflsync_down_p) ;  /* 0x000002e000007944 */ /* 0x000fea0003c00000 */
[----:B------:R-:W-:Y:S01]  /*44d0*/  FADD.FTZ R76, R75, R76 ;  /* 0x0000004c4b4c7221 */ /* 0x000fe20000010000 */
[----:B------:R-:W-:Y:S01]  /*44e0*/  MOV R72, 0x4550 ;  /* 0x0000455000487802 */ /* 0x000fe20000000f00 */
[----:B-1----:R-:W-:Y:S02]  /*44f0*/  FADD.FTZ R79, R79, R148 ;  /* 0x000000944f4f7221 */ /* 0x002fe40000010000 */
[----:B------:R-:W-:Y:S02]  /*4500*/  IMAD.MOV.U32 R148, RZ, RZ, 0x4 ;  /* 0x00000004ff947424 */ /* 0x000fe400078e00ff */
[----:B0-----:R-:W-:Y:S02]  /*4510*/  IMAD.MOV.U32 R147, RZ, RZ, 0x1f ;  /* 0x0000001fff937424 */ /* 0x001fe400078e00ff */
[----:B------:R-:W-:Y:S02]  /*4520*/  IMAD.MOV.U32 R150, RZ, RZ, -0x1 ;  /* 0xffffffffff967424 */ /* 0x000fe400078e00ff */
[----:B------:R-:W-:-:S02]  /*4530*/  IMAD.MOV.U32 R77, RZ, RZ, R76 ;  /* 0x000000ffff4d7224 */ /* 0x000fc400078e004c */
[----:B------:R-:W-:Y:S05]  /*4540*/  CALL.REL.NOINC `($__internal_20_$__cuda_sm70_shflsync_down_p) ;  /* 0x0000026000007944 */ /* 0x000fea0003c00000 */
[----:B-1----:R-:W-:Y:S01]  /*4550*/  IMAD.MOV.U32 R75, RZ, RZ, R148 ;  /* 0x000000ffff4b7224 */ /* 0x002fe200078e0094 */
[----:B------:R-:W-:Y:S01]  /*4560*/  MOV R72, 0x45c0 ;  /* 0x000045c000487802 */ /* 0x000fe20000000f00 */
[----:B0-----:R-:W-:-:S02]  /*4570*/  IMAD.MOV.U32 R77, RZ, RZ, R79 ;  /* 0x000000ffff4d7224 */ /* 0x001fc400078e004f */
[----:B------:R-:W-:Y:S02]  /*4580*/  IMAD.MOV.U32 R148, RZ, RZ, 0x4 ;  /* 0x00000004ff947424 */ /* 0x000fe400078e00ff */
[----:B------:R-:W-:Y:S02]  /*4590*/  IMAD.MOV.U32 R147, RZ, RZ, 0x1f ;  /* 0x0000001fff937424 */ /* 0x000fe400078e00ff */
[----:B------:R-:W-:Y:S02]  /*45a0*/  IMAD.MOV.U32 R150, RZ, RZ, -0x1 ;  /* 0xffffffffff967424 */ /* 0x000fe400078e00ff */
[----:B------:R-:W-:Y:S05]  /*45b0*/  CALL.REL.NOINC `($__internal_20_$__cuda_sm70_shflsync_down_p) ;  /* 0x000001f000007944 */ /* 0x000fea0003c00000 */
[----:B------:R-:W-:Y:S01]  /*45c0*/  FADD.FTZ R76, R75, R76 ;  /* 0x0000004c4b4c7221 */ /* 0x000fe20000010000 */
[----:B------:R-:W-:Y:S01]  /*45d0*/  MOV R72, 0x4640 ;  /* 0x0000464000487802 */ /* 0x000fe20000000f00 */
[----:B-1----:R-:W-:Y:S02]  /*45e0*/  FADD.FTZ R79, R79, R148 ;  /* 0x000000944f4f7221 */ /* 0x002fe40000010000 */
[----:B------:R-:W-:Y:S02]  /*45f0*/  IMAD.MOV.U32 R148, RZ, RZ, 0x2 ;  /* 0x00000002ff947424 */ /* 0x000fe400078e00ff */
[----:B0-----:R-:W-:-:S02]  /*4600*/  IMAD.MOV.U32 R147, RZ, RZ, 0x1f ;  /* 0x0000001fff937424 */ /* 0x001fc400078e00ff */
[----:B------:R-:W-:Y:S02]  /*4610*/  IMAD.MOV.U32 R150, RZ, RZ, -0x1 ;  /* 0xffffffffff967424 */ /* 0x000fe400078e00ff */
[----:B------:R-:W-:Y:S02]  /*4620*/  IMAD.MOV.U32 R77, RZ, RZ, R76 ;  /* 0x000000ffff4d7224 */ /* 0x000fe400078e004c */
[----:B------:R-:W-:Y:S05]  /*4630*/  CALL.REL.NOINC `($__internal_20_$__cuda_sm70_shflsync_down_p) ;  /* 0x0000017000007944 */ /* 0x000fea0003c00000 */
[----:B-1----:R-:W-:Y:S01]  /*4640*/  IMAD.MOV.U32 R75, RZ, RZ, R148 ;  /* 0x000000ffff4b7224 */ /* 0x002fe200078e0094 */
[----:B------:R-:W-:Y:S01]  /*4650*/  MOV R72, 0x46b0 ;  /* 0x000046b000487802 */ /* 0x000fe20000000f00 */
[----:B0-----:R-:W-:Y:S02]  /*4660*/  IMAD.MOV.U32 R77, RZ, RZ, R79 ;  /* 0x000000ffff4d7224 */ /* 0x001fe400078e004f */
[----:B------:R-:W-:Y:S02]  /*4670*/  IMAD.MOV.U32 R148, RZ, RZ, 0x2 ;  /* 0x00000002ff947424 */ /* 0x000fe400078e00ff */
[----:B------:R-:W-:Y:S02]  /*4680*/  IMAD.MOV.U32 R147, RZ, RZ, 0x1f ;  /* 0x0000001fff937424 */ /* 0x000fe400078e00ff */
[----:B------:R-:W-:-:S02]  /*4690*/  IMAD.MOV.U32 R150, RZ, RZ, -0x1 ;  /* 0xffffffffff967424 */ /* 0x000fc400078e00ff */
[----:B------:R-:W-:Y:S05]  /*46a0*/  CALL.REL.NOINC `($__internal_20_$__cuda_sm70_shflsync_down_p) ;  /* 0x0000010000007944 */ /* 0x000fea0003c00000 */
[----:B------:R-:W-:Y:S01]  /*46b0*/  FADD.FTZ R78, R75, R76 ;  /* 0x0000004c4b4e7221 */ /* 0x000fe20000010000 */
[----:B------:R-:W-:Y:S01]  /*46c0*/  MOV R72, 0x4730 ;  /* 0x0000473000487802 */ /* 0x000fe20000000f00 */
[----:B-1----:R-:W-:-:S02]  /*46d0*/  FADD.FTZ R117, R79, R148 ;  /* 0x000000944f757221 */ /* 0x002fc40000010000 */
[----:B------:R-:W-:Y:S02]  /*46e0*/  IMAD.MOV.U32 R148, RZ, RZ, 0x1 ;  /* 0x00000001ff947424 */ /* 0x000fe400078e00ff */
[----:B0-----:R-:W-:Y:S02]  /*46f0*/  IMAD.MOV.U32 R147, RZ, RZ, 0x1f ;  /* 0x0000001fff937424 */ /* 0x001fe400078e00ff */
[----:B------:R-:W-:Y:S02]  /*4700*/  IMAD.MOV.U32 R150, RZ, RZ, -0x1 ;  /* 0xffffffffff967424 */ /* 0x000fe400078e00ff */
[----:B------:R-:W-:Y:S02]  /*4710*/  IMAD.MOV.U32 R77, RZ, RZ, R78 ;  /* 0x000000ffff4d7224 */ /* 0x000fe400078e004e */
[----:B------:R-:W-:Y:S05]  /*4720*/  CALL.REL.NOINC `($__internal_20_$__cuda_sm70_shflsync_down_p) ;  /* 0x0000008000007944 */ /* 0x000fea0003c00000 */
[----:B-1----:R-:W-:Y:S01]  /*4730*/  IMAD.MOV.U32 R79, RZ, RZ, R148 ;  /* 0x000000ffff4f7224 */ /* 0x002fe200078e0094 */
[----:B------:R-:W-:Y:S01]  /*4740*/  MOV R72, 0x47a0 ;  /* 0x000047a000487802 */ /* 0x000fe20000000f00 */
[----:B0-----:R-:W-:Y:S02]  /*4750*/  IMAD.MOV.U32 R77, RZ, RZ, R117 ;  /* 0x000000ffff4d7224 */ /* 0x001fe400078e0075 */
[----:B------:R-:W-:-:S02]  /*4760*/  IMAD.MOV.U32 R148, RZ, RZ, 0x1 ;  /* 0x00000001ff947424 */ /* 0x000fc400078e00ff */
[----:B------:R-:W-:Y:S02]  /*4770*/  IMAD.MOV.U32 R147, RZ, RZ, 0x1f ;  /* 0x0000001fff937424 */ /* 0x000fe400078e00ff */
[----:B------:R-:W-:Y:S02]  /*4780*/  IMAD.MOV.U32 R150, RZ, RZ, -0x1 ;  /* 0xffffffffff967424 */ /* 0x000fe400078e00ff */
[----:B------:R-:W-:Y:S05]  /*4790*/  CALL.REL.NOINC `($__internal_20_$__cuda_sm70_shflsync_down_p) ;  /* 0x0000001000007944 */ /* 0x000fea0003c00000 */
[----:B01----:R-:W-:Y:S05]  /*47a0*/  BRA `(.L_x_554) ;  /* 0xffffd73000007947 */ /* 0x003fea000383ffff */
        .weak           $__internal_20_$__cuda_sm70_shflsync_down_p
        .type           $__internal_20_$__cuda_sm70_shflsync_down_p,@function
        .size           $__internal_20_$__cuda_sm70_shflsync_down_p,(.L_x_2767 - $__internal_20_$__cuda_sm70_shflsync_down_p)
$__internal_20_$__cuda_sm70_shflsync_down_p:
[----:B------:R-:W-:Y:S01]  /*47b0*/  IMAD.MOV.U32 R73, RZ, RZ, 0x0 ;  /* 0x00000000ff497424 */ /* 0x000fe200078e00ff */
[----:B------:R-:W-:Y:S04]  /*47c0*/  WARPSYNC R150 ;  /* 0x0000009600007348 */ /* 0x000fe80003800000 */
[----:B------:R0:W1:Y:S01]  /*47d0*/  SHFL.DOWN PT, R148, R77, R148, R147 ;  /* 0x080000944d947389 */ /* 0x00006200000e0093 */
[----:B------:R-:W-:Y:S05]  /*47e0*/  RET.REL.NODEC R72 `(_ZN10layer_norm31ln_parallel_residual_bwd_kernelINS_13Kernel_traitsI6__halfS2_S2_S2_fjLj2560ELj1ELj1ELj4ELj8ENS_18Kernel_traits_baseILj2560ES2_S2_S2_S2_fjLj128EEEEELb1ELb1ELb0EEEvNS_9BwdParamsE) ;  /* 0xffffb81048007950 */ /* 0x000fea0003c3ffff */
.L_x_555:
        /* <DEDUP_REMOVED lines=9> */
.L_x_2767:


//--------------------- .text._ZN10layer_norm22ln_bwd_finalize_kernelINS_22Kernel_traits_finalizeILj2560E6__halfS2_S2_S2_fjLb0ELj1024ELj4ENS_18Kernel_traits_baseILj2560ES2_S2_S2_S2_fjLj1024EEEEELb0ELb1EEEvNS_9BwdParamsE --------------------------
	.section	.text._ZN10layer_norm22ln_bwd_finalize_kernelINS_22Kernel_traits_finalizeILj2560E6__halfS2_S2_S2_fjLb0ELj1024ELj4ENS_18Kernel_traits_baseILj2560ES2_S2_S2_S2_fjLj1024EEEEELb0ELb1EEEvNS_9BwdParamsE,"ax",@progbits
	.sectioninfo	@"SHI_REGISTERS=32"
	.align	128
        .global         _ZN10layer_norm22ln_bwd_finalize_kernelINS_22Kernel_traits_finalizeILj2560E6__halfS2_S2_S2_fjLb0ELj1024ELj4ENS_18Kernel_traits_baseILj2560ES2_S2_S2_S2_fjLj1024EEEEELb0ELb1EEEvNS_9BwdParamsE
        .type           _ZN10layer_norm22ln_bwd_finalize_kernelINS_22Kernel_traits_finalizeILj2560E6__halfS2_S2_S2_fjLb0ELj1024ELj4ENS_18Kernel_traits_baseILj2560ES2_S2_S2_S2_fjLj1024EEEEELb0ELb1EEEvNS_9BwdParamsE,@function
        .size           _ZN10layer_norm22ln_bwd_finalize_kernelINS_22Kernel_traits_finalizeILj2560E6__halfS2_S2_S2_fjLb0ELj1024ELj4ENS_18Kernel_traits_baseILj2560ES2_S2_S2_S2_fjLj1024EEEEELb0ELb1EEEvNS_9BwdParamsE,(.L_x_2768 - _ZN10layer_norm22ln_bwd_finalize_kernelINS_22Kernel_traits_finalizeILj2560E6__halfS2_S2_S2_fjLb0ELj1024ELj4ENS_18Kernel_traits_baseILj2560ES2_S2_S2_S2_fjLj1024EEEEELb0ELb1EEEvNS_9BwdParamsE)
        .other          _ZN10layer_norm22ln_bwd_finalize_kernelINS_22Kernel_traits_finalizeILj2560E6__halfS2_S2_S2_fjLb0ELj1024ELj4ENS_18Kernel_traits_baseILj2560ES2_S2_S2_S2_fjLj1024EEEEELb0ELb1EEEvNS_9BwdParamsE,@"STO_CUDA_ENTRY STV_DEFAULT"
_ZN10layer_norm22ln_bwd_finalize_kernelINS_22Kernel_traits_finalizeILj2560E6__halfS2_S2_S2_fjLb0ELj1024ELj4ENS_18Kernel_traits_baseILj2560ES2_S2_S2_S2_fjLj1024EEEEELb0ELb1EEEvNS_9BwdParamsE:
.text._ZN10layer_norm22ln_bwd_finalize_kernelINS_22Kernel_traits_finalizeILj2560E6__halfS2_S2_S2_fjLb0ELj1024ELj4ENS_18Kernel_traits_baseILj2560ES2_S2_S2_S2_fjLj1024EEEEELb0ELb1EEEvNS_9BwdParamsE:
        /* <DEDUP_REMOVED lines=19> */
.L_x_568:
        /* <DEDUP_REMOVED lines=27> */
.L_x_560:
        /* <DEDUP_REMOVED lines=35> */
.L_x_559:
[----:B------:R-:W-:Y:S05]  /*0510*/  BSYNC B1 ;  /* 0x0000000000017941 */ /* 0x000fea0003800000 */
.L_x_558:
        /* <DEDUP_REMOVED lines=23> */
.L_x_562:
[----:B------:R-:W-:Y:S05]  /*0690*/  BSYNC B1 ;  /* 0x0000000000017941 */ /* 0x000fea0003800000 */
.L_x_561:
        /* <DEDUP_REMOVED lines=10> */
.L_x_557:
[----:B------:R-:W-:Y:S05]  /*0740*/  BSYNC B0 ;  /* 0x0000000000007941 */ /* 0x000fea0003800000 */
.L_x_556:
        /* <DEDUP_REMOVED lines=11> */
.L_x_569:
        /* <DEDUP_REMOVED lines=18> */
.L_x_570:
[----:B------:R-:W-:Y:S01]  /*0920*/  @!P1 SHF.R.U32.HI R2, RZ, 0x3, R0 ;  /* 0x00000003ff029819 */ /* 0x000fe20000011600 */
[----:B---3--:R-:W-:Y:S02]  /*0930*/  FADD.FTZ R5, R5, R10 ;  /* 0x0000000a05057221 */ /* 0x008fe40000010000 */
[----:B--2---:R-:W-:Y:S01]  /*0940*/  FADD.FTZ R7, R7, R4 ;  /* 0x0000000407077221 */ /* 0x004fe20000010000 */
[----:B------:R-:W-:-:S05]  /*0950*/  @!P1 LOP3.LUT R2, R2, 0x1ffffffc, RZ, 0xc0, !PT ;  /* 0x1ffffffc02029812 */ /* 0x000fca00078ec0ff */
[----:B------:R2:W-:Y:S04]  /*0960*/  @!P1 STS [R2+0x2000], R5 ;  /* 0x0020000502009388 */ /* 0x0005e80000000800 */
[----:B------:R2:W-:Y:S02]  /*0970*/  @!P1 STS [R2+0x2080], R7 ;  /* 0x0020800702009388 */ /* 0x0005e40000000800 */
.L_x_563:
[----:B0-----:R-:W-:Y:S01]  /*0980*/  WARPSYNC 0xffffffff ;  /* 0xffffffff00007948 */ /* 0x001fe20003800000 */
[----:B------:R-:W-:Y:S06]  /*0990*/  BAR.SYNC.DEFER_BLOCKING 0x0 ;  /* 0x0000000000007b1d */ /* 0x000fec0000010000 */
[----:B------:R-:W-:Y:S01]  /*09a0*/  BSSY B0, `(.L_x_566) ;  /* 0x000000b000007945 */ /* 0x000fe20003800000 */
[----:B------:R-:W-:Y:S05]  /*09b0*/  @!P0 BRA `(.L_x_567) ;  /* 0x0000009000008947 */ /* 0x000fea0003800000 */
[----:B--2---:R-:W0:Y:S01]  /*09c0*/  LDS.64 R2, [R16.X8+0x2000] ;  /* 0x0020000010027984 */ /* 0x004e220000008a00 */
[----:B------:R-:W-:-:S03]  /*09d0*/  HFMA2.MMA R6, -RZ, RZ, 0, 2.384185791015625e-07 ;  /* 0x00000004ff067435 */ /* 0x000fc600000001ff */
[----:B-1----:R-:W1:Y:S01]  /*09e0*/  LDS.64 R4, [R16.X8+0x2080] ;  /* 0x0020800010047984 */ /* 0x002e620000008a00 */
[----:B0-----:R-:W-:-:S06]  /*09f0*/  F2FP.PACK_AB R7, R3, R2 ;  /* 0x000000020307723e */ /* 0x001fcc00000000ff */
[----:B------:R-:W-:Y:S01]  /*0a00*/  IMAD.WIDE.U32 R2, R19, R6, c[0x0][0x268] ;  /* 0x00009a0013027625 */ /* 0x000fe200078e0006 */
[----:B-1----:R-:W-:-:S03]  /*0a10*/  F2FP.PACK_AB R9, R5, R4 ;  /* 0x000000040509723e */ /* 0x002fc600000000ff */
[----:B------:R-:W-:Y:S01]  /*0a20*/  IMAD.WIDE.U32 R4, R19, R6, c[0x0][0x260] ;  /* 0x0000980013047625 */ /* 0x000fe200078e0006 */
[----:B------:R0:W-:Y:S04]  /*0a30*/  STG.E [R2.64], R7 ;  /* 0x0000000702007986 */ /* 0x0001e8000c101904 */
[----:B------:R0:W-:Y:S02]  /*0a40*/  STG.E [R4.64], R9 ;  /* 0x0000000904007986 */ /* 0x0001e4000c101904 */
.L_x_567:
[----:B------:R-:W-:Y:S05]  /*0a50*/  BSYNC B0 ;  /* 0x0000000000007941 */ /* 0x000fea0003800000 */
.L_x_566:
[C---:B------:R-:W-:Y:S02]  /*0a60*/  ISETP.GT.U32.AND P1, PT, R18.reuse, -0xa01, PT ;  /* 0xfffff5ff1200780c */ /* 0x040fe40003f24070 */
[----:B------:R-:W-:Y:S02]  /*0a70*/  IADD3 R18, R18, 0xa00, RZ ;  /* 0x00000a0012127810 */ /* 0x000fe40007ffe0ff */
[----:B------:R-:W-:-:S09]  /*0a80*/  IADD3 R19, R19, 0x500, RZ ;  /* 0x0000050013137810 */ /* 0x000fd20007ffe0ff */
[----:B012---:R-:W-:Y:S05]  /*0a90*/  @P1 BRA `(.L_x_568) ;  /* 0xfffff69000001947 */ /* 0x007fea000383ffff */
[----:B------:R-:W-:Y:S05]  /*0aa0*/  EXIT ;  /* 0x000000000000794d */ /* 0x000fea0003800000 */
.L_x_564:
[----:B--2---:R-:W-:Y:S01]  /*0ab0*/  IMAD.MOV.U32 R10, RZ, RZ, R4 ;  /* 0x000000ffff0a7224 */ /* 0x004fe200078e0004 */
[----:B------:R-:W-:Y:S01]  /*0ac0*/  MOV R9, 0x1 ;  /* 0x0000000100097802 */ /* 0x000fe20000000f00 */
[----:B------:R-:W-:Y:S01]  /*0ad0*/  IMAD.MOV.U32 R6, RZ, RZ, 0x1f ;  /* 0x0000001fff067424 */ /* 0x000fe200078e00ff */
[----:B------:R-:W-:Y:S02]  /*0ae0*/  MOV R11, 0xffffffff ;  /* 0xffffffff000b7802 */ /* 0x000fe40000000f00 */
[----:B------:R-:W-:Y:S02]  /*0af0*/  MOV R2, 0xb10 ;  /* 0x00000b1000027802 */ /* 0x000fe40000000f00 */
[----:B01----:R-:W-:Y:S05]  /*0b00*/  CALL.REL.NOINC `($__internal_21_$__cuda_sm70_shflsync_bfly_p) ;  /* 0x000003c000007944 */ /* 0x003fea0003c00000 */
[----:B-1----:R-:W-:Y:S01]  /*0b10*/  IMAD.MOV.U32 R3, RZ, RZ, R6 ;  /* 0x000000ffff037224 */ /* 0x002fe200078e0006 */
[----:B0-----:R-:W-:Y:S05]  /*0b20*/  BRA `(.L_x_569) ;  /* 0xfffffcd000007947 */ /* 0x001fea000383ffff */
.L_x_565:
[----:B------:R-:W-:Y:S01]  /*0b30*/  HFMA2.MMA R6, -RZ, RZ, 0, 1.847743988037109375e-06 ;  /* 0x0000001fff067435 */ /* 0x000fe200000001ff */
[----:B------:R-:W-:Y:S01]  /*0b40*/  MOV R10, R13 ;  /* 0x0000000d000a7202 */ /* 0x000fe20000000f00 */
[----:B------:R-:W-:Y:S01]  /*0b50*/  IMAD.MOV.U32 R9, RZ, RZ, 0x2 ;  /* 0x00000002ff097424 */ /* 0x000fe200078e00ff */
[----:B------:R-:W-:Y:S01]  /*0b60*/  MOV R2, 0xb90 ;  /* 0x00000b9000027802 */ /* 0x000fe20000000f00 */
[----:B------:R-:W-:-:S02]  /*0b70*/  IMAD.MOV.U32 R11, RZ, RZ, -0x1 ;  /* 0xffffffffff0b7424 */ /* 0x000fc400078e00ff */
[----:B012---:R-:W-:Y:S05]  /*0b80*/  CALL.REL.NOINC `($__internal_21_$__cuda_sm70_shflsync_bfly_p) ;  /* 0x0000034000007944 */ /* 0x007fea0003c00000 */
[----:B01----:R-:W-:Y:S01]  /*0b90*/  FADD.FTZ R10, R13, R6 ;  /* 0x000000060d0a7221 */ /* 0x003fe20000010000 */
[----:B------:R-:W-:Y:S01]  /*0ba0*/  HFMA2.MMA R6, -RZ, RZ, 0, 1.847743988037109375e-06 ;  /* 0x0000001fff067435 */ /* 0x000fe200000001ff */
[----:B------:R-:W-:Y:S01]  /*0bb0*/  MOV R9, 0x4 ;  /* 0x0000000400097802 */ /* 0x000fe20000000f00 */
[----:B------:R-:W-:Y:S01]  /*0bc0*/  IMAD.MOV.U32 R11, RZ, RZ, -0x1 ;  /* 0xffffffffff0b7424 */ /* 0x000fe200078e00ff */
[----:B------:R-:W-:-:S03]  /*0bd0*/  MOV R2, 0xbf0 ;  /* 0x00000bf000027802 */ /* 0x000fc60000000f00 */
[----:B------:R-:W-:Y:S05]  /*0be0*/  CALL.REL.NOINC `($__internal_21_$__cuda_sm70_shflsync_bfly_p) ;  /* 0x000002e000007944 */ /* 0x000fea0003c00000 */
[----:B01----:R-:W-:Y:S01]  /*0bf0*/  FADD.FTZ R10, R10, R6 ;  /* 0x000000060a0a7221 */ /* 0x003fe20000010000 */
[----:B------:R-:W-:Y:S01]  /*0c00*/  HFMA2.MMA R6, -RZ, RZ, 0, 1.847743988037109375e-06 ;  /* 0x0000001fff067435 */ /* 0x000fe200000001ff */
[----:B------:R-:W-:Y:S01]  /*0c10*/  MOV R9, 0x8 ;  /* 0x0000000800097802 */ /* 0x000fe20000000f00 */
[----:B------:R-:W-:Y:S01]  /*0c20*/  IMAD.MOV.U32 R11, RZ, RZ, -0x1 ;  /* 0xffffffffff0b7424 */ /* 0x000fe200078e00ff */
[----:B------:R-:W-:-:S03]  /*0c30*/  MOV R2, 0xc50 ;  /* 0x00000c5000027802 */ /* 0x000fc60000000f00 */
[----:B------:R-:W-:Y:S05]  /*0c40*/  CALL.REL.NOINC `($__internal_21_$__cuda_sm70_shflsync_bfly_p) ;  /* 0x0000028000007944 */ /* 0x000fea0003c00000 */
[----:B-1----:R-:W-:Y:S01]  /*0c50*/  FADD.FTZ R4, R10, R6 ;  /* 0x000000060a047221 */ /* 0x002fe20000010000 */
[----:B------:R-:W-:Y:S01]  /*0c60*/  HFMA2.MMA R6, -RZ, RZ, 0, 1.847743988037109375e-06 ;  /* 0x0000001fff067435 */ /* 0x000fe200000001ff */
[----:B0-----:R-:W-:Y:S01]  /*0c70*/  MOV R9, 0x10 ;  /* 0x0000001000097802 */ /* 0x001fe20000000f00 */
[----:B------:R-:W-:Y:S01]  /*0c80*/  IMAD.MOV.U32 R11, RZ, RZ, -0x1 ;  /* 0xffffffffff0b7424 */ /* 0x000fe200078e00ff */
[----:B------:R-:W-:-:S02]  /*0c90*/  MOV R2, 0xcc0 ;  /* 0x00000cc000027802 */ /* 0x000fc40000000f00 */
[----:B------:R-:W-:Y:S02]  /*0ca0*/  MOV R10, R4 ;  /* 0x00000004000a7202 */ /* 0x000fe40000000f00 */
[----:B------:R-:W-:Y:S05]  /*0cb0*/  CALL.REL.NOINC `($__internal_21_$__cuda_sm70_shflsync_bfly_p) ;  /* 0x0000021000007944 */ /* 0x000fea0003c00000 */
[----:B0-----:R-:W-:Y:S01]  /*0cc0*/  HFMA2.MMA R9, -RZ, RZ, 0, 5.9604644775390625e-08 ;  /* 0x00000001ff097435 */ /* 0x001fe200000001ff */
[----:B-1----:R-:W-:Y:S01]  /*0cd0*/  MOV R7, R6 ;  /* 0x0000000600077202 */ /* 0x002fe20000000f00 */
[----:B------:R-:W-:Y:S01]  /*0ce0*/  IMAD.MOV.U32 R10, RZ, RZ, R5 ;  /* 0x000000ffff0a7224 */ /* 0x000fe200078e0005 */
[----:B------:R-:W-:Y:S01]  /*0cf0*/  MOV R6, 0x1f ;  /* 0x0000001f00067802 */ /* 0x000fe20000000f00 */
[----:B------:R-:W-:Y:S01]  /*0d00*/  IMAD.MOV.U32 R11, RZ, RZ, -0x1 ;  /* 0xffffffffff0b7424 */ /* 0x000fe200078e00ff */
[----:B------:R-:W-:Y:S02]  /*0d10*/  MOV R2, 0xd30 ;  /* 0x00000d3000027802 */ /* 0x000fe40000000f00 */
[----:B------:R-:W-:Y:S05]  /*0d20*/  CALL.REL.NOINC `($__internal_21_$__cuda_sm70_shflsync_bfly_p) ;  /* 0x000001a000007944 */ /* 0x000fea0003c00000 */
[----:B0-----:R-:W-:Y:S01]  /*0d30*/  HFMA2.MMA R9, -RZ, RZ, 0, 1.1920928955078125e-07 ;  /* 0x00000002ff097435 */ /* 0x001fe200000001ff */
[----:B-1----:R-:W-:Y:S01]  /*0d40*/  FADD.FTZ R10, R5, R6 ;  /* 0x00000006050a7221 */ /* 0x002fe20000010000 */
[----:B------:R-:W-:Y:S01]  /*0d50*/  MOV R6, 0x1f ;  /* 0x0000001f00067802 */ /* 0x000fe20000000f00 */
[----:B------:R-:W-:Y:S01]  /*0d60*/  IMAD.MOV.U32 R11, RZ, RZ, -0x1 ;  /* 0xffffffffff0b7424 */ /* 0x000fe200078e00ff */
[----:B------:R-:W-:Y:S02]  /*0d70*/  MOV R2, 0xd90 ;  /* 0x00000d9000027802 */ /* 0x000fe40000000f00 */
[----:B------:R-:W-:Y:S05]  /*0d80*/  CALL.REL.NOINC `($__internal_21_$__cuda_sm70_shflsync_bfly_p) ;  /* 0x0000014000007944 */ /* 0x000fea0003c00000 */
[----:B0-----:R-:W-:Y:S01]  /*0d90*/  HFMA2.MMA R9, -RZ, RZ, 0, 2.384185791015625e-07 ;  /* 0x00000004ff097435 */ /* 0x001fe200000001ff */
[----:B-1----:R-:W-:Y:S01]  /*0da0*/  FADD.FTZ R10, R10, R6 ;  /* 0x000000060a0a7221 */ /* 0x002fe20000010000 */
[----:B------:R-:W-:Y:S01]  /*0db0*/  MOV R6, 0x1f ;  /* 0x0000001f00067802 */ /* 0x000fe20000000f00 */
[----:B------:R-:W-:Y:S01]  /*0dc0*/  IMAD.MOV.U32 R11, RZ, RZ, -0x1 ;  /* 0xffffffffff0b7424 */ /* 0x000fe200078e00ff */
[----:B------:R-:W-:-:S02]  /*0dd0*/  MOV R2, 0xdf0 ;  /* 0x00000df000027802 */ /* 0x000fc40000000f00 */
[----:B------:R-:W-:Y:S05]  /*0de0*/  CALL.REL.NOINC `($__internal_21_$__cuda_sm70_shflsync_bfly_p) ;  /* 0x000000e000007944 */ /* 0x000fea0003c00000 */
[----:B0-----:R-:W-:Y:S01]  /*0df0*/  HFMA2.MMA R9, -RZ, RZ, 0, 4.76837158203125e-07 ;  /* 0x00000008ff097435 */ /* 0x001fe200000001ff */
[----:B-1----:R-:W-:Y:S01]  /*0e00*/  FADD.FTZ R10, R10, R6 ;  /* 0x000000060a0a7221 */ /* 0x002fe20000010000 */
[----:B------:R-:W-:Y:S01]  /*0e10*/  MOV R6, 0x1f ;  /* 0x0000001f00067802 */ /* 0x000fe20000000f00 */
[----:B------:R-:W-:Y:S01]  /*0e20*/  IMAD.MOV.U32 R11, RZ, RZ, -0x1 ;  /* 0xffffffffff0b7424 */ /* 0x000fe200078e00ff */
[----:B------:R-:W-:-:S02]  /*0e30*/  MOV R2, 0xe50 ;  /* 0x00000e5000027802 */ /* 0x000fc40000000f00 */
[----:B------:R-:W-:Y:S05]  /*0e40*/  CALL.REL.NOINC `($__internal_21_$__cuda_sm70_shflsync_bfly_p) ;  /* 0x0000008000007944 */ /* 0x000fea0003c00000 */
[----:B0-----:R-:W-:Y:S01]  /*0e50*/  HFMA2.MMA R9, -RZ, RZ, 0, 9.5367431640625e-07 ;  /* 0x00000010ff097435 */ /* 0x001fe200000001ff */
[----:B-1----:R-:W-:Y:S01]  /*0e60*/  FADD.FTZ R10, R10, R6 ;  /* 0x000000060a0a7221 */ /* 0x002fe20000010000 */
[----:B------:R-:W-:Y:S01]  /*0e70*/  MOV R6, 0x1f ;  /* 0x0000001f00067802 */ /* 0x000fe20000000f00 */
[----:B------:R-:W-:Y:S01]  /*0e80*/  IMAD.MOV.U32 R11, RZ, RZ, -0x1 ;  /* 0xffffffffff0b7424 */ /* 0x000fe200078e00ff */
[----:B------:R-:W-:-:S02]  /*0e90*/  MOV R2, 0xeb0 ;  /* 0x00000eb000027802 */ /* 0x000fc40000000f00 */
[----:B------:R-:W-:Y:S05]  /*0ea0*/  CALL.REL.NOINC `($__internal_21_$__cuda_sm70_shflsync_bfly_p) ;  /* 0x0000002000007944 */ /* 0x000fea0003c00000 */
[----:B-1----:R-:W-:Y:S01]  /*0eb0*/  MOV R5, R6 ;  /* 0x0000000600057202 */ /* 0x002fe20000000f00 */
[----:B0-----:R-:W-:Y:S05]  /*0ec0*/  BRA `(.L_x_570) ;  /* 0xfffffa5000007947 */ /* 0x001fea000383ffff */
        .weak           $__internal_21_$__cuda_sm70_shflsync_bfly_p
        .type           $__internal_21_$__cuda_sm70_shflsync_bfly_p,@function
        .size           $__internal_21_$__cuda_sm70_shflsync_bfly_p,(.L_x_2768 - $__internal_21_$__cuda_sm70_shflsync_bfly_p)
$__internal_21_$__cuda_sm70_shflsync_bfly_p:
[----:B------:R-:W-:Y:S01]  /*0ed0*/  HFMA2.MMA R3, -RZ, RZ, 0, 0 ;  /* 0x00000000ff037435 */ /* 0x000fe200000001ff */
[----:B------:R-:W-:Y:S04]  /*0ee0*/  WARPSYNC R11 ;  /* 0x0000000b00007348 */ /* 0x000fe80003800000 */
[----:B------:R0:W1:Y:S01]  /*0ef0*/  SHFL.BFLY PT, R6, R10, R9, R6 ;  /* 0x0c0000090a067389 */ /* 0x00006200000e0006 */
[----:B------:R-:W-:Y:S05]  /*0f00*/  RET.REL.NODEC R2 `(_ZN10layer_norm22ln_bwd_finalize_kernelINS_22Kernel_traits_finalizeILj2560E6__halfS2_S2_S2_fjLb0ELj1024ELj4ENS_18Kernel_traits_baseILj2560ES2_S2_S2_S2_fjLj1024EEEEELb0ELb1EEEvNS_9BwdParamsE) ;  /* 0xfffff0f002007950 */ /* 0x000fea0003c3ffff */
.L_x_571:
        /* <DEDUP_REMOVED lines=15> */
.L_x_2768:


//--------------------- .text._ZN10layer_norm40ln_parallel_residual_bwd_finalize_kernelINS_22Kernel_traits_finalizeILj2560E6__halfS2_S2_S2_fjLb0ELj1024ELj4ENS_18Kernel_traits_baseILj2560ES2_S2_S2_S2_fjLj1024EEEEELb1EEEvNS_9BwdParamsE --------------------------
	.section	.text._ZN10layer_norm40ln_parallel_residual_bwd_finalize_kernelINS_22Kernel_traits_finalizeILj2560E6__halfS2_S2_S2_fjLb0ELj1024ELj4ENS_18Kernel_traits_baseILj2560ES2_S2_S2_S2_fjLj1024EEEEELb1EEEvNS_9BwdParamsE,"ax",@progbits
	.sectioninfo	@"SHI_REGISTERS=32"
	.align	128
        .global         _ZN10layer_norm40ln_parallel_residual_bwd_finalize_kernelINS_22Kernel_traits_finalizeILj2560E6__halfS2_S2_S2_fjLb0ELj1024ELj4ENS_18Kernel_traits_baseILj2560ES2_S2_S2_S2_fjLj1024EEEEELb1EEEvNS_9BwdParamsE
        .type           _ZN10layer_norm40ln_parallel_residual_bwd_finalize_kernelINS_22Kernel_traits_finalizeILj2560E6__halfS2_S2_S2_fjLb0ELj1024ELj4ENS_18Kernel_traits_baseILj2560ES2_S2_S2_S2_fjLj1024EEEEELb1EEEvNS_9BwdParamsE,@function
        .size           _ZN10layer_norm40ln_parallel_residual_bwd_finalize_kernelINS_22Kernel_traits_finalizeILj2560E6__halfS2_S2_S2_fjLb0ELj1024ELj4ENS_18Kernel_traits_baseILj2560ES2_S2_S2_S2_fjLj1024EEEEELb1EEEvNS_9BwdParamsE,(.L_x_2769 - _ZN10layer_norm40ln_parallel_residual_bwd_finalize_kernelINS_22Kernel_traits_finalizeILj2560E6__halfS2_S2_S2_fjLb0ELj1024ELj4ENS_18Kernel_traits_baseILj2560ES2_S2_S2_S2_fjLj1024EEEEELb1EEEvNS_9BwdParamsE)
        .other          _ZN10layer_norm40ln_parallel_residual_bwd_finalize_kernelINS_22Kernel_traits_finalizeILj2560E6__halfS2_S2_S2_fjLb0ELj1024ELj4ENS_18Kernel_traits_baseILj2560ES2_S2_S2_S2_fjLj1024EEEEELb1EEEvNS_9BwdParamsE,@"STO_CUDA_ENTRY STV_DEFAULT"
_ZN10layer_norm40ln_parallel_residual_bwd_finalize_kernelINS_22Kernel_traits_finalizeILj2560E6__halfS2_S2_S2_fjLb0ELj1024ELj4ENS_18Kernel_traits_baseILj2560ES2_S2_S2_S2_fjLj1024EEEEELb1EEEvNS_9BwdParamsE:
.text._ZN10layer_norm40ln_parallel_residual_bwd_finalize_kernelINS_22Kernel_traits_finalizeILj2560E6__halfS2_S2_S2_fjLb0ELj1024ELj4ENS_18Kernel_traits_baseILj2560ES2_S2_S2_S2_fjLj1024EEEEELb1EEEvNS_9BwdParamsE:
        /* <DEDUP_REMOVED lines=19> */
.L_x_585:
        /* <DEDUP_REMOVED lines=37> */
.L_x_576:
        /* <DEDUP_REMOVED lines=59> */
.L_x_575:
[----:B------:R-:W-:Y:S05]  /*0730*/  BSYNC B1 ;  /* 0x0000000000017941 */ /* 0x000fea0003800000 */
.L_x_574:
        /* <DEDUP_REMOVED lines=35> */
.L_x_578:
[----:B------:R-:W-:Y:S05]  /*0970*/  BSYNC B1 ;  /* 0x0000000000017941 */ /* 0x000fea0003800000 */
.L_x_577:
        /* <DEDUP_REMOVED lines=16> */
.L_x_573:
[----:B------:R-:W-:Y:S05]  /*0a80*/  BSYNC B0 ;  /* 0x0000000000007941 */ /* 0x000fea0003800000 */
.L_x_572:
        /* <DEDUP_REMOVED lines=14> */
.L_x_586:
        /* <DEDUP_REMOVED lines=36> */
.L_x_587:
        /* <DEDUP_REMOVED lines=11> */
.L_x_579:
        /* <DEDUP_REMOVED lines=23> */
.L_x_583:
[----:B------:R-:W-:Y:S05]  /*0fd0*/  BSYNC B0 ;  /* 0x0000000000007941 */ /* 0x000fea0003800000 */
.L_x_582:
[C---:B------:R-:W-:Y:S02]  /*0fe0*/  ISETP.GT.U32.AND P1, PT, R4.reuse, -0xa01, PT ;  /* 0xfffff5ff0400780c */ /* 0x040fe40003f24070 */
[----:B------:R-:W-:-:S02]  /*0ff0*/  IADD3 R4, R4, 0xa00, RZ ;  /* 0x00000a0004047810 */ /* 0x000fc40007ffe0ff */
[----:B------:R-:W-:-:S09]  /*1000*/  IADD3 R5, R5, 0x500, RZ ;  /* 0x0000050005057810 */ /* 0x000fd20007ffe0ff */
[----:B0-----:R-:W-:Y:S01]  /*1010*/  @!P1 CALL.REL.NOINC `(.L_x_584) ;  /* 0x0000001000009944 */ /* 0x001fe20003c00000 */
[----:B------:R-:W-:Y:S05]  /*1020*/  BRA `(.L_x_585) ;  /* 0xfffff10000007947 */ /* 0x000fea000383ffff */
.L_x_584:
[----:B------:R-:W-:Y:S05]  /*1030*/  EXIT ;  /* 0x000000000000794d */ /* 0x000fea0003800000 */
.L_x_580:
[----:B------:R-:W-:Y:S01]  /*1040*/  HFMA2.MMA R17, -RZ, RZ, 0, 1.847743988037109375e-06 ;  /* 0x0000001fff117435 */ /* 0x000fe200000001ff */
[----:B----4-:R-:W-:Y:S01]  /*1050*/  MOV R19, R12 ;  /* 0x0000000c00137202 */ /* 0x010fe20000000f00 */
[----:B------:R-:W-:Y:S01]  /*1060*/  IMAD.MOV.U32 R16, RZ, RZ, 0x1 ;  /* 0x00000001ff107424 */ /* 0x000fe200078e00ff */
[----:B------:R-:W-:Y:S02]  /*1070*/  MOV R14, 0xffffffff ;  /* 0xffffffff000e7802 */ /* 0x000fe40000000f00 */
[----:B------:R-:W-:Y:S02]  /*1080*/  MOV R8, 0x10a0 ;  /* 0x000010a000087802 */ /* 0x000fe40000000f00 */
[----:B0123--:R-:W-:Y:S05]  /*1090*/  CALL.REL.NOINC `($__internal_22_$__cuda_sm70_shflsync_bfly_p) ;  /* 0x000007b000007944 */ /* 0x00ffea0003c00000 */
[----:B01----:R-:W-:Y:S05]  /*10a0*/  BRA `(.L_x_586) ;  /* 0xfffffac000007947 */ /* 0x003fea000383ffff */
.L_x_581:
[----:B------:R-:W-:Y:S01]  /*10b0*/  HFMA2.MMA R17, -RZ, RZ, 0, 1.847743988037109375e-06 ;  /* 0x0000001fff117435 */ /* 0x000fe200000001ff */
[----:B------:R-:W-:Y:S01]  /*10c0*/  MOV R19, R12 ;  /* 0x0000000c00137202 */ /* 0x000fe20000000f00 */
[----:B------:R-:W-:Y:S01]  /*10d0*/  IMAD.MOV.U32 R16, RZ, RZ, 0x2 ;  /* 0x00000002ff107424 */ /* 0x000fe200078e00ff */
[----:B------:R-:W-:Y:S02]  /*10e0*/  MOV R14, 0xffffffff ;  /* 0xffffffff000e7802 */ /* 0x000fe40000000f00 */
[----:B------:R-:W-:-:S02]  /*10f0*/  MOV R8, 0x1110 ;  /* 0x0000111000087802 */ /* 0x000fc40000000f00 */
[----:B-123--:R-:W-:Y:S05]  /*1100*/  CALL.REL.NOINC `($__internal_22_$__cuda_sm70_shflsync_bfly_p) ;  /* 0x0000074000007944 */ /* 0x00efea0003c00000 */
[----:B0-----:R-:W-:Y:S01]  /*1110*/  HFMA2.MMA R16, -RZ, RZ, 0, 2.384185791015625e-07 ;  /* 0x00000004ff107435 */ /* 0x001fe200000001ff */
[----:B-1----:R-:W-:Y:S01]  /*1120*/  FADD.FTZ R19, R12, R14 ;  /* 0x0000000e0c137221 */ /* 0x002fe20000010000 */
[----:B------:R-:W-:Y:S01]  /*1130*/  MOV R14, 0xffffffff ;  /* 0xffffffff000e7802 */ /* 0x000fe20000000f00 */
[----:B------:R-:W-:Y:S01]  /*1140*/  IMAD.MOV.U32 R17, RZ, RZ, 0x1f ;  /* 0x0000001fff117424 */ /* 0x000fe200078e00ff */
[----:B------:R-:W-:-:S02]  /*1150*/  MOV R8, 0x1170 ;  /* 0x0000117000087802 */ /* 0x000fc40000000f00 */
[----:B------:R-:W-:Y:S05]  /*1160*/  CALL.REL.NOINC `($__internal_22_$__cuda_sm70_shflsync_bfly_p) ;  /* 0x000006e000007944 */ /* 0x000fea0003c00000 */
[----:B0-----:R-:W-:Y:S01]  /*1170*/  HFMA2.MMA R16, -RZ, RZ, 0, 4.76837158203125e-07 ;  /* 0x00000008ff107435 */ /* 0x001fe200000001ff */
[----:B-1----:R-:W-:Y:S01]  /*1180*/  FADD.FTZ R19, R19, R14 ;  /* 0x0000000e13137221 */ /* 0x002fe20000010000 */
[----:B------:R-:W-:Y:S01]  /*1190*/  MOV R17, 0x1f ;  /* 0x0000001f00117802 */ /* 0x000fe20000000f00 */
[----:B------:R-:W-:Y:S01]  /*11a0*/  IMAD.MOV.U32 R14, RZ, RZ, -0x1 ;  /* 0xffffffffff0e7424 */ /* 0x000fe200078e00ff */
[----:B------:R-:W-:-:S02]  /*11b0*/  MOV R8, 0x11d0 ;  /* 0x000011d000087802 */ /* 0x000fc40000000f00 */
[----:B------:R-:W-:Y:S05]  /*11c0*/  CALL.REL.NOINC `($__internal_22_$__cuda_sm70_shflsync_bfly_p) ;  /* 0x0000068000007944 */ /* 0x000fea0003c00000 */
[----:B-1----:R-:W-:Y:S01]  /*11d0*/  FADD.FTZ R12, R19, R14 ;  /* 0x0000000e130c7221 */ /* 0x002fe20000010000 */
[----:B0-----:R-:W-:Y:S01]  /*11e0*/  HFMA2.MMA R16, -RZ, RZ, 0, 9.5367431640625e-07 ;  /* 0x00000010ff107435 */ /* 0x001fe200000001ff */
[----:B------:R-:W-:-:S02]  /*11f0*/  MOV R17, 0x1f ;  /* 0x0000001f00117802 */ /* 0x000fc40000000f00 */
[----:B------:R-:W-:Y:S01]  /*1200*/  MOV R14, 0xffffffff ;  /* 0xffffffff000e7802 */ /* 0x000fe20000000f00 */
[----:B------:R-:W-:Y:S01]  /*1210*/  IMAD.MOV.U32 R19, RZ, RZ, R12 ;  /* 0x000000ffff137224 */ /* 0x000fe200078e000c */
[----:B------:R-:W-:Y:S02]  /*1220*/  MOV R8, 0x1240 ;  /* 0x0000124000087802 */ /* 0x000fe40000000f00 */
[----:B------:R-:W-:Y:S05]  /*1230*/  CALL.REL.NOINC `($__internal_22_$__cuda_sm70_shflsync_bfly_p) ;  /* 0x0000061000007944 */ /* 0x000fea0003c00000 */
[----:B0-----:R-:W-:Y:S01]  /*1240*/  HFMA2.MMA R16, -RZ, RZ, 0, 5.9604644775390625e-08 ;  /* 0x00000001ff107435 */ /* 0x001fe200000001ff */
[----:B-1----:R-:W-:Y:S01]  /*1250*/  MOV R15, R14 ;  /* 0x0000000e000f7202 */ /* 0x002fe20000000f00 */
[----:B------:R-:W-:Y:S01]  /*1260*/  IMAD.MOV.U32 R17, RZ, RZ, 0x1f ;  /* 0x0000001fff117424 */ /* 0x000fe200078e00ff */
[----:B------:R-:W-:Y:S02]  /*1270*/  MOV R19, R13 ;  /* 0x0000000d00137202 */ /* 0x000fe40000000f00 */
[----:B------:R-:W-:Y:S02]  /*1280*/  MOV R14, 0xffffffff ;  /* 0xffffffff000e7802 */ /* 0x000fe40000000f00 */
[----:B------:R-:W-:Y:S02]  /*1290*/  MOV R8, 0x12b0 ;  /* 0x000012b000087802 */ /* 0x000fe40000000f00 */
[----:B------:R-:W-:Y:S05]  /*12a0*/  CALL.REL.NOINC `($__internal_22_$__cuda_sm70_shflsync_bfly_p) ;  /* 0x000005a000007944 */ /* 0x000fea0003c00000 */
[----:B0-----:R-:W-:Y:S01]  /*12b0*/  HFMA2.MMA R16, -RZ, RZ, 0, 1.1920928955078125e-07 ;  /* 0x00000002ff107435 */ /* 0x001fe200000001ff */
[----:B-1----:R-:W-:Y:S01]  /*12c0*/  FADD.FTZ R19, R13, R14 ;  /* 0x0000000e0d137221 */ /* 0x002fe20000010000 */
[----:B------:R-:W-:Y:S01]  /*12d0*/  MOV R17, 0x1f ;  /* 0x0000001f00117802 */ /* 0x000fe20000000f00 */
[----:B------:R-:W-:Y:S01]  /*12e0*/  IMAD.MOV.U32 R14, RZ, RZ, -0x1 ;  /* 0xffffffffff0e7424 */ /* 0x000fe200078e00ff */
[----:B------:R-:W-:-:S02]  /*12f0*/  MOV R8, 0x1310 ;  /* 0x0000131000087802 */ /* 0x000fc40000000f00 */
[----:B------:R-:W-:Y:S05]  /*1300*/  CALL.REL.NOINC `($__internal_22_$__cuda_sm70_shflsync_bfly_p) ;  /* 0x0000054000007944 */ /* 0x000fea0003c00000 */
[----:B0-----:R-:W-:Y:S01]  /*1310*/  HFMA2.MMA R16, -RZ, RZ, 0, 2.384185791015625e-07 ;  /* 0x00000004ff107435 */ /* 0x001fe200000001ff */
[----:B-1----:R-:W-:Y:S01]  /*1320*/  FADD.FTZ R19, R19, R14 ;  /* 0x0000000e13137221 */ /* 0x002fe20000010000 */
[----:B------:R-:W-:-:S02]  /*1330*/  MOV R17, 0x1f ;  /* 0x0000001f00117802 */ /* 0x000fc40000000f00 */
[----:B------:R-:W-:Y:S02]  /*1340*/  MOV R14, 0xffffffff ;  /* 0xffffffff000e7802 */ /* 0x000fe40000000f00 */
[----:B------:R-:W-:Y:S02]  /*1350*/  MOV R8, 0x1370 ;  /* 0x0000137000087802 */ /* 0x000fe40000000f00 */
[----:B------:R-:W-:Y:S05]  /*1360*/  CALL.REL.NOINC `($__internal_22_$__cuda_sm70_shflsync_bfly_p) ;  /* 0x000004e000007944 */ /* 0x000fea0003c00000 */
[----:B0-----:R-:W-:Y:S01]  /*1370*/  HFMA2.MMA R17, -RZ, RZ, 0, 1.847743988037109375e-06 ;  /* 0x0000001fff117435 */ /* 0x001fe200000001ff */
[----:B-1----:R-:W-:Y:S01]  /*1380*/  FADD.FTZ R19, R19, R14 ;  /* 0x0000000e13137221 */ /* 0x002fe20000010000 */
[----:B------:R-:W-:Y:S01]  /*1390*/  MOV R14, 0xffffffff ;  /* 0xffffffff000e7802 */ /* 0x000fe20000000f00 */
[----:B------:R-:W-:Y:S01]  /*13a0*/  IMAD.MOV.U32 R16, RZ, RZ, 0x8 ;  /* 0x00000008ff107424 */ /* 0x000fe200078e00ff */
[----:B------:R-:W-:Y:S02]  /*13b0*/  MOV R8, 0x13d0 ;  /* 0x000013d000087802 */ /* 0x000fe40000000f00 */
[----:B------:R-:W-:Y:S05]  /*13c0*/  CALL.REL.NOINC `($__internal_22_$__cuda_sm70_shflsync_bfly_p) ;  /* 0x0000048000007944 */ /* 0x000fea0003c00000 */
[----:B-1----:R-:W-:Y:S01]  /*13d0*/  FADD.FTZ R13, R19, R14 ;  /* 0x0000000e130d7221 */ /* 0x002fe20000010000 */
[----:B0-----:R-:W-:Y:S01]  /*13e0*/  HFMA2.MMA R16, -RZ, RZ, 0, 9.5367431640625e-07 ;  /* 0x00000010ff107435 */ /* 0x001fe200000001ff */
[----:B------:R-:W-:Y:S01]  /*13f0*/  IMAD.MOV.U32 R17, RZ, RZ, 0x1f ;  /* 0x0000001fff117424 */ /* 0x000fe200078e00ff */
[----:B------:R-:W-:Y:S02]  /*1400*/  MOV R14, 0xffffffff ;  /* 0xffffffff000e7802 */ /* 0x000fe40000000f00 */
[----:B------:R-:W-:-:S02]  /*1410*/  MOV R19, R13 ;  /* 0x0000000d00137202 */ /* 0x000fc40000000f00 */
[----:B------:R-:W-:Y:S02]  /*1420*/  MOV R8, 0x1440 ;  /* 0x0000144000087802 */ /* 0x000fe40000000f00 */
[----:B------:R-:W-:Y:S05]  /*1430*/  CALL.REL.NOINC `($__internal_22_$__cuda_sm70_shflsync_bfly_p) ;  /* 0x0000041000007944 */ /* 0x000fea0003c00000 */
[----:B0-----:R-:W-:Y:S01]  /*1440*/  HFMA2.MMA R16, -RZ, RZ, 0, 5.9604644775390625e-08 ;  /* 0x00000001ff107435 */ /* 0x001fe200000001ff */
[----:B-1----:R-:W-:Y:S01]  /*1450*/  MOV R18, R14 ;  /* 0x0000000e00127202 */ /* 0x002fe20000000f00 */
[----:B------:R-:W-:Y:S01]  /*1460*/  IMAD.MOV.U32 R19, RZ, RZ, R11 ;  /* 0x000000ffff137224 */ /* 0x000fe200078e000b */
[----:B------:R-:W-:Y:S02]  /*1470*/  MOV R17, 0x1f ;  /* 0x0000001f00117802 */ /* 0x000fe40000000f00 */
[----:B------:R-:W-:Y:S02]  /*1480*/  MOV R14, 0xffffffff ;  /* 0xffffffff000e7802 */ /* 0x000fe40000000f00 */
[----:B------:R-:W-:Y:S02]  /*1490*/  MOV R8, 0x14b0 ;  /* 0x000014b000087802 */ /* 0x000fe40000000f00 */
[----:B------:R-:W-:Y:S05]  /*14a0*/  CALL.REL.NOINC `($__internal_22_$__cuda_sm70_shflsync_bfly_p) ;  /* 0x000003a000007944 */ /* 0x000fea0003c00000 */
[----:B0-----:R-:W-:Y:S01]  /*14b0*/  HFMA2.MMA R17, -RZ, RZ, 0, 1.847743988037109375e-06 ;  /* 0x0000001fff117435 */ /* 0x001fe200000001ff */
[----:B-1----:R-:W-:Y:S01]  /*14c0*/  FADD.FTZ R19, R11, R14 ;  /* 0x0000000e0b137221 */ /* 0x002fe20000010000 */
[----:B------:R-:W-:Y:S01]  /*14d0*/  MOV R14, 0xffffffff ;  /* 0xffffffff000e7802 */ /* 0x000fe20000000f00 */
[----:B------:R-:W-:Y:S01]  /*14e0*/  IMAD.MOV.U32 R16, RZ, RZ, 0x2 ;  /* 0x00000002ff107424 */ /* 0x000fe200078e00ff */
[----:B------:R-:W-:-:S02]  /*14f0*/  MOV R8, 0x1510 ;  /* 0x0000151000087802 */ /* 0x000fc40000000f00 */
[----:B------:R-:W-:Y:S05]  /*1500*/  CALL.REL.NOINC `($__internal_22_$__cuda_sm70_shflsync_bfly_p) ;  /* 0x0000034000007944 */ /* 0x000fea0003c00000 */
        /* <DEDUP_REMOVED lines=44> */
[----:B0-----:R-:W-:Y:S01]  /*17d0*/  HFMA2.MMA R16, -RZ, RZ, 0, 9.5367431640625e-07 ;  /* 0x00000010ff107435 */ /* 0x001fe200000001ff */
[----:B-1----:R-:W-:Y:S01]  /*17e0*/  FADD.FTZ R19, R19, R14 ;  /* 0x0000000e13137221 */ /* 0x002fe20000010000 */
[----:B------:R-:W-:Y:S01]  /*17f0*/  MOV R14, 0xffffffff ;  /* 0xffffffff000e7802 */ /* 0x000fe20000000f00 */
[----:B------:R-:W-:Y:S01]  /*1800*/  IMAD.MOV.U32 R17, RZ, RZ, 0x1f ;  /* 0x0000001fff117424 */ /* 0x000fe200078e00ff */
[----:B------:R-:W-:-:S02]  /*1810*/  MOV R8, 0x1830 ;  /* 0x0000183000087802 */ /* 0x000fc40000000f00 */
[----:B------:R-:W-:Y:S05]  /*1820*/  CALL.REL.NOINC `($__internal_22_$__cuda_sm70_shflsync_bfly_p) ;  /* 0x0000002000007944 */ /* 0x000fea0003c00000 */
[----:B-1----:R-:W-:Y:S01]  /*1830*/  MOV R8, R14 ;  /* 0x0000000e00087202 */ /* 0x002fe20000000f00 */
[----:B0-----:R-:W-:Y:S05]  /*1840*/  BRA `(.L_x_587) ;  /* 0xfffff56000007947 */ /* 0x001fea000383ffff */
        .weak           $__internal_22_$__cuda_sm70_shflsync_bfly_p
        .type           $__internal_22_$__cuda_sm70_shflsync_bfly_p,@function
        .size           $__internal_22_$__cuda_sm70_shflsync_bfly_p,(.L_x_2769 - $__internal_22_$__cuda_sm70_shflsync_bfly_p)
$__internal_22_$__cuda_sm70_shflsync_bfly_p:
[----:B------:R-:W-:Y:S01]  /*1850*/  HFMA2.MMA R9, -RZ, RZ, 0, 0 ;  /* 0x00000000ff097435 */ /* 0x000fe200000001ff */
[----:B------:R-:W-:Y:S04]  /*1860*/  WARPSYNC R14 ;  /* 0x0000000e00007348 */ /* 0x000fe80003800000 */
[----:B------:R0:W1:Y:S01]  /*1870*/  SHFL.BFLY PT, R14, R19, R16, R17 ;  /* 0x0c000010130e7389 */ /* 0x00006200000e0011 */
[----:B------:R-:W-:Y:S05]  /*1880*/  RET.REL.NODEC R8 `(_ZN10layer_norm40ln_parallel_residual_bwd_finalize_kernelINS_22Kernel_traits_finalizeILj2560E6__halfS2_S2_S2_fjLb0ELj1024ELj4ENS_18Kernel_traits_baseILj2560ES2_S2_S2_S2_fjLj1024EEEEELb1EEEvNS_9BwdParamsE) ;  /* 0xffffe77008007950 */ /* 0x000fea0003c3ffff */
.L_x_588:
        /* <DEDUP_REMOVED lines=15> */
.L_x_2769:


//--------------------- .text._ZN10layer_norm31ln_parallel_residual_bwd_kernelINS_13Kernel_traitsI6__halfS2_S2_S2_fjLj2560ELj1ELj1ELj4ELj8ENS_18Kernel_traits_baseILj2560ES2_S2_S2_S2_fjLj128EEEEELb1ELb1ELb1EEEvNS_9BwdParamsE --------------------------
	.section	.text._ZN10layer_norm31ln_parallel_residual_bwd_kernelINS_13Kernel_traitsI6__halfS2_S2_S2_fjLj2560ELj1ELj1ELj4ELj8ENS_18Kernel_traits_baseILj2560ES2_S2_S2_S2_fjLj128EEEEELb1ELb1ELb1EEEvNS_9BwdParamsE,"ax",@progbits
	.sectioninfo	@"SHI_REGISTERS=161"
	.align	128
        .global         _ZN10layer_norm31ln_parallel_residual_bwd_kernelINS_13Kernel_traitsI6__halfS2_S2_S2_fjLj2560ELj1ELj1ELj4ELj8ENS_18Kernel_traits_baseILj2560ES2_S2_S2_S2_fjLj128EEEEELb1ELb1ELb1EEEvNS_9BwdParamsE
        .type           _ZN10layer_norm31ln_parallel_residual_bwd_kernelINS_13Kernel_traitsI6__halfS2_S2_S2_fjLj2560ELj1ELj1ELj4ELj8ENS_18Kernel_traits_baseILj2560ES2_S2_S2_S2_fjLj128EEEEELb1ELb1ELb1EEEvNS_9BwdParamsE,@function
        .size           _ZN10layer_norm31ln_parallel_residual_bwd_kernelINS_13Kernel_traitsI6__halfS2_S2_S2_fjLj2560ELj1ELj1ELj4ELj8ENS_18Kernel_traits_baseILj2560ES2_S2_S2_S2_fjLj128EEEEELb1ELb1ELb1EEEvNS_9BwdParamsE,(.L_x_2770 - _ZN10layer_norm31ln_parallel_residual_bwd_kernelINS_13Kernel_traitsI6__halfS2_S2_S2_fjLj2560ELj1ELj1ELj4ELj8ENS_18Kernel_traits_baseILj2560ES2_S2_S2_S2_fjLj128EEEEELb1ELb1ELb1EEEvNS_9BwdParamsE)
        .other          _ZN10layer_norm31ln_parallel_residual_bwd_kernelINS_13Kernel_traitsI6__halfS2_S2_S2_fjLj2560ELj1ELj1ELj4ELj8ENS_18Kernel_traits_baseILj2560ES2_S2_S2_S2_fjLj128EEEEELb1ELb1ELb1EEEvNS_9BwdParamsE,@"STO_CUDA_ENTRY STV_DEFAULT"
_ZN10layer_norm31ln_parallel_residual_bwd_kernelINS_13Kernel_traitsI6__halfS2_S2_S2_fjLj2560ELj1ELj1ELj4ELj8ENS_18Kernel_traits_baseILj2560ES2_S2_S2_S2_fjLj128EEEEELb1ELb1ELb1EEEvNS_9BwdParamsE:
.text._ZN10layer_norm31ln_parallel_residual_bwd_kernelINS_13Kernel_traitsI6__halfS2_S2_S2_fjLj2560ELj1ELj1ELj4ELj8ENS_18Kernel_traits_baseILj2560ES2_S2_S2_S2_fjLj128EEEEELb1ELb1ELb1EEEvNS_9BwdParamsE:
        /* <DEDUP_REMOVED lines=28> */
.L_x_589:
        /* <DEDUP_REMOVED lines=61> */
.L_x_604:
        /* <DEDUP_REMOVED lines=8> */
[----:B------:R-:W-:Y:S01]  /*0610*/  IADD3 R138, R97, 0x180, RZ ;  /* 0x00000180618a7810 */ /* 0x000fe20007ffe0ff */
[----:B------:R-:W-:Y:S01]  /*0620*/  IMAD.SHL.U32 R71, R130, 0x8, RZ ;  /* 0x0000000882477824 */ /* 0x000fe200078e00ff */
[----:B------:R-:W-:Y:S01]  /*0630*/  SHF.R.U32.HI R104, RZ, 0x1d, R130 ;  /* 0x0000001dff687819 */ /* 0x000fe20000011682 */
[----:B------:R-:W-:Y:S01]  /*0640*/  IMAD.SHL.U32 R105, R131, 0x8, RZ ;  /* 0x0000000883697824 */ /* 0x000fe200078e00ff */
[----:B------:R-:W-:Y:S01]  /*0650*/  IADD3 R137, R97, 0x200, RZ ;  /* 0x0000020061897810 */ /* 0x000fe20007ffe0ff */
[----:B------:R-:W-:Y:S01]  /*0660*/  IMAD.SHL.U32 R107, R138, 0x8, RZ ;  /* 0x000000088a6b7824 */ /* 0x000fe200078e00ff */
[----:B------:R-:W-:-:S02]  /*0670*/  IADD3 R46, P0, R71, c[0x0][0x188], RZ ;  /* 0x00006200472e7a10 */ /* 0x000fc40007f1e0ff */
[----:B------:R-:W-:Y:S01]  /*0680*/  SHF.R.U32.HI R106, RZ, 0x1d, R131 ;  /* 0x0000001dff6a7819 */ /* 0x000fe20000011683 */
[----:B------:R-:W-:Y:S01]  /*0690*/  IMAD.SHL.U32 R109, R137, 0x8, RZ ;  /* 0x00000008896d7824 */ /* 0x000fe200078e00ff */
[----:B------:R-:W-:Y:S02]  /*06a0*/  IADD3 R42, P1, R105, c[0x0][0x188], RZ ;  /* 0x00006200692a7a10 */ /* 0x000fe40007f3e0ff */
[----:B------:R-:W-:Y:S02]  /*06b0*/  SHF.R.U32.HI R108, RZ, 0x1d, R138 ;  /* 0x0000001dff6c7819 */ /* 0x000fe4000001168a */
[----:B------:R-:W-:Y:S02]  /*06c0*/  IADD3.X R47, R104, c[0x0][0x18c], RZ, P0, !PT ;  /* 0x00006300682f7a10 */ /* 0x000fe400007fe4ff */
[----:B------:R-:W-:Y:S02]  /*06d0*/  IADD3 R40, P2, R107, c[0x0][0x188], RZ ;  /* 0x000062006b287a10 */ /* 0x000fe40007f5e0ff */
[----:B------:R-:W-:-:S02]  /*06e0*/  SHF.R.U32.HI R125, RZ, 0x1d, R97 ;  /* 0x0000001dff7d7819 */ /* 0x000fc40000011661 */
[----:B------:R-:W-:Y:S01]  /*06f0*/  IADD3 R90, P0, R124, c[0x0][0x188], RZ ;  /* 0x000062007c5a7a10 */ /* 0x000fe20007f1e0ff */
[----:B------:R-:W2:Y:S01]  /*0700*/  LDG.E.64 R46, [R46.64] ;  /* 0x000000042e2e7981 */ /* 0x000ea2000c1e1b00 */
[----:B------:R-:W-:Y:S02]  /*0710*/  IADD3.X R43, R106, c[0x0][0x18c], RZ, P1, !PT ;  /* 0x000063006a2b7a10 */ /* 0x000fe40000ffe4ff */
[----:B------:R-:W-:Y:S02]  /*0720*/  IADD3.X R41, R108, c[0x0][0x18c], RZ, P2, !PT ;  /* 0x000063006c297a10 */ /* 0x000fe400017fe4ff */
[----:B------:R-:W-:Y:S02]  /*0730*/  IADD3.X R91, R125, c[0x0][0x18c], RZ, P0, !PT ;  /* 0x000063007d5b7a10 */ /* 0x000fe400007fe4ff */
[----:B------:R-:W-:Y:S01]  /*0740*/  MOV R134, 0x4 ;  /* 0x0000000400867802 */ /* 0x000fe20000000f00 */
[----:B------:R-:W3:Y:S01]  /*0750*/  LDG.E.64 R42, [R42.64] ;  /* 0x000000042a2a7981 */ /* 0x000ee2000c1e1b00 */
[----:B------:R-:W-:-:S02]  /*0760*/  SHF.R.U32.HI R110, RZ, 0x1d, R137 ;  /* 0x0000001dff6e7819 */ /* 0x000fc40000011689 */
[----:B------:R-:W-:Y:S01]  /*0770*/  IADD3 R44, P0, R109, c[0x0][0x188], RZ ;  /* 0x000062006d2c7a10 */ /* 0x000fe20007f1e0ff */
[----:B------:R-:W4:Y:S01]  /*0780*/  LDG.E.64 R40, [R40.64] ;  /* 0x0000000428287981 */ /* 0x000f22000c1e1b00 */
[----:B------:R-:W-:Y:S02]  /*0790*/  IMAD.WIDE R94, R49, R134, c[0x0][0x1a0] ;  /* 0x00006800315e7625 */ /* 0x000fe400078e0286 */
[----:B------:R-:W-:Y:S01]  /*07a0*/  IADD3.X R45, R110, c[0x0][0x18c], RZ, P0, !PT ;  /* 0x000063006e2d7a10 */ /* 0x000fe200007fe4ff */
[----:B------:R-:W4:Y:S01]  /*07b0*/  LDG.E.64 R90, [R90.64] ;  /* 0x000000045a5a7981 */ /* 0x000f22000c1e1b00 */
[----:B------:R-:W-:-:S03]  /*07c0*/  IMAD.MOV.U32 R82, RZ, RZ, 0x8 ;  /* 0x00000008ff527424 */ /* 0x000fc600078e00ff */
[----:B------:R0:W4:Y:S04]  /*07d0*/  LDG.E R136, [R94.64] ;  /* 0x000000045e887981 */ /* 0x000128000c1e1900 */
[----:B------:R-:W4:Y:S01]  /*07e0*/  LDG.E.64 R44, [R44.64] ;  /* 0x000000042c2c7981 */ /* 0x000f22000c1e1b00 */
[----:B------:R-:W-:-:S04]  /*07f0*/  IMAD.WIDE.U32 R92, R97, R82, c[0x0][0x208] ;  /* 0x00008200615c7625 */ /* 0x000fc800078e0052 */
[-C--:B------:R-:W-:Y:S02]  /*0800*/  IMAD.WIDE.U32 R88, R130, R82.reuse, c[0x0][0x208] ;  /* 0x0000820082587625 */ /* 0x080fe400078e0052 */
[----:B------:R-:W4:Y:S02]  /*0810*/  LDG.E.64 R92, [R92.64] ;  /* 0x000000045c5c7981 */ /* 0x000f24000c1e1b00 */
[-C--:B------:R-:W-:Y:S02]  /*0820*/  IMAD.WIDE.U32 R86, R131, R82.reuse, c[0x0][0x208] ;  /* 0x0000820083567625 */ /* 0x080fe400078e0052 */
[----:B------:R-:W4:Y:S02]  /*0830*/  LDG.E.64 R88, [R88.64] ;  /* 0x0000000458587981 */ /* 0x000f24000c1e1b00 */
[-C--:B------:R-:W-:Y:S02]  /*0840*/  IMAD.WIDE.U32 R84, R138, R82.reuse, c[0x0][0x208] ;  /* 0x000082008a547625 */ /* 0x080fe400078e0052 */
[----:B------:R-:W4:Y:S02]  /*0850*/  LDG.E.64 R86, [R86.64] ;  /* 0x0000000456567981 */ /* 0x000f24000c1e1b00 */
[----:B------:R-:W-:-:S02]  /*0860*/  IMAD.WIDE.U32 R82, R137, R82, c[0x0][0x208] ;  /* 0x0000820089527625 */ /* 0x000fc400078e0052 */
[----:B------:R-:W4:Y:S02]  /*0870*/  LDG.E.64 R84, [R84.64] ;  /* 0x0000000454547981 */ /* 0x000f24000c1e1b00 */
[----:B------:R-:W-:Y:S02]  /*0880*/  IMAD.WIDE R134, R49, R134, c[0x0][0x1a8] ;  /* 0x00006a0031867625 */ /* 0x000fe400078e0286 */
[----:B------:R-:W4:Y:S04]  /*0890*/  LDG.E.64 R82, [R82.64] ;  /* 0x0000000452527981 */ /* 0x000f28000c1e1b00 */
[----:B------:R1:W4:Y:S01]  /*08a0*/  LDG.E R134, [R134.64] ;  /* 0x0000000486867981 */ /* 0x000322000c1e1900 */
        /* <DEDUP_REMOVED lines=20> */
[----:B------:R-:W-:Y:S01]  /*09f0*/  @P1 LEA.HI.X R101, R130, c[0x0][0x21c], RZ, 0x3, P3 ;  /* 0x0000870082651a11 */ /* 0x000fe200018f1cff */
[----:B------:R1:W5:Y:S01]  /*0a00*/  @P1 LDG.E.64 R74, [R98.64] ;  /* 0x00000004624a1981 */ /* 0x000362000c1e1b00 */
[----:B0-----:R-:W-:Y:S02]  /*0a10*/  @P1 LEA R94, P4, R137, c[0x0][0x218], 0x3 ;  /* 0x00008600895e1a11 */ /* 0x001fe400078818ff */
[----:B------:R-:W-:Y:S01]  /*0a20*/  IADD3.X R103, R103, c[0x0][0x194], RZ, P0, !PT ;  /* 0x0000650067677a10 */ /* 0x000fe200007fe4ff */
[----:B------:R0:W5:Y:S01]  /*0a30*/  @P1 LDG.E.64 R78, [R100.64] ;  /* 0x00000004644e1981 */ /* 0x000162000c1e1b00 */
[----:B------:R-:W-:Y:S02]  /*0a40*/  @P1 LEA R96, P3, R138, c[0x0][0x218], 0x3 ;  /* 0x000086008a601a11 */ /* 0x000fe400078618ff */
[----:B------:R-:W-:Y:S01]  /*0a50*/  @P2 IADD3 R130, P0, R135, c[0x0][0x198], RZ ;  /* 0x0000660087822a10 */ /* 0x000fe20007f1e0ff */
[----:B------:R0:W5:Y:S01]  /*0a60*/  LDG.E R133, [R102.64] ;  /* 0x0000000466857981 */ /* 0x000162000c1e1900 */
[----:B------:R-:W-:-:S02]  /*0a70*/  @P1 LEA.HI.X R95, R137, c[0x0][0x21c], RZ, 0x3, P4 ;  /* 0x00008700895f1a11 */ /* 0x000fc400020f1cff */
[----:B------:R-:W-:Y:S02]  /*0a80*/  SHF.R.U32.HI R141, RZ, 0x1e, R131 ;  /* 0x0000001eff8d7819 */ /* 0x000fe40000011683 */
[----:B------:R-:W-:Y:S01]  /*0a90*/  @P1 LEA.HI.X R97, R138, c[0x0][0x21c], RZ, 0x3, P3 ;  /* 0x000087008a611a11 */ /* 0x000fe200018f1cff */
[----:B------:R0:W5:Y:S01]  /*0aa0*/  @P1 LDG.E.64 R80, [R94.64] ;  /* 0x000000045e501981 */ /* 0x000162000c1e1b00 */
[----:B------:R-:W-:Y:S02]  /*0ab0*/  @P2 IADD3.X R131, R139, c[0x0][0x19c], RZ, P0, !PT ;  /* 0x000067008b832a10 */ /* 0x000fe400007fe4ff */
[----:B------:R-:W-:Y:S01]  /*0ac0*/  SHF.R.U32.HI R138, RZ, 0x1e, R138 ;  /* 0x0000001eff8a7819 */ /* 0x000fe2000001168a */
[----:B------:R-:W-:Y:S01]  /*0ad0*/  ULDC.U8 UR6, c[0x0][0x1f0] ;  /* 0x00007c0000067ab9 */ /* 0x000fe20000000000 */
[----:B-1----:R-:W-:Y:S01]  /*0ae0*/  @P2 IADD3 R126, P0, R142, c[0x0][0x198], RZ ;  /* 0x000066008e7e2a10 */ /* 0x002fe20007f1e0ff */
[----:B------:R2:W5:Y:S01]  /*0af0*/  @P2 LDG.E R112, [R130.64] ;  /* 0x0000000482702981 */ /* 0x000562000c1e1900 */
[----:B------:R-:W-:-:S02]  /*0b00*/  @P2 IADD3 R128, P3, R140, c[0x0][0x198], RZ ;  /* 0x000066008c802a10 */ /* 0x000fc40007f7e0ff */
[----:B------:R-:W-:Y:S01]  /*0b10*/  @P2 IADD3.X R127, R138, c[0x0][0x19c], RZ, P0, !PT ;  /* 0x000067008a7f2a10 */ /* 0x000fe200007fe4ff */
[----:B------:R1:W5:Y:S01]  /*0b20*/  @P1 LDG.E.64 R72, [R96.64] ;  /* 0x0000000460481981 */ /* 0x000362000c1e1b00 */
[----:B0-----:R-:W-:Y:S02]  /*0b30*/  SHF.L.U32 R95, R137, 0x2, RZ ;  /* 0x00000002895f7819 */ /* 0x001fe400000006ff */
[----:B------:R-:W-:Y:S01]  /*0b40*/  IADD3 R98, P0, R135, c[0x0][0x190], RZ ;  /* 0x0000640087627a10 */ /* 0x000fe20007f1e0ff */
[----:B------:R0:W5:Y:S01]  /*0b50*/  @P2 LDG.E R114, [R126.64] ;  /* 0x000000047e722981 */ /* 0x000162000c1e1900 */
[----:B------:R-:W-:Y:S02]  /*0b60*/  @P2 IADD3.X R129, R141, c[0x0][0x19c], RZ, P3, !PT ;  /* 0x000067008d812a10 */ /* 0x000fe40001ffe4ff */
[----:B------:R-:W-:Y:S02]  /*0b70*/  SHF.R.U32.HI R137, RZ, 0x1e, R137 ;  /* 0x0000001eff897819 */ /* 0x000fe40000011689 */
[----:B------:R-:W-:Y:S01]  /*0b80*/  @P2 IADD3 R100, P3, R95, c[0x0][0x198], RZ ;  /* 0x000066005f642a10 */ /* 0x000fe20007f7e0ff */
[----:B------:R4:W5:Y:S01]  /*0b90*/  @P2 LDG.E R113, [R128.64] ;  /* 0x0000000480712981 */ /* 0x000962000c1e1900 */
[----:B------:R-:W-:-:S02]  /*0ba0*/  IADD3.X R99, R139, c[0x0][0x194], RZ, P0, !PT ;  /* 0x000065008b637a10 */ /* 0x000fc400007fe4ff */
[----:B------:R-:W-:Y:S02]  /*0bb0*/  IADD3 R102, P0, R95, c[0x0][0x190], RZ ;  /* 0x000064005f667a10 */ /* 0x000fe40007f1e0ff */
[C---:B------:R-:W-:Y:S01]  /*0bc0*/  @P2 IADD3.X R101, R137.reuse, c[0x0][0x19c], RZ, P3, !PT ;  /* 0x0000670089652a10 */ /* 0x040fe20001ffe4ff */
[----:B------:R0:W5:Y:S01]  /*0bd0*/  LDG.E R98, [R98.64] ;  /* 0x0000000462627981 */ /* 0x000162000c1e1900 */
[----:B------:R-:W-:-:S03]  /*0be0*/  IADD3.X R103, R137, c[0x0][0x194], RZ, P0, !PT ;  /* 0x0000650089677a10 */ /* 0x000fc600007fe4ff */
[----:B------:R0:W5:Y:S01]  /*0bf0*/  @P2 LDG.E R115, [R100.64] ;  /* 0x0000000464732981 */ /* 0x000162000c1e1900 */
[----:B------:R-:W-:-:S03]  /*0c00*/  IADD3 R94, P4, R142, c[0x0][0x190], RZ ;  /* 0x000064008e5e7a10 */ /* 0x000fc60007f9e0ff */
[----:B------:R0:W5:Y:S01]  /*0c10*/  LDG.E R102, [R102.64] ;  /* 0x0000000466667981 */ /* 0x000162000c1e1900 */
[----:B------:R-:W-:Y:S02]  /*0c20*/  ISETP.NE.AND P0, PT, RZ, UR6, PT ;  /* 0x00000006ff007c0c */ /* 0x000fe4000bf05270 */
[----:B-1----:R-:W-:Y:S02]  /*0c30*/  IADD3 R96, P3, R140, c[0x0][0x190], RZ ;  /* 0x000064008c607a10 */ /* 0x002fe40007f7e0ff */
[----:B------:R-:W-:Y:S02]  /*0c40*/  IADD3.X R95, R138, c[0x0][0x194], RZ, P4, !PT ;  /* 0x000065008a5f7a10 */ /* 0x000fe400027fe4ff */
[----:B------:R-:W-:-:S03]  /*0c50*/  IADD3.X R97, R141, c[0x0][0x194], RZ, P3, !PT ;  /* 0x000065008d617a10 */ /* 0x000fc60001ffe4ff */
[----:B------:R1:W5:Y:S04]  /*0c60*/  LDG.E R94, [R94.64] ;  /* 0x000000045e5e7981 */ /* 0x000368000c1e1900 */
[----:B------:R0:W5:Y:S01]  /*0c70*/  LDG.E R96, [R96.64] ;  /* 0x0000000460607981 */ /* 0x000162000c1e1900 */
[----:B------:R-:W-:Y:S02]  /*0c80*/  IADD3 R49, R49, c[0x0][0x160], RZ ;  /* 0x0000580031317a10 */ /* 0x000fe40007ffe0ff */
[----:B------:R-:W-:Y:S02]  /*0c90*/  LOP3.LUT P5, RZ, R0, 0x1f, RZ, 0xc0, !PT ;  /* 0x0000001f00ff7812 */ /* 0x000fe400078ac0ff */
[----:B------:R-:W-:Y:S02]  /*0ca0*/  ISETP.GE.AND P3, PT, R49, c[0x0][0x164], PT ;  /* 0x0000590031007a0c */ /* 0x000fe40003f66270 */
[--C-:B--2---:R-:W-:Y:S01]  /*0cb0*/  SHF.R.U64 R130, R46, 0x10, R47.reuse ;  /* 0x000000102e827819 */ /* 0x104fe2000000122f */
[--C-:B0-----:R-:W-:Y:S01]  /*0cc0*/  IMAD.MOV.U32 R100, RZ, RZ, R47.reuse ;  /* 0x000000ffff647224 */ /* 0x101fe200078e002f */
[----:B------:R-:W-:Y:S01]  /*0cd0*/  SHF.R.U32.HI R127, RZ, 0x10, R47 ;  /* 0x00000010ff7f7819 */ /* 0x000fe2000001162f */
[----:B------:R-:W-:Y:S01]  /*0ce0*/  IMAD.MOV.U32 R126, RZ, RZ, R46 ;  /* 0x000000ffff7e7224 */ /* 0x000fe200078e002e */
[--C-:B---3--:R-:W-:Y:S01]  /*0cf0*/  SHF.R.U64 R47, R42, 0x10, R43.reuse ;  /* 0x000000102a2f7819 */ /* 0x108fe2000000122b */
[--C-:B------:R-:W-:Y:S01]  /*0d00*/  IMAD.MOV.U32 R101, RZ, RZ, R43.reuse ;  /* 0x000000ffff657224 */ /* 0x100fe200078e002b */
[----:B------:R-:W-:-:S02]  /*0d10*/  SHF.R.U32.HI R143, RZ, 0x10, R43 ;  /* 0x00000010ff8f7819 */ /* 0x000fc4000001162b */
[--C-:B----4-:R-:W-:Y:S02]  /*0d20*/  SHF.R.U64 R129, R40, 0x10, R41.reuse ;  /* 0x0000001028817819 */ /* 0x110fe40000001229 */
[----:B------:R-:W-:Y:S02]  /*0d30*/  MOV R43, R41 ;  /* 0x00000029002b7202 */ /* 0x000fe40000000f00 */
[----:B------:R-:W-:Y:S01]  /*0d40*/  SHF.R.U32.HI R103, RZ, 0x10, R41 ;  /* 0x00000010ff677819 */ /* 0x000fe20000011629 */
[--C-:B------:R-:W-:Y:S02]  /*0d50*/  IMAD.MOV.U32 R41, RZ, RZ, R91.reuse ;  /* 0x000000ffff297224 */ /* 0x100fe400078e005b */
[----:B------:R-:W-:Y:S01]  /*0d60*/  IMAD.MOV.U32 R46, RZ, RZ, R42 ;  /* 0x000000ffff2e7224 */ /* 0x000fe200078e002a */
[----:B------:R-:W-:Y:S01]  /*0d70*/  SHF.R.U64 R145, R90, 0x10, R91 ;  /* 0x000000105a917819 */ /* 0x000fe2000000125b */
[----:B------:R-:W-:Y:S01]  /*0d80*/  IMAD.MOV.U32 R42, RZ, RZ, R40 ;  /* 0x000000ffff2a7224 */ /* 0x000fe200078e0028 */
[----:B------:R-:W-:Y:S01]  /*0d90*/  FSEL R136, R136, RZ, !P0 ;  /* 0x000000ff88887208 */ /* 0x000fe20004000000 */
[----:B------:R-:W-:Y:S01]  /*0da0*/  IMAD.MOV.U32 R40, RZ, RZ, R90 ;  /* 0x000000ffff287224 */ /* 0x000fe200078e005a */
[----:B------:R-:W-:Y:S01]  /*0db0*/  HADD2.F32 R41, -RZ, R41.H0_H0 ;  /* 0x20000029ff297230 */ /* 0x000fe20000004100 */
[----:B------:R-:W-:Y:S01]  /*0dc0*/  IMAD.MOV.U32 R90, RZ, RZ, R44 ;  /* 0x000000ffff5a7224 */ /* 0x000fe200078e002c */
[--C-:B------:R-:W-:Y:S01]  /*0dd0*/  SHF.R.U64 R131, R44, 0x10, R45.reuse ;  /* 0x000000102c837819 */ /* 0x100fe2000000122d */
[----:B------:R-:W-:Y:S01]  /*0de0*/  IMAD.MOV.U32 R128, RZ, RZ, R45 ;  /* 0x000000ffff807224 */ /* 0x000fe200078e002d */
[----:B------:R-:W-:Y:S01]  /*0df0*/  HADD2.F32 R101, -RZ, R101.H0_H0 ;  /* 0x20000065ff657230 */ /* 0x000fe20000004100 */
[----:B------:R-:W-:Y:S01]  /*0e00*/  FADD.FTZ R137, -R136, R41 ;  /* 0x0000002988897221 */ /* 0x000fe20000010100 */
[----:B-1----:R-:W-:Y:S01]  /*0e10*/  SHF.R.U32.HI R95, RZ, 0x10, R91 ;  /* 0x00000010ff5f7819 */ /* 0x002fe2000001165b */
[----:B------:R-:W-:Y:S01]  /*0e20*/  HADD2.F32 R41, -RZ, R90.H0_H0 ;  /* 0x2000005aff297230 */ /* 0x000fe20000004100 */
[----:B------:R-:W-:Y:S01]  /*0e30*/  SHF.R.U32.HI R149, RZ, 0x10, R45 ;  /* 0x00000010ff957819 */ /* 0x000fe2000001162d */
[----:B------:R-:W-:-:S02]  /*0e40*/  HADD2.F32 R131, -RZ, R131.H0_H0 ;  /* 0x20000083ff837230 */ /* 0x000fc40000004100 */
[----:B------:R-:W-:Y:S01]  /*0e50*/  HADD2.F32 R147, -RZ, R128.H0_H0 ;  /* 0x20000080ff937230 */ /* 0x000fe20000004100 */
[C---:B------:R-:W-:Y:S01]  /*0e60*/  FADD.FTZ R135, -R136.reuse, R101 ;  /* 0x0000006588877221 */ /* 0x040fe20000010100 */
[----:B------:R-:W-:Y:S01]  /*0e70*/  HADD2.F32 R43, -RZ, R43.H0_H0 ;  /* 0x2000002bff2b7230 */ /* 0x000fe20000004100 */
[C---:B------:R-:W-:Y:S01]  /*0e80*/  FADD.FTZ R101, -R136.reuse, R41 ;  /* 0x0000002988657221 */ /* 0x040fe20000010100 */
[----:B------:R-:W-:Y:S02]  /*0e90*/  HADD2.F32 R153, -RZ, R40.H0_H0 ;  /* 0x20000028ff997230 */ /* 0x000fe40000004100 */
[----:B------:R-:W-:Y:S01]  /*0ea0*/  HADD2.F32 R139, -RZ, R100.H0_H0 ;  /* 0x20000064ff8b7230 */ /* 0x000fe20000004100 */
[----:B------:R-:W-:Y:S01]  /*0eb0*/  IMAD.MOV.U32 R100, RZ, RZ, R92 ;  /* 0x000000ffff647224 */ /* 0x000fe200078e005c */
[----:B------:R-:W-:Y:S02]  /*0ec0*/  HADD2.F32 R97, -RZ, R127.H0_H0 ;  /* 0x2000007fff617230 */ /* 0x000fe40000004100 */
[----:B------:R-:W-:Y:S01]  /*0ed0*/  HADD2.F32 R103, -RZ, R103.H0_H0 ;  /* 0x20000067ff677230 */ /* 0x000fe20000004100 */
[----:B------:R-:W-:Y:S01]  /*0ee0*/  FADD.FTZ R41, -R136, R131 ;  /* 0x0000008388297221 */ /* 0x000fe20000010100 */
        /* <DEDUP_REMOVED lines=10> */
[----:B------:R-:W-:Y:S01]  /*0f90*/  FADD.FTZ R131, -R136, R147 ;  /* 0x0000009388837221 */ /* 0x000fe20000010100 */
[----:B------:R-:W-:Y:S01]  /*0fa0*/  SHF.R.U64 R147, R92, 0x10, R93 ;  /* 0x000000105c937819 */ /* 0x000fe2000000125d */
[----:B------:R-:W-:Y:S01]  /*0fb0*/  FADD.FTZ R45, -R136, R43 ;  /* 0x0000002b882d7221 */ /* 0x000fe20000010100 */
[----:B------:R-:W-:Y:S01]  /*0fc0*/  SHF.R.U64 R42, R82, 0x10, R83 ;  /* 0x00000010522a7819 */ /* 0x000fe20000001253 */
[C---:B------:R-:W-:Y:S01]  /*0fd0*/  FADD.FTZ R153, -R136.reuse, R153 ;  /* 0x0000009988997221 */ /* 0x040fe20000010100 */
[----:B------:R-:W-:Y:S01]  /*0fe0*/  SHF.R.U32.HI R46, RZ, 0x10, R83 ;  /* 0x00000010ff2e7819 */ /* 0x000fe20000011653 */
[----:B------:R-:W-:Y:S01]  /*0ff0*/  FADD.FTZ R43, -R136, R103 ;  /* 0x00000067882b7221 */ /* 0x000fe20000010100 */
[----:B------:R-:W-:Y:S01]  /*1000*/  SHF.R.U64 R140, R88, 0x10, R89 ;  /* 0x00000010588c7819 */ /* 0x000fe20000001259 */
[----:B------:R-:W-:Y:S01]  /*1010*/  IMAD.MOV.U32 R40, RZ, RZ, R83 ;  /* 0x000000ffff287224 */ /* 0x000fe200078e0053 */
[----:B------:R-:W-:Y:S01]  /*1020*/  HADD2.F32 R83, -RZ, R100.H0_H0 ;  /* 0x20000064ff537230 */ /* 0x000fe20000004100 */
        /* <DEDUP_REMOVED lines=11> */
[----:B------:R-:W-:Y:S01]  /*10e0*/  FADD.FTZ R103, -R136, R149 ;  /* 0x0000009588677221 */ /* 0x000fe20000010100 */
[----:B------:R-:W-:Y:S01]  /*10f0*/  SHF.R.U64 R136, R86, 0x10, R87 ;  /* 0x0000001056887819 */ /* 0x000fe20000001257 */
[----:B------:R-:W-:Y:S01]  /*1100*/  IMAD.MOV.U32 R92, RZ, RZ, R88 ;  /* 0x000000ffff5c7224 */ /* 0x000fe200078e0058 */
[----:B------:R-:W-:Y:S01]  /*1110*/  SHF.R.U64 R90, R84, 0x10, R85 ;  /* 0x00000010545a7819 */ /* 0x000fe20000001255 */
[----:B------:R-:W-:Y:S01]  /*1120*/  IMAD.MOV.U32 R88, RZ, RZ, R86 ;  /* 0x000000ffff587224 */ /* 0x000fe200078e0056 */
[----:B------:R-:W-:Y:S01]  /*1130*/  MOV R126, R93 ;  /* 0x0000005d007e7202 */ /* 0x000fe20000000f00 */
[----:B------:R-:W-:Y:S01]  /*1140*/  IMAD.MOV.U32 R86, RZ, RZ, R84 ;  /* 0x000000ffff567224 */ /* 0x000fe200078e0054 */
[----:B------:R-:W-:Y:S01]  /*1150*/  HADD2.F32 R147, -RZ, R147.H0_H0 ;  /* 0x20000093ff937230 */ /* 0x000fe20000004100 */
[----:B------:R-:W-:-:S02]  /*1160*/  IMAD.MOV.U32 R84, RZ, RZ, R82 ;  /* 0x000000ffff547224 */ /* 0x000fc400078e0052 */
[C---:B------:R-:W-:Y:S02]  /*1170*/  FMUL.FTZ R153, R134.reuse, R153 ;  /* 0x0000009986997220 */ /* 0x040fe40000410000 */
[----:B------:R-:W-:Y:S01]  /*1180*/  FMUL.FTZ R150, R134, R145 ;  /* 0x0000009186967220 */ /* 0x000fe20000410000 */
[----:B------:R-:W-:Y:S01]  /*1190*/  SHF.R.U32.HI R151, RZ, 0x10, R93 ;  /* 0x00000010ff977819 */ /* 0x000fe2000001165d */
[-C--:B------:R-:W-:Y:S01]  /*11a0*/  FMUL.FTZ R152, R50, R83.reuse ;  /* 0x0000005332987220 */ /* 0x080fe20000410000 */
[----:B------:R-:W-:Y:S01]  /*11b0*/  HADD2.F32 R126, -RZ, R126.H0_H0 ;  /* 0x2000007eff7e7230 */ /* 0x000fe20000004100 */
[----:B------:R-:W-:Y:S02]  /*11c0*/  FADD.FTZ R48, R83, R48 ;  /* 0x0000003053307221 */ /* 0x000fe40000010000 */
[----:B------:R-:W-:Y:S01]  /*11d0*/  FFMA.FTZ R60, R153, R83, R60 ;  /* 0x00000053993c7223 */ /* 0x000fe2000001003c */
[----:B------:R-:W-:Y:S01]  /*11e0*/  HADD2.F32 R83, -RZ, R84.H0_H0 ;  /* 0x20000054ff537230 */ /* 0x000fe20000004100 */
[----:B------:R-:W-:Y:S01]  /*11f0*/  FMUL.FTZ R148, R134, R95 ;  /* 0x0000005f86947220 */ /* 0x000fe20000410000 */
[----:B------:R-:W-:Y:S01]  /*1200*/  HADD2.F32 R95, -RZ, R40.H0_H0 ;  /* 0x20000028ff5f7230 */ /* 0x000fe20000004100 */
[----:B------:R-:W-:Y:S01]  /*1210*/  FADD.FTZ R38, R147, R38 ;  /* 0x0000002693267221 */ /* 0x000fe20000010000 */
[----:B------:R-:W-:Y:S01]  /*1220*/  HADD2.F32 R40, -RZ, R46.H0_H0 ;  /* 0x2000002eff287230 */ /* 0x000fe20000004100 */
[----:B------:R-:W-:-:S02]  /*1230*/  FFMA.FTZ R39, R150, R147, R39 ;  /* 0x0000009396277223 */ /* 0x000fc40000010027 */
[----:B------:R-:W-:Y:S02]  /*1240*/  FMUL.FTZ R147, R61, R147 ;  /* 0x000000933d937220 */ /* 0x000fe40000410000 */
[----:B------:R-:W-:Y:S01]  /*1250*/  FADD.FTZ R84, RZ, R152 ;  /* 0x00000098ff547221 */ /* 0x000fe20000010000 */
[----:B------:R-:W-:Y:S01]  /*1260*/  HADD2.F32 R151, -RZ, R151.H0_H0 ;  /* 0x20000097ff977230 */ /* 0x000fe20000004100 */
[----:B------:R-:W-:Y:S02]  /*1270*/  FFMA.FTZ R46, R153, R152, RZ ;  /* 0x00000098992e7223 */ /* 0x000fe400000100ff */
[----:B------:R-:W-:Y:S01]  /*1280*/  IMAD.MOV.U32 R44, RZ, RZ, R87 ;  /* 0x000000ffff2c7224 */ /* 0x000fe200078e0057 */
[--C-:B------:R-:W-:Y:S01]  /*1290*/  SHF.R.U32.HI R138, RZ, 0x10, R89.reuse ;  /* 0x00000010ff8a7819 */ /* 0x100fe20000011659 */
[----:B------:R-:W-:Y:S02]  /*12a0*/  FMUL.FTZ R149, R51, R126 ;  /* 0x0000007e33957220 */ /* 0x000fe40000410000 */
[----:B------:R-:W-:Y:S01]  /*12b0*/  FADD.FTZ R84, R147, R84 ;  /* 0x0000005493547221 */ /* 0x000fe20000010000 */
[----:B------:R-:W-:Y:S01]  /*12c0*/  MOV R93, R85 ;  /* 0x00000055005d7202 */ /* 0x000fe20000000f00 */
[----:B------:R-:W-:Y:S01]  /*12d0*/  IMAD.MOV.U32 R128, RZ, RZ, R89 ;  /* 0x000000ffff807224 */ /* 0x000fe200078e0059 */
[----:B------:R-:W-:Y:S01]  /*12e0*/  SHF.R.U32.HI R89, RZ, 0x10, R85 ;  /* 0x00000010ff597819 */ /* 0x000fe20000011655 */
[----:B------:R-:W-:-:S02]  /*12f0*/  FMUL.FTZ R142, R134, R137 ;  /* 0x00000089868e7220 */ /* 0x000fc40000410000 */
[----:B------:R-:W-:Y:S01]  /*1300*/  FFMA.FTZ R46, R150, R147, R46 ;  /* 0x00000093962e7223 */ /* 0x000fe2000001002e */
[----:B------:R-:W-:Y:S01]  /*1310*/  HADD2.F32 R85, -RZ, R92.H0_H0 ;  /* 0x2000005cff557230 */ /* 0x000fe20000004100 */
[----:B------:R-:W-:Y:S01]  /*1320*/  FADD.FTZ R34, R151, R34 ;  /* 0x0000002297227221 */ /* 0x000fe20000010000 */
[----:B------:R-:W-:Y:S01]  /*1330*/  HADD2.F32 R44, -RZ, R44.H0_H0 ;  /* 0x2000002cff2c7230 */ /* 0x000fe20000004100 */
[-C--:B------:R-:W-:Y:S02]  /*1340*/  FFMA.FTZ R35, R148, R151.reuse, R35 ;  /* 0x0000009794237223 */ /* 0x080fe40000010023 */
[----:B------:R-:W-:Y:S02]  /*1350*/  FMUL.FTZ R151, R62, R151 ;  /* 0x000000973e977220 */ /* 0x000fe40000410000 */
[----:B------:R-:W-:Y:S02]  /*1360*/  FMUL.FTZ R135, R134, R135 ;  /* 0x0000008786877220 */ /* 0x000fe40000410000 */
[----:B------:R-:W-:Y:S01]  /*1370*/  FADD.FTZ R84, R149, R84 ;  /* 0x0000005495547221 */ /* 0x000fe20000010000 */
[----:B------:R-:W-:Y:S01]  /*1380*/  SHF.R.U32.HI R130, RZ, 0x10, R87 ;  /* 0x00000010ff827819 */ /* 0x000fe20000011657 */
[----:B------:R-:W-:Y:S01]  /*1390*/  FFMA.FTZ R46, R142, R149, R46 ;  /* 0x000000958e2e7223 */ /* 0x000fe2000001002e */
[----:B------:R-:W-:Y:S01]  /*13a0*/  HADD2.F32 R82, -RZ, R140.H0_H0 ;  /* 0x2000008cff527230 */ /* 0x000fe20000004100 */
[C---:B------:R-:W-:Y:S01]  /*13b0*/  FMUL.FTZ R140, R134.reuse, R99 ;  /* 0x00000063868c7220 */ /* 0x040fe20000410000 */
[----:B------:R-:W-:Y:S01]  /*13c0*/  HADD2.F32 R145, -RZ, R86.H0_H0 ;  /* 0x20000056ff917230 */ /* 0x000fe20000004100 */
[----:B------:R-:W-:Y:S01]  /*13d0*/  FMUL.FTZ R86, R134, R47 ;  /* 0x0000002f86567220 */ /* 0x000fe20000410000 */
[----:B------:R-:W-:Y:S01]  /*13e0*/  HADD2.F32 R87, -RZ, R138.H0_H0 ;  /* 0x2000008aff577230 */ /* 0x000fe20000004100 */
[----:B------:R-:W-:-:S02]  /*13f0*/  FMUL.FTZ R138, R52, R85 ;  /* 0x00000055348a7220 */ /* 0x000fc40000410000 */
[----:B------:R-:W-:Y:S02]  /*1400*/  FADD.FTZ R10, R44, R10 ;  /* 0x0000000a2c0a7221 */ /* 0x000fe40000010000 */
[-C--:B------:R-:W-:Y:S02]  /*1410*/  FFMA.FTZ R26, R135, R44.reuse, R26 ;  /* 0x0000002c871a7223 */ /* 0x080fe4000001001a */
[----:B------:R-:W-:Y:S02]  /*1420*/  FMUL.FTZ R99, R55, R44 ;  /* 0x0000002c37637220 */ /* 0x000fe40000410000 */
[----:B------:R-:W-:Y:S01]  /*1430*/  FADD.FTZ R47, R151, R84 ;  /* 0x00000054972f7221 */ /* 0x000fe20000010000 */
[----:B------:R-:W-:Y:S01]  /*1440*/  HADD2.F32 R128, -RZ, R128.H0_H0 ;  /* 0x20000080ff807230 */ /* 0x000fe20000004100 */
[----:B------:R-:W-:Y:S02]  /*1450*/  FMUL.FTZ R141, R134, R141 ;  /* 0x0000008d868d7220 */ /* 0x000fe40000410000 */
[----:B------:R-:W-:-:S02]  /*1460*/  FFMA.FTZ R44, R148, R151, R46 ;  /* 0x00000097942c7223 */ /* 0x000fc4000001002e */
[----:B------:R-:W-:Y:S01]  /*1470*/  FMUL.FTZ R139, R134, R139 ;  /* 0x0000008b868b7220 */ /* 0x000fe20000410000 */
[----:B------:R-:W-:Y:S01]  /*1480*/  HADD2.F32 R155, -RZ, R88.H0_H0 ;  /* 0x20000058ff9b7230 */ /* 0x000fe20000004100 */
[----:B------:R-:W-:Y:S02]  /*1490*/  FMUL.FTZ R137, R63, R82 ;  /* 0x000000523f897220 */ /* 0x000fe40000410000 */
[----:B------:R-:W-:Y:S01]  /*14a0*/  FADD.FTZ R46, R138, R47 ;  /* 0x0000002f8a2e7221 */ /* 0x000fe20000010000 */
[----:B------:R-:W-:Y:S01]  /*14b0*/  HADD2.F32 R88, -RZ, R136.H0_H0 ;  /* 0x20000088ff587230 */ /* 0x000fe20000004100 */
[----:B------:R-:W-:Y:S02]  /*14c0*/  FFMA.FTZ R44, R141, R138, R44 ;  /* 0x0000008a8d2c7223 */ /* 0x000fe4000001002c */
[----:B------:R-:W-:Y:S02]  /*14d0*/  FADD.FTZ R14, R128, R14 ;  /* 0x0000000e800e7221 */ /* 0x000fe40000010000 */
[----:B------:R-:W-:-:S02]  /*14e0*/  FMUL.FTZ R136, R134, R97 ;  /* 0x0000006186887220 */ /* 0x000fc40000410000 */
        /* <DEDUP_REMOVED lines=12> */
[----:B------:R-:W-:Y:S02]  /*15b0*/  FADD.FTZ R46, R87, R46 ;  /* 0x0000002e572e7221 */ /* 0x000fe40000010000 */
[----:B------:R-:W-:Y:S02]  /*15c0*/  FMUL.FTZ R126, R134, R91 ;  /* 0x0000005b867e7220 */ /* 0x000fe40000410000 */
[----:B------:R-:W-:Y:S02]  /*15d0*/  FFMA.FTZ R44, R136, R87, R44 ;  /* 0x00000057882c7223 */ /* 0x000fe4000001002c */
[----:B------:R-:W-:Y:S02]  /*15e0*/  FADD.FTZ R16, R85, R16 ;  /* 0x0000001055107221 */ /* 0x000fe40000010000 */
[----:B------:R-:W-:Y:S02]  /*15f0*/  FFMA.FTZ R32, R141, R85, R32 ;  /* 0x000000558d207223 */ /* 0x000fe40000010020 */
[----:B------:R-:W-:-:S02]  /*1600*/  FMUL.FTZ R85, R65, R88 ;  /* 0x0000005841557220 */ /* 0x000fc40000410000 */
[----:B------:R-:W-:Y:S01]  /*1610*/  FADD.FTZ R46, R97, R46 ;  /* 0x0000002e612e7221 */ /* 0x000fe20000010000 */
[----:B------:R-:W-:Y:S01]  /*1620*/  HADD2.F32 R100, -RZ, R130.H0_H0 ;  /* 0x20000082ff647230 */ /* 0x000fe20000004100 */
[----:B------:R-:W-:Y:S02]  /*1630*/  FFMA.FTZ R44, R126, R97, R44 ;  /* 0x000000617e2c7223 */ /* 0x000fe4000001002c */
[----:B------:R-:W-:Y:S02]  /*1640*/  FMUL.FTZ R143, R134, R143 ;  /* 0x0000008f868f7220 */ /* 0x000fe40000410000 */
[----:B------:R-:W-:Y:S02]  /*1650*/  FADD.FTZ R46, R85, R46 ;  /* 0x0000002e552e7221 */ /* 0x000fe40000010000 */
[----:B------:R-:W-:Y:S02]  /*1660*/  FFMA.FTZ R44, R86, R85, R44 ;  /* 0x00000055562c7223 */ /* 0x000fe4000001002c */
[----:B------:R-:W-:-:S02]  /*1670*/  FADD.FTZ R11, R100, R11 ;  /* 0x0000000b640b7221 */ /* 0x000fc40000010000 */
[-C--:B------:R-:W-:Y:S02]  /*1680*/  FFMA.FTZ R27, R143, R100.reuse, R27 ;  /* 0x000000648f1b7223 */ /* 0x080fe4000001001b */
[----:B------:R-:W-:Y:S02]  /*1690*/  FMUL.FTZ R144, R134, R43 ;  /* 0x0000002b86907220 */ /* 0x000fe40000410000 */
[----:B------:R-:W-:Y:S02]  /*16a0*/  FMUL.FTZ R100, R66, R100 ;  /* 0x0000006442647220 */ /* 0x000fe40000410000 */
[----:B------:R-:W-:Y:S01]  /*16b0*/  FADD.FTZ R43, R99, R46 ;  /* 0x0000002e632b7221 */ /* 0x000fe20000010000 */
[----:B------:R-:W-:Y:S01]  /*16c0*/  HADD2.F32 R90, -RZ, R90.H0_H0 ;  /* 0x2000005aff5a7230 */ /* 0x000fe20000004100 */
[----:B------:R-:W-:Y:S02]  /*16d0*/  FFMA.FTZ R44, R135, R99, R44 ;  /* 0x00000063872c7223 */ /* 0x000fe4000001002c */
[----:B------:R-:W-:-:S02]  /*16e0*/  FMUL.FTZ R129, R134, R129 ;  /* 0x0000008186817220 */ /* 0x000fc40000410000 */
[----:B------:R-:W-:Y:S02]  /*16f0*/  FMUL.FTZ R92, R56, R145 ;  /* 0x00000091385c7220 */ /* 0x000fe40000410000 */
[----:B------:R-:W-:Y:S02]  /*1700*/  FADD.FTZ R43, R100, R43 ;  /* 0x0000002b642b7221 */ /* 0x000fe40000010000 */
[----:B------:R-:W-:Y:S02]  /*1710*/  FMUL.FTZ R127, R134, R127 ;  /* 0x0000007f867f7220 */ /* 0x000fe40000410000 */
[----:B------:R-:W-:Y:S01]  /*1720*/  FFMA.FTZ R44, R143, R100, R44 ;  /* 0x000000648f2c7223 */ /* 0x000fe2000001002c */
[----:B------:R-:W-:Y:S01]  /*1730*/  HADD2.F32 R93, -RZ, R93.H0_H0 ;  /* 0x2000005dff5d7230 */ /* 0x000fe20000004100 */
[----:B------:R-:W-:Y:S02]  /*1740*/  FADD.FTZ R9, R90, R9 ;  /* 0x000000095a097221 */ /* 0x000fe40000010000 */
[----:B------:R-:W-:-:S02]  /*1750*/  FFMA.FTZ R25, R129, R90, R25 ;  /* 0x0000005a81197223 */ /* 0x000fc40000010019 */
[----:B------:R-:W-:Y:S02]  /*1760*/  FMUL.FTZ R130, R134, R45 ;  /* 0x0000002d86827220 */ /* 0x000fe40000410000 */
[----:B------:R-:W-:Y:S02]  /*1770*/  FMUL.FTZ R90, R67, R90 ;  /* 0x0000005a435a7220 */ /* 0x000fe40000410000 */
[----:B------:R-:W-:Y:S01]  /*1780*/  FADD.FTZ R45, R92, R43 ;  /* 0x0000002b5c2d7221 */ /* 0x000fe20000010000 */
[----:B------:R-:W-:Y:S01]  /*1790*/  HADD2.F32 R89, -RZ, R89.H0_H0 ;  /* 0x20000059ff597230 */ /* 0x000fe20000004100 */
[----:B------:R-:W-:Y:S02]  /*17a0*/  FFMA.FTZ R43, R127, R92, R44 ;  /* 0x0000005c7f2b7223 */ /* 0x000fe4000001002c */
[----:B------:R-:W-:Y:S02]  /*17b0*/  FMUL.FTZ R91, R57, R93 ;  /* 0x0000005d395b7220 */ /* 0x000fe40000410000 */
[----:B------:R-:W-:-:S02]  /*17c0*/  FADD.FTZ R44, R90, R45 ;  /* 0x0000002d5a2c7221 */ /* 0x000fc40000010000 */
[----:B------:R-:W-:Y:S02]  /*17d0*/  FFMA.FTZ R43, R129, R90, R43 ;  /* 0x0000005a812b7223 */ /* 0x000fe4000001002b */
[----:B------:R-:W-:Y:S02]  /*17e0*/  FADD.FTZ R7, R89, R7 ;  /* 0x0000000759077221 */ /* 0x000fe40000010000 */
[-C--:B------:R-:W-:Y:S02]  /*17f0*/  FFMA.FTZ R23, R144, R89.reuse, R23 ;  /* 0x0000005990177223 */ /* 0x080fe40000010017 */
[----:B------:R-:W-:Y:S02]  /*1800*/  FMUL.FTZ R89, R68, R89 ;  /* 0x0000005944597220 */ /* 0x000fe40000410000 */
[----:B------:R-:W-:Y:S01]  /*1810*/  FADD.FTZ R44, R91, R44 ;  /* 0x0000002c5b2c7221 */ /* 0x000fe20000010000 */
[----:B------:R-:W-:Y:S01]  /*1820*/  HADD2.F32 R42, -RZ, R42.H0_H0 ;  /* 0x2000002aff2a7230 */ /* 0x000fe20000004100 */
[----:B------:R-:W-:-:S02]  /*1830*/  FFMA.FTZ R43, R130, R91, R43 ;  /* 0x0000005b822b7223 */ /* 0x000fc4000001002b */
[----:B------:R-:W-:Y:S02]  /*1840*/  FMUL.FTZ R146, R134, R41 ;  /* 0x0000002986927220 */ /* 0x000fe40000410000 */
[----:B------:R-:W-:Y:S02]  /*1850*/  FMUL.FTZ R84, R58, R83 ;  /* 0x000000533a547220 */ /* 0x000fe40000410000 */
[----:B------:R-:W-:Y:S02]  /*1860*/  FADD.FTZ R41, R89, R44 ;  /* 0x0000002c59297221 */ /* 0x000fe40000010000 */
[----:B------:R-:W-:Y:S02]  /*1870*/  FMUL.FTZ R101, R134, R101 ;  /* 0x0000006586657220 */ /* 0x000fe40000410000 */
[----:B------:R-:W-:Y:S02]  /*1880*/  FFMA.FTZ R43, R144, R89, R43 ;  /* 0x00000059902b7223 */ /* 0x000fe4000001002b */
[----:B------:R-:W-:-:S02]  /*1890*/  FADD.FTZ R6, R93, R6 ;  /* 0x000000065d067221 */ /* 0x000fc40000010000 */
[----:B------:R-:W-:Y:S02]  /*18a0*/  FFMA.FTZ R22, R130, R93, R22 ;  /* 0x0000005d82167223 */ /* 0x000fe40000010016 */
[----:B------:R-:W-:Y:S02]  /*18b0*/  FADD.FTZ R5, R42, R5 ;  /* 0x000000052a057221 */ /* 0x000fe40000010000 */
[-C--:B------:R-:W-:Y:S02]  /*18c0*/  FFMA.FTZ R21, R146, R42.reuse, R21 ;  /* 0x0000002a92157223 */ /* 0x080fe40000010015 */
[----:B------:R-:W-:Y:S02]  /*18d0*/  FMUL.FTZ R93, R69, R42 ;  /* 0x0000002a455d7220 */ /* 0x000fe40000410000 */
[----:B------:R-:W-:Y:S02]  /*18e0*/  FMUL.FTZ R131, R134, R131 ;  /* 0x0000008386837220 */ /* 0x000fe40000410000 */
[----:B------:R-:W-:-:S02]  /*18f0*/  FADD.FTZ R42, R84, R41 ;  /* 0x00000029542a7221 */ /* 0x000fc40000010000 */
[----:B------:R-:W-:Y:S02]  /*1900*/  FFMA.FTZ R41, R101, R84, R43 ;  /* 0x0000005465297223 */ /* 0x000fe4000001002b */
[----:B------:R-:W-:Y:S02]  /*1910*/  FADD.FTZ R2, R95, R2 ;  /* 0x000000025f027221 */ /* 0x000fe40000010000 */
[-C--:B------:R-:W-:Y:S02]  /*1920*/  FFMA.FTZ R18, R131, R95.reuse, R18 ;  /* 0x0000005f83127223 */ /* 0x080fe40000010012 */
        /* <DEDUP_REMOVED lines=20> */
[----:B------:R-:W-:Y:S01]  /*1a70*/  FFMA.FTZ R47, R103, R88, R44 ;  /* 0x00000058672f7223 */ /* 0x000fe2000001002c */
[----:B------:R-:W-:Y:S05]  /*1a80*/  BRA.DIV ~URZ, `(.L_x_591) ;  /* 0x000022227f007947 */ /* 0x000fea000b800000 */
[----:B------:R0:W1:Y:S02]  /*1a90*/  SHFL.DOWN PT, R42, R45, 0x10, 0x1f ;  /* 0x0a001f002d2a7f89 */ /* 0x00006400000e0000 */
.L_x_605:
        /* <DEDUP_REMOVED lines=18> */
.L_x_606:
        /* <DEDUP_REMOVED lines=18> */
[----:B------:R-:W-:Y:S02]  /*1ce0*/  @P2 LOP3.LUT P5, RZ, R111, 0xff, RZ, 0xc0, !PT ;  /* 0x000000ff6fff2812 */ /* 0x000fe400078ac0ff */
[----:B-1----:R-:W-:-:S03]  /*1cf0*/  @P1 SHF.R.U32.HI R82, RZ, 0x10, R77 ;  /* 0x00000010ff521819 */ /* 0x002fc6000001164d */
[----:B------:R-:W1:Y:S04]  /*1d00*/  LDS.128 R40, [R145+0x2800] ;  /* 0x0028000091287984 */ /* 0x000e680000000c00 */
[----:B0-----:R-:W0:Y:S01]  /*1d10*/  LDS.128 R44, [R145+0x2810] ;  /* 0x00281000912c7984 */ /* 0x001e220000000c00 */
[----:B-1----:R-:W-:Y:S02]  /*1d20*/  FADD.FTZ R155, RZ, R40 ;  /* 0x00000028ff9b7221 */ /* 0x002fe40000010000 */
[----:B------:R-:W-:Y:S02]  /*1d30*/  FADD.FTZ R40, RZ, R41 ;  /* 0x00000029ff287221 */ /* 0x000fe40000010000 */
[----:B------:R-:W-:Y:S01]  /*1d40*/  FADD.FTZ R155, R42, R155 ;  /* 0x0000009b2a9b7221 */ /* 0x000fe20000010000 */
[----:B------:R-:W-:Y:S01]  /*1d50*/  @P1 SHF.R.U64 R42, R76, 0x10, R77 ;  /* 0x000000104c2a1819 */ /* 0x000fe2000000124d */
[----:B------:R-:W-:-:S02]  /*1d60*/  FADD.FTZ R40, R43, R40 ;  /* 0x000000282b287221 */ /* 0x000fc40000010000 */
[----:B0-----:R-:W-:Y:S02]  /*1d70*/  FADD.FTZ R155, R155, R44 ;  /* 0x0000002c9b9b7221 */ /* 0x001fe40000010000 */
[----:B------:R-:W-:Y:S01]  /*1d80*/  FADD.FTZ R40, R40, R45 ;  /* 0x0000002d28287221 */ /* 0x000fe20000010000 */
[----:B------:R-:W-:Y:S01]  /*1d90*/  @P1 HADD2.F32 R42, -RZ, R42.H0_H0 ;  /* 0x2000002aff2a1230 */ /* 0x000fe20000004100 */
        /* <DEDUP_REMOVED lines=8> */
[----:B------:R-:W-:Y:S01]  /*1e20*/  @P1 HADD2.F32 R41, -RZ, R40.H0_H0 ;  /* 0x20000028ff291230 */ /* 0x000fe20000004100 */
[-CC-:B------:R-:W-:Y:S01]  /*1e30*/  FFMA.FTZ R153, R153, R145.reuse, R132.reuse ;  /* 0x0000009199997223 */ /* 0x180fe20000010084 */
[----:B------:R-:W-:Y:S01]  /*1e40*/  @P1 HADD2.F32 R47, -RZ, R44.H0_H0 ;  /* 0x2000002cff2f1230 */ /* 0x000fe20000004100 */
[----:B------:R-:W-:Y:S01]  /*1e50*/  FFMA.FTZ R150, R150, R145, R132 ;  /* 0x0000009196967223 */ /* 0x000fe20000010084 */
[----:B------:R-:W-:Y:S01]  /*1e60*/  @P1 SHF.R.U64 R44, R78, 0x10, R79 ;  /* 0x000000104e2c1819 */ /* 0x000fe2000000124f */
[----:B------:R-:W-:-:S02]  /*1e70*/  FADD.FTZ R153, R152, -R153 ;  /* 0x8000009998997221 */ /* 0x000fc40000010000 */
[----:B------:R-:W-:Y:S02]  /*1e80*/  FFMA.FTZ R142, R142, R145, R132 ;  /* 0x000000918e8e7223 */ /* 0x000fe40000010084 */
[----:B------:R-:W-:Y:S02]  /*1e90*/  FMUL.FTZ R40, R134, R153 ;  /* 0x0000009986287220 */ /* 0x000fe40000410000 */
[----:B------:R-:W-:Y:S02]  /*1ea0*/  FADD.FTZ R45, R147, -R150 ;  /* 0x80000096932d7221 */ /* 0x000fe40000010000 */
[----:B------:R-:W-:Y:S02]  /*1eb0*/  @P1 FADD.FTZ R40, R40, R41 ;  /* 0x0000002928281221 */ /* 0x000fe40000010000 */
[----:B------:R-:W-:Y:S02]  /*1ec0*/  FADD.FTZ R149, R149, -R142 ;  /* 0x8000008e95957221 */ /* 0x000fe40000010000 */
[----:B------:R-:W-:-:S02]  /*1ed0*/  FMUL.FTZ R41, R40, c[0x0][0x1e8] ;  /* 0x00007a0028297a20 */ /* 0x000fc40000410000 */
[-CC-:B------:R-:W-:Y:S02]  /*1ee0*/  FFMA.FTZ R148, R148, R145.reuse, R132.reuse ;  /* 0x0000009194947223 */ /* 0x180fe40000010084 */
[--C-:B------:R-:W-:Y:S01]  /*1ef0*/  FFMA.FTZ R140, R140, R145, R132.reuse ;  /* 0x000000918c8c7223 */ /* 0x100fe20000010084 */
[C---:B------:R-:W-:Y:S01]  /*1f00*/  FSEL R43, R41.reuse, RZ, P6 ;  /* 0x000000ff292b7208 */ /* 0x040fe20003000000 */
[C---:B------:R-:W-:Y:S01]  /*1f10*/  FMUL.FTZ R45, R134.reuse, R45 ;  /* 0x0000002d862d7220 */ /* 0x040fe20000410000 */
[----:B------:R-:W-:Y:S01]  /*1f20*/  @P2 FSEL R41, R41, RZ, P5 ;  /* 0x000000ff29292208 */ /* 0x000fe20002800000 */
[----:B------:R-:W-:Y:S01]  /*1f30*/  FMUL.FTZ R46, R134, R149 ;  /* 0x00000095862e7220 */ /* 0x000fe20000410000 */
[C---:B------:R-:W-:Y:S01]  /*1f40*/  LOP3.LUT P6, RZ, R133.reuse, 0xff0000, RZ, 0xc0, !PT ;  /* 0x00ff000085ff7812 */ /* 0x040fe200078cc0ff */
[----:B------:R-:W-:Y:S01]  /*1f50*/  FFMA.FTZ R86, R86, R145, R132 ;  /* 0x0000009156567223 */ /* 0x000fe20000010084 */
[----:B------:R-:W-:Y:S01]  /*1f60*/  LOP3.LUT P5, RZ, R133, 0xff000000, RZ, 0xc0, !PT ;  /* 0xff00000085ff7812 */ /* 0x000fe200078ac0ff */
[----:B------:R-:W-:Y:S01]  /*1f70*/  FADD.FTZ R151, R151, -R148 ;  /* 0x8000009497977221 */ /* 0x000fe20000010000 */
[----:B------:R-:W-:Y:S01]  /*1f80*/  F2F.F16.F32 R43, R43 ;  /* 0x0000002b002b7304 */ /* 0x000fe20000200800 */
[----:B------:R-:W-:Y:S01]  /*1f90*/  FADD.FTZ R83, R137, -R140 ;  /* 0x8000008c89537221 */ /* 0x000fe20000010000 */
[----:B------:R-:W-:Y:S01]  /*1fa0*/  @P2 F2FP.PACK_AB R41, RZ, R41 ;  /* 0x00000029ff29223e */ /* 0x000fe200000000ff */
[----:B------:R-:W-:Y:S01]  /*1fb0*/  @P1 FADD.FTZ R45, R45, R42 ;  /* 0x0000002a2d2d1221 */ /* 0x000fe20000010000 */
[----:B------:R-:W-:Y:S01]  /*1fc0*/  @P1 HADD2.F32 R42, -RZ, R82.H0_H0 ;  /* 0x20000052ff2a1230 */ /* 0x000fe20000004100 */
[----:B------:R-:W-:Y:S01]  /*1fd0*/  FFMA.FTZ R141, R141, R145, R132 ;  /* 0x000000918d8d7223 */ /* 0x000fe20000010084 */
[----:B------:R-:W-:Y:S01]  /*1fe0*/  @P1 MOV R82, R79 ;  /* 0x0000004f00521202 */ /* 0x000fe20000000f00 */
[----:B------:R-:W-:Y:S01]  /*1ff0*/  @P1 FADD.FTZ R46, R46, R47 ;  /* 0x0000002f2e2e1221 */ /* 0x000fe20000010000 */
[----:B------:R-:W-:Y:S01]  /*2000*/  @P1 HADD2.F32 R47, -RZ, R44.H0_H0 ;  /* 0x2000002cff2f1230 */ /* 0x000fe20000004100 */
[----:B------:R-:W-:Y:S01]  /*2010*/  FADD.FTZ R133, R85, -R86 ;  /* 0x8000005655857221 */ /* 0x000fe20000010000 */
[----:B------:R-:W-:Y:S01]  /*2020*/  @P2 PRMT R119, R41, 0x7610, R119 ;  /* 0x0000761029772816 */ /* 0x000fe20000000077 */
[----:B------:R-:W-:-:S02]  /*2030*/  FFMA.FTZ R139, R139, R145, R132 ;  /* 0x000000918b8b7223 */ /* 0x000fc40000010084 */
[C---:B------:R-:W-:Y:S02]  /*2040*/  FMUL.FTZ R85, R134.reuse, R151 ;  /* 0x0000009786557220 */ /* 0x040fe40000410000 */
[----:B------:R-:W-:Y:S02]  /*2050*/  FMUL.FTZ R86, R134, R83 ;  /* 0x0000005386567220 */ /* 0x000fe40000410000 */
[----:B------:R-:W-:Y:S02]  /*2060*/  @P1 IMAD.MOV.U32 R44, RZ, RZ, R78 ;  /* 0x000000ffff2c1224 */ /* 0x000fe400078e004e */
[----:B------:R-:W-:Y:S02]  /*2070*/  FMUL.FTZ R83, R45, c[0x0][0x1e8] ;  /* 0x00007a002d537a20 */ /* 0x000fe40000410000 */
[----:B------:R-:W-:Y:S02]  /*2080*/  FADD.FTZ R141, R138, -R141 ;  /* 0x8000008d8a8d7221 */ /* 0x000fe40000010000 */
[----:B------:R-:W-:-:S02]  /*2090*/  FFMA.FTZ R136, R136, R145, R132 ;  /* 0x0000009188887223 */ /* 0x000fc40000010084 */
[----:B------:R-:W-:Y:S01]  /*20a0*/  FADD.FTZ R139, R128, -R139 ;  /* 0x8000008b808b7221 */ /* 0x000fe20000010000 */
[----:B------:R-:W-:Y:S01]  /*20b0*/  @P1 SHF.R.U32.HI R128, RZ, 0x10, R79 ;  /* 0x00000010ff801819 */ /* 0x000fe2000001164f */
[----:B------:R-:W-:Y:S01]  /*20c0*/  @P1 FADD.FTZ R85, R85, R42 ;  /* 0x0000002a55551221 */ /* 0x000fe20000010000 */
[----:B------:R-:W-:Y:S01]  /*20d0*/  @P1 HADD2.F32 R42, -RZ, R82.H0_H0 ;  /* 0x20000052ff2a1230 */ /* 0x000fe20000004100 */
[----:B------:R-:W-:Y:S01]  /*20e0*/  @P1 FADD.FTZ R86, R86, R47 ;  /* 0x0000002f56561221 */ /* 0x000fe20000010000 */
[----:B------:R-:W-:Y:S01]  /*20f0*/  @P1 HADD2.F32 R47, -RZ, R44.H0_H0 ;  /* 0x2000002cff2f1230 */ /* 0x000fe20000004100 */
[C---:B------:R-:W-:Y:S01]  /*2100*/  FMUL.FTZ R138, R134.reuse, R141 ;  /* 0x0000008d868a7220 */ /* 0x040fe20000410000 */
[----:B------:R-:W-:Y:S01]  /*2110*/  FSEL R82, R83, RZ, P0 ;  /* 0x000000ff53527208 */ /* 0x000fe20000000000 */
[----:B------:R-:W-:Y:S01]  /*2120*/  FADD.FTZ R137, R87, -R136 ;  /* 0x8000008857897221 */ /* 0x000fe20000010000 */
[----:B------:R-:W-:Y:S01]  /*2130*/  @P2 LOP3.LUT P0, RZ, R111, 0xff00, RZ, 0xc0, !PT ;  /* 0x0000ff006fff2812 */ /* 0x000fe2000780c0ff */
[----:B------:R-:W-:Y:S01]  /*2140*/  FMUL.FTZ R87, R134, R139 ;  /* 0x0000008b86577220 */ /* 0x000fe20000410000 */
[----:B------:R-:W-:Y:S01]  /*2150*/  @P1 SHF.R.U64 R141, R74, 0x10, R75 ;  /* 0x000000104a8d1819 */ /* 0x000fe2000000124b */
[----:B------:R-:W-:Y:S01]  /*2160*/  FMUL.FTZ R44, R46, c[0x0][0x1e8] ;  /* 0x00007a002e2c7a20 */ /* 0x000fe20000410000 */
[----:B------:R-:W-:Y:S01]  /*2170*/  @P1 HADD2.F32 R128, -RZ, R128.H0_H0 ;  /* 0x20000080ff801230 */ /* 0x000fe20000004100 */
[----:B------:R-:W-:Y:S01]  /*2180*/  @P1 FADD.FTZ R138, R138, R47 ;  /* 0x0000002f8a8a1221 */ /* 0x000fe20000010000 */
[----:B------:R-:W-:Y:S01]  /*2190*/  @P2 FSEL R47, R83, RZ, P0 ;  /* 0x000000ff532f2208 */ /* 0x000fe20000000000 */
[----:B------:R-:W-:Y:S01]  /*21a0*/  @P1 FADD.FTZ R87, R87, R42 ;  /* 0x0000002a57571221 */ /* 0x000fe20000010000 */
[----:B------:R-:W-:Y:S01]  /*21b0*/  @P2 LOP3.LUT P0, RZ, R111, 0xff0000, RZ, 0xc0, !PT ;  /* 0x00ff00006fff2812 */ /* 0x000fe2000780c0ff */
[----:B------:R-:W-:Y:S01]  /*21c0*/  @P1 HADD2.F32 R141, -RZ, R141.H0_H0 ;  /* 0x2000008dff8d1230 */ /* 0x000fe20000004100 */
[----:B------:R-:W-:Y:S01]  /*21d0*/  FMUL.FTZ R137, R134, R137 ;  /* 0x0000008986897220 */ /* 0x000fe20000410000 */
[----:B------:R-:W-:Y:S01]  /*21e0*/  FSEL R83, R44, RZ, P6 ;  /* 0x000000ff2c537208 */ /* 0x000fe20003000000 */
[----:B------:R-:W-:Y:S01]  /*21f0*/  FMUL.FTZ R136, R134, R133 ;  /* 0x0000008586887220 */ /* 0x000fe20000410000 */
[----:B------:R-:W-:Y:S01]  /*2200*/  @P2 FSEL R44, R44, RZ, P0 ;  /* 0x000000ff2c2c2208 */ /* 0x000fe20000000000 */
[----:B------:R-:W-:Y:S01]  /*2210*/  FMUL.FTZ R42, R85, c[0x0][0x1e8] ;  /* 0x00007a00552a7a20 */ /* 0x000fe20000410000 */
[----:B------:R-:W-:Y:S01]  /*2220*/  LOP3.LUT P6, RZ, R98, 0xff00, RZ, 0xc0, !PT ;  /* 0x0000ff0062ff7812 */ /* 0x000fe200078cc0ff */
[----:B------:R-:W-:Y:S01]  /*2230*/  FMUL.FTZ R139, R86, c[0x0][0x1e8] ;  /* 0x00007a00568b7a20 */ /* 0x000fe20000410000 */
[----:B------:R-:W-:Y:S01]  /*2240*/  LOP3.LUT P0, RZ, R98, 0xff0000, RZ, 0xc0, !PT ;  /* 0x00ff000062ff7812 */ /* 0x000fe2000780c0ff */
[----:B------:R-:W-:Y:S01]  /*2250*/  FMUL.FTZ R140, R87, c[0x0][0x1e8] ;  /* 0x00007a00578c7a20 */ /* 0x000fe20000410000 */
[----:B------:R-:W-:Y:S01]  /*2260*/  FSEL R148, R42, RZ, P5 ;  /* 0x000000ff2a947208 */ /* 0x000fe20002800000 */
[----:B------:R-:W-:Y:S01]  /*2270*/  @P1 FADD.FTZ R137, R137, R128 ;  /* 0x0000008089891221 */ /* 0x000fe20000010000 */
[----:B------:R-:W-:Y:S01]  /*2280*/  FSEL R133, R139, RZ, P6 ;  /* 0x000000ff8b857208 */ /* 0x000fe20003000000 */
[----:B------:R-:W-:Y:S01]  /*2290*/  @P1 FADD.FTZ R136, R136, R141 ;  /* 0x0000008d88881221 */ /* 0x000fe20000010000 */
[----:B------:R-:W-:Y:S01]  /*22a0*/  FSEL R151, R140, RZ, P0 ;  /* 0x000000ff8c977208 */ /* 0x000fe20000000000 */
[-CC-:B------:R-:W-:Y:S01]  /*22b0*/  FFMA.FTZ R158, R135, R145.reuse, R132.reuse ;  /* 0x00000091879e7223 */ /* 0x180fe20000010084 */
[C---:B------:R-:W-:Y:S01]  /*22c0*/  LOP3.LUT P5, RZ, R98.reuse, 0xff, RZ, 0xc0, !PT ;  /* 0x000000ff62ff7812 */ /* 0x040fe200078ac0ff */
[-CC-:B------:R-:W-:Y:S01]  /*22d0*/  FFMA.FTZ R143, R143, R145.reuse, R132.reuse ;  /* 0x000000918f8f7223 */ /* 0x180fe20000010084 */
[----:B------:R-:W-:Y:S01]  /*22e0*/  LOP3.LUT P6, RZ, R98, 0xff000000, RZ, 0xc0, !PT ;  /* 0xff00000062ff7812 */ /* 0x000fe200078cc0ff */
[----:B------:R-:W-:Y:S01]  /*22f0*/  FMUL.FTZ R141, R138, c[0x0][0x1e8] ;  /* 0x00007a008a8d7a20 */ /* 0x000fe20000410000 */
[----:B------:R-:W-:Y:S01]  /*2300*/  LOP3.LUT P0, RZ, R96, 0xff00, RZ, 0xc0, !PT ;  /* 0x0000ff0060ff7812 */ /* 0x000fe2000780c0ff */
[----:B------:R-:W-:Y:S01]  /*2310*/  FMUL.FTZ R142, R137, c[0x0][0x1e8] ;  /* 0x00007a00898e7a20 */ /* 0x000fe20000410000 */
[----:B------:R-:W-:Y:S01]  /*2320*/  F2F.F16.F32 R82, R82 ;  /* 0x0000005200527304 */ /* 0x000fe20000200800 */
[----:B------:R-:W-:Y:S01]  /*2330*/  FMUL.FTZ R128, R136, c[0x0][0x1e8] ;  /* 0x00007a0088807a20 */ /* 0x000fe20000410000 */
[----:B------:R-:W-:Y:S01]  /*2340*/  FSEL R150, R141, RZ, P5 ;  /* 0x000000ff8d967208 */ /* 0x000fe20002800000 */
[-C--:B------:R-:W-:Y:S01]  /*2350*/  FFMA.FTZ R156, R126, R145.reuse, R132 ;  /* 0x000000917e9c7223 */ /* 0x080fe20000010084 */
[----:B------:R-:W-:Y:S01]  /*2360*/  FSEL R149, R142, RZ, P6 ;  /* 0x000000ff8e957208 */ /* 0x000fe20003000000 */
[----:B------:R-:W-:Y:S01]  /*2370*/  FADD.FTZ R135, R99, -R158 ;  /* 0x8000009e63877221 */ /* 0x000fe20000010000 */
[----:B------:R-:W-:Y:S01]  /*2380*/  FSEL R98, R128, RZ, P0 ;  /* 0x000000ff80627208 */ /* 0x000fe20000000000 */
[----:B------:R-:W-:Y:S01]  /*2390*/  FFMA.FTZ R129, R129, R145, R132 ;  /* 0x0000009181817223 */ /* 0x000fe20000010084 */
[----:B------:R-:W-:Y:S01]  /*23a0*/  LOP3.LUT P5, RZ, R96, 0xff0000, RZ, 0xc0, !PT ;  /* 0x00ff000060ff7812 */ /* 0x000fe200078ac0ff */
[----:B------:R-:W-:Y:S01]  /*23b0*/  FADD.FTZ R143, R100, -R143 ;  /* 0x8000008f648f7221 */ /* 0x000fe20000010000 */
[C---:B------:R-:W-:Y:S01]  /*23c0*/  LOP3.LUT P6, RZ, R96.reuse, 0xff, RZ, 0xc0, !PT ;  /* 0x000000ff60ff7812 */ /* 0x040fe200078cc0ff */
[----:B------:R-:W-:Y:S01]  /*23d0*/  @P1 IMAD.MOV.U32 R99, RZ, RZ, R74 ;  /* 0x000000ffff631224 */ /* 0x000fe200078e004a */
[----:B------:R-:W-:Y:S01]  /*23e0*/  LOP3.LUT P0, RZ, R96, 0xff000000, RZ, 0xc0, !PT ;  /* 0xff00000060ff7812 */ /* 0x000fe2000780c0ff */
[----:B------:R-:W-:Y:S01]  /*23f0*/  @P1 IMAD.MOV.U32 R100, RZ, RZ, R75 ;  /* 0x000000ffff641224 */ /* 0x000fe200078e004b */
[----:B------:R-:W0:Y:S01]  /*2400*/  F2F.F16.F32 R148, R148 ;  /* 0x0000009400947304 */ /* 0x000e220000200800 */
[----:B------:R-:W-:Y:S01]  /*2410*/  FADD.FTZ R97, R97, -R156 ;  /* 0x8000009c61617221 */ /* 0x000fe20000010000 */
[----:B------:R-:W-:Y:S01]  /*2420*/  @P2 F2FP.PACK_AB R47, RZ, R47 ;  /* 0x0000002fff2f223e */ /* 0x000fe200000000ff */
[-CC-:B------:R-:W-:Y:S01]  /*2430*/  FFMA.FTZ R147, R103, R145.reuse, R132.reuse ;  /* 0x0000009167937223 */ /* 0x180fe20000010084 */
[----:B------:R-:W-:Y:S01]  /*2440*/  @P1 HADD2.F32 R100, -RZ, R100.H0_H0 ;  /* 0x20000064ff641230 */ /* 0x000fe20000004100 */
[----:B------:R-:W-:Y:S01]  /*2450*/  FADD.FTZ R103, R90, -R129 ;  /* 0x800000815a677221 */ /* 0x000fe20000010000 */
[----:B------:R-:W-:Y:S01]  /*2460*/  @P1 HADD2.F32 R90, -RZ, R99.H0_H0 ;  /* 0x20000063ff5a1230 */ /* 0x000fe20000004100 */
[--C-:B------:R-:W-:Y:S01]  /*2470*/  FFMA.FTZ R96, R130, R145, R132.reuse ;  /* 0x0000009182607223 */ /* 0x100fe20000010084 */
[----:B------:R-:W-:Y:S01]  /*2480*/  @P1 SHF.R.U32.HI R130, RZ, 0x10, R75 ;  /* 0x00000010ff821819 */ /* 0x000fe2000001164b */
[----:B------:R-:W-:Y:S01]  /*2490*/  FMUL.FTZ R129, R134, R97 ;  /* 0x0000006186817220 */ /* 0x000fe20000410000 */
[----:B------:R-:W-:Y:S01]  /*24a0*/  @P1 SHF.R.U64 R99, R72, 0x10, R73 ;  /* 0x0000001048631819 */ /* 0x000fe20000001249 */
[--C-:B------:R-:W-:Y:S01]  /*24b0*/  FFMA.FTZ R127, R127, R145, R132.reuse ;  /* 0x000000917f7f7223 */ /* 0x100fe20000010084 */
[----:B------:R-:W-:Y:S01]  /*24c0*/  F2F.F16.F32 R83, R83 ;  /* 0x0000005300537304 */ /* 0x000fe20000200800 */
[----:B------:R-:W-:Y:S01]  /*24d0*/  FMUL.FTZ R135, R134, R135 ;  /* 0x0000008786877220 */ /* 0x000fe20000410000 */
[----:B------:R-:W-:Y:S01]  /*24e0*/  @P1 HADD2.F32 R97, -RZ, R130.H0_H0 ;  /* 0x20000082ff611230 */ /* 0x000fe20000004100 */
[-C--:B------:R-:W-:Y:S01]  /*24f0*/  FFMA.FTZ R126, R144, R145.reuse, R132 ;  /* 0x00000091907e7223 */ /* 0x080fe20000010084 */
[----:B------:R-:W-:Y:S01]  /*2500*/  @P2 PRMT R120, R47, 0x7610, R120 ;  /* 0x000076102f782816 */ /* 0x000fe20000000078 */
[-CC-:B------:R-:W-:Y:S01]  /*2510*/  FFMA.FTZ R152, R146, R145.reuse, R132.reuse ;  /* 0x0000009192987223 */ /* 0x180fe20000010084 */
[----:B------:R-:W-:Y:S01]  /*2520*/  @P2 F2FP.PACK_AB R44, RZ, R44 ;  /* 0x0000002cff2c223e */ /* 0x000fe200000000ff */
[-CC-:B------:R-:W-:Y:S01]  /*2530*/  FFMA.FTZ R154, R131, R145.reuse, R132.reuse ;  /* 0x00000091839a7223 */ /* 0x180fe20000010084 */
[----:B------:R-:W-:Y:S01]  /*2540*/  F2F.F16.F32 R144, R133 ;  /* 0x0000008500907304 */ /* 0x000fe20000200800 */
[----:B------:R-:W-:Y:S01]  /*2550*/  FFMA.FTZ R101, R101, R145, R132 ;  /* 0x0000009165657223 */ /* 0x000fe20000010084 */
[----:B------:R-:W-:Y:S01]  /*2560*/  @P2 PRMT R121, R44, 0x7610, R121 ;  /* 0x000076102c792816 */ /* 0x000fe20000000079 */
[----:B------:R-:W-:Y:S01]  /*2570*/  @P1 FADD.FTZ R129, R129, R90 ;  /* 0x0000005a81811221 */ /* 0x000fe20000010000 */
[----:B------:R-:W-:Y:S01]  /*2580*/  @P1 HADD2.F32 R90, -RZ, R99.H0_H0 ;  /* 0x20000063ff5a1230 */ /* 0x000fe20000004100 */
[----:B------:R-:W-:-:S02]  /*2590*/  @P1 FADD.FTZ R135, R135, R100 ;  /* 0x0000006487871221 */ /* 0x000fc40000010000 */
[----:B------:R-:W-:Y:S01]  /*25a0*/  FADD.FTZ R127, R92, -R127 ;  /* 0x8000007f5c7f7221 */ /* 0x000fe20000010000 */
[----:B------:R1:W-:Y:S01]  /*25b0*/  F2F.F16.F32 R145, R151 ;  /* 0x0000009700917304 */ /* 0x0003e20000200800 */
[C---:B------:R-:W-:Y:S02]  /*25c0*/  FMUL.FTZ R130, R134.reuse, R143 ;  /* 0x0000008f86827220 */ /* 0x040fe40000410000 */
[----:B------:R-:W-:Y:S02]  /*25d0*/  FMUL.FTZ R103, R134, R103 ;  /* 0x0000006786677220 */ /* 0x000fe40000410000 */
[----:B------:R-:W-:Y:S02]  /*25e0*/  @P1 IMAD.MOV.U32 R92, RZ, RZ, R73 ;  /* 0x000000ffff5c1224 */ /* 0x000fe400078e0049 */
[----:B------:R-:W-:Y:S01]  /*25f0*/  FMUL.FTZ R131, R135, c[0x0][0x1e8] ;  /* 0x00007a0087837a20 */ /* 0x000fe20000410000 */
[----:B------:R-:W-:Y:S01]  /*2600*/  F2F.F16.F32 R143, R150 ;  /* 0x00000096008f7304 */ /* 0x000fe20000200800 */
[----:B-1----:R-:W-:Y:S01]  /*2610*/  FADD.FTZ R151, R89, -R126 ;  /* 0x8000007e59977221 */ /* 0x002fe20000010000 */
[----:B------:R-:W-:Y:S01]  /*2620*/  @P1 MOV R89, R72 ;  /* 0x0000004800591202 */ /* 0x000fe20000000f00 */
[----:B------:R-:W-:Y:S01]  /*2630*/  @P1 FADD.FTZ R130, R130, R97 ;  /* 0x0000006182821221 */ /* 0x000fe20000010000 */
[----:B------:R-:W-:Y:S01]  /*2640*/  FSEL R100, R131, RZ, P5 ;  /* 0x000000ff83647208 */ /* 0x000fe20002800000 */
[----:B------:R-:W-:Y:S01]  /*2650*/  @P1 FADD.FTZ R103, R103, R90 ;  /* 0x0000005a67671221 */ /* 0x000fe20000010000 */
[----:B------:R-:W-:Y:S01]  /*2660*/  LOP3.LUT P5, RZ, R94, 0xff00, RZ, 0xc0, !PT ;  /* 0x0000ff005eff7812 */ /* 0x000fe200078ac0ff */
[----:B------:R-:W-:Y:S01]  /*2670*/  FADD.FTZ R157, R93, -R152 ;  /* 0x800000985d9d7221 */ /* 0x000fe20000010000 */
[----:B------:R-:W-:Y:S01]  /*2680*/  @P1 HADD2.F32 R93, -RZ, R92.H0_H0 ;  /* 0x2000005cff5d1230 */ /* 0x000fe20000004100 */
[----:B------:R-:W-:Y:S01]  /*2690*/  FADD.FTZ R155, R95, -R154 ;  /* 0x8000009a5f9b7221 */ /* 0x000fe20000010000 */
[----:B------:R-:W-:Y:S01]  /*26a0*/  @P1 SHF.R.U64 R95, R80, 0x10, R81 ;  /* 0x00000010505f1819 */ /* 0x000fe20000001251 */
[----:B------:R-:W-:Y:S01]  /*26b0*/  @P1 HADD2.F32 R92, -RZ, R89.H0_H0 ;  /* 0x20000059ff5c1230 */ /* 0x000fe20000004100 */
[----:B------:R-:W-:Y:S01]  /*26c0*/  FMUL.FTZ R127, R134, R127 ;  /* 0x0000007f867f7220 */ /* 0x000fe20000410000 */
[----:B------:R1:W-:Y:S01]  /*26d0*/  F2F.F16.F32 R152, R98 ;  /* 0x0000006200987304 */ /* 0x0003e20000200800 */
[----:B------:R-:W-:Y:S01]  /*26e0*/  FMUL.FTZ R132, R129, c[0x0][0x1e8] ;  /* 0x00007a0081847a20 */ /* 0x000fe20000410000 */
[----:B------:R-:W-:Y:S01]  /*26f0*/  @P1 HADD2.F32 R95, -RZ, R95.H0_H0 ;  /* 0x2000005fff5f1230 */ /* 0x000fe20000004100 */
[----:B------:R-:W-:-:S02]  /*2700*/  FMUL.FTZ R133, R130, c[0x0][0x1e8] ;  /* 0x00007a0082857a20 */ /* 0x000fc40000410000 */
[----:B------:R-:W-:Y:S01]  /*2710*/  FMUL.FTZ R90, R103, c[0x0][0x1e8] ;  /* 0x00007a00675a7a20 */ /* 0x000fe20000410000 */
[----:B------:R-:W-:Y:S01]  /*2720*/  FSEL R97, R132, RZ, P6 ;  /* 0x000000ff84617208 */ /* 0x000fe20003000000 */
[----:B------:R-:W-:Y:S01]  /*2730*/  @P1 FADD.FTZ R127, R127, R92 ;  /* 0x0000005c7f7f1221 */ /* 0x000fe20000010000 */
[----:B------:R-:W-:Y:S01]  /*2740*/  FSEL R99, R133, RZ, P0 ;  /* 0x000000ff85637208 */ /* 0x000fe20000000000 */
[----:B------:R-:W-:Y:S01]  /*2750*/  FMUL.FTZ R92, R134, R157 ;  /* 0x0000009d865c7220 */ /* 0x000fe20000410000 */
[----:B------:R-:W-:Y:S01]  /*2760*/  FSEL R153, R90, RZ, P5 ;  /* 0x000000ff5a997208 */ /* 0x000fe20002800000 */
[----:B------:R-:W-:Y:S01]  /*2770*/  FADD.FTZ R91, R91, -R96 ;  /* 0x800000605b5b7221 */ /* 0x000fe20000010000 */
[----:B------:R-:W-:Y:S01]  /*2780*/  LOP3.LUT P6, RZ, R94, 0xff0000, RZ, 0xc0, !PT ;  /* 0x00ff00005eff7812 */ /* 0x000fe200078cc0ff */
[----:B------:R-:W-:Y:S01]  /*2790*/  @P1 FADD.FTZ R92, R92, R95 ;  /* 0x0000005f5c5c1221 */ /* 0x000fe20000010000 */
[C---:B------:R-:W-:Y:S01]  /*27a0*/  LOP3.LUT P0, RZ, R94.reuse, 0xff, RZ, 0xc0, !PT ;  /* 0x000000ff5eff7812 */ /* 0x040fe2000780c0ff */
[----:B------:R-:W-:Y:S01]  /*27b0*/  @P1 IMAD.MOV.U32 R95, RZ, RZ, R81 ;  /* 0x000000ffff5f1224 */ /* 0x000fe200078e0051 */
[----:B------:R-:W-:Y:S01]  /*27c0*/  LOP3.LUT P5, RZ, R94, 0xff000000, RZ, 0xc0, !PT ;  /* 0xff0000005eff7812 */ /* 0x000fe200078ac0ff */
[C---:B------:R-:W-:Y:S01]  /*27d0*/  FMUL.FTZ R126, R134.reuse, R91 ;  /* 0x0000005b867e7220 */ /* 0x040fe20000410000 */
[----:B------:R-:W-:Y:S01]  /*27e0*/  @P1 SHF.R.U32.HI R94, RZ, 0x10, R73 ;  /* 0x00000010ff5e1819 */ /* 0x000fe20000011649 */
[----:B------:R-:W-:Y:S01]  /*27f0*/  FMUL.FTZ R91, R134, R151 ;  /* 0x00000097865b7220 */ /* 0x000fe20000410000 */
[----:B------:R2:W-:Y:S01]  /*2800*/  F2F.F16.F32 R89, R97 ;  /* 0x0000006100597304 */ /* 0x0005e20000200800 */
[----:B------:R-:W-:Y:S01]  /*2810*/  @P1 FADD.FTZ R126, R126, R93 ;  /* 0x0000005d7e7e1221 */ /* 0x000fe20000010000 */
[----:B-1----:R-:W-:Y:S01]  /*2820*/  @P1 HADD2.F32 R98, -RZ, R95.H0_H0 ;  /* 0x2000005fff621230 */ /* 0x002fe20000004100 */
[----:B------:R-:W-:Y:S01]  /*2830*/  FADD.FTZ R101, R84, -R101 ;  /* 0x8000006554657221 */ /* 0x000fe20000010000 */
[----:B------:R-:W-:Y:S01]  /*2840*/  @P1 HADD2.F32 R94, -RZ, R94.H0_H0 ;  /* 0x2000005eff5e1230 */ /* 0x000fe20000004100 */
[----:B------:R-:W-:-:S02]  /*2850*/  FMUL.FTZ R93, R126, c[0x0][0x1e8] ;  /* 0x00007a007e5d7a20 */ /* 0x000fc40000410000 */
[----:B------:R-:W-:Y:S01]  /*2860*/  FADD.FTZ R147, R88, -R147 ;  /* 0x8000009358937221 */ /* 0x000fe20000010000 */
[----:B------:R1:W-:Y:S01]  /*2870*/  F2F.F16.F32 R150, R99 ;  /* 0x0000006300967304 */ /* 0x0003e20000200800 */
[C---:B--2---:R-:W-:Y:S02]  /*2880*/  FMUL.FTZ R97, R134.reuse, R155 ;  /* 0x0000009b86617220 */ /* 0x044fe40000410000 */
[----:B------:R-:W-:Y:S02]  /*2890*/  @P1 FADD.FTZ R91, R91, R94 ;  /* 0x0000005e5b5b1221 */ /* 0x000fe40000010000 */
[----:B------:R-:W-:Y:S02]  /*28a0*/  FMUL.FTZ R94, R127, c[0x0][0x1e8] ;  /* 0x00007a007f5e7a20 */ /* 0x000fe40000410000 */
[----:B------:R-:W-:Y:S01]  /*28b0*/  @P1 FADD.FTZ R97, R97, R98 ;  /* 0x0000006261611221 */ /* 0x000fe20000010000 */
[----:B------:R2:W3:Y:S01]  /*28c0*/  F2F.F16.F32 R146, R149 ;  /* 0x0000009500927304 */ /* 0x0004e20000200800 */
[----:B-1----:R-:W-:Y:S01]  /*28d0*/  FMUL.FTZ R99, R134, R101 ;  /* 0x0000006586637220 */ /* 0x002fe20000410000 */
[----:B------:R-:W-:Y:S01]  /*28e0*/  @P1 SHF.R.U32.HI R101, RZ, 0x10, R81 ;  /* 0x00000010ff651819 */ /* 0x000fe20000011651 */
[----:B------:R-:W-:Y:S01]  /*28f0*/  FMUL.FTZ R95, R91, c[0x0][0x1e8] ;  /* 0x00007a005b5f7a20 */ /* 0x000fe20000410000 */
[----:B------:R-:W-:Y:S01]  /*2900*/  FSEL R157, R94, RZ, P0 ;  /* 0x000000ff5e9d7208 */ /* 0x000fe20000000000 */
[----:B------:R-:W-:Y:S01]  /*2910*/  FMUL.FTZ R96, R92, c[0x0][0x1e8] ;  /* 0x00007a005c607a20 */ /* 0x000fe20000410000 */
[C---:B------:R-:W-:Y:S01]  /*2920*/  LOP3.LUT P0, RZ, R102.reuse, 0xff0000, RZ, 0xc0, !PT ;  /* 0x00ff000066ff7812 */ /* 0x040fe2000780c0ff */
[----:B------:R-:W-:Y:S01]  /*2930*/  FMUL.FTZ R98, R97, c[0x0][0x1e8] ;  /* 0x00007a0061627a20 */ /* 0x000fe20000410000 */
[----:B------:R1:W-:Y:S01]  /*2940*/  F2F.F16.F32 R151, R100 ;  /* 0x0000006400977304 */ /* 0x0003e20000200800 */
[----:B--2---:R-:W-:Y:S01]  /*2950*/  FSEL R149, R93, RZ, P6 ;  /* 0x000000ff5d957208 */ /* 0x004fe20003000000 */
[----:B------:R-:W-:Y:S01]  /*2960*/  @P1 IMAD.MOV.U32 R88, RZ, RZ, R80 ;  /* 0x000000ffff581224 */ /* 0x000fe200078e0050 */
[----:B------:R-:W-:Y:S01]  /*2970*/  LOP3.LUT P6, RZ, R102, 0xff00, RZ, 0xc0, !PT ;  /* 0x0000ff0066ff7812 */ /* 0x000fe200078cc0ff */
[----:B------:R-:W-:Y:S01]  /*2980*/  @P1 HADD2.F32 R101, -RZ, R101.H0_H0 ;  /* 0x20000065ff651230 */ /* 0x000fe20000004100 */
[----:B------:R-:W-:Y:S01]  /*2990*/  FSEL R155, R95, RZ, P5 ;  /* 0x000000ff5f9b7208 */ /* 0x000fe20002800000 */
[----:B0-----:R-:W-:Y:S01]  /*29a0*/  IMAD.U32 R148, R148, 0x10000, RZ ;  /* 0x0001000094947824 */ /* 0x001fe200078e00ff */
[----:B------:R-:W-:Y:S01]  /*29b0*/  FSEL R154, R96, RZ, P6 ;  /* 0x000000ff609a7208 */ /* 0x000fe20003000000 */
[----:B------:R-:W-:Y:S01]  /*29c0*/  F2F.F16.F32 R84, R153 ;  /* 0x0000009900547304 */ /* 0x000fe20000200800 */
[----:B-1----:R-:W-:Y:S01]  /*29d0*/  FMUL.FTZ R100, R134, R147 ;  /* 0x0000009386647220 */ /* 0x002fe20000410000 */
[----:B------:R-:W-:Y:S01]  /*29e0*/  FSEL R156, R98, RZ, P0 ;  /* 0x000000ff629c7208 */ /* 0x000fe20000000000 */
[----:B---3--:R-:W-:Y:S01]  /*29f0*/  IMAD.U32 R146, R146, 0x10000, RZ ;  /* 0x0001000092927824 */ /* 0x008fe200078e00ff */
[----:B------:R-:W-:Y:S01]  /*2a00*/  LOP3.LUT P5, RZ, R102, 0xff, RZ, 0xc0, !PT ;  /* 0x000000ff66ff7812 */ /* 0x000fe200078ac0ff */
[----:B------:R-:W-:Y:S01]  /*2a10*/  @P1 FADD.FTZ R100, R100, R101 ;  /* 0x0000006564641221 */ /* 0x000fe20000010000 */
[----:B------:R-:W-:Y:S01]  /*2a20*/  LOP3.LUT P6, RZ, R102, 0xff000000, RZ, 0xc0, !PT ;  /* 0xff00000066ff7812 */ /* 0x000fe200078cc0ff */
[----:B------:R-:W-:Y:S01]  /*2a30*/  @P1 HADD2.F32 R102, -RZ, R88.H0_H0 ;  /* 0x20000058ff661230 */ /* 0x000fe20000004100 */
[----:B------:R-:W-:Y:S01]  /*2a40*/  ISETP.NE.U32.AND P0, PT, RZ, c[0x0][0x258], PT ;  /* 0x00009600ff007a0c */ /* 0x000fe20003f05070 */
[----:B------:R-:W-:Y:S01]  /*2a50*/  FMUL.FTZ R101, R100, c[0x0][0x1e8] ;  /* 0x00007a0064657a20 */ /* 0x000fe20000410000 */
[----:B------:R0:W-:Y:S01]  /*2a60*/  F2F.F16.F32 R134, R154 ;  /* 0x0000009a00867304 */ /* 0x0001e20000200800 */
[----:B------:R-:W-:Y:S01]  /*2a70*/  SHF.L.U32 R150, R150, 0x10, RZ ;  /* 0x0000001096967819 */ /* 0x000fe200000006ff */
[----:B------:R-:W-:Y:S01]  /*2a80*/  @P1 FADD.FTZ R99, R99, R102 ;  /* 0x0000006663631221 */ /* 0x000fe20000010000 */
[----:B------:R-:W-:-:S02]  /*2a90*/  ISETP.NE.AND.EX P0, PT, RZ, c[0x0][0x25c], PT, P0 ;  /* 0x00009700ff007a0c */ /* 0x000fc40003f05300 */
[----:B------:R-:W-:Y:S01]  /*2aa0*/  @P2 LOP3.LUT P1, RZ, R111, 0xff000000, RZ, 0xc0, !PT ;  /* 0xff0000006fff2812 */ /* 0x000fe2000782c0ff */
[----:B------:R-:W-:Y:S02]  /*2ab0*/  FMUL.FTZ R102, R99, c[0x0][0x1e8] ;  /* 0x00007a0063667a20 */ /* 0x000fe40000410000 */
[----:B------:R1:W2:Y:S01]  /*2ac0*/  F2F.F16.F32 R88, R155 ;  /* 0x0000009b00587304 */ /* 0x0002a20000200800 */
[----:B0-----:R-:W-:Y:S02]  /*2ad0*/  FSEL R154, R101, RZ, P6 ;  /* 0x000000ff659a7208 */ /* 0x001fe40003000000 */
[----:B------:R-:W-:-:S05]  /*2ae0*/  @P2 FSEL R42, R42, RZ, P1 ;  /* 0x000000ff2a2a2208 */ /* 0x000fca0000800000 */
[----:B------:R-:W0:Y:S01]  /*2af0*/  F2F.F16.F32 R149, R149 ;  /* 0x0000009500957304 */ /* 0x000e220000200800 */
[----:B-1----:R-:W-:Y:S02]  /*2b00*/  FSEL R155, R102, RZ, P5 ;  /* 0x000000ff669b7208 */ /* 0x002fe40002800000 */
[----:B------:R-:W-:Y:S02]  /*2b10*/  @P0 F2FP.PACK_AB R46, RZ, R46 ;  /* 0x0000002eff2e023e */ /* 0x000fe400000000ff */
[----:B------:R-:W-:Y:S02]  /*2b20*/  @P0 F2FP.PACK_AB R40, RZ, R40 ;  /* 0x00000028ff28023e */ /* 0x000fe400000000ff */
[----:B------:R-:W-:Y:S01]  /*2b30*/  @P0 PRMT R118, R46, 0x7610, R118 ;  /* 0x000076102e760816 */ /* 0x000fe20000000076 */
[----:B------:R-:W1:Y:S01]  /*2b40*/  F2F.F16.F32 R154, R154 ;  /* 0x0000009a009a7304 */ /* 0x000e620000200800 */
[----:B------:R-:W-:Y:S01]  /*2b50*/  @P2 F2FP.PACK_AB R46, RZ, R42 ;  /* 0x0000002aff2e223e */ /* 0x000fe200000000ff */
[----:B--2---:R-:W-:Y:S01]  /*2b60*/  IMAD.U32 R88, R88, 0x10000, RZ ;  /* 0x0001000058587824 */ /* 0x004fe200078e00ff */
[----:B------:R-:W-:Y:S01]  /*2b70*/  @P0 PRMT R117, R40, 0x7610, R117 ;  /* 0x0000761028750816 */ /* 0x000fe20000000075 */
[----:B------:R-:W-:Y:S01]  /*2b80*/  IMAD.WIDE.U32 R40, R82, 0x10000, RZ ;  /* 0x0001000052287825 */ /* 0x000fe200078e00ff */
[----:B------:R-:W-:-:S02]  /*2b90*/  @P2 PRMT R122, R46, 0x7610, R122 ;  /* 0x000076102e7a2816 */ /* 0x000fc4000000007a */
[----:B------:R-:W-:Y:S01]  /*2ba0*/  @P0 F2FP.PACK_AB R45, RZ, R45 ;  /* 0x0000002dff2d023e */ /* 0x000fe200000000ff */
[----:B------:R-:W2:Y:S01]  /*2bb0*/  F2F.F16.F32 R147, R157 ;  /* 0x0000009d00937304 */ /* 0x000ea20000200800 */
[----:B------:R-:W-:Y:S01]  /*2bc0*/  IMAD.WIDE.U32 R46, R84, 0x10000, RZ ;  /* 0x00010000542e7825 */ /* 0x000fe200078e00ff */
[----:B------:R-:W-:Y:S02]  /*2bd0*/  LOP3.LUT R41, R41, R148, R83, 0xfe, !PT ;  /* 0x0000009429297212 */ /* 0x000fe400078efe53 */
[----:B------:R-:W-:Y:S01]  /*2be0*/  @P0 PRMT R116, R45, 0x7610, R116 ;  /* 0x000076102d740816 */ /* 0x000fe20000000074 */
[----:B------:R-:W-:Y:S01]  /*2bf0*/  IMAD.WIDE.U32 R44, R152, 0x10000, RZ ;  /* 0x00010000982c7825 */ /* 0x000fe200078e00ff */
[----:B------:R-:W-:Y:S02]  /*2c00*/  LOP3.LUT R40, R40, R43, RZ, 0xfc, !PT ;  /* 0x0000002b28287212 */ /* 0x000fe400078efcff */
[----:B------:R-:W3:Y:S01]  /*2c10*/  F2F.F16.F32 R153, R156 ;  /* 0x0000009c00997304 */ /* 0x000ee20000200800 */
[----:B------:R-:W-:Y:S01]  /*2c20*/  IMAD.WIDE.U32 R42, R144, 0x10000, RZ ;  /* 0x00010000902a7825 */ /* 0x000fe200078e00ff */
[----:B0-----:R-:W-:-:S02]  /*2c30*/  LOP3.LUT R47, R47, R88, R149, 0xfe, !PT ;  /* 0x000000582f2f7212 */ /* 0x001fc400078efe95 */
[----:B------:R-:W-:Y:S01]  /*2c40*/  IADD3 R84, P1, R124, c[0x0][0x248], RZ ;  /* 0x000092007c547a10 */ /* 0x000fe20007f3e0ff */
[----:B------:R-:W-:Y:S01]  /*2c50*/  IMAD.WIDE.U32 R82, R134, 0x10000, RZ ;  /* 0x0001000086527825 */ /* 0x000fe200078e00ff */
[----:B------:R-:W-:Y:S02]  /*2c60*/  @P0 F2FP.PACK_AB R88, RZ, R85 ;  /* 0x00000055ff58023e */ /* 0x000fe400000000ff */
[----:B------:R-:W0:Y:S01]  /*2c70*/  F2F.F16.F32 R155, R155 ;  /* 0x0000009b009b7304 */ /* 0x000e220000200800 */
[----:B-1----:R-:W-:Y:S01]  /*2c80*/  IMAD.U32 R154, R154, 0x10000, RZ ;  /* 0x000100009a9a7824 */ /* 0x002fe200078e00ff */
[----:B------:R-:W-:Y:S02]  /*2c90*/  LOP3.LUT R43, R43, R146, R145, 0xfe, !PT ;  /* 0x000000922b2b7212 */ /* 0x000fe400078efe91 */
[----:B------:R-:W-:Y:S02]  /*2ca0*/  LOP3.LUT R42, R42, R143, RZ, 0xfc, !PT ;  /* 0x0000008f2a2a7212 */ /* 0x000fe400078efcff */
[----:B------:R-:W-:-:S02]  /*2cb0*/  LOP3.LUT R45, R45, R150, R151, 0xfe, !PT ;  /* 0x000000962d2d7212 */ /* 0x000fc400078efe97 */
[----:B------:R-:W-:Y:S02]  /*2cc0*/  LOP3.LUT R44, R44, R89, RZ, 0xfc, !PT ;  /* 0x000000592c2c7212 */ /* 0x000fe400078efcff */
[----:B--2---:R-:W-:Y:S02]  /*2cd0*/  LOP3.LUT R46, R46, R147, RZ, 0xfc, !PT ;  /* 0x000000932e2e7212 */ /* 0x004fe400078efcff */
[----:B---3--:R-:W-:Y:S02]  /*2ce0*/  LOP3.LUT R83, R83, R154, R153, 0xfe, !PT ;  /* 0x0000009a53537212 */ /* 0x008fe400078efe99 */
[----:B------:R-:W-:Y:S02]  /*2cf0*/  @P0 F2FP.PACK_AB R134, RZ, R86 ;  /* 0x00000056ff86023e */ /* 0x000fe400000000ff */
[----:B0-----:R-:W-:Y:S02]  /*2d00*/  LOP3.LUT R82, R82, R155, RZ, 0xfc, !PT ;  /* 0x0000009b52527212 */ /* 0x001fe400078efcff */
        /* <DEDUP_REMOVED lines=12> */
.L_x_593:
        /* <DEDUP_REMOVED lines=12> */
.L_x_594:
        /* <DEDUP_REMOVED lines=13> */
[----:B-1----:R-:W-:Y:S02]  /*2f60*/  IADD3 R40, P1, R71, c[0x0][0x248], RZ ;  /* 0x0000920047287a10 */ /* 0x002fe40007f3e0ff */
        /* <DEDUP_REMOVED lines=19> */
.L_x_595:
        /* <DEDUP_REMOVED lines=12> */
.L_x_596:
        /* <DEDUP_REMOVED lines=14> */
[----:B-1----:R-:W-:Y:S02]  /*3240*/  IADD3 R42, P1, R105, c[0x0][0x248], RZ ;  /* 0x00009200692a7a10 */ /* 0x002fe40007f3e0ff */
        /* <DEDUP_REMOVED lines=20> */
.L_x_597:
        /* <DEDUP_REMOVED lines=13> */
.L_x_598:
        /* <DEDUP_REMOVED lines=27> */
.L_x_599:
[----:B0-----:R-:W-:Y:S02]  /*3610*/  IADD3 R40, P1, R107, c[0x0][0x248], RZ ;  /* 0x000092006b287a10 */ /* 0x001fe40007f3e0ff */
[----:B------:R-:W-:Y:S02]  /*3620*/  @P0 F2FP.PACK_AB R97, RZ, R97 ;  /* 0x00000061ff61023e */ /* 0x000fe400000000ff */
[----:B------:R-:W-:Y:S02]  /*3630*/  IADD3.X R41, R108, c[0x0][0x24c], RZ, P1, !PT ;  /* 0x000093006c297a10 */ /* 0x000fe40000ffe4ff */
[----:B------:R-:W-:Y:S02]  /*3640*/  @P0 F2FP.PACK_AB R99, RZ, R99 ;  /* 0x00000063ff63023e */ /* 0x000fe400000000ff */
[----:B------:R-:W-:Y:S01]  /*3650*/  @P0 F2FP.PACK_AB R100, RZ, R100 ;  /* 0x00000064ff64023e */ /* 0x000fe200000000ff */
        /* <DEDUP_REMOVED lines=16> */
.L_x_600:
        /* <DEDUP_REMOVED lines=9> */
.L_x_601:
        /* <DEDUP_REMOVED lines=26> */
.L_x_602:
[----:B-1----:R-:W-:Y:S01]  /*3990*/  SEL R132, RZ, 0x1, P4 ;  /* 0x00000001ff847807 */ /* 0x002fe20002000000 */
[----:B0-----:R-:W-:Y:S01]  /*39a0*/  @P3 CALL.REL.NOINC `(.L_x_603) ;  /* 0x0000001000003944 */ /* 0x001fe20003c00000 */
[----:B------:R-:W-:Y:S05]  /*39b0*/  BRA `(.L_x_604) ;  /* 0xffffcbd000007947 */ /* 0x000fea000383ffff */
.L_x_603:
[----:B------:R-:W-:Y:S01]  /*39c0*/  IMAD.MOV.U32 R43, RZ, RZ, R35 ;  /* 0x000000ffff2b7224 */ /* 0x000fe200078e0023 */
[----:B------:R-:W-:Y:S01]  /*39d0*/  MOV R47, R34 ;  /* 0x00000022002f7202 */ /* 0x000fe20000000f00 */
[----:B------:R-:W-:Y:S01]  /*39e0*/  IMAD.MOV.U32 R45, RZ, RZ, R38 ;  /* 0x000000ffff2d7224 */ /* 0x000fe200078e0026 */
[----:B------:R-:W-:Y:S01]  /*39f0*/  MOV R41, R39 ;  /* 0x0000002700297202 */ /* 0x000fe20000000f00 */
[----:B------:R-:W-:Y:S01]  /*3a00*/  IMAD.MOV.U32 R42, RZ, RZ, R37 ;  /* 0x000000ffff2a7224 */ /* 0x000fe200078e0025 */
[----:B------:R-:W-:Y:S01]  /*3a10*/  MOV R35, R31 ;  /* 0x0000001f00237202 */ /* 0x000fe20000000f00 */
[----:B------:R-:W-:Y:S02]  /*3a20*/  IMAD.MOV.U32 R46, RZ, RZ, R36 ;  /* 0x000000ffff2e7224 */ /* 0x000fe400078e0024 */
[----:B------:R-:W-:Y:S02]  /*3a30*/  IMAD.MOV.U32 R34, RZ, RZ, R30 ;  /* 0x000000ffff227224 */ /* 0x000fe400078e001e */
[----:B------:R-:W-:Y:S01]  /*3a40*/  IMAD.MOV.U32 R36, RZ, RZ, R16 ;  /* 0x000000ffff247224 */ /* 0x000fe200078e0010 */
[----:B------:R-:W-:Y:S01]  /*3a50*/  MOV R16, R20 ;  /* 0x0000001400107202 */ /* 0x000fe20000000f00 */
[----:B------:R-:W-:-:S02]  /*3a60*/  IMAD.MOV.U32 R37, RZ, RZ, R17 ;  /* 0x000000ffff257224 */ /* 0x000fc400078e0011 */
[----:B------:R-:W-:Y:S02]  /*3a70*/  IMAD.MOV.U32 R38, RZ, RZ, R14 ;  /* 0x000000ffff267224 */ /* 0x000fe400078e000e */
[----:B------:R-:W-:Y:S01]  /*3a80*/  IMAD.MOV.U32 R39, RZ, RZ, R15 ;  /* 0x000000ffff277224 */ /* 0x000fe200078e000f */
[----:B------:R-:W-:Y:S01]  /*3a90*/  MOV R15, R11 ;  /* 0x0000000b000f7202 */ /* 0x000fe20000000f00 */
[----:B------:R-:W-:Y:S02]  /*3aa0*/  IMAD.MOV.U32 R30, RZ, RZ, R26 ;  /* 0x000000ffff1e7224 */ /* 0x000fe400078e001a */
[----:B------:R-:W-:Y:S02]  /*3ab0*/  IMAD.MOV.U32 R31, RZ, RZ, R27 ;  /* 0x000000ffff1f7224 */ /* 0x000fe400078e001b */
[----:B------:R-:W-:Y:S02]  /*3ac0*/  IMAD.MOV.U32 R14, RZ, RZ, R10 ;  /* 0x000000ffff0e7224 */ /* 0x000fe400078e000a */
[----:B------:R-:W-:-:S02]  /*3ad0*/  IMAD.MOV.U32 R26, RZ, RZ, R22 ;  /* 0x000000ffff1a7224 */ /* 0x000fc400078e0016 */
        /* <DEDUP_REMOVED lines=10> */
.L_x_590:
        /* <DEDUP_REMOVED lines=19> */
.L_x_591:
[----:B------:R-:W-:Y:S01]  /*3cb0*/  IMAD.MOV.U32 R43, RZ, RZ, R45 ;  /* 0x000000ffff2b7224 */ /* 0x000fe200078e002d */
[----:B------:R-:W-:Y:S01]  /*3cc0*/  MOV R83, 0xffffffff ;  /* 0xffffffff00537802 */ /* 0x000fe20000000f00 */
[----:B------:R-:W-:Y:S01]  /*3cd0*/  IMAD.MOV.U32 R44, RZ, RZ, 0x10 ;  /* 0x00000010ff2c7424 */ /* 0x000fe200078e00ff */
[----:B------:R-:W-:Y:S01]  /*3ce0*/  MOV R40, 0x3d10 ;  /* 0x00003d1000287802 */ /* 0x000fe20000000f00 */
[----:B------:R-:W-:-:S02]  /*3cf0*/  IMAD.MOV.U32 R46, RZ, RZ, 0x1f ;  /* 0x0000001fff2e7424 */ /* 0x000fc400078e00ff */
[----:B-----5:R-:W-:Y:S05]  /*3d00*/  CALL.REL.NOINC `($__internal_23_$__cuda_sm70_shflsync_down_p) ;  /* 0x0000046000007944 */ /* 0x020fea0003c00000 */
[----:B-1----:R-:W-:Y:S01]  /*3d10*/  IMAD.MOV.U32 R42, RZ, RZ, R43 ;  /* 0x000000ffff2a7224 */ /* 0x002fe200078e002b */
[----:B0-----:R-:W-:Y:S05]  /*3d20*/  BRA `(.L_x_605) ;  /* 0xffffdd7000007947 */ /* 0x001fea000383ffff */
.L_x_592:
[----:B------:R-:W-:Y:S01]  /*3d30*/  IMAD.MOV.U32 R43, RZ, RZ, R47 ;  /* 0x000000ffff2b7224 */ /* 0x000fe200078e002f */
[----:B------:R-:W-:Y:S01]  /*3d40*/  MOV R83, 0xffffffff ;  /* 0xffffffff00537802 */ /* 0x000fe20000000f00 */
[----:B------:R-:W-:Y:S01]  /*3d50*/  IMAD.MOV.U32 R44, RZ, RZ, 0x10 ;  /* 0x00000010ff2c7424 */ /* 0x000fe200078e00ff */
[----:B------:R-:W-:Y:S01]  /*3d60*/  MOV R40, 0x3d90 ;  /* 0x00003d9000287802 */ /* 0x000fe20000000f00 */
[----:B------:R-:W-:-:S02]  /*3d70*/  IMAD.MOV.U32 R46, RZ, RZ, 0x1f ;  /* 0x0000001fff2e7424 */ /* 0x000fc400078e00ff */
[----:B01---5:R-:W-:Y:S05]  /*3d80*/  CALL.REL.NOINC `($__internal_23_$__cuda_sm70_shflsync_down_p) ;  /* 0x000003e000007944 */ /* 0x023fea0003c00000 */
[----:B------:R-:W-:Y:S01]  /*3d90*/  FADD.FTZ R45, R45, R42 ;  /* 0x0000002a2d2d7221 */ /* 0x000fe20000010000 */
[----:B------:R-:W-:Y:S01]  /*3da0*/  MOV R40, 0x3e10 ;  /* 0x00003e1000287802 */ /* 0x000fe20000000f00 */
[----:B-1----:R-:W-:-:S02]  /*3db0*/  FADD.FTZ R82, R47, R43 ;  /* 0x0000002b2f527221 */ /* 0x002fc40000010000 */
[----:B0-----:R-:W-:Y:S02]  /*3dc0*/  IMAD.MOV.U32 R44, RZ, RZ, 0x8 ;  /* 0x00000008ff2c7424 */ /* 0x001fe400078e00ff */
[----:B------:R-:W-:Y:S02]  /*3dd0*/  IMAD.MOV.U32 R46, RZ, RZ, 0x1f ;  /* 0x0000001fff2e7424 */ /* 0x000fe400078e00ff */
[----:B------:R-:W-:Y:S02]  /*3de0*/  IMAD.MOV.U32 R83, RZ, RZ, -0x1 ;  /* 0xffffffffff537424 */ /* 0x000fe400078e00ff */
[----:B------:R-:W-:Y:S02]  /*3df0*/  IMAD.MOV.U32 R43, RZ, RZ, R45 ;  /* 0x000000ffff2b7224 */ /* 0x000fe400078e002d */
[----:B------:R-:W-:Y:S05]  /*3e00*/  CALL.REL.NOINC `($__internal_23_$__cuda_sm70_shflsync_down_p) ;  /* 0x0000036000007944 */ /* 0x000fea0003c00000 */
[----:B-1----:R-:W-:Y:S01]  /*3e10*/  MOV R42, R43 ;  /* 0x0000002b002a7202 */ /* 0x002fe20000000f00 */
[----:B------:R-:W-:Y:S01]  /*3e20*/  IMAD.MOV.U32 R43, RZ, RZ, R82 ;  /* 0x000000ffff2b7224 */ /* 0x000fe200078e0052 */
[----:B------:R-:W-:Y:S01]  /*3e30*/  MOV R40, 0x3e80 ;  /* 0x00003e8000287802 */ /* 0x000fe20000000f00 */
[----:B0-----:R-:W-:Y:S02]  /*3e40*/  IMAD.MOV.U32 R44, RZ, RZ, 0x8 ;  /* 0x00000008ff2c7424 */ /* 0x001fe400078e00ff */
[----:B------:R-:W-:-:S02]  /*3e50*/  IMAD.MOV.U32 R46, RZ, RZ, 0x1f ;  /* 0x0000001fff2e7424 */ /* 0x000fc400078e00ff */
[----:B------:R-:W-:Y:S02]  /*3e60*/  IMAD.MOV.U32 R83, RZ, RZ, -0x1 ;  /* 0xffffffffff537424 */ /* 0x000fe400078e00ff */
[----:B------:R-:W-:Y:S05]  /*3e70*/  CALL.REL.NOINC `($__internal_23_$__cuda_sm70_shflsync_down_p) ;  /* 0x000002f000007944 */ /* 0x000fea0003c00000 */
[----:B------:R-:W-:Y:S01]  /*3e80*/  FADD.FTZ R45, R42, R45 ;  /* 0x0000002d2a2d7221 */ /* 0x000fe20000010000 */
[----:B0-----:R-:W-:Y:S01]  /*3e90*/  HFMA2.MMA R44, -RZ, RZ, 0, 2.384185791015625e-07 ;  /* 0x00000004ff2c7435 */ /* 0x001fe200000001ff */
[----:B-1----:R-:W-:Y:S01]  /*3ea0*/  FADD.FTZ R82, R82, R43 ;  /* 0x0000002b52527221 */ /* 0x002fe20000010000 */
[----:B------:R-:W-:Y:S01]  /*3eb0*/  MOV R40, 0x3f00 ;  /* 0x00003f0000287802 */ /* 0x000fe20000000f00 */
[----:B------:R-:W-:Y:S02]  /*3ec0*/  IMAD.MOV.U32 R46, RZ, RZ, 0x1f ;  /* 0x0000001fff2e7424 */ /* 0x000fe400078e00ff */
[----:B------:R-:W-:Y:S02]  /*3ed0*/  IMAD.MOV.U32 R83, RZ, RZ, -0x1 ;  /* 0xffffffffff537424 */ /* 0x000fe400078e00ff */
[----:B------:R-:W-:Y:S02]  /*3ee0*/  IMAD.MOV.U32 R43, RZ, RZ, R45 ;  /* 0x000000ffff2b7224 */ /* 0x000fe400078e002d */
[----:B------:R-:W-:Y:S05]  /*3ef0*/  CALL.REL.NOINC `($__internal_23_$__cuda_sm70_shflsync_down_p) ;  /* 0x0000027000007944 */ /* 0x000fea0003c00000 */
[----:B-1----:R-:W-:Y:S01]  /*3f00*/  IMAD.MOV.U32 R42, RZ, RZ, R43 ;  /* 0x000000ffff2a7224 */ /* 0x002fe200078e002b */
[----:B------:R-:W-:Y:S01]  /*3f10*/  MOV R43, R82 ;  /* 0x00000052002b7202 */ /* 0x000fe20000000f00 */
[----:B0-----:R-:W-:Y:S01]  /*3f20*/  IMAD.MOV.U32 R44, RZ, RZ, 0x4 ;  /* 0x00000004ff2c7424 */ /* 0x001fe200078e00ff */
[----:B------:R-:W-:Y:S01]  /*3f30*/  MOV R40, 0x3f70 ;  /* 0x00003f7000287802 */ /* 0x000fe20000000f00 */
[----:B------:R-:W-:-:S02]  /*3f40*/  IMAD.MOV.U32 R46, RZ, RZ, 0x1f ;  /* 0x0000001fff2e7424 */ /* 0x000fc400078e00ff */
[----:B------:R-:W-:Y:S02]  /*3f50*/  IMAD.MOV.U32 R83, RZ, RZ, -0x1 ;  /* 0xffffffffff537424 */ /* 0x000fe400078e00ff */
[----:B------:R-:W-:Y:S05]  /*3f60*/  CALL.REL.NOINC `($__internal_23_$__cuda_sm70_shflsync_down_p) ;  /* 0x0000020000007944 */ /* 0x000fea0003c00000 */
[----:B------:R-:W-:Y:S01]  /*3f70*/  FADD.FTZ R45, R42, R45 ;  /* 0x0000002d2a2d7221 */ /* 0x000fe20000010000 */
[----:B0-----:R-:W-:Y:S01]  /*3f80*/  HFMA2.MMA R46, -RZ, RZ, 0, 1.847743988037109375e-06 ;  /* 0x0000001fff2e7435 */ /* 0x001fe200000001ff */
[----:B-1----:R-:W-:Y:S01]  /*3f90*/  FADD.FTZ R82, R82, R43 ;  /* 0x0000002b52527221 */ /* 0x002fe20000010000 */
[----:B------:R-:W-:Y:S01]  /*3fa0*/  MOV R40, 0x3ff0 ;  /* 0x00003ff000287802 */ /* 0x000fe20000000f00 */
[----:B------:R-:W-:Y:S02]  /*3fb0*/  IMAD.MOV.U32 R44, RZ, RZ, 0x2 ;  /* 0x00000002ff2c7424 */ /* 0x000fe400078e00ff */
[----:B------:R-:W-:Y:S02]  /*3fc0*/  IMAD.MOV.U32 R83, RZ, RZ, -0x1 ;  /* 0xffffffffff537424 */ /* 0x000fe400078e00ff */
[----:B------:R-:W-:Y:S02]  /*3fd0*/  IMAD.MOV.U32 R43, RZ, RZ, R45 ;  /* 0x000000ffff2b7224 */ /* 0x000fe400078e002d */
[----:B------:R-:W-:Y:S05]  /*3fe0*/  CALL.REL.NOINC `($__internal_23_$__cuda_sm70_shflsync_down_p) ;  /* 0x0000018000007944 */ /* 0x000fea0003c00000 */
[----:B-1----:R-:W-:Y:S01]  /*3ff0*/  IMAD.MOV.U32 R42, RZ, RZ, R43 ;  /* 0x000000ffff2a7224 */ /* 0x002fe200078e002b */
[----:B0-----:R-:W-:Y:S01]  /*4000*/  MOV R44, 0x2 ;  /* 0x00000002002c7802 */ /* 0x001fe20000000f00 */
[----:B------:R-:W-:Y:S01]  /*4010*/  IMAD.MOV.U32 R43, RZ, RZ, R82 ;  /* 0x000000ffff2b7224 */ /* 0x000fe200078e0052 */
[----:B------:R-:W-:Y:S01]  /*4020*/  MOV R40, 0x4060 ;  /* 0x0000406000287802 */ /* 0x000fe20000000f00 */
[----:B------:R-:W-:-:S02]  /*4030*/  IMAD.MOV.U32 R46, RZ, RZ, 0x1f ;  /* 0x0000001fff2e7424 */ /* 0x000fc400078e00ff */
[----:B------:R-:W-:Y:S02]  /*4040*/  IMAD.MOV.U32 R83, RZ, RZ, -0x1 ;  /* 0xffffffffff537424 */ /* 0x000fe400078e00ff */
[----:B------:R-:W-:Y:S05]  /*4050*/  CALL.REL.NOINC `($__internal_23_$__cuda_sm70_shflsync_down_p) ;  /* 0x0000011000007944 */ /* 0x000fea0003c00000 */
[----:B------:R-:W-:Y:S01]  /*4060*/  FADD.FTZ R45, R42, R45 ;  /* 0x0000002d2a2d7221 */ /* 0x000fe20000010000 */
[----:B0-----:R-:W-:Y:S01]  /*4070*/  MOV R83, 0xffffffff ;  /* 0xffffffff00537802 */ /* 0x001fe20000000f00 */
[----:B-1----:R-:W-:Y:S01]  /*4080*/  FADD.FTZ R47, R82, R43 ;  /* 0x0000002b522f7221 */ /* 0x002fe20000010000 */
[----:B------:R-:W-:Y:S01]  /*4090*/  MOV R40, 0x40e0 ;  /* 0x000040e000287802 */ /* 0x000fe20000000f00 */
[----:B------:R-:W-:Y:S02]  /*40a0*/  IMAD.MOV.U32 R44, RZ, RZ, 0x1 ;  /* 0x00000001ff2c7424 */ /* 0x000fe400078e00ff */
[----:B------:R-:W-:Y:S02]  /*40b0*/  IMAD.MOV.U32 R46, RZ, RZ, 0x1f ;  /* 0x0000001fff2e7424 */ /* 0x000fe400078e00ff */
[----:B------:R-:W-:Y:S02]  /*40c0*/  IMAD.MOV.U32 R43, RZ, RZ, R45 ;  /* 0x000000ffff2b7224 */ /* 0x000fe400078e002d */
[----:B------:R-:W-:Y:S05]  /*40d0*/  CALL.REL.NOINC `($__internal_23_$__cuda_sm70_shflsync_down_p) ;  /* 0x0000009000007944 */ /* 0x000fea0003c00000 */
[----:B0-----:R-:W-:Y:S01]  /*40e0*/  HFMA2.MMA R46, -RZ, RZ, 0, 1.847743988037109375e-06 ;  /* 0x0000001fff2e7435 */ /* 0x001fe200000001ff */
[----:B-1----:R-:W-:Y:S01]  /*40f0*/  IMAD.MOV.U32 R82, RZ, RZ, R43 ;  /* 0x000000ffff527224 */ /* 0x002fe200078e002b */
[----:B------:R-:W-:Y:S01]  /*4100*/  MOV R40, 0x4150 ;  /* 0x0000415000287802 */ /* 0x000fe20000000f00 */
[----:B------:R-:W-:-:S02]  /*4110*/  IMAD.MOV.U32 R43, RZ, RZ, R47 ;  /* 0x000000ffff2b7224 */ /* 0x000fc400078e002f */
[----:B------:R-:W-:Y:S02]  /*4120*/  IMAD.MOV.U32 R44, RZ, RZ, 0x1 ;  /* 0x00000001ff2c7424 */ /* 0x000fe400078e00ff */
[----:B------:R-:W-:Y:S02]  /*4130*/  IMAD.MOV.U32 R83, RZ, RZ, -0x1 ;  /* 0xffffffffff537424 */ /* 0x000fe400078e00ff */
[----:B------:R-:W-:Y:S05]  /*4140*/  CALL.REL.NOINC `($__internal_23_$__cuda_sm70_shflsync_down_p) ;  /* 0x0000002000007944 */ /* 0x000fea0003c00000 */
[----:B-1----:R-:W-:Y:S01]  /*4150*/  IMAD.MOV.U32 R40, RZ, RZ, R43 ;  /* 0x000000ffff287224 */ /* 0x002fe200078e002b */
[----:B0-----:R-:W-:Y:S05]  /*4160*/  BRA `(.L_x_606) ;  /* 0xffffda5000007947 */ /* 0x001fea000383ffff */
        .weak           $__internal_23_$__cuda_sm70_shflsync_down_p
        .type           $__internal_23_$__cuda_sm70_shflsync_down_p,@function
        .size           $__internal_23_$__cuda_sm70_shflsync_down_p,(.L_x_2770 - $__internal_23_$__cuda_sm70_shflsync_down_p)
$__internal_23_$__cuda_sm70_shflsync_down_p:
[----:B------:R-:W-:Y:S01]  /*4170*/  IMAD.MOV.U32 R41, RZ, RZ, 0x0 ;  /* 0x00000000ff297424 */ /* 0x000fe200078e00ff */
[----:B------:R-:W-:Y:S04]  /*4180*/  WARPSYNC R83 ;  /* 0x0000005300007348 */ /* 0x000fe80003800000 */
[----:B------:R0:W1:Y:S01]  /*4190*/  SHFL.DOWN PT, R43, R43, R44, R46 ;  /* 0x0800002c2b2b7389 */ /* 0x00006200000e002e */
[----:B------:R-:W-:Y:S05]  /*41a0*/  RET.REL.NODEC R40 `(_ZN10layer_norm31ln_parallel_residual_bwd_kernelINS_13Kernel_traitsI6__halfS2_S2_S2_fjLj2560ELj1ELj1ELj4ELj8ENS_18Kernel_traits_baseILj2560ES2_S2_S2_S2_fjLj128EEEEELb1ELb1ELb1EEEvNS_9BwdParamsE) ;  /* 0xffffbe5028007950 */ /* 0x000fea0003c3ffff */
.L_x_607:
        /* <DEDUP_REMOVED lines=13> */
.L_x_2770:


//--------------------- .text._ZN10layer_norm31ln_parallel_residual_bwd_kernelINS_13Kernel_traitsIf13__nv_bfloat16S2_S2_fjLj2560ELj1ELj1ELj4ELj8ENS_18Kernel_traits_baseILj2560EfS2_S2_S2_fjLj128EEEEELb0ELb0ELb0EEEvNS_9BwdParamsE --------------------------
	.section	.text._ZN10layer_norm31ln_parallel_residual_bwd_kernelINS_13Kernel_traitsIf13__nv_bfloat16S2_S2_fjLj2560ELj1ELj1ELj4ELj8ENS_18Kernel_traits_baseILj2560EfS2_S2_S2_fjLj128EEEEELb0ELb0ELb0EEEvNS_9BwdParamsE,"ax",@progbits
	.sectioninfo	@"SHI_REGISTERS=202"
	.align	128
        .global         _ZN10layer_norm31ln_parallel_residual_bwd_kernelINS_13Kernel_traitsIf13__nv_bfloat16S2_S2_fjLj2560ELj1ELj1ELj4ELj8ENS_18Kernel_traits_baseILj2560EfS2_S2_S2_fjLj128EEEEELb0ELb0ELb0EEEvNS_9BwdParamsE
        .type           _ZN10layer_norm31ln_parallel_residual_bwd_kernelINS_13Kernel_traitsIf13__nv_bfloat16S2_S2_fjLj2560ELj1ELj1ELj4ELj8ENS_18Kernel_traits_baseILj2560EfS2_S2_S2_fjLj128EEEEELb0ELb0ELb0EEEvNS_9BwdParamsE,@function
        .size           _ZN10layer_norm31ln_parallel_residual_bwd_kernelINS_13Kernel_traitsIf13__nv_bfloat16S2_S2_fjLj2560ELj1ELj1ELj4ELj8ENS_18Kernel_traits_baseILj2560EfS2_S2_S2_fjLj128EEEEELb0ELb0ELb0EEEvNS_9BwdParamsE,(.L_x_2771 - _ZN10layer_norm31ln_parallel_residual_bwd_kernelINS_13Kernel_traitsIf13__nv_bfloat16S2_S2_fjLj2560ELj1ELj1ELj4ELj8ENS_18Kernel_traits_baseILj2560EfS2_S2_S2_fjLj128EEEEELb0ELb0ELb0EEEvNS_9BwdParamsE)
        .other          _ZN10layer_norm31ln_parallel_residual_bwd_kernelINS_13Kernel_traitsIf13__nv_bfloat16S2_S2_fjLj2560ELj1ELj1ELj4ELj8ENS_18Kernel_traits_baseILj2560EfS2_S2_S2_fjLj128EEEEELb0ELb0ELb0EEEvNS_9BwdParamsE,@"STO_CUDA_ENTRY STV_DEFAULT"
_ZN10layer_norm31ln_parallel_residual_bwd_kernelINS_13Kernel_traitsIf13__nv_bfloat16S2_S2_fjLj2560ELj1ELj1ELj4ELj8ENS_18Kernel_traits_baseILj2560EfS2_S2_S2_fjLj128EEEEELb0ELb0ELb0EEEvNS_9BwdParamsE:
.text._ZN10layer_norm31ln_parallel_residual_bwd_kernelINS_13Kernel_traitsIf13__nv_bfloat16S2_S2_fjLj2560ELj1ELj1ELj4ELj8ENS_18Kernel_traits_baseILj2560EfS2_S2_S2_fjLj128EEEEELb0ELb0ELb0EEEvNS_9BwdParamsE:
        /* <DEDUP_REMOVED lines=10> */
[C---:B------:R-:W-:Y:S01]  /*00a0*/  ISETP.GE.U32.AND P5, PT, R0.reuse, 0x100, PT ;  /* 0x000001000000780c */ /* 0x040fe20003fa6070 */
[----:B------:R-:W0:Y:S01]  /*00b0*/  S2UR UR6, SR_CTAID.X ;  /* 0x00000000000679c3 */ /* 0x000e220000002500 */
[C---:B------:R-:W-:Y:S02]  /*00c0*/  ISETP.GE.U32.AND P4, PT, R0.reuse, 0x180, PT ;  /* 0x000001800000780c */ /* 0x040fe40003f86070 */
[C---:B------:R-:W-:Y:S02]  /*00d0*/  ISETP.GE.U32.AND P3, PT, R0.reuse, 0x200, PT ;  /* 0x000002000000780c */ /* 0x040fe40003f66070 */
[----:B------:R-:W-:-:S05]  /*00e0*/  ISETP.GE.U32.AND P2, PT, R0, 0x280, PT ;  /* 0x000002800000780c */ /* 0x000fca0003f46070 */
[----:B------:R-:W-:Y:S02]  /*00f0*/  @P6 MOV R5, 0x10 ;  /* 0x0000001000056802 */ /* 0x000fe40000000f00 */
[----:B------:R-:W-:Y:S02]  /*0100*/  @P5 IMAD.MOV.U32 R13, RZ, RZ, 0x10 ;  /* 0x00000010ff0d5424 */ /* 0x000fe400078e00ff */
[----:B------:R-:W-:Y:S01]  /*0110*/  @P4 MOV R17, 0x10 ;  /* 0x0000001000114802 */ /* 0x000fe20000000f00 */
[----:B------:R-:W-:-:S04]  /*0120*/  @P6 IMAD.WIDE.U32 R2, R8, R5, c[0x0][0x1b0] ;  /* 0x00006c0008026625 */ /* 0x000fc800078e0005 */
[C---:B------:R-:W-:Y:S01]  /*0130*/  @P6 IMAD.WIDE.U32 R4, R8.reuse, R5, c[0x0][0x1b8] ;  /* 0x00006e0008046625 */ /* 0x040fe200078e0005 */
[----:B------:R1:W5:Y:S01]  /*0140*/  @P6 LDG.E.128 R120, [R2.64] ;  /* 0x0000000402786981 */ /* 0x000362000c1e1d00 */
[----:B------:R-:W-:Y:S02]  /*0150*/  @P6 LOP3.LUT R8, R8, 0x80, RZ, 0xfc, !PT ;  /* 0x0000008008086812 */ /* 0x000fe400078efcff */
[----:B------:R-:W-:Y:S01]  /*0160*/  @P3 IMAD.MOV.U32 R21, RZ, RZ, 0x10 ;  /* 0x00000010ff153424 */ /* 0x000fe200078e00ff */
[----:B0-----:R-:W-:Y:S01]  /*0170*/  LEA.HI R0, R191, UR6, RZ, 0x19 ;  /* 0x00000006bf007c11 */ /* 0x001fe2000f8fc8ff */
[----:B------:R0:W5:Y:S01]  /*0180*/  @P6 LDG.E.128 R116, [R4.64] ;  /* 0x0000000404746981 */ /* 0x000162000c1e1d00 */
[----:B------:R-:W-:-:S04]  /*0190*/  @P5 IMAD.WIDE.U32 R10, R8, R13, c[0x0][0x1b0] ;  /* 0x00006c00080a5625 */ /* 0x000fc800078e000d */
[C---:B------:R-:W-:Y:S01]  /*01a0*/  @P5 IMAD.WIDE.U32 R12, R8.reuse, R13, c[0x0][0x1b8] ;  /* 0x00006e00080c5625 */ /* 0x040fe200078e000d */
[----:B------:R-:W-:Y:S01]  /*01b0*/  @P5 IADD3 R8, R8, 0x80, RZ ;  /* 0x0000008008085810 */ /* 0x000fe20007ffe0ff */
[----:B------:R2:W5:Y:S04]  /*01c0*/  @P5 LDG.E.128 R112, [R10.64] ;  /* 0x000000040a705981 */ /* 0x000568000c1e1d00 */
[-C--:B------:R-:W-:Y:S01]  /*01d0*/  @P4 IMAD.WIDE.U32 R14, R8, R17.reuse, c[0x0][0x1b0] ;  /* 0x00006c00080e4625 */ /* 0x080fe200078e0011 */
[----:B------:R-:W-:Y:S01]  /*01e0*/  ISETP.GE.AND P0, PT, R0, c[0x0][0x164], PT ;  /* 0x0000590000007a0c */ /* 0x000fe20003f06270 */
[----:B------:R3:W5:Y:S02]  /*01f0*/  @P5 LDG.E.128 R108, [R12.64] ;  /* 0x000000040c6c5981 */ /* 0x000764000c1e1d00 */
[C---:B------:R-:W-:Y:S01]  /*0200*/  @P4 IMAD.WIDE.U32 R16, R8.reuse, R17, c[0x0][0x1b8] ;  /* 0x00006e0008104625 */ /* 0x040fe200078e0011 */
[----:B------:R-:W-:Y:S01]  /*0210*/  @P4 IADD3 R8, R8, 0x80, RZ ;  /* 0x0000008008084810 */ /* 0x000fe20007ffe0ff */
[----:B------:R4:W5:Y:S01]  /*0220*/  @P4 LDG.E.128 R104, [R14.64] ;  /* 0x000000040e684981 */ /* 0x000962000c1e1d00 */
[----:B------:R-:W-:-:S03]  /*0230*/  @P2 MOV R9, 0x10 ;  /* 0x0000001000092802 */ /* 0x000fc60000000f00 */
[CC--:B------:R-:W-:Y:S01]  /*0240*/  @P3 IMAD.WIDE.U32 R18, R8.reuse, R21.reuse, c[0x0][0x1b0] ;  /* 0x00006c0008123625 */ /* 0x0c0fe200078e0015 */
[----:B------:R0:W5:Y:S03]  /*0250*/  @P4 LDG.E.128 R100, [R16.64] ;  /* 0x0000000410644981 */ /* 0x000166000c1e1d00 */
[C---:B------:R-:W-:Y:S01]  /*0260*/  @P3 IMAD.WIDE.U32 R20, R8.reuse, R21, c[0x0][0x1b8] ;  /* 0x00006e0008143625 */ /* 0x040fe200078e0015 */
[----:B------:R-:W-:Y:S01]  /*0270*/  @P3 IADD3 R8, R8, 0x80, RZ ;  /* 0x0000008008083810 */ /* 0x000fe20007ffe0ff */
[----:B------:R0:W5:Y:S04]  /*0280*/  @P3 LDG.E.128 R96, [R18.64] ;  /* 0x0000000412603981 */ /* 0x000168000c1e1d00 */
[CC--:B------:R-:W-:Y:S01]  /*0290*/  @P2 IMAD.WIDE.U32 R6, R8.reuse, R9.reuse, c[0x0][0x1b0] ;  /* 0x00006c0008062625 */ /* 0x0c0fe200078e0009 */
[----:B------:R0:W5:Y:S03]  /*02a0*/  @P3 LDG.E.128 R92, [R20.64] ;  /* 0x00000004145c3981 */ /* 0x000166000c1e1d00 */
[----:B------:R-:W-:Y:S01]  /*02b0*/  @P2 IMAD.WIDE.U32 R8, R8, R9, c[0x0][0x1b8] ;  /* 0x00006e0008082625 */ /* 0x000fe200078e0009 */
[----:B------:R0:W5:Y:S01]  /*02c0*/  @P2 LDG.E.128 R88, [R6.64] ;  /* 0x0000000406582981 */ /* 0x000162000c1e1d00 */
[----:B------:R-:W-:Y:S01]  /*02d0*/  CS2R R80, SRZ ;  /* 0x0000000000507805 */ /* 0x000fe2000001ff00 */
[----:B------:R-:W-:Y:S01]  /*02e0*/  CS2R R82, SRZ ;  /* 0x0000000000527805 */ /* 0x000fe2000001ff00 */
[----:B------:R-:W-:Y:S01]  /*02f0*/  CS2R R76, SRZ ;  /* 0x00000000004c7805 */ /* 0x000fe2000001ff00 */
[----:B------:R0:W5:Y:S01]  /*0300*/  @P2 LDG.E.128 R84, [R8.64] ;  /* 0x0000000408542981 */ /* 0x000162000c1e1d00 */
        /* <DEDUP_REMOVED lines=31> */
[----:B---3--:R-:W-:Y:S01]  /*0500*/  CS2R R12, SRZ ;  /* 0x00000000000c7805 */ /* 0x008fe2000001ff00 */
[----:B----4-:R-:W-:Y:S01]  /*0510*/  CS2R R14, SRZ ;  /* 0x00000000000e7805 */ /* 0x010fe2000001ff00 */
[----:B------:R-:W-:Y:S01]  /*0520*/  CS2R R8, SRZ ;  /* 0x0000000000087805 */ /* 0x000fe2000001ff00 */
[----:B--2---:R-:W-:Y:S01]  /*0530*/  CS2R R10, SRZ ;  /* 0x00000000000a7805 */ /* 0x004fe2000001ff00 */
[----:B------:R-:W-:Y:S01]  /*0540*/  CS2R R4, SRZ ;  /* 0x0000000000047805 */ /* 0x000fe2000001ff00 */
[----:B------:R-:W-:Y:S01]  /*0550*/  CS2R R6, SRZ ;  /* 0x0000000000067805 */ /* 0x000fe2000001ff00 */
[----:B------:R-:W-:Y:S05]  /*0560*/  @P0 BRA `(.L_x_608) ;  /* 0x0000358000000947 */ /* 0x000fea0003800000 */
[----:B-1----:R-:W0:Y:S01]  /*0570*/  LDC.U8 R194, c[0x0][0x1f0] ;  /* 0x00007c00ffc27b82 */ /* 0x002e220000000000 */
[----:B------:R-:W-:Y:S01]  /*0580*/  HFMA2.MMA R81, -RZ, RZ, 0, 0 ;  /* 0x00000000ff517435 */ /* 0x000fe200000001ff */
[----:B------:R-:W-:-:S06]  /*0590*/  IMAD.MOV.U32 R140, RZ, RZ, 0x1 ;  /* 0x00000001ff8c7424 */ /* 0x000fcc00078e00ff */
.L_x_640:
[----:B------:R-:W-:-:S04]  /*05a0*/  IMAD.MOV.U32 R131, RZ, RZ, 0x4 ;  /* 0x00000004ff837424 */ /* 0x000fc800078e00ff */
[----:B------:R-:W-:-:S04]  /*05b0*/  IMAD.WIDE R128, R0, R131, c[0x0][0x1a0] ;  /* 0x0000680000807625 */ /* 0x000fc800078e0283 */
[C---:B------:R-:W-:Y:S01]  /*05c0*/  IMAD.WIDE R130, R0.reuse, R131, c[0x0][0x1a8] ;  /* 0x00006a0000827625 */ /* 0x040fe200078e0283 */
[----:B-----5:R1:W5:Y:S04]  /*05d0*/  LDG.E R124, [R128.64] ;  /* 0x00000004807c7981 */ /* 0x020368000c1e1900 */
[----:B------:R1:W5:Y:S01]  /*05e0*/  LDG.E R141, [R130.64] ;  /* 0x00000004828d7981 */ /* 0x000362000c1e1900 */
[----:B------:R-:W-:Y:S01]  /*05f0*/  IMAD R125, R0, c[0x0][0x168], RZ ;  /* 0x00005a00007d7a24 */ /* 0x000fe200078e02ff */
[----:B------:R-:W-:Y:S01]  /*0600*/  BSSY B0, `(.L_x_609) ;  /* 0x0000057000007945 */ /* 0x000fe20003800000 */
[----:B------:R-:W-:-:S03]  /*0610*/  IMAD.MOV.U32 R127, RZ, RZ, RZ ;  /* 0x000000ffff7f7224 */ /* 0x000fc600078e00ff */
[----:B------:R-:W-:-:S04]  /*0620*/  SHF.R.S32.HI R126, RZ, 0x1f, R125 ;  /* 0x0000001fff7e7819 */ /* 0x000fc8000001147d */
[----:B------:R-:W-:Y:S02]  /*0630*/  LEA.HI R126, R126, R125, RZ, 0x2 ;  /* 0x0000007d7e7e7211 */ /* 0x000fe400078f10ff */
[----:B------:R-:W-:-:S04]  /*0640*/  LOP3.LUT R125, R191, 0x7f, RZ, 0xc0, !PT ;  /* 0x0000007fbf7d7812 */ /* 0x000fc800078ec0ff */
[----:B------:R-:W-:Y:S02]  /*0650*/  LEA.HI.SX32 R142, R126, R125, 0x1e ;  /* 0x0000007d7e8e7211 */ /* 0x000fe400078ff2ff */
[----:B------:R-:W-:Y:S02]  /*0660*/  MOV R125, RZ ;  /* 0x000000ff007d7202 */ /* 0x000fe40000000f00 */
[----:B------:R-:W-:Y:S01]  /*0670*/  MOV R126, R142 ;  /* 0x0000008e007e7202 */ /* 0x000fe20000000f00 */
[----:B------:R-:W-:Y:S05]  /*0680*/  @!P6 BRA `(.L_x_610) ;  /* 0x000004e00000e947 */ /* 0x000fea0003800000 */
[----:B-1----:R-:W-:Y:S01]  /*0690*/  LEA R152, P0, R142, c[0x0][0x188], 0x3 ;  /* 0x000062008e987a11 */ /* 0x002fe200078018ff */
        /* <DEDUP_REMOVED lines=12> */
[----:B0-----:R-:W-:-:S04]  /*0760*/  ISETP.NE.AND P0, PT, R194, RZ, PT ;  /* 0x000000ffc200720c */ /* 0x001fc80003f05270 */
[----:B-----5:R-:W-:Y:S02]  /*0770*/  FSEL R125, R124, RZ, !P0 ;  /* 0x000000ff7c7d7208 */ /* 0x020fe40004000000 */
[----:B--2---:R-:W-:Y:S02]  /*0780*/  PRMT R130, RZ, 0x5410, R152 ;  /* 0x00005410ff827816 */ /* 0x004fe40000000098 */
[--C-:B------:R-:W-:Y:S02]  /*0790*/  SHF.R.U64 R151, R152, 0x10, R153.reuse ;  /* 0x0000001098977819 */ /* 0x100fe40000001299 */
[--C-:B------:R-:W-:Y:S01]  /*07a0*/  SHF.R.U32.HI R158, RZ, 0x10, R153.reuse ;  /* 0x00000010ff9e7819 */ /* 0x100fe20000011699 */
[----:B------:R-:W-:Y:S01]  /*07b0*/  FADD.FTZ R152, -R125, R130 ;  /* 0x000000827d987221 */ /* 0x000fe20000010100 */
[----:B------:R-:W-:Y:S02]  /*07c0*/  PRMT R154, RZ, 0x5410, R153 ;  /* 0x00005410ff9a7816 */ /* 0x000fe40000000099 */
[----:B------:R-:W-:Y:S01]  /*07d0*/  PRMT R130, RZ, 0x5410, R151 ;  /* 0x00005410ff827816 */ /* 0x000fe20000000097 */
[----:B------:R-:W-:Y:S01]  /*07e0*/  FMUL.FTZ R151, R141, R152 ;  /* 0x000000988d977220 */ /* 0x000fe20000410000 */
[----:B------:R-:W-:Y:S01]  /*07f0*/  PRMT R158, RZ, 0x5410, R158 ;  /* 0x00005410ff9e7816 */ /* 0x000fe2000000009e */
[C---:B------:R-:W-:Y:S01]  /*0800*/  FADD.FTZ R154, -R125.reuse, R154 ;  /* 0x0000009a7d9a7221 */ /* 0x040fe20000010100 */
[--C-:B---3--:R-:W-:Y:S01]  /*0810*/  SHF.R.U64 R157, R126, 0x10, R127.reuse ;  /* 0x000000107e9d7819 */ /* 0x108fe2000000127f */
[C---:B------:R-:W-:Y:S01]  /*0820*/  FADD.FTZ R156, -R125.reuse, R130 ;  /* 0x000000827d9c7221 */ /* 0x040fe20000010100 */
[--C-:B------:R-:W-:Y:S01]  /*0830*/  SHF.R.U32.HI R192, RZ, 0x10, R127.reuse ;  /* 0x00000010ffc07819 */ /* 0x100fe2000001167f */
[----:B------:R-:W-:Y:S01]  /*0840*/  FADD.FTZ R158, -R125, R158 ;  /* 0x0000009e7d9e7221 */ /* 0x000fe20000010100 */
[----:B------:R-:W-:Y:S01]  /*0850*/  MOV R125, R126 ;  /* 0x0000007e007d7202 */ /* 0x000fe20000000f00 */
[----:B------:R-:W-:Y:S01]  /*0860*/  IMAD.MOV.U32 R130, RZ, RZ, R127 ;  /* 0x000000ffff827224 */ /* 0x000fe200078e007f */
[----:B----4-:R-:W-:Y:S01]  /*0870*/  MOV R126, R128 ;  /* 0x00000080007e7202 */ /* 0x010fe20000000f00 */
[--C-:B------:R-:W-:Y:S01]  /*0880*/  IMAD.MOV.U32 R127, RZ, RZ, R129.reuse ;  /* 0x000000ffff7f7224 */ /* 0x100fe200078e0081 */
[--C-:B------:R-:W-:Y:S01]  /*0890*/  SHF.R.U64 R128, R128, 0x10, R129.reuse ;  /* 0x0000001080807819 */ /* 0x100fe20000001281 */
[C---:B------:R-:W-:Y:S01]  /*08a0*/  FMUL.FTZ R153, R141.reuse, R154 ;  /* 0x0000009a8d997220 */ /* 0x040fe20000410000 */
[----:B------:R-:W-:Y:S01]  /*08b0*/  SHF.R.U32.HI R131, RZ, 0x10, R129 ;  /* 0x00000010ff837819 */ /* 0x000fe20000011681 */
[C---:B------:R-:W-:Y:S01]  /*08c0*/  FMUL.FTZ R156, R141.reuse, R156 ;  /* 0x0000009c8d9c7220 */ /* 0x040fe20000410000 */
[----:B------:R-:W-:Y:S01]  /*08d0*/  PRMT R129, RZ, 0x5410, R126 ;  /* 0x00005410ff817816 */ /* 0x000fe2000000007e */
[----:B------:R-:W-:Y:S01]  /*08e0*/  FMUL.FTZ R158, R141, R158 ;  /* 0x0000009e8d9e7220 */ /* 0x000fe20000410000 */
[----:B------:R-:W-:-:S02]  /*08f0*/  PRMT R125, RZ, 0x5410, R125 ;  /* 0x00005410ff7d7816 */ /* 0x000fc4000000007d */
[----:B------:R-:W-:Y:S01]  /*0900*/  PRMT R127, RZ, 0x5410, R127 ;  /* 0x00005410ff7f7816 */ /* 0x000fe2000000007f */
[----:B------:R-:W-:Y:S01]  /*0910*/  FMUL.FTZ R126, R116, R129 ;  /* 0x00000081747e7220 */ /* 0x000fe20000410000 */
[----:B------:R-:W-:Y:S01]  /*0920*/  PRMT R128, RZ, 0x5410, R128 ;  /* 0x00005410ff807816 */ /* 0x000fe20000000080 */
[----:B------:R-:W-:Y:S02]  /*0930*/  FADD.FTZ R60, R60, R125 ;  /* 0x0000007d3c3c7221 */ /* 0x000fe40000010000 */
[-C--:B------:R-:W-:Y:S02]  /*0940*/  FFMA.FTZ R152, R120, R125.reuse, R126 ;  /* 0x0000007d78987223 */ /* 0x080fe4000001007e */
[----:B------:R-:W-:Y:S01]  /*0950*/  FFMA.FTZ R80, R151, R125, R80 ;  /* 0x0000007d97507223 */ /* 0x000fe20000010050 */
[----:B------:R-:W-:Y:S01]  /*0960*/  PRMT R125, RZ, 0x5410, R130 ;  /* 0x00005410ff7d7816 */ /* 0x000fe20000000082 */
[----:B------:R-:W-:Y:S01]  /*0970*/  FMUL.FTZ R126, R118, R127 ;  /* 0x0000007f767e7220 */ /* 0x000fe20000410000 */
[----:B------:R-:W-:Y:S01]  /*0980*/  PRMT R130, RZ, 0x5410, R131 ;  /* 0x00005410ff827816 */ /* 0x000fe20000000083 */
[----:B------:R-:W-:-:S02]  /*0990*/  FMUL.FTZ R155, R117, R128 ;  /* 0x00000080759b7220 */ /* 0x000fc40000410000 */
[-C--:B------:R-:W-:Y:S01]  /*09a0*/  FFMA.FTZ R154, R122, R125.reuse, R126 ;  /* 0x0000007d7a9a7223 */ /* 0x080fe2000001007e */
[----:B------:R-:W-:Y:S01]  /*09b0*/  PRMT R126, RZ, 0x5410, R157 ;  /* 0x00005410ff7e7816 */ /* 0x000fe2000000009d */
[----:B------:R-:W-:Y:S02]  /*09c0*/  FMUL.FTZ R157, R119, R130 ;  /* 0x00000082779d7220 */ /* 0x000fe40000410000 */
[----:B------:R-:W-:Y:S02]  /*09d0*/  FADD.FTZ R62, R62, R125 ;  /* 0x0000007d3e3e7221 */ /* 0x000fe40000010000 */
[----:B------:R-:W-:Y:S02]  /*09e0*/  FADD.FTZ R61, R61, R126 ;  /* 0x0000007e3d3d7221 */ /* 0x000fe40000010000 */
[-C--:B------:R-:W-:Y:S02]  /*09f0*/  FFMA.FTZ R155, R121, R126.reuse, R155 ;  /* 0x0000007e799b7223 */ /* 0x080fe4000001009b */
[----:B------:R-:W-:Y:S01]  /*0a00*/  FFMA.FTZ R81, R156, R126, R81 ;  /* 0x0000007e9c517223 */ /* 0x000fe20000010051 */
[----:B------:R-:W-:Y:S01]  /*0a10*/  PRMT R126, RZ, 0x5410, R192 ;  /* 0x00005410ff7e7816 */ /* 0x000fe200000000c0 */
[----:B------:R-:W-:-:S02]  /*0a20*/  FFMA.FTZ R82, R153, R125, R82 ;  /* 0x0000007d99527223 */ /* 0x000fc40000010052 */
[----:B------:R-:W-:Y:S02]  /*0a30*/  FFMA.FTZ R125, R151, R152, RZ ;  /* 0x00000098977d7223 */ /* 0x000fe400000100ff */
[----:B------:R-:W-:Y:S02]  /*0a40*/  FADD.FTZ R63, R63, R126 ;  /* 0x0000007e3f3f7221 */ /* 0x000fe40000010000 */
[-C--:B------:R-:W-:Y:S02]  /*0a50*/  FFMA.FTZ R157, R123, R126.reuse, R157 ;  /* 0x0000007e7b9d7223 */ /* 0x080fe4000001009d */
[----:B------:R-:W-:Y:S02]  /*0a60*/  FFMA.FTZ R83, R158, R126, R83 ;  /* 0x0000007e9e537223 */ /* 0x000fe40000010053 */
[----:B------:R-:W-:Y:S02]  /*0a70*/  FADD.FTZ R126, RZ, R152 ;  /* 0x00000098ff7e7221 */ /* 0x000fe40000010000 */
[----:B------:R-:W-:-:S02]  /*0a80*/  FADD.FTZ R22, R22, R127 ;  /* 0x0000007f16167221 */ /* 0x000fc40000010000 */
[----:B------:R-:W-:Y:S02]  /*0a90*/  FFMA.FTZ R42, R153, R127, R42 ;  /* 0x0000007f992a7223 */ /* 0x000fe4000001002a */
[----:B------:R-:W-:Y:S01]  /*0aa0*/  FADD.FTZ R127, R126, R155 ;  /* 0x0000009b7e7f7221 */ /* 0x000fe20000010000 */
[----:B------:R-:W-:Y:S01]  /*0ab0*/  IADD3 R126, R142, 0x80, RZ ;  /* 0x000000808e7e7810 */ /* 0x000fe20007ffe0ff */
        /* <DEDUP_REMOVED lines=11> */
.L_x_610:
[----:B-1----:R-:W-:Y:S05]  /*0b70*/  BSYNC B0 ;  /* 0x0000000000007941 */ /* 0x002fea0003800000 */
.L_x_609:
        /* <DEDUP_REMOVED lines=15> */
[----:B0-----:R-:W-:Y:S02]  /*0c70*/  ISETP.NE.AND P0, PT, R194, RZ, PT ;  /* 0x000000ffc200720c */ /* 0x001fe40003f05270 */
        /* <DEDUP_REMOVED lines=8> */
[----:B------:R-:W-:Y:S01]  /*0d00*/  PRMT R168, RZ, 0x5410, R173 ;  /* 0x00005410ffa87816 */ /* 0x000fe200000000ad */
[----:B------:R-:W-:Y:S01]  /*0d10*/  FADD.FTZ R192, -R196, R169 ;  /* 0x000000a9c4c07221 */ /* 0x000fe20000010100 */
[----:B---3--:R-:W-:Y:S01]  /*0d20*/  SHF.R.U64 R197, R128, 0x10, R129 ;  /* 0x0000001080c57819 */ /* 0x008fe20000001281 */
[C---:B------:R-:W-:Y:S01]  /*0d30*/  FADD.FTZ R174, -R196.reuse, R167 ;  /* 0x000000a7c4ae7221 */ /* 0x040fe20000010100 */
[----:B-1----:R-:W-:Y:S01]  /*0d40*/  MOV R170, R129 ;  /* 0x0000008100aa7202 */ /* 0x002fe20000000f00 */
[----:B------:R-:W-:Y:S01]  /*0d50*/  FADD.FTZ R196, -R196, R168 ;  /* 0x000000a8c4c47221 */ /* 0x000fe20000010100 */
[----:B------:R-:W-:Y:S01]  /*0d60*/  SHF.R.U32.HI R195, RZ, 0x10, R129 ;  /* 0x00000010ffc37819 */ /* 0x000fe20000011681 */
[----:B------:R-:W-:Y:S01]  /*0d70*/  IMAD.MOV.U32 R168, RZ, RZ, R128 ;  /* 0x000000ffffa87224 */ /* 0x000fe200078e0080 */
[----:B----4-:R-:W-:Y:S01]  /*0d80*/  MOV R129, R131 ;  /* 0x0000008300817202 */ /* 0x010fe20000000f00 */
[----:B------:R-:W-:Y:S01]  /*0d90*/  IMAD.MOV.U32 R128, RZ, RZ, R130 ;  /* 0x000000ffff807224 */ /* 0x000fe200078e0082 */
[--C-:B------:R-:W-:Y:S01]  /*0da0*/  SHF.R.U64 R130, R130, 0x10, R131.reuse ;  /* 0x0000001082827819 */ /* 0x100fe20000001283 */
[C---:B------:R-:W-:Y:S01]  /*0db0*/  FMUL.FTZ R167, R141.reuse, R172 ;  /* 0x000000ac8da77220 */ /* 0x040fe20000410000 */
[----:B------:R-:W-:Y:S01]  /*0dc0*/  SHF.R.U32.HI R173, RZ, 0x10, R131 ;  /* 0x00000010ffad7819 */ /* 0x000fe20000011683 */
        /* <DEDUP_REMOVED lines=12> */
[----:B------:R-:W-:Y:S01]  /*0e90*/  FMUL.FTZ R171, R109, R130 ;  /* 0x000000826dab7220 */ /* 0x000fe20000410000 */
[----:B------:R-:W-:Y:S01]  /*0ea0*/  PRMT R129, RZ, 0x5410, R170 ;  /* 0x00005410ff817816 */ /* 0x000fe200000000aa */
[----:B------:R-:W-:Y:S02]  /*0eb0*/  FMUL.FTZ R173, R111, R192 ;  /* 0x000000c06fad7220 */ /* 0x000fe40000410000 */
[----:B------:R-:W-:Y:S02]  /*0ec0*/  FMUL.FTZ R128, R110, R131 ;  /* 0x000000836e807220 */ /* 0x000fe40000410000 */
[----:B------:R-:W-:-:S02]  /*0ed0*/  FFMA.FTZ R127, R167, R168, R127 ;  /* 0x000000a8a77f7223 */ /* 0x000fc4000001007f */
[-C--:B------:R-:W-:Y:S01]  /*0ee0*/  FFMA.FTZ R170, R114, R129.reuse, R128 ;  /* 0x0000008172aa7223 */ /* 0x080fe20000010080 */
[----:B------:R-:W-:Y:S01]  /*0ef0*/  PRMT R128, RZ, 0x5410, R197 ;  /* 0x00005410ff807816 */ /* 0x000fe200000000c5 */
[----:B------:R-:W-:Y:S02]  /*0f00*/  FADD.FTZ R58, R58, R129 ;  /* 0x000000813a3a7221 */ /* 0x000fe40000010000 */
[----:B------:R-:W-:Y:S02]  /*0f10*/  FFMA.FTZ R78, R169, R129, R78 ;  /* 0x00000081a94e7223 */ /* 0x000fe4000001004e */
[----:B------:R-:W-:Y:S02]  /*0f20*/  FADD.FTZ R57, R57, R128 ;  /* 0x0000008039397221 */ /* 0x000fe40000010000 */
[-C--:B------:R-:W-:Y:S02]  /*0f30*/  FFMA.FTZ R171, R113, R128.reuse, R171 ;  /* 0x0000008071ab7223 */ /* 0x080fe400000100ab */
[C---:B------:R-:W-:Y:S01]  /*0f40*/  FFMA.FTZ R77, R172.reuse, R128, R77 ;  /* 0x00000080ac4d7223 */ /* 0x040fe2000001004d */
[----:B------:R-:W-:Y:S01]  /*0f50*/  PRMT R128, RZ, 0x5410, R195 ;  /* 0x00005410ff807816 */ /* 0x000fe200000000c3 */
[----:B------:R-:W-:-:S02]  /*0f60*/  FFMA.FTZ R127, R172, R171, R127 ;  /* 0x000000abac7f7223 */ /* 0x000fc4000001007f */
[----:B------:R-:W-:Y:S02]  /*0f70*/  FADD.FTZ R16, R16, R193 ;  /* 0x000000c110107221 */ /* 0x000fe40000010000 */
        /* <DEDUP_REMOVED lines=16> */
.L_x_612:
[----:B------:R-:W-:Y:S05]  /*1080*/  BSYNC B0 ;  /* 0x0000000000007941 */ /* 0x000fea0003800000 */
.L_x_611:
        /* <DEDUP_REMOVED lines=23> */
[----:B------:R-:W-:Y:S01]  /*1200*/  PRMT R175, RZ, 0x5410, R175 ;  /* 0x00005410ffaf7816 */ /* 0x000fe200000000af */
[----:B---3--:R-:W-:Y:S01]  /*1210*/  IMAD.MOV.U32 R178, RZ, RZ, R129 ;  /* 0x000000ffffb27224 */ /* 0x008fe200078e0081 */
[----:B------:R-:W-:Y:S01]  /*1220*/  PRMT R176, RZ, 0x5410, R181 ;  /* 0x00005410ffb07816 */ /* 0x000fe200000000b5 */
[----:B------:R-:W-:Y:S01]  /*1230*/  FADD.FTZ R192, -R196, R177 ;  /* 0x000000b1c4c07221 */ /* 0x000fe20000010100 */
[----:B------:R-:W-:Y:S01]  /*1240*/  SHF.R.U64 R197, R128, 0x10, R129 ;  /* 0x0000001080c57819 */ /* 0x000fe20000001281 */
[C---:B------:R-:W-:Y:S01]  /*1250*/  FADD.FTZ R182, -R196.reuse, R175 ;  /* 0x000000afc4b67221 */ /* 0x040fe20000010100 */
[----:B------:R-:W-:Y:S01]  /*1260*/  SHF.R.U32.HI R195, RZ, 0x10, R129 ;  /* 0x00000010ffc37819 */ /* 0x000fe20000011681 */
[----:B------:R-:W-:Y:S01]  /*1270*/  FADD.FTZ R196, -R196, R176 ;  /* 0x000000b0c4c47221 */ /* 0x000fe20000010100 */
[----:B------:R-:W-:Y:S01]  /*1280*/  MOV R176, R128 ;  /* 0x0000008000b07202 */ /* 0x000fe20000000f00 */
[--C-:B----4-:R-:W-:Y:S01]  /*1290*/  IMAD.MOV.U32 R129, RZ, RZ, R131.reuse ;  /* 0x000000ffff817224 */ /* 0x110fe200078e0083 */
[----:B------:R-:W-:Y:S01]  /*12a0*/  MOV R128, R130 ;  /* 0x0000008200807202 */ /* 0x000fe20000000f00 */
[C---:B------:R-:W-:Y:S01]  /*12b0*/  FMUL.FTZ R175, R141.reuse, R180 ;  /* 0x000000b48daf7220 */ /* 0x040fe20000410000 */
[--C-:B------:R-:W-:Y:S01]  /*12c0*/  SHF.R.U64 R130, R130, 0x10, R131.reuse ;  /* 0x0000001082827819 */ /* 0x100fe20000001283 */
[C---:B------:R-:W-:Y:S01]  /*12d0*/  FMUL.FTZ R177, R141.reuse, R192 ;  /* 0x000000c08db17220 */ /* 0x040fe20000410000 */
[----:B------:R-:W-:Y:S01]  /*12e0*/  PRMT R193, RZ, 0x5410, R128 ;  /* 0x00005410ffc17816 */ /* 0x000fe20000000080 */
[C---:B------:R-:W-:Y:S01]  /*12f0*/  FMUL.FTZ R180, R141.reuse, R182 ;  /* 0x000000b68db47220 */ /* 0x040fe20000410000 */
[----:B------:R-:W-:Y:S01]  /*1300*/  SHF.R.U32.HI R181, RZ, 0x10, R131 ;  /* 0x00000010ffb57819 */ /* 0x000fe20000011683 */
[----:B------:R-:W-:Y:S01]  /*1310*/  FMUL.FTZ R182, R141, R196 ;  /* 0x000000c48db67220 */ /* 0x000fe20000410000 */
[----:B------:R-:W-:Y:S01]  /*1320*/  PRMT R131, RZ, 0x5410, R176 ;  /* 0x00005410ff837816 */ /* 0x000fe200000000b0 */
[----:B------:R-:W-:Y:S01]  /*1330*/  FMUL.FTZ R128, R100, R193 ;  /* 0x000000c164807220 */ /* 0x000fe20000410000 */
[----:B------:R-:W-:Y:S01]  /*1340*/  PRMT R130, RZ, 0x5410, R130 ;  /* 0x00005410ff827816 */ /* 0x000fe20000000082 */
[----:B------:R-:W-:Y:S01]  /*1350*/  FADD.FTZ R12, R12, R193 ;  /* 0x000000c10c0c7221 */ /* 0x000fe20000010000 */
        /* <DEDUP_REMOVED lines=19> */
[----:B------:R-:W-:Y:S02]  /*1490*/  FFMA.FTZ R32, R175, R193, R32 ;  /* 0x000000c1af207223 */ /* 0x000fe40000010020 */
[----:B------:R-:W-:Y:S02]  /*14a0*/  FADD.FTZ R55, R55, R128 ;  /* 0x0000008037377221 */ /* 0x000fe40000010000 */
[-C--:B------:R-:W-:Y:S02]  /*14b0*/  FFMA.FTZ R181, R107, R128.reuse, R181 ;  /* 0x000000806bb57223 */ /* 0x080fe400000100b5 */
[----:B------:R-:W-:Y:S02]  /*14c0*/  FFMA.FTZ R75, R182, R128, R75 ;  /* 0x00000080b64b7223 */ /* 0x000fe4000001004b */
[----:B------:R-:W-:Y:S02]  /*14d0*/  FADD.FTZ R128, R125, R176 ;  /* 0x000000b07d807221 */ /* 0x000fe40000010000 */
[----:B------:R-:W-:-:S02]  /*14e0*/  FFMA.FTZ R127, R177, R178, R127 ;  /* 0x000000b2b17f7223 */ /* 0x000fc4000001007f */
[----:B------:R-:W-:Y:S02]  /*14f0*/  FADD.FTZ R125, R128, R179 ;  /* 0x000000b3807d7221 */ /* 0x000fe40000010000 */
[----:B------:R-:W-:Y:S02]  /*1500*/  FADD.FTZ R14, R14, R131 ;  /* 0x000000830e0e7221 */ /* 0x000fe40000010000 */
        /* <DEDUP_REMOVED lines=8> */
.L_x_614:
[----:B------:R-:W-:Y:S05]  /*1590*/  BSYNC B0 ;  /* 0x0000000000007941 */ /* 0x000fea0003800000 */
.L_x_613:
        /* <DEDUP_REMOVED lines=80> */
.L_x_616:
[----:B------:R-:W-:Y:S05]  /*1aa0*/  BSYNC B0 ;  /* 0x0000000000007941 */ /* 0x000fea0003800000 */
.L_x_615:
        /* <DEDUP_REMOVED lines=17> */
[--C-:B--2---:R-:W-:Y:S01]  /*1bc0*/  SHF.R.U64 R195, R160, 0x10, R161.reuse ;  /* 0x00000010a0c37819 */ /* 0x104fe200000012a1 */
[--C-:B------:R-:W-:Y:S01]  /*1bd0*/  IMAD.MOV.U32 R164, RZ, RZ, R161.reuse ;  /* 0x000000ffffa47224 */ /* 0x100fe200078e00a1 */
[----:B------:R-:W-:Y:S02]  /*1be0*/  SHF.R.U32.HI R193, RZ, 0x10, R161 ;  /* 0x00000010ffc17819 */ /* 0x000fe400000116a1 */
[--C-:B---3--:R-:W-:Y:S01]  /*1bf0*/  SHF.R.U64 R192, R130, 0x10, R131.reuse ;  /* 0x0000001082c07819 */ /* 0x108fe20000001283 */
[--C-:B------:R-:W-:Y:S01]  /*1c00*/  IMAD.MOV.U32 R161, RZ, RZ, R131.reuse ;  /* 0x000000ffffa17224 */ /* 0x100fe200078e0083 */
[----:B------:R-:W-:Y:S02]  /*1c10*/  SHF.R.U32.HI R165, RZ, 0x10, R131 ;  /* 0x00000010ffa57819 */ /* 0x000fe40000011683 */
[----:B----4-:R-:W-:-:S02]  /*1c20*/  SHF.R.U64 R124, R128, 0x10, R129 ;  /* 0x00000010807c7819 */ /* 0x010fc40000001281 */
[--C-:B------:R-:W-:Y:S02]  /*1c30*/  SHF.R.U32.HI R131, RZ, 0x10, R129.reuse ;  /* 0x00000010ff837819 */ /* 0x100fe40000011681 */
[----:B------:R-:W-:Y:S02]  /*1c40*/  PRMT R129, RZ, 0x5410, R129 ;  /* 0x00005410ff817816 */ /* 0x000fe40000000081 */
[----:B------:R-:W-:Y:S02]  /*1c50*/  MOV R159, R130 ;  /* 0x00000082009f7202 */ /* 0x000fe40000000f00 */
[----:B------:R-:W-:Y:S01]  /*1c60*/  PRMT R128, RZ, 0x5410, R128 ;  /* 0x00005410ff807816 */ /* 0x000fe20000000080 */
[C---:B------:R-:W-:Y:S01]  /*1c70*/  FADD.FTZ R130, -R166.reuse, R129 ;  /* 0x00000081a6827221 */ /* 0x040fe20000010100 */
[----:B------:R-:W-:Y:S02]  /*1c80*/  PRMT R124, RZ, 0x5410, R124 ;  /* 0x00005410ff7c7816 */ /* 0x000fe4000000007c */
[----:B------:R-:W-:Y:S01]  /*1c90*/  PRMT R129, RZ, 0x5410, R131 ;  /* 0x00005410ff817816 */ /* 0x000fe20000000083 */
[C---:B------:R-:W-:Y:S01]  /*1ca0*/  FADD.FTZ R128, -R166.reuse, R128 ;  /* 0x00000080a6807221 */ /* 0x040fe20000010100 */
[----:B------:R-:W-:Y:S01]  /*1cb0*/  MOV R126, R160 ;  /* 0x000000a0007e7202 */ /* 0x000fe20000000f00 */
[C---:B------:R-:W-:Y:S01]  /*1cc0*/  FADD.FTZ R124, -R166.reuse, R124 ;  /* 0x0000007ca67c7221 */ /* 0x040fe20000010100 */
[----:B------:R-:W-:Y:S01]  /*1cd0*/  PRMT R131, RZ, 0x5410, R159 ;  /* 0x00005410ff837816 */ /* 0x000fe2000000009f */
        /* <DEDUP_REMOVED lines=12> */
[----:B------:R-:W-:Y:S02]  /*1da0*/  FADD.FTZ R4, R4, R131 ;  /* 0x0000008304047221 */ /* 0x000fe40000010000 */
[----:B------:R-:W-:Y:S01]  /*1db0*/  FFMA.FTZ R24, R159, R131, R24 ;  /* 0x000000839f187223 */ /* 0x000fe20000010018 */
[----:B------:R-:W-:Y:S01]  /*1dc0*/  PRMT R131, RZ, 0x5410, R161 ;  /* 0x00005410ff837816 */ /* 0x000fe200000000a1 */
[----:B-1----:R-:W-:-:S02]  /*1dd0*/  FMUL.FTZ R163, R85, R126 ;  /* 0x0000007e55a37220 */ /* 0x002fc40000410000 */
[----:B------:R-:W-:Y:S02]  /*1de0*/  FADD.FTZ R45, R45, R124 ;  /* 0x0000007c2d2d7221 */ /* 0x000fe40000010000 */
[-C--:B------:R-:W-:Y:S02]  /*1df0*/  FFMA.FTZ R163, R89, R124.reuse, R163 ;  /* 0x0000007c59a37223 */ /* 0x080fe400000100a3 */
[----:B------:R-:W-:Y:S02]  /*1e00*/  FFMA.FTZ R65, R164, R124, R65 ;  /* 0x0000007ca4417223 */ /* 0x000fe40000010041 */
[----:B------:R-:W-:Y:S02]  /*1e10*/  FMUL.FTZ R162, R86, R131 ;  /* 0x0000008356a27220 */ /* 0x000fe40000410000 */
[----:B------:R-:W-:Y:S02]  /*1e20*/  FADD.FTZ R124, R125, R160 ;  /* 0x000000a07d7c7221 */ /* 0x000fe40000010000 */
[----:B------:R-:W-:-:S02]  /*1e30*/  FFMA.FTZ R127, R159, R160, R127 ;  /* 0x000000a09f7f7223 */ /* 0x000fc4000001007f */
[----:B------:R-:W-:Y:S02]  /*1e40*/  FADD.FTZ R5, R5, R126 ;  /* 0x0000007e05057221 */ /* 0x000fe40000010000 */
[----:B------:R-:W-:Y:S01]  /*1e50*/  FFMA.FTZ R25, R164, R126, R25 ;  /* 0x0000007ea4197223 */ /* 0x000fe20000010019 */
[----:B------:R-:W-:Y:S01]  /*1e60*/  PRMT R126, RZ, 0x5410, R193 ;  /* 0x00005410ff7e7816 */ /* 0x000fe200000000c1 */
[----:B------:R-:W-:Y:S02]  /*1e70*/  FMUL.FTZ R161, R141, R130 ;  /* 0x000000828da17220 */ /* 0x000fe40000410000 */
[----:B------:R-:W-:Y:S02]  /*1e80*/  FFMA.FTZ R162, R90, R129, R162 ;  /* 0x000000815aa27223 */ /* 0x000fe400000100a2 */
[----:B------:R-:W-:Y:S02]  /*1e90*/  FMUL.FTZ R165, R87, R128 ;  /* 0x0000008057a57220 */ /* 0x000fe40000410000 */
        /* <DEDUP_REMOVED lines=16> */
.L_x_618:
[----:B------:R-:W-:Y:S05]  /*1fa0*/  BSYNC B0 ;  /* 0x0000000000007941 */ /* 0x000fea0003800000 */
.L_x_617:
[----:B------:R-:W-:Y:S02]  /*1fb0*/  LOP3.LUT P1, RZ, R140, 0xff, RZ, 0xc0, !PT ;  /* 0x000000ff8cff7812 */ /* 0x000fe4000782c0ff */
[----:B-----5:R-:W-:Y:S02]  /*1fc0*/  SHF.R.U32.HI R124, RZ, 0x5, R191 ;  /* 0x00000005ff7c7819 */ /* 0x020fe400000116bf */
[----:B------:R-:W-:Y:S02]  /*1fd0*/  LOP3.LUT P0, RZ, R191, 0x1f, RZ, 0xc0, !PT ;  /* 0x0000001fbfff7812 */ /* 0x000fe4000780c0ff */
[----:B------:R-:W-:-:S07]  /*1fe0*/  LOP3.LUT R192, R124, 0x7fffffc, RZ, 0xc0, !PT ;  /* 0x07fffffc7cc07812 */ /* 0x000fce00078ec0ff */
[----:B------:R-:W-:Y:S01]  /*1ff0*/  @!P1 IADD3 R192, R192, 0x4, RZ ;  /* 0x00000004c0c09810 */ /* 0x000fe20007ffe0ff */
[----:B------:R-:W-:Y:S05]  /*2000*/  BRA.DIV ~URZ, `(.L_x_619) ;  /* 0x00001f327f007947 */ /* 0x000fea000b800000 */
[----:B------:R1:W2:Y:S02]  /*2010*/  SHFL.DOWN PT, R126, R125, 0x10, 0x1f ;  /* 0x0a001f007d7e7f89 */ /* 0x0002a400000e0000 */
.L_x_649:
[----:B------:R-:W-:Y:S05]  /*2020*/  BRA.DIV ~URZ, `(.L_x_620) ;  /* 0x00001f927f007947 */ /* 0x000fea000b800000 */
[----:B------:R-:W3:Y:S01]  /*2030*/  SHFL.DOWN PT, R128, R127, 0x10, 0x1f ;  /* 0x0a001f007f807f89 */ /* 0x000ee200000e0000 */
[----:B--2---:R-:W-:-:S05]  /*2040*/  FADD.FTZ R196, R126, R125 ;  /* 0x0000007d7ec47221 */ /* 0x004fca0000010000 */
[----:B-1----:R-:W1:Y:S01]  /*2050*/  SHFL.DOWN PT, R125, R196, 0x8, 0x1f ;  /* 0x09001f00c47d7f89 */ /* 0x002e6200000e0000 */
[----:B---3--:R-:W-:-:S05]  /*2060*/  FADD.FTZ R128, R128, R127 ;  /* 0x0000007f80807221 */ /* 0x008fca0000010000 */
        /* <DEDUP_REMOVED lines=10> */
[----:B------:R1:W3:Y:S01]  /*2110*/  SHFL.DOWN PT, R196, R127, 0x1, 0x1f ;  /* 0x08201f007fc47f89 */ /* 0x0002e200000e0000 */
[----:B--2---:R-:W-:-:S05]  /*2120*/  FADD.FTZ R131, R130, R131 ;  /* 0x0000008382837221 */ /* 0x004fca0000010000 */
[----:B------:R1:W2:Y:S02]  /*2130*/  SHFL.DOWN PT, R128, R131, 0x1, 0x1f ;  /* 0x08201f0083807f89 */ /* 0x0002a400000e0000 */
.L_x_650:
[----:B------:R-:W-:Y:S01]  /*2140*/  @!P0 LOP3.LUT R125, R124, 0x3, RZ, 0xc0, !PT ;  /* 0x000000037c7d8812 */ /* 0x000fe200078ec0ff */
[----:B---3--:R-:W-:Y:S01]  /*2150*/  FADD.FTZ R196, R196, R127 ;  /* 0x0000007fc4c47221 */ /* 0x008fe20000010000 */
[----:B------:R-:W-:Y:S01]  /*2160*/  WARPSYNC 0xffffffff ;  /* 0xffffffff00007948 */ /* 0x000fe20003800000 */
[----:B--2---:R-:W-:Y:S01]  /*2170*/  FADD.FTZ R197, R128, R131 ;  /* 0x0000008380c57221 */ /* 0x004fe20000010000 */
[----:B------:R-:W-:Y:S01]  /*2180*/  @!P0 IADD3 R193, R192, R125, RZ ;  /* 0x0000007dc0c18210 */ /* 0x000fe20007ffe0ff */
[----:B------:R-:W-:Y:S04]  /*2190*/  BSSY B0, `(.L_x_621) ;  /* 0x000005c000007945 */ /* 0x000fe80003800000 */
[----:B------:R-:W-:Y:S04]  /*21a0*/  @!P0 STS.64 [R193.X8+0x2800], R196 ;  /* 0x002800c4c1008388 */ /* 0x000fe80000008a00 */
[----:B------:R-:W-:Y:S01]  /*21b0*/  BAR.SYNC.DEFER_BLOCKING 0x0 ;  /* 0x0000000000007b1d */ /* 0x000fe20000010000 */
[----:B0-----:R-:W-:-:S05]  /*21c0*/  ISETP.NE.AND P0, PT, R194, RZ, PT ;  /* 0x000000ffc200720c */ /* 0x001fca0003f05270 */
[----:B-1----:R-:W0:Y:S04]  /*21d0*/  LDS.128 R124, [R192.X8+0x2800] ;  /* 0x00280000c07c7984 */ /* 0x002e280000008c00 */
        /* <DEDUP_REMOVED lines=23> */
[----:B------:R-:W-:-:S04]  /*2350*/  FFMA.FTZ R192, R158, R128, R129 ;  /* 0x000000809ec07223 */ /* 0x000fc80000010081 */
[--C-:B------:R-:W-:Y:S01]  /*2360*/  @P0 SHF.R.U64 R125, R138, 0x10, R139.reuse ;  /* 0x000000108a7d0819 */ /* 0x100fe2000000128b */
[----:B------:R-:W-:Y:S02]  /*2370*/  @P0 IMAD.MOV.U32 R126, RZ, RZ, R139 ;  /* 0x000000ffff7e0224 */ /* 0x000fe400078e008b */
[----:B------:R-:W-:Y:S01]  /*2380*/  FADD.FTZ R192, R157, -R192 ;  /* 0x800000c09dc07221 */ /* 0x000fe20000010000 */
[----:B------:R-:W-:Y:S01]  /*2390*/  @P0 PRMT R124, RZ, 0x5410, R125 ;  /* 0x00005410ff7c0816 */ /* 0x000fe2000000007d */
[----:B------:R-:W-:Y:S01]  /*23a0*/  FFMA.FTZ R125, R151, R128, R129 ;  /* 0x00000080977d7223 */ /* 0x000fe20000010081 */
[----:B------:R-:W-:Y:S01]  /*23b0*/  @P0 PRMT R131, RZ, 0x5410, R126 ;  /* 0x00005410ff830816 */ /* 0x000fe2000000007e */
[----:B------:R-:W-:Y:S02]  /*23c0*/  FMUL.FTZ R192, R141, R192 ;  /* 0x000000c08dc07220 */ /* 0x000fe40000410000 */
[----:B------:R-:W-:Y:S02]  /*23d0*/  @P0 FADD.FTZ R127, R127, R124 ;  /* 0x0000007c7f7f0221 */ /* 0x000fe40000010000 */
[----:B------:R-:W-:Y:S01]  /*23e0*/  FADD.FTZ R124, R152, -R125 ;  /* 0x8000007d987c7221 */ /* 0x000fe20000010000 */
[----:B------:R-:W-:Y:S01]  /*23f0*/  @P0 MOV R125, R138 ;  /* 0x0000008a007d0202 */ /* 0x000fe20000000f00 */
[----:B------:R-:W-:Y:S01]  /*2400*/  @P0 FADD.FTZ R130, R130, R131 ;  /* 0x0000008382820221 */ /* 0x000fe20000010000 */
[----:B------:R0:W1:Y:S01]  /*2410*/  F2F.BF16.F32 R198, R127 ;  /* 0x0000007f00c67304 */ /* 0x0000620000202000 */
[----:B------:R-:W-:Y:S01]  /*2420*/  FMUL.FTZ R126, R141, R124 ;  /* 0x0000007c8d7e7220 */ /* 0x000fe20000410000 */
[----:B------:R-:W-:Y:S01]  /*2430*/  @P0 PRMT R125, RZ, 0x5410, R125 ;  /* 0x00005410ff7d0816 */ /* 0x000fe2000000007d */
[----:B------:R-:W-:Y:S01]  /*2440*/  HFMA2.MMA R131, -RZ, RZ, 0, 4.76837158203125e-07 ;  /* 0x00000008ff837435 */ /* 0x000fe200000001ff */
[----:B------:R-:W-:-:S03]  /*2450*/  @P0 SHF.R.U32.HI R124, RZ, 0x10, R139 ;  /* 0x00000010ff7c0819 */ /* 0x000fc6000001168b */
[----:B------:R-:W-:Y:S01]  /*2460*/  @P0 FADD.FTZ R126, R126, R125 ;  /* 0x0000007d7e7e0221 */ /* 0x000fe20000010000 */
[----:B------:R-:W-:Y:S01]  /*2470*/  @P0 PRMT R125, RZ, 0x5410, R124 ;  /* 0x00005410ff7d0816 */ /* 0x000fe2000000007c */
[----:B------:R-:W-:Y:S01]  /*2480*/  F2F.BF16.F32 R196, R130 ;  /* 0x0000008200c47304 */ /* 0x000fe20000202000 */
[----:B0-----:R-:W-:Y:S02]  /*2490*/  @P1 F2FP.BF16.PACK_AB R127, RZ, R127 ;  /* 0x0000007fff7f123e */ /* 0x001fe400000010ff */
[----:B------:R-:W-:Y:S01]  /*24a0*/  @P1 F2FP.BF16.PACK_AB R124, RZ, R126 ;  /* 0x0000007eff7c123e */ /* 0x000fe200000010ff */
[----:B------:R-:W-:Y:S01]  /*24b0*/  @P0 FADD.FTZ R192, R192, R125 ;  /* 0x0000007dc0c00221 */ /* 0x000fe20000010000 */
[----:B------:R-:W-:Y:S02]  /*24c0*/  @P1 PRMT R144, R127, 0x7610, R144 ;  /* 0x000076107f901816 */ /* 0x000fe40000000090 */
[----:B------:R-:W-:Y:S01]  /*24d0*/  @P1 PRMT R143, R124, 0x7610, R143 ;  /* 0x000076107c8f1816 */ /* 0x000fe2000000008f */
[----:B------:R-:W0:Y:S01]  /*24e0*/  F2F.BF16.F32 R197, R192 ;  /* 0x000000c000c57304 */ /* 0x000e220000202000 */
[----:B------:R-:W-:-:S02]  /*24f0*/  @P1 F2FP.BF16.PACK_AB R124, RZ, R130 ;  /* 0x00000082ff7c123e */ /* 0x000fc400000010ff */
[----:B------:R-:W-:Y:S02]  /*2500*/  @P1 F2FP.BF16.PACK_AB R125, RZ, R192 ;  /* 0x000000c0ff7d123e */ /* 0x000fe400000010ff */
[----:B------:R-:W-:Y:S02]  /*2510*/  @P1 PRMT R145, R124, 0x7610, R145 ;  /* 0x000076107c911816 */ /* 0x000fe40000000091 */
[----:B------:R-:W-:Y:S01]  /*2520*/  @P1 PRMT R146, R125, 0x7610, R146 ;  /* 0x000076107d921816 */ /* 0x000fe20000000092 */
[----:B------:R2:W3:Y:S01]  /*2530*/  F2F.BF16.F32 R195, R126 ;  /* 0x0000007e00c37304 */ /* 0x0004e20000202000 */
[----:B------:R-:W-:Y:S01]  /*2540*/  ISETP.NE.U32.AND P1, PT, RZ, c[0x0][0x258], PT ;  /* 0x00009600ff007a0c */ /* 0x000fe20003f25070 */
[----:B-1----:R-:W-:Y:S01]  /*2550*/  IMAD.WIDE.U32 R124, R198, 0x10000, RZ ;  /* 0x00010000c67c7825 */ /* 0x002fe200078e00ff */
[----:B------:R-:W-:Y:S02]  /*2560*/  ISETP.NE.U32.AND P0, PT, RZ, c[0x0][0x250], PT ;  /* 0x00009400ff007a0c */ /* 0x000fe40003f05070 */
[----:B------:R-:W-:-:S02]  /*2570*/  ISETP.NE.AND.EX P1, PT, RZ, c[0x0][0x25c], PT, P1 ;  /* 0x00009700ff007a0c */ /* 0x000fc40003f25310 */
[----:B------:R-:W-:Y:S01]  /*2580*/  ISETP.NE.AND.EX P0, PT, RZ, c[0x0][0x254], PT, P0 ;  /* 0x00009500ff007a0c */ /* 0x000fe20003f05300 */
[----:B0-----:R-:W-:-:S05]  /*2590*/  IMAD.U32 R127, R197, 0x10000, RZ ;  /* 0x00010000c57f7824 */ /* 0x001fca00078e00ff */
[----:B------:R-:W-:Y:S01]  /*25a0*/  LOP3.LUT R125, R125, R127, R196, 0xfe, !PT ;  /* 0x0000007f7d7d7212 */ /* 0x000fe200078efec4 */
[----:B--2---:R-:W-:Y:S01]  /*25b0*/  IMAD.WIDE.U32 R126, R142, R131, c[0x0][0x248] ;  /* 0x000092008e7e7625 */ /* 0x004fe200078e0083 */
[----:B---3--:R-:W-:-:S03]  /*25c0*/  LOP3.LUT R124, R124, R195, RZ, 0xfc, !PT ;  /* 0x000000c37c7c7212 */ /* 0x008fc600078efcff */
        /* <DEDUP_REMOVED lines=9> */
.L_x_623:
        /* <DEDUP_REMOVED lines=14> */
.L_x_624:
[----:B------:R-:W-:Y:S02]  /*2740*/  IADD3 R142, R142, 0x80, RZ ;  /* 0x000000808e8e7810 */ /* 0x000fe40007ffe0ff */
.L_x_622:
[----:B------:R-:W-:Y:S05]  /*2750*/  BSYNC B0 ;  /* 0x0000000000007941 */ /* 0x000fea0003800000 */
.L_x_621:
        /* <DEDUP_REMOVED lines=13> */
[----:B------:R-:W-:Y:S01]  /*2830*/  @P0 SHF.R.U64 R125, R136, 0x10, R137 ;  /* 0x00000010887d0819 */ /* 0x000fe20000001289 */
[----:B------:R-:W-:Y:S01]  /*2840*/  FADD.FTZ R192, R173, -R192 ;  /* 0x800000c0adc07221 */ /* 0x000fe20000010000 */
[----:B------:R-:W-:Y:S02]  /*2850*/  @P0 MOV R126, R137 ;  /* 0x00000089007e0202 */ /* 0x000fe40000000f00 */
[----:B------:R-:W-:Y:S01]  /*2860*/  @P0 PRMT R124, RZ, 0x5410, R125 ;  /* 0x00005410ff7c0816 */ /* 0x000fe2000000007d */
[----:B------:R-:W-:Y:S01]  /*2870*/  FFMA.FTZ R125, R167, R128, R129 ;  /* 0x00000080a77d7223 */ /* 0x000fe20000010081 */
[----:B------:R-:W-:Y:S01]  /*2880*/  @P0 PRMT R131, RZ, 0x5410, R126 ;  /* 0x00005410ff830816 */ /* 0x000fe2000000007e */
[----:B------:R-:W-:Y:S02]  /*2890*/  FMUL.FTZ R192, R141, R192 ;  /* 0x000000c08dc07220 */ /* 0x000fe40000410000 */
[----:B------:R-:W-:Y:S02]  /*28a0*/  @P0 FADD.FTZ R127, R127, R124 ;  /* 0x0000007c7f7f0221 */ /* 0x000fe40000010000 */
[----:B------:R-:W-:-:S02]  /*28b0*/  FADD.FTZ R124, R168, -R125 ;  /* 0x8000007da87c7221 */ /* 0x000fc40000010000 */
[----:B------:R-:W-:Y:S01]  /*28c0*/  @P0 IMAD.MOV.U32 R125, RZ, RZ, R136 ;  /* 0x000000ffff7d0224 */ /* 0x000fe200078e0088 */
[----:B------:R0:W1:Y:S01]  /*28d0*/  F2F.BF16.F32 R198, R127 ;  /* 0x0000007f00c67304 */ /* 0x0000620000202000 */
[----:B------:R-:W-:Y:S01]  /*28e0*/  FMUL.FTZ R126, R141, R124 ;  /* 0x0000007c8d7e7220 */ /* 0x000fe20000410000 */
[----:B------:R-:W-:Y:S01]  /*28f0*/  @P0 SHF.R.U32.HI R124, RZ, 0x10, R137 ;  /* 0x00000010ff7c0819 */ /* 0x000fe20000011689 */
[----:B------:R-:W-:Y:S01]  /*2900*/  @P0 FADD.FTZ R130, R130, R131 ;  /* 0x0000008382820221 */ /* 0x000fe20000010000 */
[----:B------:R-:W-:Y:S01]  /*2910*/  @P0 PRMT R125, RZ, 0x5410, R125 ;  /* 0x00005410ff7d0816 */ /* 0x000fe2000000007d */
[----:B------:R-:W-:-:S03]  /*2920*/  IMAD.MOV.U32 R131, RZ, RZ, 0x8 ;  /* 0x00000008ff837424 */ /* 0x000fc600078e00ff */
[----:B------:R-:W-:Y:S01]  /*2930*/  F2F.BF16.F32 R196, R130 ;  /* 0x0000008200c47304 */ /* 0x000fe20000202000 */
        /* <DEDUP_REMOVED lines=9> */
[----:B------:R-:W-:Y:S02]  /*29d0*/  @P1 F2FP.BF16.PACK_AB R124, RZ, R130 ;  /* 0x00000082ff7c123e */ /* 0x000fe400000010ff */
[----:B------:R-:W-:Y:S01]  /*29e0*/  @P1 F2FP.BF16.PACK_AB R125, RZ, R192 ;  /* 0x000000c0ff7d123e */ /* 0x000fe200000010ff */
[----:B------:R-:W2:Y:S01]  /*29f0*/  F2F.BF16.F32 R197, R192 ;  /* 0x000000c000c57304 */ /* 0x000ea20000202000 */
[----:B------:R-:W-:Y:S02]  /*2a00*/  @P1 PRMT R145, R124, 0x7610, R145 ;  /* 0x000076107c911816 */ /* 0x000fe40000000091 */
[----:B------:R-:W-:Y:S01]  /*2a10*/  @P1 PRMT R146, R125, 0x7610, R146 ;  /* 0x000076107d921816 */ /* 0x000fe20000000092 */
[----:B-1----:R-:W-:Y:S01]  /*2a20*/  IMAD.WIDE.U32 R124, R198, 0x10000, RZ ;  /* 0x00010000c67c7825 */ /* 0x002fe200078e00ff */
[----:B------:R-:W-:-:S02]  /*2a30*/  @P1 PRMT R144, R127, 0x7610, R144 ;  /* 0x000076107f901816 */ /* 0x000fc40000000090 */
[----:B------:R-:W-:Y:S02]  /*2a40*/  ISETP.NE.U32.AND P1, PT, RZ, c[0x0][0x250], PT ;  /* 0x00009400ff007a0c */ /* 0x000fe40003f25070 */
[----:B0-----:R-:W-:Y:S02]  /*2a50*/  LOP3.LUT R124, R124, R195, RZ, 0xfc, !PT ;  /* 0x000000c37c7c7212 */ /* 0x001fe400078efcff */
[----:B------:R-:W-:Y:S02]  /*2a60*/  ISETP.NE.AND.EX P1, PT, RZ, c[0x0][0x254], PT, P1 ;  /* 0x00009500ff007a0c */ /* 0x000fe40003f25310 */
[----:B--2---:R-:W-:-:S04]  /*2a70*/  SHF.L.U32 R127, R197, 0x10, RZ ;  /* 0x00000010c57f7819 */ /* 0x004fc800000006ff */
[----:B------:R-:W-:Y:S01]  /*2a80*/  LOP3.LUT R125, R125, R127, R196, 0xfe, !PT ;  /* 0x0000007f7d7d7212 */ /* 0x000fe200078efec4 */
[----:B------:R-:W-:Y:S01]  /*2a90*/  IMAD.WIDE.U32 R126, R142, R131, c[0x0][0x248] ;  /* 0x000092008e7e7625 */ /* 0x000fe200078e0083 */
        /* <DEDUP_REMOVED lines=9> */
.L_x_627:
        /* <DEDUP_REMOVED lines=14> */
.L_x_628:
[----:B------:R-:W-:Y:S02]  /*2c10*/  IADD3 R142, R142, 0x80, RZ ;  /* 0x000000808e8e7810 */ /* 0x000fe40007ffe0ff */
.L_x_626:
[----:B------:R-:W-:Y:S05]  /*2c20*/  BSYNC B0 ;  /* 0x0000000000007941 */ /* 0x000fea0003800000 */
.L_x_625:
        /* <DEDUP_REMOVED lines=23> */
[----:B------:R0:W1:Y:S01]  /*2da0*/  F2F.BF16.F32 R198, R127 ;  /* 0x0000007f00c67304 */ /* 0x0000620000202000 */
[----:B------:R-:W-:Y:S01]  /*2db0*/  @P0 FADD.FTZ R130, R130, R131 ;  /* 0x0000008382820221 */ /* 0x000fe20000010000 */
[----:B------:R-:W-:Y:S01]  /*2dc0*/  HFMA2.MMA R131, -RZ, RZ, 0, 4.76837158203125e-07 ;  /* 0x00000008ff837435 */ /* 0x000fe200000001ff */
[----:B------:R-:W-:Y:S01]  /*2dd0*/  @P0 PRMT R125, RZ, 0x5410, R125 ;  /* 0x00005410ff7d0816 */ /* 0x000fe2000000007d */
[----:B------:R-:W-:Y:S01]  /*2de0*/  FMUL.FTZ R126, R141, R124 ;  /* 0x0000007c8d7e7220 */ /* 0x000fe20000410000 */
[----:B------:R-:W-:-:S03]  /*2df0*/  @P0 SHF.R.U32.HI R124, RZ, 0x10, R135 ;  /* 0x00000010ff7c0819 */ /* 0x000fc60000011687 */
[----:B------:R-:W-:Y:S01]  /*2e00*/  @P0 FADD.FTZ R126, R126, R125 ;  /* 0x0000007d7e7e0221 */ /* 0x000fe20000010000 */
[----:B------:R-:W-:Y:S01]  /*2e10*/  @P0 PRMT R125, RZ, 0x5410, R124 ;  /* 0x00005410ff7d0816 */ /* 0x000fe2000000007c */
[----:B------:R-:W-:Y:S01]  /*2e20*/  F2F.BF16.F32 R196, R130 ;  /* 0x0000008200c47304 */ /* 0x000fe20000202000 */
[----:B0-----:R-:W-:Y:S02]  /*2e30*/  @P1 F2FP.BF16.PACK_AB R127, RZ, R127 ;  /* 0x0000007fff7f123e */ /* 0x001fe400000010ff */
[----:B------:R-:W-:Y:S01]  /*2e40*/  @P1 F2FP.BF16.PACK_AB R124, RZ, R126 ;  /* 0x0000007eff7c123e */ /* 0x000fe200000010ff */
[----:B------:R-:W-:Y:S01]  /*2e50*/  @P0 FADD.FTZ R192, R192, R125 ;  /* 0x0000007dc0c00221 */ /* 0x000fe20000010000 */
[----:B------:R-:W-:Y:S02]  /*2e60*/  ISETP.NE.U32.AND P0, PT, RZ, c[0x0][0x258], PT ;  /* 0x00009600ff007a0c */ /* 0x000fe40003f05070 */
[----:B------:R-:W-:Y:S01]  /*2e70*/  @P1 PRMT R143, R124, 0x7610, R143 ;  /* 0x000076107c8f1816 */ /* 0x000fe2000000008f */
[----:B------:R-:W0:Y:S01]  /*2e80*/  F2F.BF16.F32 R197, R192 ;  /* 0x000000c000c57304 */ /* 0x000e220000202000 */
[----:B------:R-:W-:-:S02]  /*2e90*/  ISETP.NE.AND.EX P0, PT, RZ, c[0x0][0x25c], PT, P0 ;  /* 0x00009700ff007a0c */ /* 0x000fc40003f05300 */
[----:B------:R-:W-:Y:S02]  /*2ea0*/  @P1 F2FP.BF16.PACK_AB R124, RZ, R130 ;  /* 0x00000082ff7c123e */ /* 0x000fe400000010ff */
[----:B------:R-:W-:Y:S02]  /*2eb0*/  @P1 F2FP.BF16.PACK_AB R125, RZ, R192 ;  /* 0x000000c0ff7d123e */ /* 0x000fe400000010ff */
[----:B------:R-:W-:Y:S01]  /*2ec0*/  @P1 PRMT R144, R127, 0x7610, R144 ;  /* 0x000076107f901816 */ /* 0x000fe20000000090 */
[----:B------:R2:W3:Y:S01]  /*2ed0*/  F2F.BF16.F32 R195, R126 ;  /* 0x0000007e00c37304 */ /* 0x0004e20000202000 */
[----:B------:R-:W-:Y:S02]  /*2ee0*/  @P1 PRMT R145, R124, 0x7610, R145 ;  /* 0x000076107c911816 */ /* 0x000fe40000000091 */
[----:B------:R-:W-:Y:S01]  /*2ef0*/  @P1 PRMT R146, R125, 0x7610, R146 ;  /* 0x000076107d921816 */ /* 0x000fe20000000092 */
[----:B-1----:R-:W-:Y:S01]  /*2f00*/  IMAD.WIDE.U32 R124, R198, 0x10000, RZ ;  /* 0x00010000c67c7825 */ /* 0x002fe200078e00ff */
[----:B------:R-:W-:-:S03]  /*2f10*/  ISETP.NE.U32.AND P1, PT, RZ, c[0x0][0x250], PT ;  /* 0x00009400ff007a0c */ /* 0x000fc60003f25070 */
[----:B0-----:R-:W-:Y:S01]  /*2f20*/  IMAD.U32 R127, R197, 0x10000, RZ ;  /* 0x00010000c57f7824 */ /* 0x001fe200078e00ff */
[----:B------:R-:W-:-:S04]  /*2f30*/  ISETP.NE.AND.EX P1, PT, RZ, c[0x0][0x254], PT, P1 ;  /* 0x00009500ff007a0c */ /* 0x000fc80003f25310 */
[----:B------:R-:W-:Y:S01]  /*2f40*/  LOP3.LUT R125, R125, R127, R196, 0xfe, !PT ;  /* 0x0000007f7d7d7212 */ /* 0x000fe200078efec4 */
[----:B--2---:R-:W-:Y:S01]  /*2f50*/  IMAD.WIDE.U32 R126, R142, R131, c[0x0][0x248] ;  /* 0x000092008e7e7625 */ /* 0x004fe200078e0083 */
[----:B---3--:R-:W-:Y:S01]  /*2f60*/  LOP3.LUT R124, R124, R195, RZ, 0xfc, !PT ;  /* 0x000000c37c7c7212 */ /* 0x008fe200078efcff */
        /* <DEDUP_REMOVED lines=9> */
.L_x_631:
        /* <DEDUP_REMOVED lines=14> */
.L_x_632:
[----:B------:R-:W-:Y:S02]  /*30e0*/  IADD3 R142, R142, 0x80, RZ ;  /* 0x000000808e8e7810 */ /* 0x000fe40007ffe0ff */
.L_x_630:
[----:B------:R-:W-:Y:S05]  /*30f0*/  BSYNC B0 ;  /* 0x0000000000007941 */ /* 0x000fea0003800000 */
.L_x_629:
        /* <DEDUP_REMOVED lines=61> */
.L_x_635:
        /* <DEDUP_REMOVED lines=14> */
.L_x_636:
[----:B------:R-:W-:Y:S02]  /*35b0*/  IADD3 R142, R142, 0x80, RZ ;  /* 0x000000808e8e7810 */ /* 0x000fe40007ffe0ff */
.L_x_634:
[----:B------:R-:W-:Y:S05]  /*35c0*/  BSYNC B0 ;  /* 0x0000000000007941 */ /* 0x000fea0003800000 */
.L_x_633:
        /* <DEDUP_REMOVED lines=13> */
[----:B------:R-:W-:Y:S02]  /*36a0*/  FMUL.FTZ R128, R141, R126 ;  /* 0x0000007e8d807220 */ /* 0x000fe40000410000 */
[--C-:B------:R-:W-:Y:S01]  /*36b0*/  @P1 SHF.R.U64 R131, R2, 0x10, R3.reuse ;  /* 0x0000001002831819 */ /* 0x100fe20000001203 */
[----:B------:R-:W-:Y:S02]  /*36c0*/  FADD.FTZ R192, R165, -R192 ;  /* 0x800000c0a5c07221 */ /* 0x000fe40000010000 */
[----:B------:R-:W-:Y:S01]  /*36d0*/  @P1 IMAD.MOV.U32 R130, RZ, RZ, R3 ;  /* 0x000000ffff821224 */ /* 0x000fe200078e0003 */
[----:B------:R-:W-:-:S04]  /*36e0*/  @P1 PRMT R124, RZ, 0x5410, R131 ;  /* 0x00005410ff7c1816 */ /* 0x000fc80000000083 */
[----:B------:R-:W-:Y:S01]  /*36f0*/  @P1 PRMT R129, RZ, 0x5410, R130 ;  /* 0x00005410ff811816 */ /* 0x000fe20000000082 */
[----:B------:R-:W-:Y:S02]  /*3700*/  @P1 FADD.FTZ R127, R127, R124 ;  /* 0x0000007c7f7f1221 */ /* 0x000fe40000010000 */
[----:B------:R-:W-:Y:S01]  /*3710*/  FADD.FTZ R124, R160, -R125 ;  /* 0x8000007da07c7221 */ /* 0x000fe20000010000 */
[----:B------:R-:W-:Y:S01]  /*3720*/  @P1 MOV R125, R2 ;  /* 0x00000002007d1202 */ /* 0x000fe20000000f00 */
[----:B------:R0:W1:Y:S01]  /*3730*/  F2F.BF16.F32 R196, R127 ;  /* 0x0000007f00c47304 */ /* 0x0000620000202000 */
[----:B------:R-:W-:Y:S01]  /*3740*/  @P1 FADD.FTZ R128, R128, R129 ;  /* 0x0000008180801221 */ /* 0x000fe20000010000 */
[----:B------:R-:W-:Y:S01]  /*3750*/  HFMA2.MMA R129, -RZ, RZ, 0, 4.76837158203125e-07 ;  /* 0x00000008ff817435 */ /* 0x000fe200000001ff */
[C---:B------:R-:W-:Y:S01]  /*3760*/  FMUL.FTZ R126, R141.reuse, R124 ;  /* 0x0000007c8d7e7220 */ /* 0x040fe20000410000 */
[----:B------:R-:W-:Y:S01]  /*3770*/  @P1 SHF.R.U32.HI R124, RZ, 0x10, R3 ;  /* 0x00000010ff7c1819 */ /* 0x000fe20000011603 */
[----:B------:R-:W-:Y:S01]  /*3780*/  FMUL.FTZ R141, R141, R192 ;  /* 0x000000c08d8d7220 */ /* 0x000fe20000410000 */
[----:B------:R-:W-:-:S02]  /*3790*/  @P1 PRMT R125, RZ, 0x5410, R125 ;  /* 0x00005410ff7d1816 */ /* 0x000fc4000000007d */
[----:B------:R-:W-:Y:S01]  /*37a0*/  @P1 PRMT R124, RZ, 0x5410, R124 ;  /* 0x00005410ff7c1816 */ /* 0x000fe2000000007c */
[----:B------:R-:W-:Y:S01]  /*37b0*/  F2F.BF16.F32 R192, R128 ;  /* 0x0000008000c07304 */ /* 0x000fe20000202000 */
        /* <DEDUP_REMOVED lines=8> */
[----:B------:R-:W-:Y:S02]  /*3840*/  @P0 F2FP.BF16.PACK_AB R124, RZ, R128 ;  /* 0x00000080ff7c023e */ /* 0x000fe400000010ff */
        /* <DEDUP_REMOVED lines=20> */
.L_x_639:
        /* <DEDUP_REMOVED lines=15> */
.L_x_638:
[----:B-1----:R-:W-:Y:S05]  /*3a80*/  BSYNC B0 ;  /* 0x0000000000007941 */ /* 0x002fea0003800000 */
.L_x_637:
[----:B------:R-:W-:Y:S02]  /*3a90*/  IADD3 R0, R0, c[0x0][0x160], RZ ;  /* 0x0000580000007a10 */ /* 0x000fe40007ffe0ff */
[----:B------:R-:W-:Y:S02]  /*3aa0*/  LOP3.LUT P1, RZ, R140, 0xff, RZ, 0xc0, !PT ;  /* 0x000000ff8cff7812 */ /* 0x000fe4000782c0ff */
[----:B------:R-:W-:Y:S02]  /*3ab0*/  ISETP.GE.AND P0, PT, R0, c[0x0][0x164], PT ;  /* 0x0000590000007a0c */ /* 0x000fe40003f06270 */
[----:B------:R-:W-:-:S11]  /*3ac0*/  SEL R140, RZ, 0x1, P1 ;  /* 0x00000001ff8c7807 */ /* 0x000fd60000800000 */
[----:B0-----:R-:W-:Y:S01]  /*3ad0*/  @P0 CALL.REL.NOINC `(.L_x_608) ;  /* 0x0000001000000944 */ /* 0x001fe20003c00000 */
[----:B------:R-:W-:Y:S05]  /*3ae0*/  BRA `(.L_x_640) ;  /* 0xffffcab000007947 */ /* 0x000fea000383ffff */
.L_x_608:
        /* <DEDUP_REMOVED lines=8> */
[----:B-----5:R-:W-:-:S05]  /*3b70*/  MOV R89, 0x10 ;  /* 0x0000001000597802 */ /* 0x020fca0000000f00 */
        /* <DEDUP_REMOVED lines=9> */
.L_x_642:
[----:B------:R-:W-:Y:S05]  /*3c10*/  BSYNC B0 ;  /* 0x0000000000007941 */ /* 0x000fea0003800000 */
.L_x_641:
[----:B------:R-:W-:Y:S01]  /*3c20*/  BSSY B0, `(.L_x_643) ;  /* 0x000000c000007945 */ /* 0x000fe20003800000 */
[----:B------:R-:W-:Y:S05]  /*3c30*/  @!P5 BRA `(.L_x_644) ;  /* 0x000000a00000d947 */ /* 0x000fea0003800000 */
[----:B0-----:R-:W-:-:S04]  /*3c40*/  IMAD.MOV.U32 R41, RZ, RZ, 0x10 ;  /* 0x00000010ff297424 */ /* 0x001fc800078e00ff */
        /* <DEDUP_REMOVED lines=9> */
.L_x_644:
[----:B------:R-:W-:Y:S05]  /*3ce0*/  BSYNC B0 ;  /* 0x0000000000007941 */ /* 0x000fea0003800000 */
.L_x_643:
[----:B------:R-:W-:Y:S01]  /*3cf0*/  BSSY B0, `(.L_x_645) ;  /* 0x000000c000007945 */ /* 0x000fe20003800000 */
[----:B------:R-:W-:Y:S05]  /*3d00*/  @!P4 BRA `(.L_x_646) ;  /* 0x000000a00000c947 */ /* 0x000fea0003800000 */
[----:B0-----:R-:W-:-:S10]  /*3d10*/  HFMA2.MMA R21, -RZ, RZ, 0, 9.5367431640625e-07 ;  /* 0x00000010ff157435 */ /* 0x001fd400000001ff */
        /* <DEDUP_REMOVED lines=9> */
.L_x_646:
[----:B------:R-:W-:Y:S05]  /*3db0*/  BSYNC B0 ;  /* 0x0000000000007941 */ /* 0x000fea0003800000 */
.L_x_645:
        /* <DEDUP_REMOVED lines=12> */
.L_x_648:
[----:B------:R-:W-:Y:S05]  /*3e80*/  BSYNC B0 ;  /* 0x0000000000007941 */ /* 0x000fea0003800000 */
.L_x_647:
[----:B------:R-:W-:Y:S05]  /*3e90*/  @!P2 EXIT ;  /* 0x000000000000a94d */ /* 0x000fea0003800000 */
[----:B0-----:R-:W-:-:S05]  /*3ea0*/  MOV R13, 0x10 ;  /* 0x00000010000d7802 */ /* 0x001fca0000000f00 */
        /* <DEDUP_REMOVED lines=9> */
.L_x_619:
[----:B------:R-:W-:Y:S01]  /*3f40*/  HFMA2.MMA R193, -RZ, RZ, 0, 9.5367431640625e-07 ;  /* 0x00000010ffc17435 */ /* 0x000fe200000001ff */
[----:B------:R-:W-:Y:S01]  /*3f50*/  IMAD.MOV.U32 R130, RZ, RZ, R125 ;  /* 0x000000ffff827224 */ /* 0x000fe200078e007d */
[----:B------:R-:W-:Y:S01]  /*3f60*/  MOV R198, 0xffffffff ;  /* 0xffffffff00c67802 */ /* 0x000fe20000000f00 */
[----:B------:R-:W-:Y:S01]  /*3f70*/  IMAD.MOV.U32 R195, RZ, RZ, 0x1f ;  /* 0x0000001fffc37424 */ /* 0x000fe200078e00ff */
[----:B------:R-:W-:-:S02]  /*3f80*/  MOV R128, 0x3fa0 ;  /* 0x00003fa000807802 */ /* 0x000fc40000000f00 */
[----:B0-----:R-:W-:Y:S05]  /*3f90*/  CALL.REL.NOINC `($__internal_24_$__cuda_sm70_shflsync_down_p) ;  /* 0x0000046000007944 */ /* 0x001fea0003c00000 */
[----:B-1----:R-:W-:Y:S01]  /*3fa0*/  IMAD.MOV.U32 R126, RZ, RZ, R130 ;  /* 0x000000ffff7e7224 */ /* 0x002fe200078e0082 */
[----:B0-----:R-:W-:Y:S05]  /*3fb0*/  BRA `(.L_x_649) ;  /* 0xffffe06000007947 */ /* 0x001fea000383ffff */
.L_x_620:
[----:B------:R-:W-:Y:S01]  /*3fc0*/  HFMA2.MMA R195, -RZ, RZ, 0, 1.847743988037109375e-06 ;  /* 0x0000001fffc37435 */ /* 0x000fe200000001ff */
[----:B------:R-:W-:Y:S01]  /*3fd0*/  MOV R130, R127 ;  /* 0x0000007f00827202 */ /* 0x000fe20000000f00 */
[----:B------:R-:W-:Y:S01]  /*3fe0*/  IMAD.MOV.U32 R193, RZ, RZ, 0x10 ;  /* 0x00000010ffc17424 */ /* 0x000fe200078e00ff */
[----:B------:R-:W-:Y:S01]  /*3ff0*/  MOV R128, 0x4020 ;  /* 0x0000402000807802 */ /* 0x000fe20000000f00 */
[----:B------:R-:W-:-:S02]  /*4000*/  IMAD.MOV.U32 R198, RZ, RZ, -0x1 ;  /* 0xffffffffffc67424 */ /* 0x000fc400078e00ff */
[----:B012---:R-:W-:Y:S05]  /*4010*/  CALL.REL.NOINC `($__internal_24_$__cuda_sm70_shflsync_down_p) ;  /* 0x000003e000007944 */ /* 0x007fea0003c00000 */
[----:B------:R-:W-:Y:S01]  /*4020*/  FADD.FTZ R126, R126, R125 ;  /* 0x0000007d7e7e7221 */ /* 0x000fe20000010000 */
[----:B0-----:R-:W-:Y:S01]  /*4030*/  MOV R193, 0x8 ;  /* 0x0000000800c17802 */ /* 0x001fe20000000f00 */
[----:B-1----:R-:W-:Y:S01]  /*4040*/  FADD.FTZ R127, R127, R130 ;  /* 0x000000827f7f7221 */ /* 0x002fe20000010000 */
[----:B------:R-:W-:Y:S01]  /*4050*/  MOV R198, 0xffffffff ;  /* 0xffffffff00c67802 */ /* 0x000fe20000000f00 */
[----:B------:R-:W-:Y:S01]  /*4060*/  IMAD.MOV.U32 R195, RZ, RZ, 0x1f ;  /* 0x0000001fffc37424 */ /* 0x000fe200078e00ff */
[----:B------:R-:W-:Y:S01]  /*4070*/  MOV R128, 0x40a0 ;  /* 0x000040a000807802 */ /* 0x000fe20000000f00 */
[----:B------:R-:W-:-:S02]  /*4080*/  IMAD.MOV.U32 R130, RZ, RZ, R126 ;  /* 0x000000ffff827224 */ /* 0x000fc400078e007e */
[----:B------:R-:W-:Y:S05]  /*4090*/  CALL.REL.NOINC `($__internal_24_$__cuda_sm70_shflsync_down_p) ;  /* 0x0000036000007944 */ /* 0x000fea0003c00000 */
[----:B0-----:R-:W-:Y:S01]  /*40a0*/  HFMA2.MMA R193, -RZ, RZ, 0, 4.76837158203125e-07 ;  /* 0x00000008ffc17435 */ /* 0x001fe200000001ff */
[----:B-1----:R-:W-:Y:S01]  /*40b0*/  MOV R125, R130 ;  /* 0x00000082007d7202 */ /* 0x002fe20000000f00 */
[----:B------:R-:W-:Y:S01]  /*40c0*/  IMAD.MOV.U32 R130, RZ, RZ, R127 ;  /* 0x000000ffff827224 */ /* 0x000fe200078e007f */
[----:B------:R-:W-:Y:S01]  /*40d0*/  MOV R198, 0xffffffff ;  /* 0xffffffff00c67802 */ /* 0x000fe20000000f00 */
[----:B------:R-:W-:Y:S01]  /*40e0*/  IMAD.MOV.U32 R195, RZ, RZ, 0x1f ;  /* 0x0000001fffc37424 */ /* 0x000fe200078e00ff */
[----:B------:R-:W-:-:S02]  /*40f0*/  MOV R128, 0x4110 ;  /* 0x0000411000807802 */ /* 0x000fc40000000f00 */
[----:B------:R-:W-:Y:S05]  /*4100*/  CALL.REL.NOINC `($__internal_24_$__cuda_sm70_shflsync_down_p) ;  /* 0x000002f000007944 */ /* 0x000fea0003c00000 */
[----:B------:R-:W-:Y:S01]  /*4110*/  FADD.FTZ R126, R125, R126 ;  /* 0x0000007e7d7e7221 */ /* 0x000fe20000010000 */
[----:B0-----:R-:W-:Y:S01]  /*4120*/  HFMA2.MMA R195, -RZ, RZ, 0, 1.847743988037109375e-06 ;  /* 0x0000001fffc37435 */ /* 0x001fe200000001ff */
[----:B-1----:R-:W-:Y:S01]  /*4130*/  FADD.FTZ R127, R127, R130 ;  /* 0x000000827f7f7221 */ /* 0x002fe20000010000 */
[----:B------:R-:W-:Y:S01]  /*4140*/  MOV R128, 0x4190 ;  /* 0x0000419000807802 */ /* 0x000fe20000000f00 */
[----:B------:R-:W-:Y:S01]  /*4150*/  IMAD.MOV.U32 R193, RZ, RZ, 0x4 ;  /* 0x00000004ffc17424 */ /* 0x000fe200078e00ff */
[----:B------:R-:W-:Y:S01]  /*4160*/  MOV R130, R126 ;  /* 0x0000007e00827202 */ /* 0x000fe20000000f00 */
[----:B------:R-:W-:-:S02]  /*4170*/  IMAD.MOV.U32 R198, RZ, RZ, -0x1 ;  /* 0xffffffffffc67424 */ /* 0x000fc400078e00ff */
[----:B------:R-:W-:Y:S05]  /*4180*/  CALL.REL.NOINC `($__internal_24_$__cuda_sm70_shflsync_down_p) ;  /* 0x0000027000007944 */ /* 0x000fea0003c00000 */
[----:B0-----:R-:W-:Y:S01]  /*4190*/  HFMA2.MMA R195, -RZ, RZ, 0, 1.847743988037109375e-06 ;  /* 0x0000001fffc37435 */ /* 0x001fe200000001ff */
[----:B-1----:R-:W-:Y:S01]  /*41a0*/  IMAD.MOV.U32 R125, RZ, RZ, R130 ;  /* 0x000000ffff7d7224 */ /* 0x002fe200078e0082 */
[----:B------:R-:W-:Y:S01]  /*41b0*/  MOV R130, R127 ;  /* 0x0000007f00827202 */ /* 0x000fe20000000f00 */
[----:B------:R-:W-:Y:S01]  /*41c0*/  IMAD.MOV.U32 R193, RZ, RZ, 0x4 ;  /* 0x00000004ffc17424 */ /* 0x000fe200078e00ff */
[----:B------:R-:W-:Y:S01]  /*41d0*/  MOV R128, 0x4200 ;  /* 0x0000420000807802 */ /* 0x000fe20000000f00 */
[----:B------:R-:W-:-:S02]  /*41e0*/  IMAD.MOV.U32 R198, RZ, RZ, -0x1 ;  /* 0xffffffffffc67424 */ /* 0x000fc400078e00ff */
[----:B------:R-:W-:Y:S05]  /*41f0*/  CALL.REL.NOINC `($__internal_24_$__cuda_sm70_shflsync_down_p) ;  /* 0x0000020000007944 */ /* 0x000fea0003c00000 */
        /* <DEDUP_REMOVED lines=8> */
[----:B0-----:R-:W-:Y:S01]  /*4280*/  HFMA2.MMA R193, -RZ, RZ, 0, 1.1920928955078125e-07 ;  /* 0x00000002ffc17435 */ /* 0x001fe200000001ff */
        /* <DEDUP_REMOVED lines=21> */
[----:B-1----:R-:W-:Y:S01]  /*43e0*/  MOV R128, R130 ;  /* 0x0000008200807202 */ /* 0x002fe20000000f00 */
[----:B0-----:R-:W-:Y:S05]  /*43f0*/  BRA `(.L_x_650) ;  /* 0xffffdd4000007947 */ /* 0x001fea000383ffff */
        .weak           $__internal_24_$__cuda_sm70_shflsync_down_p
        .type           $__internal_24_$__cuda_sm70_shflsync_down_p,@function
        .size           $__internal_24_$__cuda_sm70_shflsync_down_p,(.L_x_2771 - $__internal_24_$__cuda_sm70_shflsync_down_p)
$__internal_24_$__cuda_sm70_shflsync_down_p:
[----:B------:R-:W-:Y:S01]  /*4400*/  HFMA2.MMA R129, -RZ, RZ, 0, 0 ;  /* 0x00000000ff817435 */ /* 0x000fe200000001ff */
[----:B------:R-:W-:Y:S04]  /*4410*/  WARPSYNC R198 ;  /* 0x000000c600007348 */ /* 0x000fe80003800000 */
[----:B------:R0:W1:Y:S01]  /*4420*/  SHFL.DOWN PT, R130, R130, R193, R195 ;  /* 0x080000c182827389 */ /* 0x00006200000e00c3 */
[----:B------:R-:W-:Y:S05]  /*4430*/  RET.REL.NODEC R128 `(_ZN10layer_norm31ln_parallel_residual_bwd_kernelINS_13Kernel_traitsIf13__nv_bfloat16S2_S2_fjLj2560ELj1ELj1ELj4ELj8ENS_18Kernel_traits_baseILj2560EfS2_S2_S2_fjLj128EEEEELb0ELb0ELb0EEEvNS_9BwdParamsE) ;  /* 0xffffbbc080007950 */ /* 0x000fea0003c3ffff */
.L_x_651:
        /* <DEDUP_REMOVED lines=12> */
.L_x_2771:


//--------------------- .text._ZN10layer_norm31ln_parallel_residual_bwd_kernelINS_13Kernel_traitsIf13__nv_bfloat16S2_S2_fjLj2560ELj1ELj1ELj4ELj8ENS_18Kernel_traits_baseILj2560EfS2_S2_S2_fjLj128EEEEELb0ELb0ELb1EEEvNS_9BwdParamsE --------------------------
	.section	.text._ZN10layer_norm31ln_parallel_residual_bwd_kernelINS_13Kernel_traitsIf13__nv_bfloat16S2_S2_fjLj2560ELj1ELj1ELj4ELj8ENS_18Kernel_traits_baseILj2560EfS2_S2_S2_fjLj128EEEEELb0ELb0ELb1EEEvNS_9BwdParamsE,"ax",@progbits
	.sectioninfo	@"SHI_REGISTERS=208"
	.align	128
        .global         _ZN10layer_norm31ln_parallel_residual_bwd_kernelINS_13Kernel_traitsIf13__nv_bfloat16S2_S2_fjLj2560ELj1ELj1ELj4ELj8ENS_18Kernel_traits_baseILj2560EfS2_S2_S2_fjLj128EEEEELb0ELb0ELb1EEEvNS_9BwdParamsE
        .type           _ZN10layer_norm31ln_parallel_residual_bwd_kernelINS_13Kernel_traitsIf13__nv_bfloat16S2_S2_fjLj2560ELj1ELj1ELj4ELj8ENS_18Kernel_traits_baseILj2560EfS2_S2_S2_fjLj128EEEEELb0ELb0ELb1EEEvNS_9BwdParamsE,@function
        .size           _ZN10layer_norm31ln_parallel_residual_bwd_kernelINS_13Kernel_traitsIf13__nv_bfloat16S2_S2_fjLj2560ELj1ELj1ELj4ELj8ENS_18Kernel_traits_baseILj2560EfS2_S2_S2_fjLj128EEEEELb0ELb0ELb1EEEvNS_9BwdParamsE,(.L_x_2772 - _ZN10layer_norm31ln_parallel_residual_bwd_kernelINS_13Kernel_traitsIf13__nv_bfloat16S2_S2_fjLj2560ELj1ELj1ELj4ELj8ENS_18Kernel_traits_baseILj2560EfS2_S2_S2_fjLj128EEEEELb0ELb0ELb1EEEvNS_9BwdParamsE)
        .other          _ZN10layer_norm31ln_parallel_residual_bwd_kernelINS_13Kernel_traitsIf13__nv_bfloat16S2_S2_fjLj2560ELj1ELj1ELj4ELj8ENS_18Kernel_traits_baseILj2560EfS2_S2_S2_fjLj128EEEEELb0ELb0ELb1EEEvNS_9BwdParamsE,@"STO_CUDA_ENTRY STV_DEFAULT"
_ZN10layer_norm31ln_parallel_residual_bwd_kernelINS_13Kernel_traitsIf13__nv_bfloat16S2_S2_fjLj2560ELj1ELj1ELj4ELj8ENS_18Kernel_traits_baseILj2560EfS2_S2_S2_fjLj128EEEEELb0ELb0ELb1EEEvNS_9BwdParamsE:
.text._ZN10layer_norm31ln_parallel_residual_bwd_kernelINS_13Kernel_traitsIf13__nv_bfloat16S2_S2_fjLj2560ELj1ELj1ELj4ELj8ENS_18Kernel_traits_baseILj2560EfS2_S2_S2_fjLj128EEEEELb0ELb0ELb1EEEvNS_9BwdParamsE:
        /* <DEDUP_REMOVED lines=48> */
.L_x_652:
[----:B------:R-:W-:-:S05]  /*0300*/  IMAD.SHL.U32 R2, R0, 0x10, RZ ;  /* 0x0000001000027824 */ /* 0x000fca00078e00ff */
[----:B------:R-:W-:-:S04]  /*0310*/  LOP3.LUT R44, R2, 0x7f0, RZ, 0xc0, !PT ;  /* 0x000007f0022c7812 */ /* 0x000fc800078ec0ff */
[C---:B------:R-:W-:Y:S02]  /*0320*/  IADD3 R2, P0, R44.reuse, c[0x0][0x1b0], RZ ;  /* 0x00006c002c027a10 */ /* 0x040fe40007f1e0ff */
[----:B------:R-:W-:Y:S02]  /*0330*/  IADD3 R44, P1, R44, c[0x0][0x1b8], RZ ;  /* 0x00006e002c2c7a10 */ /* 0x000fe40007f3e0ff */
[----:B------:R-:W-:-:S03]  /*0340*/  IADD3.X R3, RZ, c[0x0][0x1b4], RZ, P0, !PT ;  /* 0x00006d00ff037a10 */ /* 0x000fc600007fe4ff */
[----:B------:R-:W-:Y:S02]  /*0350*/  IMAD.X R45, RZ, RZ, c[0x0][0x1bc], P1 ;  /* 0x00006f00ff2d7624 */ /* 0x000fe400008e06ff */
[----:B------:R0:W5:Y:S04]  /*0360*/  LDG.E.128 R40, [R2.64] ;  /* 0x0000000402287981 */ /* 0x000168000c1e1d00 */
[----:B------:R0:W5:Y:S04]  /*0370*/  LDG.E.128 R36, [R2.64+0x800] ;  /* 0x0008000402247981 */ /* 0x000168000c1e1d00 */
[----:B------:R0:W5:Y:S04]  /*0380*/  LDG.E.128 R32, [R2.64+0x1000] ;  /* 0x0010000402207981 */ /* 0x000168000c1e1d00 */
[----:B------:R0:W5:Y:S04]  /*0390*/  LDG.E.128 R28, [R2.64+0x1800] ;  /* 0x00180004021c7981 */ /* 0x000168000c1e1d00 */
[----:B------:R0:W5:Y:S04]  /*03a0*/  LDG.E.128 R24, [R2.64+0x2000] ;  /* 0x0020000402187981 */ /* 0x000168000c1e1d00 */
[----:B------:R0:W5:Y:S04]  /*03b0*/  LDG.E.128 R20, [R44.64] ;  /* 0x000000042c147981 */ /* 0x000168000c1e1d00 */
[----:B------:R0:W5:Y:S04]  /*03c0*/  LDG.E.128 R16, [R44.64+0x800] ;  /* 0x000800042c107981 */ /* 0x000168000c1e1d00 */
[----:B------:R0:W5:Y:S04]  /*03d0*/  LDG.E.128 R12, [R44.64+0x1000] ;  /* 0x001000042c0c7981 */ /* 0x000168000c1e1d00 */
[----:B------:R0:W5:Y:S04]  /*03e0*/  LDG.E.128 R8, [R44.64+0x1800] ;  /* 0x001800042c087981 */ /* 0x000168000c1e1d00 */
[----:B------:R0:W5:Y:S01]  /*03f0*/  LDG.E.128 R4, [R44.64+0x2000] ;  /* 0x002000042c047981 */ /* 0x000162000c1e1d00 */
[----:B------:R-:W-:Y:S01]  /*0400*/  HFMA2.MMA R141, -RZ, RZ, 0, 5.9604644775390625e-08 ;  /* 0x00000001ff8d7435 */ /* 0x000fe200000001ff */
        /* <DEDUP_REMOVED lines=40> */
[----:B0-----:R-:W-:-:S02]  /*0690*/  MOV R172, RZ ;  /* 0x000000ff00ac7202 */ /* 0x001fc40000000f00 */
.L_x_667:
[----:B------:R-:W-:Y:S01]  /*06a0*/  IMAD R44, R170, c[0x0][0x168], RZ ;  /* 0x00005a00aa2c7a24 */ /* 0x000fe200078e02ff */
[----:B------:R-:W-:Y:S01]  /*06b0*/  LOP3.LUT R46, R0, 0x7f, RZ, 0xc0, !PT ;  /* 0x0000007f002e7812 */ /* 0x000fe200078ec0ff */
[----:B------:R-:W-:Y:S01]  /*06c0*/  IMAD.MOV.U32 R148, RZ, RZ, 0x8 ;  /* 0x00000008ff947424 */ /* 0x000fe200078e00ff */
[----:B------:R-:W-:-:S02]  /*06d0*/  MOV R191, 0x4 ;  /* 0x0000000400bf7802 */ /* 0x000fc40000000f00 */
[----:B------:R-:W-:-:S03]  /*06e0*/  SHF.R.S32.HI R45, RZ, 0x1f, R44 ;  /* 0x0000001fff2d7819 */ /* 0x000fc6000001142c */
[----:B------:R-:W-:Y:S01]  /*06f0*/  IMAD.WIDE R64, R170, R191, c[0x0][0x1a0] ;  /* 0x00006800aa407625 */ /* 0x000fe200078e02bf */
[----:B------:R-:W-:-:S04]  /*0700*/  LEA.HI R45, R45, R44, RZ, 0x2 ;  /* 0x0000002c2d2d7211 */ /* 0x000fc800078f10ff */
[----:B------:R-:W-:Y:S01]  /*0710*/  LEA.HI.SX32 R189, R45, R46, 0x1e ;  /* 0x0000002e2dbd7211 */ /* 0x000fe200078ff2ff */
[----:B------:R0:W2:Y:S04]  /*0720*/  LDG.E R193, [R64.64] ;  /* 0x0000000440c17981 */ /* 0x0000a8000c1e1900 */
[----:B------:R-:W-:-:S04]  /*0730*/  IMAD.WIDE.U32 R44, R189, R148, c[0x0][0x208] ;  /* 0x00008200bd2c7625 */ /* 0x000fc800078e0094 */
[CC--:B------:R-:W-:Y:S02]  /*0740*/  IMAD.WIDE.U32 R46, R189.reuse, R148.reuse, c[0x0][0x188] ;  /* 0x00006200bd2e7625 */ /* 0x0c0fe400078e0094 */
[----:B------:R-:W3:Y:S02]  /*0750*/  LDG.E.64 R44, [R44.64] ;  /* 0x000000042c2c7981 */ /* 0x000ee4000c1e1b00 */
[C---:B------:R-:W-:Y:S02]  /*0760*/  IMAD.WIDE.U32 R48, R189.reuse, R148, c[0x0][0x210] ;  /* 0x00008400bd307625 */ /* 0x040fe400078e0094 */
[----:B------:R-:W4:Y:S02]  /*0770*/  LDG.E.64 R46, [R46.64] ;  /* 0x000000042e2e7981 */ /* 0x000f24000c1e1b00 */
[----:B------:R-:W-:Y:S02]  /*0780*/  IMAD.WIDE R190, R170, R191, c[0x0][0x1a8] ;  /* 0x00006a00aabe7625 */ /* 0x000fe400078e02bf */
[----:B------:R-:W4:Y:S04]  /*0790*/  LDG.E.64 R48, [R48.64] ;  /* 0x0000000430307981 */ /* 0x000f28000c1e1b00 */
[----:B------:R1:W4:Y:S01]  /*07a0*/  LDG.E R190, [R190.64] ;  /* 0x00000004bebe7981 */ /* 0x000322000c1e1900 */
[----:B------:R-:W-:-:S05]  /*07b0*/  IADD3 R143, R189, 0x80, RZ ;  /* 0x00000080bd8f7810 */ /* 0x000fca0007ffe0ff */
[C---:B------:R-:W-:Y:S02]  /*07c0*/  IMAD.SHL.U32 R188, R143.reuse, 0x8, RZ ;  /* 0x000000088fbc7824 */ /* 0x040fe400078e00ff */
[CC--:B------:R-:W-:Y:S01]  /*07d0*/  IMAD.WIDE.U32 R50, R143.reuse, R148.reuse, c[0x0][0x208] ;  /* 0x000082008f327625 */ /* 0x0c0fe200078e0094 */
[----:B------:R-:W-:Y:S02]  /*07e0*/  SHF.R.U32.HI R183, RZ, 0x1d, R143 ;  /* 0x0000001dffb77819 */ /* 0x000fe4000001168f */
[----:B------:R-:W-:Y:S01]  /*07f0*/  IADD3 R62, P0, R188, c[0x0][0x188], RZ ;  /* 0x00006200bc3e7a10 */ /* 0x000fe20007f1e0ff */
[----:B------:R-:W-:Y:S02]  /*0800*/  IMAD.WIDE.U32 R60, R143, R148, c[0x0][0x210] ;  /* 0x000084008f3c7625 */ /* 0x000fe400078e0094 */
[----:B------:R-:W4:Y:S01]  /*0810*/  LDG.E.64 R50, [R50.64] ;  /* 0x0000000432327981 */ /* 0x000f22000c1e1b00 */
[----:B------:R-:W-:-:S03]  /*0820*/  IADD3.X R63, R183, c[0x0][0x18c], RZ, P0, !PT ;  /* 0x00006300b73f7a10 */ /* 0x000fc600007fe4ff */
[----:B------:R-:W4:Y:S04]  /*0830*/  LDG.E.64 R60, [R60.64] ;  /* 0x000000043c3c7981 */ /* 0x000f28000c1e1b00 */
[----:B------:R-:W4:Y:S01]  /*0840*/  LDG.E.64 R62, [R62.64] ;  /* 0x000000043e3e7981 */ /* 0x000f22000c1e1b00 */
[----:B------:R-:W-:-:S04]  /*0850*/  IADD3 R145, R189, 0x100, RZ ;  /* 0x00000100bd917810 */ /* 0x000fc80007ffe0ff */
[C---:B------:R-:W-:Y:S01]  /*0860*/  SHF.L.U32 R173, R145.reuse, 0x3, RZ ;  /* 0x0000000391ad7819 */ /* 0x040fe200000006ff */
[-C--:B0-----:R-:W-:Y:S01]  /*0870*/  IMAD.WIDE.U32 R64, R145, R148.reuse, c[0x0][0x208] ;  /* 0x0000820091407625 */ /* 0x081fe200078e0094 */
[----:B------:R-:W-:Y:S02]  /*0880*/  SHF.R.U32.HI R174, RZ, 0x1d, R145 ;  /* 0x0000001dffae7819 */ /* 0x000fe40000011691 */
[----:B------:R-:W-:Y:S01]  /*0890*/  IADD3 R118, P0, R173, c[0x0][0x188], RZ ;  /* 0x00006200ad767a10 */ /* 0x000fe20007f1e0ff */
[----:B------:R-:W-:Y:S02]  /*08a0*/  IMAD.WIDE.U32 R116, R145, R148, c[0x0][0x210] ;  /* 0x0000840091747625 */ /* 0x000fe400078e0094 */
[----:B------:R-:W4:Y:S01]  /*08b0*/  LDG.E.64 R64, [R64.64] ;  /* 0x0000000440407981 */ /* 0x000f22000c1e1b00 */
[----:B------:R-:W-:-:S03]  /*08c0*/  IADD3.X R119, R174, c[0x0][0x18c], RZ, P0, !PT ;  /* 0x00006300ae777a10 */ /* 0x000fc600007fe4ff */
[----:B------:R-:W4:Y:S04]  /*08d0*/  LDG.E.64 R116, [R116.64] ;  /* 0x0000000474747981 */ /* 0x000f28000c1e1b00 */
[----:B------:R-:W4:Y:S01]  /*08e0*/  LDG.E.64 R118, [R118.64] ;  /* 0x0000000476767981 */ /* 0x000f22000c1e1b00 */
        /* <DEDUP_REMOVED lines=10> */
[----:B-1----:R-:W-:-:S04]  /*0990*/  IADD3 R191, R189, 0x200, RZ ;  /* 0x00000200bdbf7810 */ /* 0x002fc80007ffe0ff */
[----:B------:R-:W-:Y:S02]  /*09a0*/  SHF.L.U32 R186, R191, 0x3, RZ ;  /* 0x00000003bfba7819 */ /* 0x000fe400000006ff */
        /* <DEDUP_REMOVED lines=8> */
[----:B------:R-:W-:-:S04]  /*0a30*/  ISETP.NE.U32.AND P1, PT, RZ, c[0x0][0x218], PT ;  /* 0x00008600ff007a0c */ /* 0x000fc80003f25070 */
[----:B------:R-:W-:Y:S02]  /*0a40*/  ISETP.NE.AND.EX P1, PT, RZ, c[0x0][0x21c], PT, P1 ;  /* 0x00008700ff007a0c */ /* 0x000fe40003f25310 */
[----:B------:R-:W-:Y:S01]  /*0a50*/  LOP3.LUT P3, RZ, R141, 0xff, RZ, 0xc0, !PT ;  /* 0x000000ff8dff7812 */ /* 0x000fe2000786c0ff */
[----:B------:R-:W-:-:S10]  /*0a60*/  ULDC.U8 UR6, c[0x0][0x1f0] ;  /* 0x00007c0000067ab9 */ /* 0x000fd40000000000 */
[----:B------:R-:W-:Y:S02]  /*0a70*/  @P1 LEA R140, P0, R143, c[0x0][0x218], 0x3 ;  /* 0x000086008f8c1a11 */ /* 0x000fe400078018ff */
[----:B------:R-:W-:Y:S02]  /*0a80*/  @P1 LEA R142, P2, R145, c[0x0][0x218], 0x3 ;  /* 0x00008600918e1a11 */ /* 0x000fe400078418ff */
[----:B------:R-:W-:Y:S02]  /*0a90*/  @P1 LEA R144, P4, R151, c[0x0][0x218], 0x3 ;  /* 0x0000860097901a11 */ /* 0x000fe400078818ff */
[----:B------:R-:W-:Y:S02]  /*0aa0*/  @P1 LEA.HI.X R141, R143, c[0x0][0x21c], RZ, 0x3, P0 ;  /* 0x000087008f8d1a11 */ /* 0x000fe400000f1cff */
[----:B------:R-:W-:Y:S01]  /*0ab0*/  @P1 LEA R150, P0, R191, c[0x0][0x218], 0x3 ;  /* 0x00008600bf961a11 */ /* 0x000fe200078018ff */
[----:B------:R-:W-:Y:S01]  /*0ac0*/  @P1 IMAD.WIDE.U32 R148, R189, R148, c[0x0][0x218] ;  /* 0x00008600bd941625 */ /* 0x000fe200078e0094 */
[----:B------:R-:W-:Y:S01]  /*0ad0*/  @P1 LEA.HI.X R143, R145, c[0x0][0x21c], RZ, 0x3, P2 ;  /* 0x00008700918f1a11 */ /* 0x000fe200010f1cff */
[----:B-----5:R4:W5:Y:S01]  /*0ae0*/  @P1 LDG.E.64 R52, [R140.64] ;  /* 0x000000048c341981 */ /* 0x020962000c1e1b00 */
[----:B------:R-:W-:-:S02]  /*0af0*/  @P1 LEA.HI.X R145, R151, c[0x0][0x21c], RZ, 0x3, P4 ;  /* 0x0000870097911a11 */ /* 0x000fc400020f1cff */
[----:B------:R-:W-:Y:S01]  /*0b00*/  @P1 LEA.HI.X R151, R191, c[0x0][0x21c], RZ, 0x3, P0 ;  /* 0x00008700bf971a11 */ /* 0x000fe200000f1cff */
[----:B------:R3:W5:Y:S01]  /*0b10*/  @P1 LDG.E.64 R2, [R148.64] ;  /* 0x0000000494021981 */ /* 0x000762000c1e1b00 */
[----:B------:R-:W-:-:S03]  /*0b20*/  ISETP.NE.AND P0, PT, RZ, UR6, PT ;  /* 0x00000006ff007c0c */ /* 0x000fc6000bf05270 */
[----:B------:R0:W5:Y:S04]  /*0b30*/  @P1 LDG.E.64 R54, [R142.64] ;  /* 0x000000048e361981 */ /* 0x000168000c1e1b00 */
[----:B------:R1:W5:Y:S04]  /*0b40*/  @P1 LDG.E.64 R56, [R144.64] ;  /* 0x0000000490381981 */ /* 0x000368000c1e1b00 */
[----:B------:R0:W5:Y:S01]  /*0b50*/  @P1 LDG.E.64 R58, [R150.64] ;  /* 0x00000004963a1981 */ /* 0x000162000c1e1b00 */
[----:B---3--:R-:W-:Y:S01]  /*0b60*/  IMAD.MOV.U32 R148, RZ, RZ, R44 ;  /* 0x000000ffff947224 */ /* 0x008fe200078e002c */
[----:B------:R-:W-:-:S02]  /*0b70*/  SHF.R.U64 R192, R44, 0x10, R45 ;  /* 0x000000102cc07819 */ /* 0x000fc4000000122d */
[----:B--2---:R-:W-:Y:S02]  /*0b80*/  FSEL R44, R193, RZ, !P0 ;  /* 0x000000ffc12c7208 */ /* 0x004fe40004000000 */
[----:B----4-:R-:W-:Y:S02]  /*0b90*/  PRMT R141, RZ, 0x5410, R46 ;  /* 0x00005410ff8d7816 */ /* 0x010fe4000000002e */
[----:B------:R-:W-:Y:S02]  /*0ba0*/  MOV R149, R45 ;  /* 0x0000002d00957202 */ /* 0x000fe40000000f00 */
[----:B------:R-:W-:Y:S01]  /*0bb0*/  SHF.R.U32.HI R191, RZ, 0x10, R45 ;  /* 0x00000010ffbf7819 */ /* 0x000fe2000001162d */
[----:B------:R-:W-:Y:S02]  /*0bc0*/  IMAD.MOV.U32 R45, RZ, RZ, R48 ;  /* 0x000000ffff2d7224 */ /* 0x000fe400078e0030 */
[----:B------:R-:W-:Y:S01]  /*0bd0*/  FADD.FTZ R141, -R44, R141 ;  /* 0x0000008d2c8d7221 */ /* 0x000fe20000010100 */
[----:B0-----:R-:W-:-:S02]  /*0be0*/  SHF.R.U64 R142, R48, 0x10, R49 ;  /* 0x00000010308e7819 */ /* 0x001fc40000001231 */
[----:B------:R-:W-:Y:S01]  /*0bf0*/  PRMT R45, RZ, 0x5410, R45 ;  /* 0x00005410ff2d7816 */ /* 0x000fe2000000002d */
[----:B------:R-:W-:Y:S01]  /*0c00*/  FMUL.FTZ R140, R190, R141 ;  /* 0x0000008dbe8c7220 */ /* 0x000fe20000410000 */
[----:B------:R-:W-:-:S03]  /*0c10*/  SHF.R.U64 R48, R46, 0x10, R47 ;  /* 0x000000102e307819 */ /* 0x000fc6000000122f */
[-C--:B------:R-:W-:Y:S02]  /*0c20*/  FMUL.FTZ R46, R20, R45.reuse ;  /* 0x0000002d142e7220 */ /* 0x080fe40000410000 */
[----:B------:R-:W-:Y:S02]  /*0c30*/  FADD.FTZ R168, R45, R168 ;  /* 0x000000a82da87221 */ /* 0x000fe40000010000 */
[----:B------:R-:W-:Y:S01]  /*0c40*/  FFMA.FTZ R169, R140, R45, R169 ;  /* 0x0000002d8ca97223 */ /* 0x000fe200000100a9 */
[----:B------:R-:W-:Y:S02]  /*0c50*/  PRMT R45, RZ, 0x5410, R48 ;  /* 0x00005410ff2d7816 */ /* 0x000fe40000000030 */
[----:B------:R-:W-:Y:S02]  /*0c60*/  PRMT R141, RZ, 0x5410, R148 ;  /* 0x00005410ff8d7816 */ /* 0x000fe40000000094 */
[----:B-1----:R-:W-:Y:S01]  /*0c70*/  MOV R145, R49 ;  /* 0x0000003100917202 */ /* 0x002fe20000000f00 */
[----:B------:R-:W-:Y:S01]  /*0c80*/  FADD.FTZ R45, -R44, R45 ;  /* 0x0000002d2c2d7221 */ /* 0x000fe20000010100 */
[----:B------:R-:W-:Y:S01]  /*0c90*/  SHF.R.U32.HI R150, RZ, 0x10, R49 ;  /* 0x00000010ff967819 */ /* 0x000fe20000011631 */
[----:B------:R-:W-:Y:S01]  /*0ca0*/  FADD.FTZ R171, R141, R171 ;  /* 0x000000ab8dab7221 */ /* 0x000fe20000010000 */
[----:B------:R-:W-:Y:S01]  /*0cb0*/  SHF.R.U32.HI R49, RZ, 0x10, R47 ;  /* 0x00000010ff317819 */ /* 0x000fe2000001162f */
[----:B------:R-:W-:-:S02]  /*0cc0*/  FFMA.FTZ R172, R140, R141, R172 ;  /* 0x0000008d8cac7223 */ /* 0x000fc400000100ac */
[----:B------:R-:W-:Y:S01]  /*0cd0*/  FFMA.FTZ R141, R40, R141, R46 ;  /* 0x0000008d288d7223 */ /* 0x000fe2000001002e */
[----:B------:R-:W-:Y:S01]  /*0ce0*/  PRMT R46, RZ, 0x5410, R142 ;  /* 0x00005410ff2e7816 */ /* 0x000fe2000000008e */
[----:B------:R-:W-:Y:S01]  /*0cf0*/  FMUL.FTZ R142, R190, R45 ;  /* 0x0000002dbe8e7220 */ /* 0x000fe20000410000 */
[----:B------:R-:W-:Y:S02]  /*0d00*/  PRMT R47, RZ, 0x5410, R47 ;  /* 0x00005410ff2f7816 */ /* 0x000fe4000000002f */
[----:B------:R-:W-:-:S03]  /*0d10*/  PRMT R45, RZ, 0x5410, R49 ;  /* 0x00005410ff2d7816 */ /* 0x000fc60000000031 */
[C---:B------:R-:W-:Y:S02]  /*0d20*/  FADD.FTZ R47, -R44.reuse, R47 ;  /* 0x0000002f2c2f7221 */ /* 0x040fe40000010100 */
[----:B------:R-:W-:Y:S01]  /*0d30*/  FADD.FTZ R45, -R44, R45 ;  /* 0x0000002d2c2d7221 */ /* 0x000fe20000010100 */
[----:B------:R-:W-:Y:S01]  /*0d40*/  PRMT R145, RZ, 0x5410, R145 ;  /* 0x00005410ff917816 */ /* 0x000fe20000000091 */
[C---:B------:R-:W-:Y:S01]  /*0d50*/  FMUL.FTZ R144, R190.reuse, R47 ;  /* 0x0000002fbe907220 */ /* 0x040fe20000410000 */
[----:B------:R-:W-:Y:S01]  /*0d60*/  PRMT R143, RZ, 0x5410, R192 ;  /* 0x00005410ff8f7816 */ /* 0x000fe200000000c0 */
[----:B------:R-:W-:Y:S01]  /*0d70*/  FMUL.FTZ R148, R190, R45 ;  /* 0x0000002dbe947220 */ /* 0x000fe20000410000 */
[----:B------:R-:W-:Y:S01]  /*0d80*/  PRMT R47, RZ, 0x5410, R150 ;  /* 0x00005410ff2f7816 */ /* 0x000fe20000000096 */
[----:B------:R-:W-:Y:S02]  /*0d90*/  FMUL.FTZ R48, R21, R46 ;  /* 0x0000002e15307220 */ /* 0x000fe40000410000 */
[----:B------:R-:W-:Y:S01]  /*0da0*/  IMAD.MOV.U32 R45, RZ, RZ, R50 ;  /* 0x000000ffff2d7224 */ /* 0x000fe200078e0032 */
[----:B------:R-:W-:Y:S01]  /*0db0*/  PRMT R149, RZ, 0x5410, R149 ;  /* 0x00005410ff957816 */ /* 0x000fe20000000095 */
[----:B------:R-:W-:-:S02]  /*0dc0*/  FADD.FTZ R160, R145, R160 ;  /* 0x000000a091a07221 */ /* 0x000fc40000010000 */
[----:B------:R-:W-:Y:S02]  /*0dd0*/  FFMA.FTZ R161, R144, R145, R161 ;  /* 0x0000009190a17223 */ /* 0x000fe400000100a1 */
[----:B------:R-:W-:Y:S02]  /*0de0*/  FADD.FTZ R166, R143, R166 ;  /* 0x000000a68fa67221 */ /* 0x000fe40000010000 */
[----:B------:R-:W-:Y:S02]  /*0df0*/  FFMA.FTZ R167, R142, R143, R167 ;  /* 0x0000008f8ea77223 */ /* 0x000fe400000100a7 */
[----:B------:R-:W-:Y:S01]  /*0e00*/  FMUL.FTZ R145, R22, R145 ;  /* 0x0000009116917220 */ /* 0x000fe20000410000 */
[----:B------:R-:W-:Y:S01]  /*0e10*/  PRMT R151, RZ, 0x5410, R45 ;  /* 0x00005410ff977816 */ /* 0x000fe2000000002d */
[----:B------:R-:W-:Y:S01]  /*0e20*/  FFMA.FTZ R143, R41, R143, R48 ;  /* 0x0000008f298f7223 */ /* 0x000fe20000010030 */
[----:B------:R-:W-:Y:S01]  /*0e30*/  PRMT R45, RZ, 0x5410, R62 ;  /* 0x00005410ff2d7816 */ /* 0x000fe2000000003e */
[----:B------:R-:W-:-:S02]  /*0e40*/  FMUL.FTZ R48, R23, R47 ;  /* 0x0000002f17307220 */ /* 0x000fc40000410000 */
[----:B------:R-:W-:Y:S02]  /*0e50*/  FADD.FTZ R156, R47, R156 ;  /* 0x0000009c2f9c7221 */ /* 0x000fe40000010000 */
[----:B------:R-:W-:Y:S02]  /*0e60*/  FFMA.FTZ R157, R148, R47, R157 ;  /* 0x0000002f949d7223 */ /* 0x000fe4000001009d */
[----:B------:R-:W-:Y:S02]  /*0e70*/  IMAD.MOV.U32 R47, RZ, RZ, R60 ;  /* 0x000000ffff2f7224 */ /* 0x000fe400078e003c */
[----:B------:R-:W-:Y:S02]  /*0e80*/  FADD.FTZ R162, R149, R162 ;  /* 0x000000a295a27221 */ /* 0x000fe40000010000 */
[-C--:B------:R-:W-:Y:S02]  /*0e90*/  FFMA.FTZ R163, R144, R149.reuse, R163 ;  /* 0x0000009590a37223 */ /* 0x080fe400000100a3 */
[----:B------:R-:W-:Y:S01]  /*0ea0*/  FFMA.FTZ R145, R42, R149, R145 ;  /* 0x000000952a917223 */ /* 0x000fe20000010091 */
[----:B------:R-:W-:-:S02]  /*0eb0*/  PRMT R149, RZ, 0x5410, R191 ;  /* 0x00005410ff957816 */ /* 0x000fc400000000bf */
[----:B------:R-:W-:Y:S01]  /*0ec0*/  SHF.R.U64 R49, R62, 0x10, R63 ;  /* 0x000000103e317819 */ /* 0x000fe2000000123f */
[----:B------:R-:W-:Y:S01]  /*0ed0*/  FADD.FTZ R45, -R44, R45 ;  /* 0x0000002d2c2d7221 */ /* 0x000fe20000010100 */
[----:B------:R-:W-:Y:S01]  /*0ee0*/  PRMT R47, RZ, 0x5410, R47 ;  /* 0x00005410ff2f7816 */ /* 0x000fe2000000002f */
[----:B------:R-:W-:Y:S01]  /*0ef0*/  FADD.FTZ R158, R149, R158 ;  /* 0x0000009e959e7221 */ /* 0x000fe20000010000 */
[----:B------:R-:W-:Y:S01]  /*0f00*/  SHF.R.U64 R191, R50, 0x10, R51 ;  /* 0x0000001032bf7819 */ /* 0x000fe20000001233 */
[-C--:B------:R-:W-:Y:S01]  /*0f10*/  FFMA.FTZ R159, R148, R149.reuse, R159 ;  /* 0x00000095949f7223 */ /* 0x080fe2000001009f */
[----:B------:R-:W-:Y:S01]  /*0f20*/  PRMT R49, RZ, 0x5410, R49 ;  /* 0x00005410ff317816 */ /* 0x000fe20000000031 */
[----:B------:R-:W-:Y:S01]  /*0f30*/  FFMA.FTZ R149, R43, R149, R48 ;  /* 0x000000952b957223 */ /* 0x000fe20000010030 */
[--C-:B------:R-:W-:Y:S01]  /*0f40*/  SHF.R.U64 R50, R60, 0x10, R61.reuse ;  /* 0x000000103c327819 */ /* 0x100fe2000000123d */
[----:B------:R-:W-:Y:S01]  /*0f50*/  FMUL.FTZ R62, R190, R45 ;  /* 0x0000002dbe3e7220 */ /* 0x000fe20000410000 */
[----:B------:R-:W-:Y:S01]  /*0f60*/  MOV R48, R61 ;  /* 0x0000003d00307202 */ /* 0x000fe20000000f00 */
[----:B------:R-:W-:Y:S01]  /*0f70*/  FMUL.FTZ R45, R16, R47 ;  /* 0x0000002f102d7220 */ /* 0x000fe20000410000 */
[----:B------:R-:W-:-:S02]  /*0f80*/  SHF.R.U32.HI R60, RZ, 0x10, R61 ;  /* 0x00000010ff3c7819 */ /* 0x000fc4000001163d */
[----:B------:R-:W-:Y:S01]  /*0f90*/  SHF.R.U32.HI R61, RZ, 0x10, R63 ;  /* 0x00000010ff3d7819 */ /* 0x000fe2000001163f */
[----:B------:R-:W-:Y:S01]  /*0fa0*/  FADD.FTZ R49, -R44, R49 ;  /* 0x000000312c317221 */ /* 0x000fe20000010100 */
[----:B------:R-:W-:Y:S01]  /*0fb0*/  PRMT R63, RZ, 0x5410, R63 ;  /* 0x00005410ff3f7816 */ /* 0x000fe2000000003f */
[----:B------:R-:W-:Y:S02]  /*0fc0*/  FADD.FTZ R154, R151, R154 ;  /* 0x0000009a979a7221 */ /* 0x000fe40000010000 */
[----:B------:R-:W-:Y:S01]  /*0fd0*/  FFMA.FTZ R155, R62, R151, R155 ;  /* 0x000000973e9b7223 */ /* 0x000fe2000001009b */
[----:B------:R-:W-:Y:S01]  /*0fe0*/  SHF.R.U32.HI R193, RZ, 0x10, R51 ;  /* 0x00000010ffc17819 */ /* 0x000fe20000011633 */
[----:B------:R-:W-:Y:S02]  /*0ff0*/  FADD.FTZ R165, R46, R165 ;  /* 0x000000a52ea57221 */ /* 0x000fe40000010000 */
[----:B------:R-:W-:Y:S01]  /*1000*/  FFMA.FTZ R164, R142, R46, R164 ;  /* 0x0000002e8ea47223 */ /* 0x000fe200000100a4 */
[----:B------:R-:W-:Y:S01]  /*1010*/  MOV R46, R51 ;  /* 0x00000033002e7202 */ /* 0x000fe20000000f00 */
[----:B------:R-:W-:Y:S01]  /*1020*/  FFMA.FTZ R151, R36, R151, R45 ;  /* 0x0000009724977223 */ /* 0x000fe2000001002d */
[----:B------:R-:W-:Y:S01]  /*1030*/  PRMT R45, RZ, 0x5410, R50 ;  /* 0x00005410ff2d7816 */ /* 0x000fe20000000032 */
[----:B------:R-:W-:Y:S01]  /*1040*/  FMUL.FTZ R150, R190, R49 ;  /* 0x00000031be967220 */ /* 0x000fe20000410000 */
[----:B------:R-:W-:Y:S01]  /*1050*/  PRMT R51, RZ, 0x5410, R48 ;  /* 0x00005410ff337816 */ /* 0x000fe20000000030 */
[----:B------:R-:W-:Y:S01]  /*1060*/  FADD.FTZ R63, -R44, R63 ;  /* 0x0000003f2c3f7221 */ /* 0x000fe20000010100 */
[----:B------:R-:W-:Y:S01]  /*1070*/  PRMT R49, RZ, 0x5410, R46 ;  /* 0x00005410ff317816 */ /* 0x000fe2000000002e */
[----:B------:R-:W-:Y:S01]  /*1080*/  FMUL.FTZ R50, R17, R45 ;  /* 0x0000002d11327220 */ /* 0x000fe20000410000 */
[----:B------:R-:W-:Y:S01]  /*1090*/  PRMT R61, RZ, 0x5410, R61 ;  /* 0x00005410ff3d7816 */ /* 0x000fe2000000003d */
[----:B------:R-:W-:-:S02]  /*10a0*/  FMUL.FTZ R192, R190, R63 ;  /* 0x0000003fbec07220 */ /* 0x000fc40000410000 */
[----:B------:R-:W-:Y:S02]  /*10b0*/  FADD.FTZ R134, R45, R134 ;  /* 0x000000862d867221 */ /* 0x000fe40000010000 */
[----:B------:R-:W-:Y:S02]  /*10c0*/  FFMA.FTZ R135, R150, R45, R135 ;  /* 0x0000002d96877223 */ /* 0x000fe40000010087 */
[----:B------:R-:W-:Y:S02]  /*10d0*/  FMUL.FTZ R63, R18, R51 ;  /* 0x00000033123f7220 */ /* 0x000fe40000410000 */
[----:B------:R-:W-:Y:S02]  /*10e0*/  IMAD.MOV.U32 R45, RZ, RZ, R64 ;  /* 0x000000ffff2d7224 */ /* 0x000fe400078e0040 */
[----:B------:R-:W-:Y:S02]  /*10f0*/  FADD.FTZ R132, R49, R132 ;  /* 0x0000008431847221 */ /* 0x000fe40000010000 */
[----:B------:R-:W-:-:S02]  /*1100*/  FFMA.FTZ R133, R192, R49, R133 ;  /* 0x00000031c0857223 */ /* 0x000fc40000010085 */
[----:B------:R-:W-:Y:S01]  /*1110*/  FFMA.FTZ R63, R38, R49, R63 ;  /* 0x00000031263f7223 */ /* 0x000fe2000001003f */
[----:B------:R-:W-:Y:S01]  /*1120*/  PRMT R49, RZ, 0x5410, R45 ;  /* 0x00005410ff317816 */ /* 0x000fe2000000002d */
[----:B------:R-:W-:Y:S01]  /*1130*/  FADD.FTZ R61, -R44, R61 ;  /* 0x0000003d2c3d7221 */ /* 0x000fe20000010100 */
[----:B------:R-:W-:Y:S01]  /*1140*/  PRMT R45, RZ, 0x5410, R118 ;  /* 0x00005410ff2d7816 */ /* 0x000fe20000000076 */
[----:B------:R-:W-:Y:S01]  /*1150*/  FADD.FTZ R152, R47, R152 ;  /* 0x000000982f987221 */ /* 0x000fe20000010000 */
[----:B------:R-:W-:Y:S01]  /*1160*/  PRMT R191, RZ, 0x5410, R191 ;  /* 0x00005410ffbf7816 */ /* 0x000fe200000000bf */
[----:B------:R-:W-:Y:S01]  /*1170*/  FFMA.FTZ R153, R62, R47, R153 ;  /* 0x0000002f3e997223 */ /* 0x000fe20000010099 */
[----:B------:R-:W-:Y:S01]  /*1180*/  PRMT R46, RZ, 0x5410, R60 ;  /* 0x00005410ff2e7816 */ /* 0x000fe2000000003c */
[----:B------:R-:W-:Y:S02]  /*1190*/  IMAD.MOV.U32 R47, RZ, RZ, R116 ;  /* 0x000000ffff2f7224 */ /* 0x000fe400078e0074 */
[----:B------:R-:W-:Y:S01]  /*11a0*/  FMUL.FTZ R194, R190, R61 ;  /* 0x0000003dbec27220 */ /* 0x000fe20000410000 */
[----:B------:R-:W-:Y:S01]  /*11b0*/  PRMT R193, RZ, 0x5410, R193 ;  /* 0x00005410ffc17816 */ /* 0x000fe200000000c1 */
[----:B------:R-:W-:Y:S01]  /*11c0*/  FADD.FTZ R45, -R44, R45 ;  /* 0x0000002d2c2d7221 */ /* 0x000fe20000010100 */
[----:B------:R-:W-:Y:S01]  /*11d0*/  SHF.R.U64 R118, R118, 0x10, R119 ;  /* 0x0000001076767819 */ /* 0x000fe20000001277 */
[----:B------:R-:W-:Y:S01]  /*11e0*/  FADD.FTZ R146, R191, R146 ;  /* 0x00000092bf927221 */ /* 0x000fe20000010000 */
[----:B------:R-:W-:Y:S01]  /*11f0*/  PRMT R47, RZ, 0x5410, R47 ;  /* 0x00005410ff2f7816 */ /* 0x000fe2000000002f */
[-C--:B------:R-:W-:Y:S01]  /*1200*/  FFMA.FTZ R147, R150, R191.reuse, R147 ;  /* 0x000000bf96937223 */ /* 0x080fe20000010093 */
[--C-:B------:R-:W-:Y:S01]  /*1210*/  SHF.R.U32.HI R195, RZ, 0x10, R65.reuse ;  /* 0x00000010ffc37819 */ /* 0x100fe20000011641 */
[----:B------:R-:W-:Y:S01]  /*1220*/  FFMA.FTZ R191, R37, R191, R50 ;  /* 0x000000bf25bf7223 */ /* 0x000fe20000010032 */
[----:B------:R-:W-:Y:S01]  /*1230*/  SHF.R.U64 R50, R64, 0x10, R65 ;  /* 0x0000001040327819 */ /* 0x000fe20000001241 */
[----:B------:R-:W-:-:S02]  /*1240*/  FMUL.FTZ R48, R19, R46 ;  /* 0x0000002e13307220 */ /* 0x000fc40000410000 */
[----:B------:R-:W-:Y:S02]  /*1250*/  FADD.FTZ R114, R46, R114 ;  /* 0x000000722e727221 */ /* 0x000fe40000010000 */
[----:B------:R-:W-:Y:S01]  /*1260*/  FFMA.FTZ R115, R194, R46, R115 ;  /* 0x0000002ec2737223 */ /* 0x000fe20000010073 */
[----:B------:R-:W-:Y:S01]  /*1270*/  MOV R46, R65 ;  /* 0x00000041002e7202 */ /* 0x000fe20000000f00 */
[----:B------:R-:W-:Y:S01]  /*1280*/  FMUL.FTZ R65, R190, R45 ;  /* 0x0000002dbe417220 */ /* 0x000fe20000410000 */
[----:B------:R-:W-:Y:S01]  /*1290*/  PRMT R45, RZ, 0x5410, R118 ;  /* 0x00005410ff2d7816 */ /* 0x000fe20000000076 */
[----:B------:R-:W-:Y:S02]  /*12a0*/  FADD.FTZ R120, R193, R120 ;  /* 0x00000078c1787221 */ /* 0x000fe40000010000 */
[----:B------:R-:W-:Y:S02]  /*12b0*/  FFMA.FTZ R121, R194, R193, R121 ;  /* 0x000000c1c2797223 */ /* 0x000fe40000010079 */
[----:B------:R-:W-:-:S02]  /*12c0*/  FADD.FTZ R126, R51, R126 ;  /* 0x0000007e337e7221 */ /* 0x000fc40000010000 */
[----:B------:R-:W-:Y:S01]  /*12d0*/  FFMA.FTZ R127, R192, R51, R127 ;  /* 0x00000033c07f7223 */ /* 0x000fe2000001007f */
[--C-:B------:R-:W-:Y:S01]  /*12e0*/  SHF.R.U32.HI R51, RZ, 0x10, R119.reuse ;  /* 0x00000010ff337819 */ /* 0x100fe20000011677 */
[----:B------:R-:W-:Y:S01]  /*12f0*/  FFMA.FTZ R193, R39, R193, R48 ;  /* 0x000000c127c17223 */ /* 0x000fe20000010030 */
[----:B------:R-:W-:Y:S01]  /*1300*/  MOV R48, R117 ;  /* 0x0000007500307202 */ /* 0x000fe20000000f00 */
[----:B------:R-:W-:Y:S01]  /*1310*/  FMUL.FTZ R64, R12, R47 ;  /* 0x0000002f0c407220 */ /* 0x000fe20000410000 */
[----:B------:R-:W-:Y:S01]  /*1320*/  PRMT R119, RZ, 0x5410, R119 ;  /* 0x00005410ff777816 */ /* 0x000fe20000000077 */
[----:B------:R-:W-:Y:S01]  /*1330*/  FADD.FTZ R100, R49, R100 ;  /* 0x0000006431647221 */ /* 0x000fe20000010000 */
[----:B------:R-:W-:Y:S01]  /*1340*/  PRMT R51, RZ, 0x5410, R51 ;  /* 0x00005410ff337816 */ /* 0x000fe20000000033 */
[----:B------:R-:W-:Y:S02]  /*1350*/  FADD.FTZ R45, -R44, R45 ;  /* 0x0000002d2c2d7221 */ /* 0x000fe40000010100 */
[----:B------:R-:W-:-:S02]  /*1360*/  FFMA.FTZ R112, R65, R49, R112 ;  /* 0x0000003141707223 */ /* 0x000fc40000010070 */
[----:B------:R-:W-:Y:S01]  /*1370*/  FFMA.FTZ R64, R32, R49, R64 ;  /* 0x0000003120407223 */ /* 0x000fe20000010040 */
[----:B------:R-:W-:Y:S01]  /*1380*/  PRMT R49, RZ, 0x5410, R48 ;  /* 0x00005410ff317816 */ /* 0x000fe20000000030 */
[----:B------:R-:W-:Y:S01]  /*1390*/  FADD.FTZ R119, -R44, R119 ;  /* 0x000000772c777221 */ /* 0x000fe20000010100 */
[--C-:B------:R-:W-:Y:S02]  /*13a0*/  SHF.R.U32.HI R61, RZ, 0x10, R117.reuse ;  /* 0x00000010ff3d7819 */ /* 0x100fe40000011675 */
[----:B------:R-:W-:Y:S01]  /*13b0*/  SHF.R.U64 R60, R116, 0x10, R117 ;  /* 0x00000010743c7819 */ /* 0x000fe20000001275 */
[C---:B------:R-:W-:Y:S01]  /*13c0*/  FMUL.FTZ R116, R190.reuse, R45 ;  /* 0x0000002dbe747220 */ /* 0x040fe20000410000 */
[----:B------:R-:W-:Y:S01]  /*13d0*/  PRMT R45, RZ, 0x5410, R46 ;  /* 0x00005410ff2d7816 */ /* 0x000fe2000000002e */
[----:B------:R-:W-:Y:S01]  /*13e0*/  FMUL.FTZ R119, R190, R119 ;  /* 0x00000077be777220 */ /* 0x000fe20000410000 */
[----:B------:R-:W-:Y:S01]  /*13f0*/  PRMT R46, RZ, 0x5410, R61 ;  /* 0x00005410ff2e7816 */ /* 0x000fe2000000003d */
[----:B------:R-:W-:-:S02]  /*1400*/  FMUL.FTZ R196, R14, R49 ;  /* 0x000000310ec47220 */ /* 0x000fc40000410000 */
[----:B------:R-:W-:Y:S01]  /*1410*/  FADD.FTZ R51, -R44, R51 ;  /* 0x000000332c337221 */ /* 0x000fe20000010100 */
[----:B------:R-:W-:Y:S01]  /*1420*/  PRMT R118, RZ, 0x5410, R195 ;  /* 0x00005410ff767816 */ /* 0x000fe200000000c3 */
[----:B------:R-:W-:Y:S02]  /*1430*/  FADD.FTZ R98, R45, R98 ;  /* 0x000000622d627221 */ /* 0x000fe40000010000 */
[-C--:B------:R-:W-:Y:S02]  /*1440*/  FFMA.FTZ R110, R119, R45.reuse, R110 ;  /* 0x0000002d776e7223 */ /* 0x080fe4000001006e */
[----:B------:R-:W-:Y:S02]  /*1450*/  FFMA.FTZ R196, R34, R45, R196 ;  /* 0x0000002d22c47223 */ /* 0x000fe400000100c4 */
[----:B------:R-:W-:Y:S02]  /*1460*/  FMUL.FTZ R198, R190, R51 ;  /* 0x00000033bec67220 */ /* 0x000fe40000410000 */
[----:B------:R-:W-:-:S02]  /*1470*/  FMUL.FTZ R45, R15, R46 ;  /* 0x0000002e0f2d7220 */ /* 0x000fc40000410000 */
[----:B------:R-:W-:Y:S02]  /*1480*/  FADD.FTZ R99, R118, R99 ;  /* 0x0000006376637221 */ /* 0x000fe40000010000 */
[-C--:B------:R-:W-:Y:S02]  /*1490*/  FFMA.FTZ R111, R198, R118.reuse, R111 ;  /* 0x00000076c66f7223 */ /* 0x080fe4000001006f */
[----:B------:R-:W-:Y:S02]  /*14a0*/  FFMA.FTZ R118, R35, R118, R45 ;  /* 0x0000007623767223 */ /* 0x000fe4000001002d */
[----:B------:R-:W-:Y:S01]  /*14b0*/  IMAD.MOV.U32 R45, RZ, RZ, R122 ;  /* 0x000000ffff2d7224 */ /* 0x000fe200078e007a */
[----:B------:R-:W-:Y:S01]  /*14c0*/  PRMT R60, RZ, 0x5410, R60 ;  /* 0x00005410ff3c7816 */ /* 0x000fe2000000003c */
[----:B------:R-:W-:Y:S02]  /*14d0*/  FADD.FTZ R76, R47, R76 ;  /* 0x0000004c2f4c7221 */ /* 0x000fe40000010000 */
[----:B------:R-:W-:-:S02]  /*14e0*/  FFMA.FTZ R88, R65, R47, R88 ;  /* 0x0000002f41587223 */ /* 0x000fc40000010058 */
[----:B------:R-:W-:Y:S02]  /*14f0*/  FADD.FTZ R74, R49, R74 ;  /* 0x0000004a314a7221 */ /* 0x000fe40000010000 */
[----:B------:R-:W-:Y:S01]  /*1500*/  FFMA.FTZ R86, R119, R49, R86 ;  /* 0x0000003177567223 */ /* 0x000fe20000010056 */
[----:B------:R-:W-:Y:S01]  /*1510*/  PRMT R49, RZ, 0x5410, R45 ;  /* 0x00005410ff317816 */ /* 0x000fe2000000002d */
[----:B------:R-:W-:Y:S01]  /*1520*/  IMAD.MOV.U32 R47, RZ, RZ, R124 ;  /* 0x000000ffff2f7224 */ /* 0x000fe200078e007c */
[----:B------:R-:W-:Y:S01]  /*1530*/  PRMT R45, RZ, 0x5410, R128 ;  /* 0x00005410ff2d7816 */ /* 0x000fe20000000080 */
[----:B------:R-:W-:Y:S01]  /*1540*/  FMUL.FTZ R117, R13, R60 ;  /* 0x0000003c0d757220 */ /* 0x000fe20000410000 */
[----:B------:R-:W-:Y:S02]  /*1550*/  PRMT R50, RZ, 0x5410, R50 ;  /* 0x00005410ff327816 */ /* 0x000fe40000000032 */
[----:B------:R-:W-:Y:S01]  /*1560*/  PRMT R47, RZ, 0x5410, R47 ;  /* 0x00005410ff2f7816 */ /* 0x000fe2000000002f */
[----:B------:R-:W-:Y:S01]  /*1570*/  FADD.FTZ R45, -R44, R45 ;  /* 0x0000002d2c2d7221 */ /* 0x000fe20000010100 */
[----:B------:R-:W-:Y:S01]  /*1580*/  SHF.R.U64 R128, R128, 0x10, R129 ;  /* 0x0000001080807819 */ /* 0x000fe20000001281 */
[----:B------:R-:W-:-:S02]  /*1590*/  FADD.FTZ R101, R50, R101 ;  /* 0x0000006532657221 */ /* 0x000fc40000010000 */
[-C--:B------:R-:W-:Y:S02]  /*15a0*/  FFMA.FTZ R113, R116, R50.reuse, R113 ;  /* 0x0000003274717223 */ /* 0x080fe40000010071 */
[----:B------:R-:W-:Y:S01]  /*15b0*/  FFMA.FTZ R117, R33, R50, R117 ;  /* 0x0000003221757223 */ /* 0x000fe20000010075 */
[----:B------:R-:W-:Y:S01]  /*15c0*/  SHF.R.U64 R50, R122, 0x10, R123 ;  /* 0x000000107a327819 */ /* 0x000fe2000000127b */
[----:B------:R-:W-:Y:S01]  /*15d0*/  FADD.FTZ R77, R60, R77 ;  /* 0x0000004d3c4d7221 */ /* 0x000fe20000010000 */
[----:B------:R-:W-:Y:S01]  /*15e0*/  SHF.R.U32.HI R122, RZ, 0x10, R123 ;  /* 0x00000010ff7a7819 */ /* 0x000fe2000001167b */
[----:B------:R-:W-:Y:S01]  /*15f0*/  FFMA.FTZ R89, R116, R60, R89 ;  /* 0x0000003c74597223 */ /* 0x000fe20000010059 */
[----:B------:R-:W-:Y:S01]  /*1600*/  SHF.R.U64 R60, R124, 0x10, R125 ;  /* 0x000000107c3c7819 */ /* 0x000fe2000000127d */
[----:B------:R-:W-:Y:S02]  /*1610*/  FADD.FTZ R75, R46, R75 ;  /* 0x0000004b2e4b7221 */ /* 0x000fe40000010000 */
[----:B------:R-:W-:Y:S01]  /*1620*/  FFMA.FTZ R87, R198, R46, R87 ;  /* 0x0000002ec6577223 */ /* 0x000fe20000010057 */
[----:B------:R-:W-:Y:S01]  /*1630*/  MOV R46, R123 ;  /* 0x0000007b002e7202 */ /* 0x000fe20000000f00 */
[----:B------:R-:W-:Y:S01]  /*1640*/  FMUL.FTZ R123, R190, R45 ;  /* 0x0000002dbe7b7220 */ /* 0x000fe20000410000 */
[----:B------:R-:W-:Y:S01]  /*1650*/  PRMT R45, RZ, 0x5410, R128 ;  /* 0x00005410ff2d7816 */ /* 0x000fe20000000080 */
[----:B------:R-:W-:-:S02]  /*1660*/  FMUL.FTZ R124, R8, R47 ;  /* 0x0000002f087c7220 */ /* 0x000fc40000410000 */
[----:B------:R-:W-:Y:S02]  /*1670*/  FADD.FTZ R96, R49, R96 ;  /* 0x0000006031607221 */ /* 0x000fe40000010000 */
[-C--:B------:R-:W-:Y:S02]  /*1680*/  FFMA.FTZ R108, R123, R49.reuse, R108 ;  /* 0x000000317b6c7223 */ /* 0x080fe4000001006c */
[----:B------:R-:W-:Y:S01]  /*1690*/  FFMA.FTZ R124, R28, R49, R124 ;  /* 0x000000311c7c7223 */ /* 0x000fe2000001007c */
[----:B------:R-:W-:Y:S01]  /*16a0*/  SHF.R.U32.HI R49, RZ, 0x10, R129 ;  /* 0x00000010ff317819 */ /* 0x000fe20000011681 */
[----:B------:R-:W-:Y:S01]  /*16b0*/  FADD.FTZ R45, -R44, R45 ;  /* 0x0000002d2c2d7221 */ /* 0x000fe20000010100 */
[----:B------:R-:W-:Y:S02]  /*16c0*/  PRMT R129, RZ, 0x5410, R129 ;  /* 0x00005410ff817816 */ /* 0x000fe40000000081 */
[----:B------:R-:W-:Y:S01]  /*16d0*/  MOV R48, R125 ;  /* 0x0000007d00307202 */ /* 0x000fe20000000f00 */
[----:B------:R-:W-:-:S02]  /*16e0*/  FMUL.FTZ R200, R190, R45 ;  /* 0x0000002dbec87220 */ /* 0x000fc40000410000 */
[----:B------:R-:W-:Y:S01]  /*16f0*/  FADD.FTZ R129, -R44, R129 ;  /* 0x000000812c817221 */ /* 0x000fe20000010100 */
[----:B------:R-:W-:Y:S02]  /*1700*/  PRMT R45, RZ, 0x5410, R48 ;  /* 0x00005410ff2d7816 */ /* 0x000fe40000000030 */
[----:B------:R-:W-:Y:S01]  /*1710*/  PRMT R195, RZ, 0x5410, R46 ;  /* 0x00005410ffc37816 */ /* 0x000fe2000000002e */
[----:B------:R-:W-:Y:S01]  /*1720*/  FMUL.FTZ R197, R190, R129 ;  /* 0x00000081bec57220 */ /* 0x000fe20000410000 */
[----:B------:R-:W-:Y:S01]  /*1730*/  PRMT R49, RZ, 0x5410, R49 ;  /* 0x00005410ff317816 */ /* 0x000fe20000000031 */
[----:B------:R-:W-:Y:S01]  /*1740*/  FMUL.FTZ R46, R10, R45 ;  /* 0x0000002d0a2e7220 */ /* 0x000fe20000410000 */
[----:B------:R-:W-:Y:S01]  /*1750*/  SHF.R.U32.HI R51, RZ, 0x10, R125 ;  /* 0x00000010ff337819 */ /* 0x000fe2000001167d */
[----:B------:R-:W-:Y:S02]  /*1760*/  FADD.FTZ R94, R195, R94 ;  /* 0x0000005ec35e7221 */ /* 0x000fe40000010000 */
[-C--:B------:R-:W-:Y:S01]  /*1770*/  FFMA.FTZ R106, R197, R195.reuse, R106 ;  /* 0x000000c3c56a7223 */ /* 0x080fe2000001006a */
[----:B------:R-:W-:Y:S01]  /*1780*/  PRMT R60, RZ, 0x5410, R60 ;  /* 0x00005410ff3c7816 */ /* 0x000fe2000000003c */
[----:B------:R-:W-:Y:S01]  /*1790*/  FFMA.FTZ R195, R30, R195, R46 ;  /* 0x000000c31ec37223 */ /* 0x000fe2000001002e */
[----:B------:R-:W-:Y:S01]  /*17a0*/  PRMT R46, RZ, 0x5410, R51 ;  /* 0x00005410ff2e7816 */ /* 0x000fe20000000033 */
[----:B------:R-:W-:Y:S01]  /*17b0*/  FADD.FTZ R49, -R44, R49 ;  /* 0x000000312c317221 */ /* 0x000fe20000010100 */
[----:B------:R-:W-:-:S02]  /*17c0*/  SHF.R.U64 R51, R138, 0x10, R139 ;  /* 0x000000108a337819 */ /* 0x000fc4000000128b */
[--C-:B------:R-:W-:Y:S01]  /*17d0*/  SHF.R.U32.HI R61, RZ, 0x10, R139.reuse ;  /* 0x00000010ff3d7819 */ /* 0x100fe2000001168b */
[----:B------:R-:W-:Y:S01]  /*17e0*/  FMUL.FTZ R128, R190, R49 ;  /* 0x00000031be807220 */ /* 0x000fe20000410000 */
[----:B------:R-:W-:Y:S01]  /*17f0*/  PRMT R50, RZ, 0x5410, R50 ;  /* 0x00005410ff327816 */ /* 0x000fe20000000032 */
[----:B------:R-:W-:Y:S01]  /*1800*/  FMUL.FTZ R125, R9, R60 ;  /* 0x0000003c097d7220 */ /* 0x000fe20000410000 */
[----:B------:R-:W-:Y:S02]  /*1810*/  PRMT R49, RZ, 0x5410, R138 ;  /* 0x00005410ff317816 */ /* 0x000fe4000000008a */
[----:B------:R-:W-:Y:S02]  /*1820*/  PRMT R139, RZ, 0x5410, R139 ;  /* 0x00005410ff8b7816 */ /* 0x000fe4000000008b */
[----:B------:R-:W-:Y:S02]  /*1830*/  PRMT R51, RZ, 0x5410, R51 ;  /* 0x00005410ff337816 */ /* 0x000fe40000000033 */
[----:B------:R-:W-:Y:S01]  /*1840*/  PRMT R61, RZ, 0x5410, R61 ;  /* 0x00005410ff3d7816 */ /* 0x000fe2000000003d */
[----:B------:R-:W-:-:S02]  /*1850*/  FADD.FTZ R97, R50, R97 ;  /* 0x0000006132617221 */ /* 0x000fc40000010000 */
[-C--:B------:R-:W-:Y:S02]  /*1860*/  FFMA.FTZ R109, R200, R50.reuse, R109 ;  /* 0x00000032c86d7223 */ /* 0x080fe4000001006d */
[----:B------:R-:W-:Y:S02]  /*1870*/  FFMA.FTZ R125, R29, R50, R125 ;  /* 0x000000321d7d7223 */ /* 0x000fe4000001007d */
[C---:B------:R-:W-:Y:S02]  /*1880*/  FADD.FTZ R49, -R44.reuse, R49 ;  /* 0x000000312c317221 */ /* 0x040fe40000010100 */
[C---:B------:R-:W-:Y:S02]  /*1890*/  FADD.FTZ R139, -R44.reuse, R139 ;  /* 0x0000008b2c8b7221 */ /* 0x040fe40000010100 */
[C---:B------:R-:W-:Y:S02]  /*18a0*/  FADD.FTZ R51, -R44.reuse, R51 ;  /* 0x000000332c337221 */ /* 0x040fe40000010100 */
[----:B------:R-:W-:-:S02]  /*18b0*/  FADD.FTZ R61, -R44, R61 ;  /* 0x0000003d2c3d7221 */ /* 0x000fc40000010100 */
[----:B------:R-:W-:Y:S02]  /*18c0*/  FADD.FTZ R50, RZ, R141 ;  /* 0x0000008dff327221 */ /* 0x000fe40000010000 */
[----:B------:R-:W-:Y:S02]  /*18d0*/  FFMA.FTZ R44, R140, R141, RZ ;  /* 0x0000008d8c2c7223 */ /* 0x000fe400000100ff */
[----:B------:R-:W-:Y:S02]  /*18e0*/  FADD.FTZ R50, R143, R50 ;  /* 0x000000328f327221 */ /* 0x000fe40000010000 */
[----:B------:R-:W-:Y:S02]  /*18f0*/  FFMA.FTZ R44, R142, R143, R44 ;  /* 0x0000008f8e2c7223 */ /* 0x000fe4000001002c */
[----:B------:R-:W-:Y:S02]  /*1900*/  FADD.FTZ R50, R145, R50 ;  /* 0x0000003291327221 */ /* 0x000fe40000010000 */
[----:B------:R-:W-:-:S02]  /*1910*/  FFMA.FTZ R44, R144, R145, R44 ;  /* 0x00000091902c7223 */ /* 0x000fc4000001002c */
[----:B------:R-:W-:Y:S02]  /*1920*/  FADD.FTZ R72, R47, R72 ;  /* 0x000000482f487221 */ /* 0x000fe40000010000 */
[----:B------:R-:W-:Y:S02]  /*1930*/  FFMA.FTZ R84, R123, R47, R84 ;  /* 0x0000002f7b547223 */ /* 0x000fe40000010054 */
[----:B------:R-:W-:Y:S02]  /*1940*/  FADD.FTZ R50, R149, R50 ;  /* 0x0000003295327221 */ /* 0x000fe40000010000 */
[----:B------:R-:W-:Y:S02]  /*1950*/  IMAD.MOV.U32 R47, RZ, RZ, R136 ;  /* 0x000000ffff2f7224 */ /* 0x000fe400078e0088 */
[----:B------:R-:W-:Y:S01]  /*1960*/  FFMA.FTZ R44, R148, R149, R44 ;  /* 0x00000095942c7223 */ /* 0x000fe2000001002c */
[----:B------:R-:W-:Y:S01]  /*1970*/  PRMT R122, RZ, 0x5410, R122 ;  /* 0x00005410ff7a7816 */ /* 0x000fe2000000007a */
[----:B------:R-:W-:-:S02]  /*1980*/  FADD.FTZ R70, R45, R70 ;  /* 0x000000462d467221 */ /* 0x000fc40000010000 */
[----:B------:R-:W-:Y:S02]  /*1990*/  FFMA.FTZ R82, R197, R45, R82 ;  /* 0x0000002dc5527223 */ /* 0x000fe40000010052 */
[----:B------:R-:W-:Y:S01]  /*19a0*/  FADD.FTZ R50, R151, R50 ;  /* 0x0000003297327221 */ /* 0x000fe20000010000 */
[----:B------:R-:W-:Y:S01]  /*19b0*/  PRMT R47, RZ, 0x5410, R47 ;  /* 0x00005410ff2f7816 */ /* 0x000fe2000000002f */
[----:B------:R-:W-:Y:S02]  /*19c0*/  FMUL.FTZ R48, R11, R46 ;  /* 0x0000002e0b307220 */ /* 0x000fe40000410000 */
[----:B------:R-:W-:Y:S02]  /*19d0*/  IMAD.MOV.U32 R45, RZ, RZ, R130 ;  /* 0x000000ffff2d7224 */ /* 0x000fe400078e0082 */
[----:B------:R-:W-:Y:S02]  /*19e0*/  FFMA.FTZ R44, R62, R151, R44 ;  /* 0x000000973e2c7223 */ /* 0x000fe4000001002c */
[----:B------:R-:W-:-:S02]  /*19f0*/  FADD.FTZ R95, R122, R95 ;  /* 0x0000005f7a5f7221 */ /* 0x000fc40000010000 */
[-C--:B------:R-:W-:Y:S02]  /*1a00*/  FFMA.FTZ R107, R128, R122.reuse, R107 ;  /* 0x0000007a806b7223 */ /* 0x080fe4000001006b */
[----:B------:R-:W-:Y:S01]  /*1a10*/  FADD.FTZ R50, R191, R50 ;  /* 0x00000032bf327221 */ /* 0x000fe20000010000 */
[----:B------:R-:W-:Y:S01]  /*1a20*/  SHF.R.U64 R129, R136, 0x10, R137 ;  /* 0x0000001088817819 */ /* 0x000fe20000001289 */
[----:B------:R-:W-:Y:S01]  /*1a30*/  FFMA.FTZ R122, R31, R122, R48 ;  /* 0x0000007a1f7a7223 */ /* 0x000fe20000010030 */
[----:B------:R-:W-:Y:S01]  /*1a40*/  MOV R48, R137 ;  /* 0x0000008900307202 */ /* 0x000fe20000000f00 */
[----:B------:R-:W-:Y:S01]  /*1a50*/  FADD.FTZ R73, R60, R73 ;  /* 0x000000493c497221 */ /* 0x000fe20000010000 */
[----:B------:R-:W-:Y:S01]  /*1a60*/  PRMT R45, RZ, 0x5410, R45 ;  /* 0x00005410ff2d7816 */ /* 0x000fe2000000002d */
[----:B------:R-:W-:Y:S01]  /*1a70*/  FFMA.FTZ R85, R200, R60, R85 ;  /* 0x0000003cc8557223 */ /* 0x000fe20000010055 */
[----:B------:R-:W-:Y:S01]  /*1a80*/  SHF.R.U32.HI R60, RZ, 0x10, R137 ;  /* 0x00000010ff3c7819 */ /* 0x000fe20000011689 */
[----:B------:R-:W-:-:S02]  /*1a90*/  FFMA.FTZ R44, R150, R191, R44 ;  /* 0x000000bf962c7223 */ /* 0x000fc4000001002c */
[----:B------:R-:W-:Y:S02]  /*1aa0*/  FMUL.FTZ R136, R4, R47 ;  /* 0x0000002f04887220 */ /* 0x000fe40000410000 */
[----:B------:R-:W-:Y:S02]  /*1ab0*/  FMUL.FTZ R137, R190, R49 ;  /* 0x00000031be897220 */ /* 0x000fe40000410000 */
[----:B------:R-:W-:Y:S02]  /*1ac0*/  FADD.FTZ R50, R63, R50 ;  /* 0x000000323f327221 */ /* 0x000fe40000010000 */
[----:B------:R-:W-:Y:S02]  /*1ad0*/  FFMA.FTZ R44, R192, R63, R44 ;  /* 0x0000003fc02c7223 */ /* 0x000fe4000001002c */
[----:B------:R-:W-:Y:S02]  /*1ae0*/  FADD.FTZ R71, R46, R71 ;  /* 0x000000472e477221 */ /* 0x000fe40000010000 */
[----:B------:R-:W-:Y:S01]  /*1af0*/  FFMA.FTZ R83, R128, R46, R83 ;  /* 0x0000002e80537223 */ /* 0x000fe20000010053 */
[----:B------:R-:W-:Y:S01]  /*1b00*/  MOV R46, R131 ;  /* 0x00000083002e7202 */ /* 0x000fe20000000f00 */
[----:B------:R-:W-:-:S02]  /*1b10*/  FADD.FTZ R92, R45, R92 ;  /* 0x0000005c2d5c7221 */ /* 0x000fc40000010000 */
[-C--:B------:R-:W-:Y:S02]  /*1b20*/  FFMA.FTZ R136, R24, R45.reuse, R136 ;  /* 0x0000002d18887223 */ /* 0x080fe40000010088 */
[----:B------:R-:W-:Y:S02]  /*1b30*/  FFMA.FTZ R104, R137, R45, R104 ;  /* 0x0000002d89687223 */ /* 0x000fe40000010068 */
[----:B------:R-:W-:Y:S01]  /*1b40*/  FADD.FTZ R45, R193, R50 ;  /* 0x00000032c12d7221 */ /* 0x000fe20000010000 */
[----:B------:R-:W-:Y:S01]  /*1b50*/  PRMT R49, RZ, 0x5410, R48 ;  /* 0x00005410ff317816 */ /* 0x000fe20000000030 */
[----:B------:R-:W-:Y:S02]  /*1b60*/  FFMA.FTZ R44, R194, R193, R44 ;  /* 0x000000c1c22c7223 */ /* 0x000fe4000001002c */
[----:B------:R-:W-:Y:S02]  /*1b70*/  FADD.FTZ R68, R47, R68 ;  /* 0x000000442f447221 */ /* 0x000fe40000010000 */
[----:B------:R-:W-:Y:S01]  /*1b80*/  FFMA.FTZ R80, R137, R47, R80 ;  /* 0x0000002f89507223 */ /* 0x000fe20000010050 */
[----:B------:R-:W-:Y:S01]  /*1b90*/  PRMT R47, RZ, 0x5410, R46 ;  /* 0x00005410ff2f7816 */ /* 0x000fe2000000002e */
[----:B------:R-:W-:-:S02]  /*1ba0*/  FADD.FTZ R46, R64, R45 ;  /* 0x0000002d402e7221 */ /* 0x000fc40000010000 */
[----:B------:R-:W-:Y:S02]  /*1bb0*/  FFMA.FTZ R44, R65, R64, R44 ;  /* 0x00000040412c7223 */ /* 0x000fe4000001002c */
[----:B------:R-:W-:Y:S02]  /*1bc0*/  FMUL.FTZ R199, R6, R49 ;  /* 0x0000003106c77220 */ /* 0x000fe40000410000 */
[----:B------:R-:W-:Y:S02]  /*1bd0*/  FMUL.FTZ R201, R190, R139 ;  /* 0x0000008bbec97220 */ /* 0x000fe40000410000 */
[----:B------:R-:W-:Y:S02]  /*1be0*/  FADD.FTZ R45, R117, R46 ;  /* 0x0000002e752d7221 */ /* 0x000fe40000010000 */
[----:B------:R-:W-:Y:S02]  /*1bf0*/  FFMA.FTZ R44, R116, R117, R44 ;  /* 0x00000075742c7223 */ /* 0x000fe4000001002c */
[----:B------:R-:W-:-:S02]  /*1c00*/  FADD.FTZ R90, R47, R90 ;  /* 0x0000005a2f5a7221 */ /* 0x000fc40000010000 */
[-C--:B------:R-:W-:Y:S02]  /*1c10*/  FFMA.FTZ R199, R26, R47.reuse, R199 ;  /* 0x0000002f1ac77223 */ /* 0x080fe400000100c7 */
[----:B------:R-:W-:Y:S02]  /*1c20*/  FFMA.FTZ R102, R201, R47, R102 ;  /* 0x0000002fc9667223 */ /* 0x000fe40000010066 */
[----:B------:R-:W-:Y:S02]  /*1c30*/  FADD.FTZ R47, R196, R45 ;  /* 0x0000002dc42f7221 */ /* 0x000fe40000010000 */
[----:B------:R-:W-:Y:S02]  /*1c40*/  FFMA.FTZ R45, R119, R196, R44 ;  /* 0x000000c4772d7223 */ /* 0x000fe4000001002c */
[----:B------:R-:W-:Y:S02]  /*1c50*/  FADD.FTZ R47, R118, R47 ;  /* 0x0000002f762f7221 */ /* 0x000fe40000010000 */
[----:B------:R-:W-:-:S02]  /*1c60*/  FFMA.FTZ R44, R198, R118, R45 ;  /* 0x00000076c62c7223 */ /* 0x000fc4000001002d */
[----:B------:R-:W-:Y:S02]  /*1c70*/  FADD.FTZ R46, R124, R47 ;  /* 0x0000002f7c2e7221 */ /* 0x000fe40000010000 */
[----:B------:R-:W-:Y:S01]  /*1c80*/  FFMA.FTZ R44, R123, R124, R44 ;  /* 0x0000007c7b2c7223 */ /* 0x000fe2000001002c */
[----:B------:R-:W-:Y:S01]  /*1c90*/  SHF.R.U64 R130, R130, 0x10, R131 ;  /* 0x0000001082827819 */ /* 0x000fe20000001283 */
[----:B------:R-:W-:Y:S02]  /*1ca0*/  FADD.FTZ R46, R125, R46 ;  /* 0x0000002e7d2e7221 */ /* 0x000fe40000010000 */
[----:B------:R-:W-:Y:S01]  /*1cb0*/  FFMA.FTZ R44, R200, R125, R44 ;  /* 0x0000007dc82c7223 */ /* 0x000fe2000001002c */
[----:B------:R-:W-:Y:S01]  /*1cc0*/  PRMT R50, RZ, 0x5410, R129 ;  /* 0x00005410ff327816 */ /* 0x000fe20000000081 */
[----:B------:R-:W-:Y:S01]  /*1cd0*/  FADD.FTZ R47, R195, R46 ;  /* 0x0000002ec32f7221 */ /* 0x000fe20000010000 */
[----:B------:R-:W-:Y:S01]  /*1ce0*/  PRMT R48, RZ, 0x5410, R130 ;  /* 0x00005410ff307816 */ /* 0x000fe20000000082 */
[----:B------:R-:W-:-:S02]  /*1cf0*/  FFMA.FTZ R45, R197, R195, R44 ;  /* 0x000000c3c52d7223 */ /* 0x000fc4000001002c */
[----:B------:R-:W-:Y:S02]  /*1d00*/  FMUL.FTZ R130, R190, R51 ;  /* 0x00000033be827220 */ /* 0x000fe40000410000 */
[----:B------:R-:W-:Y:S02]  /*1d10*/  FMUL.FTZ R203, R5, R50 ;  /* 0x0000003205cb7220 */ /* 0x000fe40000410000 */
[----:B------:R-:W-:Y:S02]  /*1d20*/  FADD.FTZ R47, R122, R47 ;  /* 0x0000002f7a2f7221 */ /* 0x000fe40000010000 */
[----:B------:R-:W-:Y:S01]  /*1d30*/  FFMA.FTZ R45, R128, R122, R45 ;  /* 0x0000007a802d7223 */ /* 0x000fe2000001002d */
[----:B------:R-:W-:Y:S01]  /*1d40*/  SHF.R.U32.HI R131, RZ, 0x10, R131 ;  /* 0x00000010ff837819 */ /* 0x000fe20000011683 */
[----:B------:R-:W-:Y:S02]  /*1d50*/  FADD.FTZ R69, R50, R69 ;  /* 0x0000004532457221 */ /* 0x000fe40000010000 */
[----:B------:R-:W-:Y:S01]  /*1d60*/  FFMA.FTZ R81, R130, R50, R81 ;  /* 0x0000003282517223 */ /* 0x000fe20000010051 */
[----:B------:R-:W-:Y:S01]  /*1d70*/  PRMT R50, RZ, 0x5410, R60 ;  /* 0x00005410ff327816 */ /* 0x000fe2000000003c */
[----:B------:R-:W-:-:S02]  /*1d80*/  FFMA.FTZ R203, R25, R48, R203 ;  /* 0x0000003019cb7223 */ /* 0x000fc400000100cb */
[----:B------:R-:W-:Y:S02]  /*1d90*/  FADD.FTZ R44, R136, R47 ;  /* 0x0000002f882c7221 */ /* 0x000fe40000010000 */
[----:B------:R-:W-:Y:S02]  /*1da0*/  FFMA.FTZ R45, R137, R136, R45 ;  /* 0x00000088892d7223 */ /* 0x000fe4000001002d */
[----:B------:R-:W-:Y:S02]  /*1db0*/  FADD.FTZ R93, R48, R93 ;  /* 0x0000005d305d7221 */ /* 0x000fe40000010000 */
[----:B------:R-:W-:Y:S01]  /*1dc0*/  FFMA.FTZ R105, R130, R48, R105 ;  /* 0x0000003082697223 */ /* 0x000fe20000010069 */
[----:B------:R-:W-:Y:S01]  /*1dd0*/  PRMT R48, RZ, 0x5410, R131 ;  /* 0x00005410ff307816 */ /* 0x000fe20000000083 */
[----:B------:R-:W-:Y:S02]  /*1de0*/  FMUL.FTZ R202, R7, R50 ;  /* 0x0000003207ca7220 */ /* 0x000fe40000410000 */
[----:B------:R-:W-:-:S02]  /*1df0*/  FADD.FTZ R44, R44, R203 ;  /* 0x000000cb2c2c7221 */ /* 0x000fc40000010000 */
[----:B------:R-:W-:Y:S01]  /*1e00*/  FFMA.FTZ R46, R130, R203, R45 ;  /* 0x000000cb822e7223 */ /* 0x000fe2000001002d */
[----:B------:R-:W-:Y:S01]  /*1e10*/  IADD3 R170, R170, c[0x0][0x160], RZ ;  /* 0x00005800aaaa7a10 */ /* 0x000fe20007ffe0ff */
[----:B------:R-:W-:Y:S02]  /*1e20*/  FMUL.FTZ R204, R190, R61 ;  /* 0x0000003dbecc7220 */ /* 0x000fe40000410000 */
        /* <DEDUP_REMOVED lines=15> */
.L_x_668:
        /* <DEDUP_REMOVED lines=18> */
.L_x_669:
[----:B------:R-:W-:Y:S01]  /*2040*/  PLOP3.LUT P0, PT, PT, PT, PT, 0x80, 0x0 ;  /* 0x000000000000781c */ /* 0x000fe20003f0f070 */
[----:B--2---:R-:W-:Y:S01]  /*2050*/  FADD.FTZ R60, R60, R49 ;  /* 0x000000313c3c7221 */ /* 0x004fe20000010000 */
[----:B------:R-:W-:Y:S01]  /*2060*/  @!P2 PLOP3.LUT P0, PT, P3, PT, PT, 0x80, 0x0 ;  /* 0x000000000000a81c */ /* 0x000fe20001f0f070 */
[----:B-1----:R-:W-:Y:S01]  /*2070*/  FADD.FTZ R61, R44, R51 ;  /* 0x000000332c3d7221 */ /* 0x002fe20000010000 */
[----:B------:R-:W-:Y:S01]  /*2080*/  SHF.R.U32.HI R45, RZ, 0x5, R0 ;  /* 0x00000005ff2d7819 */ /* 0x000fe20000011600 */
[----:B------:R-:W-:-:S03]  /*2090*/  ULDC.U8 UR6, c[0x0][0x1f0] ;  /* 0x00007c0000067ab9 */ /* 0x000fc60000000000 */
        /* <DEDUP_REMOVED lines=10> */
[----:B------:R-:W-:-:S04]  /*2140*/  ISETP.NE.U32.AND P2, PT, RZ, c[0x0][0x250], PT ;  /* 0x00009400ff007a0c */ /* 0x000fc80003f45070 */
[----:B------:R-:W-:Y:S01]  /*2150*/  ISETP.NE.AND.EX P2, PT, RZ, c[0x0][0x254], PT, P2 ;  /* 0x00009500ff007a0c */ /* 0x000fe20003f45320 */
[----:B------:R-:W1:Y:S04]  /*2160*/  LDS.128 R44, [R131+0x2800] ;  /* 0x00280000832c7984 */ /* 0x000e680000000c00 */
[----:B0-----:R-:W0:Y:S01]  /*2170*/  LDS.128 R48, [R131+0x2810] ;  /* 0x0028100083307984 */ /* 0x001e220000000c00 */
[----:B-1----:R-:W-:Y:S02]  /*2180*/  FADD.FTZ R139, RZ, R44 ;  /* 0x0000002cff8b7221 */ /* 0x002fe40000010000 */
[----:B------:R-:W-:Y:S02]  /*2190*/  FADD.FTZ R44, RZ, R45 ;  /* 0x0000002dff2c7221 */ /* 0x000fe40000010000 */
[----:B------:R-:W-:Y:S01]  /*21a0*/  FADD.FTZ R139, R46, R139 ;  /* 0x0000008b2e8b7221 */ /* 0x000fe20000010000 */
[----:B-----5:R-:W-:Y:S01]  /*21b0*/  @P1 MOV R46, R2 ;  /* 0x00000002002e1202 */ /* 0x020fe20000000f00 */
        /* <DEDUP_REMOVED lines=17> */
[----:B------:R-:W-:Y:S02]  /*22d0*/  FFMA.FTZ R150, R150, R48, R45 ;  /* 0x0000003096967223 */ /* 0x000fe4000001002d */
[C---:B------:R-:W-:Y:S02]  /*22e0*/  FMUL.FTZ R62, R190.reuse, R149 ;  /* 0x00000095be3e7220 */ /* 0x040fe40000410000 */
[----:B------:R-:W-:Y:S01]  /*22f0*/  FADD.FTZ R149, R151, -R60 ;  /* 0x8000003c97957221 */ /* 0x000fe20000010000 */
[----:B------:R-:W-:Y:S01]  /*2300*/  @P1 MOV R60, R52 ;  /* 0x00000034003c1202 */ /* 0x000fe20000000f00 */
[----:B------:R-:W-:Y:S02]  /*2310*/  FADD.FTZ R191, R191, -R150 ;  /* 0x80000096bfbf7221 */ /* 0x000fe40000010000 */
[C---:B------:R-:W-:Y:S01]  /*2320*/  FMUL.FTZ R149, R190.reuse, R149 ;  /* 0x00000095be957220 */ /* 0x040fe20000410000 */
[----:B------:R-:W-:Y:S01]  /*2330*/  @P1 PRMT R60, RZ, 0x5410, R60 ;  /* 0x00005410ff3c1816 */ /* 0x000fe2000000003c */
[----:B------:R-:W-:-:S02]  /*2340*/  FMUL.FTZ R205, R190, R191 ;  /* 0x000000bfbecd7220 */ /* 0x000fc40000410000 */
[-C--:B------:R-:W-:Y:S02]  /*2350*/  FFMA.FTZ R192, R192, R48.reuse, R45 ;  /* 0x00000030c0c07223 */ /* 0x080fe4000001002d */
[----:B------:R-:W-:Y:S01]  /*2360*/  @P1 FADD.FTZ R149, R149, R60 ;  /* 0x0000003c95951221 */ /* 0x000fe20000010000 */
[----:B------:R-:W-:Y:S01]  /*2370*/  @P1 SHF.R.U64 R60, R52, 0x10, R53 ;  /* 0x00000010343c1819 */ /* 0x000fe20000001235 */
[----:B------:R-:W-:Y:S02]  /*2380*/  FADD.FTZ R63, R63, -R192 ;  /* 0x800000c03f3f7221 */ /* 0x000fe40000010000 */
[----:B------:R-:W-:Y:S01]  /*2390*/  FFMA.FTZ R65, R65, R48, R45 ;  /* 0x0000003041417223 */ /* 0x000fe2000001002d */
[----:B------:R-:W-:Y:S01]  /*23a0*/  @P1 PRMT R60, RZ, 0x5410, R60 ;  /* 0x00005410ff3c1816 */ /* 0x000fe2000000003c */
[----:B------:R-:W-:Y:S02]  /*23b0*/  FMUL.FTZ R63, R190, R63 ;  /* 0x0000003fbe3f7220 */ /* 0x000fe40000410000 */
[----:B------:R-:W-:-:S02]  /*23c0*/  FADD.FTZ R191, R64, -R65 ;  /* 0x8000004140bf7221 */ /* 0x000fc40000010000 */
[----:B------:R-:W-:Y:S02]  /*23d0*/  @P1 FADD.FTZ R205, R205, R60 ;  /* 0x0000003ccdcd1221 */ /* 0x000fe40000010000 */
[----:B------:R-:W-:Y:S02]  /*23e0*/  @P1 IMAD.MOV.U32 R60, RZ, RZ, R53 ;  /* 0x000000ffff3c1224 */ /* 0x000fe400078e0035 */
[----:B------:R-:W-:Y:S01]  /*23f0*/  FMUL.FTZ R191, R190, R191 ;  /* 0x000000bfbebf7220 */ /* 0x000fe20000410000 */
[----:B------:R0:W-:Y:S01]  /*2400*/  F2F.BF16.F32 R148, R205 ;  /* 0x000000cd00947304 */ /* 0x0001e20000202000 */
[-CC-:B------:R-:W-:Y:S01]  /*2410*/  FFMA.FTZ R194, R194, R48.reuse, R45.reuse ;  /* 0x00000030c2c27223 */ /* 0x180fe2000001002d */
[----:B------:R-:W-:Y:S01]  /*2420*/  @P1 PRMT R60, RZ, 0x5410, R60 ;  /* 0x00005410ff3c1816 */ /* 0x000fe2000000003c */
[----:B------:R-:W-:Y:S02]  /*2430*/  FFMA.FTZ R116, R116, R48, R45 ;  /* 0x0000003074747223 */ /* 0x000fe4000001002d */
[----:B------:R-:W-:-:S02]  /*2440*/  FADD.FTZ R193, R193, -R194 ;  /* 0x800000c2c1c17221 */ /* 0x000fc40000010000 */
[----:B------:R-:W-:Y:S01]  /*2450*/  @P1 FADD.FTZ R63, R63, R60 ;  /* 0x0000003c3f3f1221 */ /* 0x000fe20000010000 */
[----:B------:R-:W-:Y:S01]  /*2460*/  @P1 SHF.R.U32.HI R60, RZ, 0x10, R53 ;  /* 0x00000010ff3c1819 */ /* 0x000fe20000011635 */
[----:B------:R-:W-:Y:S01]  /*2470*/  FADD.FTZ R117, R117, -R116 ;  /* 0x8000007475757221 */ /* 0x000fe20000010000 */
[----:B------:R-:W-:Y:S01]  /*2480*/  @P1 SHF.R.U64 R116, R56, 0x10, R57 ;  /* 0x0000001038741819 */ /* 0x000fe20000001239 */
[C---:B------:R-:W-:Y:S01]  /*2490*/  FMUL.FTZ R150, R190.reuse, R193 ;  /* 0x000000c1be967220 */ /* 0x040fe20000410000 */
[----:B------:R-:W-:Y:S01]  /*24a0*/  @P1 PRMT R65, RZ, 0x5410, R60 ;  /* 0x00005410ff411816 */ /* 0x000fe2000000003c */
[----:B------:R-:W-:Y:S01]  /*24b0*/  FMUL.FTZ R193, R190, R117 ;  /* 0x00000075bec17220 */ /* 0x000fe20000410000 */
[----:B------:R-:W-:Y:S01]  /*24c0*/  @P1 MOV R60, R54 ;  /* 0x00000036003c1202 */ /* 0x000fe20000000f00 */
[-C--:B------:R-:W-:Y:S01]  /*24d0*/  FFMA.FTZ R119, R119, R48.reuse, R45 ;  /* 0x0000003077777223 */ /* 0x080fe2000001002d */
[----:B------:R-:W-:Y:S01]  /*24e0*/  F2F.BF16.F32 R151, R63 ;  /* 0x0000003f00977304 */ /* 0x000fe20000202000 */
[----:B------:R-:W-:Y:S01]  /*24f0*/  @P1 FADD.FTZ R150, R150, R65 ;  /* 0x0000004196961221 */ /* 0x000fe20000010000 */
[----:B------:R-:W-:Y:S01]  /*2500*/  @P1 PRMT R60, RZ, 0x5410, R60 ;  /* 0x00005410ff3c1816 */ /* 0x000fe2000000003c */
[----:B------:R-:W-:Y:S01]  /*2510*/  FFMA.FTZ R65, R198, R48, R45 ;  /* 0x00000030c6417223 */ /* 0x000fe2000001002d */
[----:B0-----:R-:W-:Y:S01]  /*2520*/  @P0 F2FP.BF16.PACK_AB R205, RZ, R205 ;  /* 0x000000cdffcd023e */ /* 0x001fe200000010ff */
[----:B------:R-:W-:-:S02]  /*2530*/  FADD.FTZ R119, R196, -R119 ;  /* 0x80000077c4777221 */ /* 0x000fc40000010000 */
[----:B------:R-:W-:Y:S01]  /*2540*/  @P1 FADD.FTZ R191, R191, R60 ;  /* 0x0000003cbfbf1221 */ /* 0x000fe20000010000 */
[----:B------:R-:W-:Y:S01]  /*2550*/  @P1 SHF.R.U64 R60, R54, 0x10, R55 ;  /* 0x00000010363c1819 */ /* 0x000fe20000001237 */
[----:B------:R-:W-:Y:S01]  /*2560*/  FADD.FTZ R139, R118, -R65 ;  /* 0x80000041768b7221 */ /* 0x000fe20000010000 */
[----:B------:R-:W-:Y:S01]  /*2570*/  F2F.BF16.F32 R192, R150 ;  /* 0x0000009600c07304 */ /* 0x000fe20000202000 */
[----:B------:R-:W-:Y:S01]  /*2580*/  FFMA.FTZ R123, R123, R48, R45 ;  /* 0x000000307b7b7223 */ /* 0x000fe2000001002d */
[----:B------:R-:W-:Y:S01]  /*2590*/  @P1 PRMT R60, RZ, 0x5410, R60 ;  /* 0x00005410ff3c1816 */ /* 0x000fe2000000003c */
[C---:B------:R-:W-:Y:S02]  /*25a0*/  FMUL.FTZ R139, R190.reuse, R139 ;  /* 0x0000008bbe8b7220 */ /* 0x040fe40000410000 */
[----:B------:R-:W-:Y:S02]  /*25b0*/  FMUL.FTZ R194, R190, R119 ;  /* 0x00000077bec27220 */ /* 0x000fe40000410000 */
[----:B------:R-:W-:Y:S01]  /*25c0*/  @P1 FADD.FTZ R193, R193, R60 ;  /* 0x0000003cc1c11221 */ /* 0x000fe20000010000 */
[----:B------:R-:W-:Y:S01]  /*25d0*/  F2F.BF16.F32 R129, R191 ;  /* 0x000000bf00817304 */ /* 0x000fe20000202000 */
[----:B------:R-:W-:-:S02]  /*25e0*/  @P1 IMAD.MOV.U32 R60, RZ, RZ, R55 ;  /* 0x000000ffff3c1224 */ /* 0x000fc400078e0037 */
[----:B------:R-:W-:Y:S02]  /*25f0*/  FADD.FTZ R123, R124, -R123 ;  /* 0x8000007b7c7b7221 */ /* 0x000fe40000010000 */
[-C--:B------:R-:W-:Y:S01]  /*2600*/  FFMA.FTZ R200, R200, R48.reuse, R45 ;  /* 0x00000030c8c87223 */ /* 0x080fe2000001002d */
[----:B------:R-:W-:Y:S01]  /*2610*/  @P1 PRMT R65, RZ, 0x5410, R60 ;  /* 0x00005410ff411816 */ /* 0x000fe2000000003c */
[----:B------:R-:W-:Y:S01]  /*2620*/  FMUL.FTZ R138, R190, R123 ;  /* 0x0000007bbe8a7220 */ /* 0x000fe20000410000 */
[----:B------:R-:W-:Y:S01]  /*2630*/  @P1 SHF.R.U32.HI R60, RZ, 0x10, R55 ;  /* 0x00000010ff3c1819 */ /* 0x000fe20000011637 */
[----:B------:R-:W-:Y:S01]  /*2640*/  FFMA.FTZ R140, R140, R48, R45 ;  /* 0x000000308c8c7223 */ /* 0x000fe2000001002d */
[----:B------:R-:W-:Y:S01]  /*2650*/  F2F.BF16.F32 R131, R193 ;  /* 0x000000c100837304 */ /* 0x000fe20000202000 */
[----:B------:R-:W-:Y:S01]  /*2660*/  @P1 FADD.FTZ R194, R194, R65 ;  /* 0x00000041c2c21221 */ /* 0x000fe20000010000 */
[----:B------:R-:W-:Y:S01]  /*2670*/  @P1 PRMT R60, RZ, 0x5410, R60 ;  /* 0x00005410ff3c1816 */ /* 0x000fe2000000003c */
[----:B------:R-:W-:-:S02]  /*2680*/  FADD.FTZ R125, R125, -R200 ;  /* 0x800000c87d7d7221 */ /* 0x000fc40000010000 */
[----:B------:R-:W-:Y:S02]  /*2690*/  FADD.FTZ R141, R141, -R140 ;  /* 0x8000008c8d8d7221 */ /* 0x000fe40000010000 */
[----:B------:R-:W-:Y:S01]  /*26a0*/  @P1 FADD.FTZ R139, R139, R60 ;  /* 0x0000003c8b8b1221 */ /* 0x000fe20000010000 */
[----:B------:R-:W-:Y:S01]  /*26b0*/  @P1 MOV R60, R56 ;  /* 0x00000038003c1202 */ /* 0x000fe20000000f00 */
[-CC-:B------:R-:W-:Y:S01]  /*26c0*/  FFMA.FTZ R64, R197, R48.reuse, R45.reuse ;  /* 0x00000030c5407223 */ /* 0x180fe2000001002d */
[----:B------:R-:W-:Y:S01]  /*26d0*/  @P0 F2FP.BF16.PACK_AB R197, RZ, R63 ;  /* 0x0000003fffc5023e */ /* 0x000fe200000010ff */
[----:B------:R-:W-:Y:S01]  /*26e0*/  FMUL.FTZ R140, R190, R125 ;  /* 0x0000007dbe8c7220 */ /* 0x000fe20000410000 */
[----:B------:R-:W-:Y:S01]  /*26f0*/  @P1 PRMT R65, RZ, 0x5410, R60 ;  /* 0x00005410ff411816 */ /* 0x000fe2000000003c */
[----:B------:R-:W-:Y:S02]  /*2700*/  FADD.FTZ R195, R195, -R64 ;  /* 0x80000040c3c37221 */ /* 0x000fe40000010000 */
[----:B------:R-:W-:-:S02]  /*2710*/  FFMA.FTZ R142, R142, R48, R45 ;  /* 0x000000308e8e7223 */ /* 0x000fc4000001002d */
[----:B------:R-:W-:Y:S01]  /*2720*/  @P1 FADD.FTZ R138, R138, R65 ;  /* 0x000000418a8a1221 */ /* 0x000fe20000010000 */
[----:B------:R-:W-:Y:S01]  /*2730*/  @P1 PRMT R65, RZ, 0x5410, R116 ;  /* 0x00005410ff411816 */ /* 0x000fe20000000074 */
[-CC-:B------:R-:W-:Y:S02]  /*2740*/  FFMA.FTZ R144, R144, R48.reuse, R45.reuse ;  /* 0x0000003090907223 */ /* 0x180fe4000001002d */
[-C--:B------:R-:W-:Y:S01]  /*2750*/  FFMA.FTZ R137, R137, R48.reuse, R45 ;  /* 0x0000003089897223 */ /* 0x080fe2000001002d */
[----:B------:R-:W-:Y:S01]  /*2760*/  F2F.BF16.F32 R125, R138 ;  /* 0x0000008a007d7304 */ /* 0x000fe20000202000 */
[----:B------:R-:W-:Y:S02]  /*2770*/  @P1 FADD.FTZ R140, R140, R65 ;  /* 0x000000418c8c1221 */ /* 0x000fe40000010000 */
[-CC-:B------:R-:W-:Y:S02]  /*2780*/  FFMA.FTZ R65, R128, R48.reuse, R45.reuse ;  /* 0x0000003080417223 */ /* 0x180fe4000001002d */
[----:B------:R-:W-:-:S02]  /*2790*/  FFMA.FTZ R60, R130, R48, R45 ;  /* 0x00000030823c7223 */ /* 0x000fc4000001002d */
[-CC-:B------:R-:W-:Y:S01]  /*27a0*/  FFMA.FTZ R64, R201, R48.reuse, R45.reuse ;  /* 0x00000030c9407223 */ /* 0x180fe2000001002d */
[----:B------:R-:W-:Y:S01]  /*27b0*/  F2F.BF16.F32 R130, R140 ;  /* 0x0000008c00827304 */ /* 0x000fe20000202000 */
[----:B------:R-:W-:Y:S02]  /*27c0*/  FFMA.FTZ R117, R204, R48, R45 ;  /* 0x00000030cc757223 */ /* 0x000fe4000001002d */
[----:B------:R-:W-:Y:S02]  /*27d0*/  @P1 IMAD.MOV.U32 R45, RZ, RZ, R57 ;  /* 0x000000ffff2d1224 */ /* 0x000fe400078e0039 */
[----:B------:R-:W-:Y:S02]  /*27e0*/  FMUL.FTZ R44, R190, R141 ;  /* 0x0000008dbe2c7220 */ /* 0x000fe40000410000 */
[----:B------:R-:W-:Y:S01]  /*27f0*/  FADD.FTZ R145, R145, -R144 ;  /* 0x8000009091917221 */ /* 0x000fe20000010000 */
[----:B------:R-:W-:Y:S01]  /*2800*/  @P1 PRMT R48, RZ, 0x5410, R45 ;  /* 0x00005410ff301816 */ /* 0x000fe2000000002d */
[----:B------:R-:W-:Y:S01]  /*2810*/  @P1 FADD.FTZ R44, R44, R47 ;  /* 0x0000002f2c2c1221 */ /* 0x000fe20000010000 */
[----:B------:R-:W-:Y:S01]  /*2820*/  @P1 SHF.R.U32.HI R45, RZ, 0x10, R57 ;  /* 0x00000010ff2d1819 */ /* 0x000fe20000011639 */
[----:B------:R-:W-:Y:S01]  /*2830*/  FADD.FTZ R65, R122, -R65 ;  /* 0x800000417a417221 */ /* 0x000fe20000010000 */
[----:B------:R-:W-:Y:S01]  /*2840*/  @P1 PRMT R47, RZ, 0x5410, R50 ;  /* 0x00005410ff2f1816 */ /* 0x000fe20000000032 */
[----:B------:R-:W-:Y:S01]  /*2850*/  FMUL.FTZ R50, R190, R145 ;  /* 0x00000091be327220 */ /* 0x000fe20000410000 */
[----:B------:R-:W-:Y:S01]  /*2860*/  @P1 PRMT R45, RZ, 0x5410, R45 ;  /* 0x00005410ff2d1816 */ /* 0x000fe2000000002d */
[----:B------:R-:W-:Y:S01]  /*2870*/  FADD.FTZ R145, R136, -R137 ;  /* 0x8000008988917221 */ /* 0x000fe20000010000 */
[----:B------:R-:W0:Y:S01]  /*2880*/  F2F.BF16.F32 R49, R44 ;  /* 0x0000002c00317304 */ /* 0x000e220000202000 */
[----:B------:R-:W-:-:S02]  /*2890*/  FMUL.FTZ R136, R190, R65 ;  /* 0x00000041be887220 */ /* 0x000fc40000410000 */
[----:B------:R-:W-:Y:S01]  /*28a0*/  @P1 FADD.FTZ R50, R50, R51 ;  /* 0x0000003332321221 */ /* 0x000fe20000010000 */
[----:B------:R-:W-:Y:S01]  /*28b0*/  @P1 SHF.R.U32.HI R51, RZ, 0x10, R3 ;  /* 0x00000010ff331819 */ /* 0x000fe20000011603 */
[----:B------:R-:W-:Y:S01]  /*28c0*/  @P1 FADD.FTZ R136, R136, R45 ;  /* 0x0000002d88881221 */ /* 0x000fe20000010000 */
[----:B------:R-:W-:Y:S01]  /*28d0*/  @P1 SHF.R.U64 R45, R58, 0x10, R59 ;  /* 0x000000103a2d1819 */ /* 0x000fe2000000123b */
[----:B------:R-:W-:Y:S01]  /*28e0*/  FADD.FTZ R143, R143, -R142 ;  /* 0x8000008e8f8f7221 */ /* 0x000fe20000010000 */
[----:B------:R-:W-:Y:S01]  /*28f0*/  @P1 PRMT R51, RZ, 0x5410, R51 ;  /* 0x00005410ff331816 */ /* 0x000fe20000000033 */
[C---:B------:R-:W-:Y:S01]  /*2900*/  FMUL.FTZ R195, R190.reuse, R195 ;  /* 0x000000c3bec37220 */ /* 0x040fe20000410000 */
[----:B------:R-:W-:Y:S01]  /*2910*/  @P1 PRMT R45, RZ, 0x5410, R45 ;  /* 0x00005410ff2d1816 */ /* 0x000fe2000000002d */
[----:B------:R-:W-:Y:S01]  /*2920*/  FADD.FTZ R203, R203, -R60 ;  /* 0x8000003ccbcb7221 */ /* 0x000fe20000010000 */
[----:B------:R1:W2:Y:S01]  /*2930*/  F2F.BF16.F32 R61, R50 ;  /* 0x00000032003d7304 */ /* 0x0002a20000202000 */
[C---:B------:R-:W-:Y:S01]  /*2940*/  FMUL.FTZ R46, R190.reuse, R143 ;  /* 0x0000008fbe2e7220 */ /* 0x040fe20000410000 */
[----:B------:R-:W-:Y:S01]  /*2950*/  @P0 F2FP.BF16.PACK_AB R60, RZ, R44 ;  /* 0x0000002cff3c023e */ /* 0x000fe200000010ff */
[----:B------:R-:W-:Y:S01]  /*2960*/  @P1 FADD.FTZ R195, R195, R48 ;  /* 0x00000030c3c31221 */ /* 0x000fe20000010000 */
[----:B------:R-:W-:Y:S01]  /*2970*/  @P1 MOV R48, R59 ;  /* 0x0000003b00301202 */ /* 0x000fe20000000f00 */
[----:B------:R-:W-:Y:S01]  /*2980*/  FMUL.FTZ R128, R190, R203 ;  /* 0x000000cbbe807220 */ /* 0x000fe20000410000 */
[----:B------:R-:W-:Y:S01]  /*2990*/  @P0 PRMT R175, R60, 0x7610, R175 ;  /* 0x000076103caf0816 */ /* 0x000fe200000000af */
[----:B------:R-:W-:Y:S01]  /*29a0*/  FADD.FTZ R199, R199, -R64 ;  /* 0x80000040c7c77221 */ /* 0x000fe20000010000 */
[----:B------:R-:W3:Y:S01]  /*29b0*/  F2F.BF16.F32 R142, R139 ;  /* 0x0000008b008e7304 */ /* 0x000ee20000202000 */
[----:B------:R-:W-:Y:S01]  /*29c0*/  @P1 FADD.FTZ R46, R46, R47 ;  /* 0x0000002f2e2e1221 */ /* 0x000fe20000010000 */
[----:B-1----:R-:W-:Y:S01]  /*29d0*/  @P0 F2FP.BF16.PACK_AB R50, RZ, R50 ;  /* 0x00000032ff32023e */ /* 0x002fe200000010ff */
[----:B------:R-:W-:Y:S01]  /*29e0*/  @P1 FADD.FTZ R62, R62, R51 ;  /* 0x000000333e3e1221 */ /* 0x000fe20000010000 */
[----:B0-----:R-:W-:Y:S01]  /*29f0*/  @P2 PRMT R181, R49, 0x7610, R181 ;  /* 0x0000761031b52816 */ /* 0x001fe200000000b5 */
[----:B------:R-:W-:Y:S01]  /*2a00*/  @P1 FADD.FTZ R128, R128, R45 ;  /* 0x0000002d80801221 */ /* 0x000fe20000010000 */
[----:B------:R-:W-:Y:S01]  /*2a10*/  @P1 PRMT R45, RZ, 0x5410, R48 ;  /* 0x00005410ff2d1816 */ /* 0x000fe20000000030 */
[----:B------:R-:W-:Y:S01]  /*2a20*/  FMUL.FTZ R124, R190, R199 ;  /* 0x000000c7be7c7220 */ /* 0x000fe20000410000 */
[----:B------:R-:W0:Y:S01]  /*2a30*/  F2F.BF16.F32 R47, R46 ;  /* 0x0000002e002f7304 */ /* 0x000e220000202000 */
[----:B------:R-:W-:Y:S01]  /*2a40*/  @P1 SHF.R.U32.HI R48, RZ, 0x10, R59 ;  /* 0x00000010ff301819 */ /* 0x000fe2000001163b */
[----:B------:R-:W-:Y:S01]  /*2a50*/  FADD.FTZ R117, R202, -R117 ;  /* 0x80000075ca757221 */ /* 0x000fe20000010000 */
[----:B--2---:R-:W-:Y:S01]  /*2a60*/  @P2 PRMT R180, R61, 0x7610, R180 ;  /* 0x000076103db42816 */ /* 0x004fe200000000b4 */
[----:B------:R-:W-:Y:S01]  /*2a70*/  @P1 FADD.FTZ R124, R124, R45 ;  /* 0x0000002d7c7c1221 */ /* 0x000fe20000010000 */
[----:B------:R-:W-:Y:S01]  /*2a80*/  @P0 PRMT R179, R50, 0x7610, R179 ;  /* 0x0000761032b30816 */ /* 0x000fe200000000b3 */
[----:B------:R-:W-:-:S02]  /*2a90*/  @P1 IMAD.MOV.U32 R45, RZ, RZ, R58 ;  /* 0x000000ffff2d1224 */ /* 0x000fc400078e003a */
[----:B------:R-:W1:Y:S01]  /*2aa0*/  F2F.BF16.F32 R51, R62 ;  /* 0x0000003e00337304 */ /* 0x000e620000202000 */
[----:B------:R-:W-:Y:S01]  /*2ab0*/  FMUL.FTZ R145, R190, R145 ;  /* 0x00000091be917220 */ /* 0x000fe20000410000 */
[----:B---3--:R-:W-:Y:S01]  /*2ac0*/  SHF.L.U32 R64, R142, 0x10, RZ ;  /* 0x000000108e407819 */ /* 0x008fe200000006ff */
[----:B------:R-:W-:Y:S01]  /*2ad0*/  FMUL.FTZ R190, R190, R117 ;  /* 0x00000075bebe7220 */ /* 0x000fe20000410000 */
[----:B------:R-:W-:Y:S01]  /*2ae0*/  @P1 PRMT R44, RZ, 0x5410, R45 ;  /* 0x00005410ff2c1816 */ /* 0x000fe2000000002d */
[----:B------:R-:W-:Y:S01]  /*2af0*/  IMAD.MOV.U32 R196, RZ, RZ, 0x8 ;  /* 0x00000008ffc47424 */ /* 0x000fe200078e00ff */
[----:B------:R-:W-:Y:S02]  /*2b00*/  @P1 PRMT R45, RZ, 0x5410, R48 ;  /* 0x00005410ff2d1816 */ /* 0x000fe40000000030 */
[----:B0-----:R-:W-:Y:S01]  /*2b10*/  @P2 PRMT R176, R47, 0x7610, R176 ;  /* 0x000076102fb02816 */ /* 0x001fe200000000b0 */
[----:B------:R-:W-:Y:S01]  /*2b20*/  @P1 FADD.FTZ R145, R145, R44 ;  /* 0x0000002c91911221 */ /* 0x000fe20000010000 */
[----:B------:R-:W-:Y:S01]  /*2b30*/  @P0 F2FP.BF16.PACK_AB R44, RZ, R46 ;  /* 0x0000002eff2c023e */ /* 0x000fe200000010ff */
[----:B------:R-:W-:Y:S01]  /*2b40*/  @P1 FADD.FTZ R190, R190, R45 ;  /* 0x0000002dbebe1221 */ /* 0x000fe20000010000 */
[----:B------:R-:W-:Y:S01]  /*2b50*/  F2F.BF16.F32 R141, R194 ;  /* 0x000000c2008d7304 */ /* 0x000fe20000202000 */
[----:B------:R-:W-:Y:S01]  /*2b60*/  IMAD.WIDE.U32 R46, R47, 0x10000, RZ ;  /* 0x000100002f2e7825 */ /* 0x000fe200078e00ff */
[----:B------:R-:W-:-:S02]  /*2b70*/  @P0 PRMT R178, R44, 0x7610, R178 ;  /* 0x000076102cb20816 */ /* 0x000fc400000000b2 */
[C---:B-1----:R-:W-:Y:S01]  /*2b80*/  @P2 PRMT R177, R51.reuse, 0x7610, R177 ;  /* 0x0000761033b12816 */ /* 0x042fe200000000b1 */
[----:B------:R-:W-:Y:S01]  /*2b90*/  IMAD.WIDE.U32 R44, R148, 0x10000, RZ ;  /* 0x00010000942c7825 */ /* 0x000fe200078e00ff */
[----:B------:R-:W-:Y:S02]  /*2ba0*/  SHF.L.U32 R51, R51, 0x10, RZ ;  /* 0x0000001033337819 */ /* 0x000fe400000006ff */
[----:B------:R-:W0:Y:S01]  /*2bb0*/  F2F.BF16.F32 R144, R136 ;  /* 0x0000008800907304 */ /* 0x000e220000202000 */
[----:B------:R-:W-:Y:S01]  /*2bc0*/  LOP3.LUT R60, R46, R49, RZ, 0xfc, !PT ;  /* 0x000000312e3c7212 */ /* 0x000fe200078efcff */
[----:B------:R-:W-:Y:S01]  /*2bd0*/  IMAD.WIDE.U32 R48, R130, 0x10000, RZ ;  /* 0x0001000082307825 */ /* 0x000fe200078e00ff */
[----:B------:R-:W-:-:S03]  /*2be0*/  LOP3.LUT R61, R47, R51, R61, 0xfe, !PT ;  /* 0x000000332f3d7212 */ /* 0x000fc600078efe3d */
[----:B------:R-:W-:Y:S01]  /*2bf0*/  IMAD.U32 R47, R192, 0x10000, RZ ;  /* 0x00010000c02f7824 */ /* 0x000fe200078e00ff */
[----:B------:R-:W-:Y:S01]  /*2c00*/  LOP3.LUT R48, R48, R125, RZ, 0xfc, !PT ;  /* 0x0000007d30307212 */ /* 0x000fe200078efcff */
[----:B------:R-:W1:Y:S03]  /*2c10*/  F2F.BF16.F32 R118, R128 ;  /* 0x0000008000767304 */ /* 0x000e660000202000 */
[----:B------:R-:W-:Y:S01]  /*2c20*/  LOP3.LUT R45, R45, R47, R151, 0xfe, !PT ;  /* 0x0000002f2d2d7212 */ /* 0x000fe200078efe97 */
[----:B------:R-:W-:-:S04]  /*2c30*/  IMAD.WIDE.U32 R46, R131, 0x10000, RZ ;  /* 0x00010000832e7825 */ /* 0x000fc800078e00ff */
[----:B------:R-:W2:Y:S01]  /*2c40*/  F2F.BF16.F32 R122, R190 ;  /* 0x000000be007a7304 */ /* 0x000ea20000202000 */
[----:B0-----:R-:W-:Y:S01]  /*2c50*/  IMAD.U32 R65, R144, 0x10000, RZ ;  /* 0x0001000090417824 */ /* 0x001fe200078e00ff */
[----:B------:R-:W-:Y:S02]  /*2c60*/  LOP3.LUT R47, R47, R64, R141, 0xfe, !PT ;  /* 0x000000402f2f7212 */ /* 0x000fe400078efe8d */
[----:B------:R-:W-:Y:S01]  /*2c70*/  @P0 F2FP.BF16.PACK_AB R64, RZ, R62 ;  /* 0x0000003eff40023e */ /* 0x000fe200000010ff */
[----:B------:R-:W-:Y:S01]  /*2c80*/  IMAD.WIDE.U32 R62, R189, R196, c[0x0][0x248] ;  /* 0x00009200bd3e7625 */ /* 0x000fe200078e00c4 */
[----:B------:R-:W-:Y:S02]  /*2c90*/  LOP3.LUT R46, R46, R129, RZ, 0xfc, !PT ;  /* 0x000000812e2e7212 */ /* 0x000fe400078efcff */
[----:B------:R0:W3:Y:S01]  /*2ca0*/  F2F.BF16.F32 R143, R149 ;  /* 0x00000095008f7304 */ /* 0x0000e20000202000 */
[----:B-1----:R-:W-:Y:S01]  /*2cb0*/  IMAD.WIDE.U32 R50, R118, 0x10000, RZ ;  /* 0x0001000076327825 */ /* 0x002fe200078e00ff */
[----:B------:R-:W-:-:S06]  /*2cc0*/  @P0 PRMT R182, R64, 0x7610, R182 ;  /* 0x0000761040b60816 */ /* 0x000fcc00000000b6 */
[----:B------:R-:W1:Y:S01]  /*2cd0*/  F2F.BF16.F32 R137, R195 ;  /* 0x000000c300897304 */ /* 0x000e620000202000 */
[----:B--2---:R-:W-:Y:S02]  /*2ce0*/  SHF.L.U32 R116, R122, 0x10, RZ ;  /* 0x000000107a747819 */ /* 0x004fe400000006ff */
[----:B0-----:R-:W-:-:S05]  /*2cf0*/  @P0 F2FP.BF16.PACK_AB R149, RZ, R149 ;  /* 0x00000095ff95023e */ /* 0x001fca00000010ff */
[----:B------:R-:W0:Y:S01]  /*2d00*/  F2F.BF16.F32 R119, R124 ;  /* 0x0000007c00777304 */ /* 0x000e220000202000 */
[----:B---3--:R-:W-:-:S07]  /*2d10*/  LOP3.LUT R44, R44, R143, RZ, 0xfc, !PT ;  /* 0x0000008f2c2c7212 */ /* 0x008fce00078efcff */
[----:B------:R-:W2:Y:S01]  /*2d20*/  F2F.BF16.F32 R123, R145 ;  /* 0x00000091007b7304 */ /* 0x000ea20000202000 */
[----:B-1----:R-:W-:Y:S02]  /*2d30*/  LOP3.LUT R49, R49, R65, R137, 0xfe, !PT ;  /* 0x0000004131317212 */ /* 0x002fe400078efe89 */
[----:B0-----:R-:W-:Y:S02]  /*2d40*/  LOP3.LUT R51, R51, R116, R119, 0xfe, !PT ;  /* 0x0000007433337212 */ /* 0x001fe400078efe77 */
[----:B--2---:R-:W-:Y:S01]  /*2d50*/  LOP3.LUT R50, R50, R123, RZ, 0xfc, !PT ;  /* 0x0000007b32327212 */ /* 0x004fe200078efcff */
        /* <DEDUP_REMOVED lines=9> */
.L_x_656:
        /* <DEDUP_REMOVED lines=12> */
.L_x_657:
[----:B------:R-:W-:Y:S02]  /*2eb0*/  @P0 F2FP.BF16.PACK_AB R150, RZ, R150 ;  /* 0x00000096ff96023e */ /* 0x000fe400000010ff */
[----:B-1----:R-:W-:Y:S02]  /*2ec0*/  IADD3 R60, P1, R188, c[0x0][0x248], RZ ;  /* 0x00009200bc3c7a10 */ /* 0x002fe40007f3e0ff */
[----:B------:R-:W-:Y:S02]  /*2ed0*/  @P2 PRMT R181, R143, 0x7610, R181 ;  /* 0x000076108fb52816 */ /* 0x000fe400000000b5 */
[----:B------:R-:W-:Y:S02]  /*2ee0*/  @P2 PRMT R176, R148, 0x7610, R176 ;  /* 0x0000761094b02816 */ /* 0x000fe400000000b0 */
[----:B------:R-:W-:Y:S02]  /*2ef0*/  @P2 PRMT R180, R151, 0x7610, R180 ;  /* 0x0000761097b42816 */ /* 0x000fe400000000b4 */
[----:B------:R-:W-:-:S02]  /*2f00*/  @P2 PRMT R177, R192, 0x7610, R177 ;  /* 0x00007610c0b12816 */ /* 0x000fc400000000b1 */
[----:B------:R-:W-:Y:S02]  /*2f10*/  @P0 F2FP.BF16.PACK_AB R191, RZ, R191 ;  /* 0x000000bfffbf023e */ /* 0x000fe400000010ff */
[----:B------:R-:W-:Y:S02]  /*2f20*/  @P0 F2FP.BF16.PACK_AB R193, RZ, R193 ;  /* 0x000000c1ffc1023e */ /* 0x000fe400000010ff */
[----:B------:R-:W-:Y:S02]  /*2f30*/  @P0 F2FP.BF16.PACK_AB R194, RZ, R194 ;  /* 0x000000c2ffc2023e */ /* 0x000fe400000010ff */
[----:B------:R-:W-:Y:S02]  /*2f40*/  IADD3.X R61, R183, c[0x0][0x24c], RZ, P1, !PT ;  /* 0x00009300b73d7a10 */ /* 0x000fe40000ffe4ff */
[----:B------:R-:W-:Y:S01]  /*2f50*/  @P0 PRMT R182, R150, 0x7610, R182 ;  /* 0x0000761096b60816 */ /* 0x000fe200000000b6 */
        /* <DEDUP_REMOVED lines=9> */
.L_x_658:
[----:B------:R1:W-:Y:S01]  /*2ff0*/  STG.E.64 [R60.64], R44 ;  /* 0x0000002c3c007986 */ /* 0x0003e2000c101b04 */
[----:B------:R-:W-:Y:S02]  /*3000*/  @P0 PRMT R175, R191, 0x7610, R175 ;  /* 0x00007610bfaf0816 */ /* 0x000fe400000000af */
        /* <DEDUP_REMOVED lines=11> */
.L_x_659:
[----:B------:R-:W-:Y:S02]  /*30c0*/  @P0 F2FP.BF16.PACK_AB R139, RZ, R139 ;  /* 0x0000008bff8b023e */ /* 0x000fe400000010ff */
[----:B01----:R-:W-:Y:S02]  /*30d0*/  IADD3 R44, P1, R173, c[0x0][0x248], RZ ;  /* 0x00009200ad2c7a10 */ /* 0x003fe40007f3e0ff */
        /* <DEDUP_REMOVED lines=18> */
.L_x_660:
        /* <DEDUP_REMOVED lines=13> */
.L_x_661:
[----:B------:R-:W-:Y:S02]  /*32d0*/  @P0 F2FP.BF16.PACK_AB R136, RZ, R136 ;  /* 0x00000088ff88023e */ /* 0x000fe400000010ff */
[----:B------:R-:W-:Y:S02]  /*32e0*/  @P2 PRMT R181, R125, 0x7610, R181 ;  /* 0x000076107db52816 */ /* 0x000fe400000000b5 */
[----:B------:R-:W-:Y:S02]  /*32f0*/  @P2 PRMT R176, R130, 0x7610, R176 ;  /* 0x0000761082b02816 */ /* 0x000fe400000000b0 */
[----:B------:R-:W-:Y:S02]  /*3300*/  @P2 PRMT R180, R137, 0x7610, R180 ;  /* 0x0000761089b42816 */ /* 0x000fe400000000b4 */
[----:B------:R-:W-:Y:S02]  /*3310*/  @P2 PRMT R177, R144, 0x7610, R177 ;  /* 0x0000761090b12816 */ /* 0x000fe400000000b1 */
[----:B------:R-:W-:-:S02]  /*3320*/  @P0 F2FP.BF16.PACK_AB R145, RZ, R145 ;  /* 0x00000091ff91023e */ /* 0x000fc400000010ff */
        /* <DEDUP_REMOVED lines=10> */
.L_x_662:
        /* <DEDUP_REMOVED lines=21> */
.L_x_663:
        /* <DEDUP_REMOVED lines=9> */
.L_x_664:
[----:B------:R1:W-:Y:S01]  /*35b0*/  STG.E.64 [R44.64], R50 ;  /* 0x000000322c007986 */ /* 0x0003e2000c101b04 */
[----:B------:R-:W-:Y:S02]  /*35c0*/  @P2 PRMT R181, R123, 0x7610, R181 ;  /* 0x000076107bb52816 */ /* 0x000fe400000000b5 */
[----:B------:R-:W-:Y:S02]  /*35d0*/  @P2 PRMT R176, R118, 0x7610, R176 ;  /* 0x0000761076b02816 */ /* 0x000fe400000000b0 */
[----:B------:R-:W-:Y:S02]  /*35e0*/  @P2 PRMT R180, R119, 0x7610, R180 ;  /* 0x0000761077b42816 */ /* 0x000fe400000000b4 */
[----:B------:R-:W-:Y:S01]  /*35f0*/  @P2 PRMT R177, R122, 0x7610, R177 ;  /* 0x000076107ab12816 */ /* 0x000fe200000000b1 */
[----:B------:R-:W-:Y:S05]  /*3600*/  @!P2 BRA `(.L_x_665) ;  /* 0x000000800000a947 */ /* 0x000fea0003800000 */
[----:B-1----:R-:W-:Y:S02]  /*3610*/  LOP3.LUT R44, R176, 0xffff, RZ, 0xc0, !PT ;  /* 0x0000ffffb02c7812 */ /* 0x002fe400078ec0ff */
[----:B------:R-:W-:-:S02]  /*3620*/  IADD3 R186, P0, R186, c[0x0][0x250], RZ ;  /* 0x00009400baba7a10 */ /* 0x000fc40007f1e0ff */
[----:B0-----:R-:W-:Y:S01]  /*3630*/  PRMT R47, R180, 0x5410, R177 ;  /* 0x00005410b42f7816 */ /* 0x001fe200000000b1 */
[----:B------:R-:W-:Y:S01]  /*3640*/  IMAD.WIDE.U32 R44, R44, 0x10000, RZ ;  /* 0x000100002c2c7825 */ /* 0x000fe200078e00ff */
[----:B------:R-:W-:-:S04]  /*3650*/  IADD3.X R187, R187, c[0x0][0x254], RZ, P0, !PT ;  /* 0x00009500bbbb7a10 */ /* 0x000fc800007fe4ff */
[----:B------:R-:W-:Y:S02]  /*3660*/  LOP3.LUT R45, R47, R45, RZ, 0xfc, !PT ;  /* 0x0000002d2f2d7212 */ /* 0x000fe400078efcff */
[----:B------:R-:W-:-:S05]  /*3670*/  LOP3.LUT R44, R44, 0xffff, R181, 0xf8, !PT ;  /* 0x0000ffff2c2c7812 */ /* 0x000fca00078ef8b5 */
[----:B------:R0:W-:Y:S02]  /*3680*/  STG.E.64 [R186.64], R44 ;  /* 0x0000002cba007986 */ /* 0x0001e4000c101b04 */
.L_x_665:
[----:B------:R-:W-:Y:S01]  /*3690*/  SEL R141, RZ, 0x1, P3 ;  /* 0x00000001ff8d7807 */ /* 0x000fe20001800000 */
[----:B01----:R-:W-:Y:S01]  /*36a0*/  @P4 CALL.REL.NOINC `(.L_x_666) ;  /* 0x0000001000004944 */ /* 0x003fe20003c00000 */
[----:B------:R-:W-:Y:S05]  /*36b0*/  BRA `(.L_x_667) ;  /* 0xffffcfe000007947 */ /* 0x000fea000383ffff */
.L_x_666:
        /* <DEDUP_REMOVED lines=62> */
.L_x_653:
        /* <DEDUP_REMOVED lines=31> */
.L_x_654:
[----:B------:R-:W-:Y:S01]  /*3c90*/  HFMA2.MMA R48, -RZ, RZ, 0, 9.5367431640625e-07 ;  /* 0x00000010ff307435 */ /* 0x000fe200000001ff */
[----:B------:R-:W-:Y:S01]  /*3ca0*/  MOV R47, R49 ;  /* 0x00000031002f7202 */ /* 0x000fe20000000f00 */
[----:B------:R-:W-:Y:S01]  /*3cb0*/  IMAD.MOV.U32 R50, RZ, RZ, 0x1f ;  /* 0x0000001fff327424 */ /* 0x000fe200078e00ff */
[----:B------:R-:W-:-:S02]  /*3cc0*/  MOV R61, 0xffffffff ;  /* 0xffffffff003d7802 */ /* 0x000fc40000000f00 */
[----:B------:R-:W-:Y:S02]  /*3cd0*/  MOV R44, 0x3cf0 ;  /* 0x00003cf0002c7802 */ /* 0x000fe40000000f00 */
[----:B-----5:R-:W-:Y:S05]  /*3ce0*/  CALL.REL.NOINC `($__internal_25_$__cuda_sm70_shflsync_down_p) ;  /* 0x0000046000007944 */ /* 0x020fea0003c00000 */
[----:B-1----:R-:W-:Y:S01]  /*3cf0*/  MOV R46, R47 ;  /* 0x0000002f002e7202 */ /* 0x002fe20000000f00 */
[----:B0-----:R-:W-:Y:S05]  /*3d00*/  BRA `(.L_x_668) ;  /* 0xffffe21000007947 */ /* 0x001fea000383ffff */
.L_x_655:
[----:B------:R-:W-:Y:S01]  /*3d10*/  HFMA2.MMA R48, -RZ, RZ, 0, 9.5367431640625e-07 ;  /* 0x00000010ff307435 */ /* 0x000fe200000001ff */
[----:B------:R-:W-:Y:S01]  /*3d20*/  IMAD.MOV.U32 R47, RZ, RZ, R51 ;  /* 0x000000ffff2f7224 */ /* 0x000fe200078e0033 */
[----:B------:R-:W-:Y:S01]  /*3d30*/  MOV R50, 0x1f ;  /* 0x0000001f00327802 */ /* 0x000fe20000000f00 */
[----:B------:R-:W-:Y:S01]  /*3d40*/  IMAD.MOV.U32 R61, RZ, RZ, -0x1 ;  /* 0xffffffffff3d7424 */ /* 0x000fe200078e00ff */
[----:B------:R-:W-:Y:S02]  /*3d50*/  MOV R44, 0x3d70 ;  /* 0x00003d70002c7802 */ /* 0x000fe40000000f00 */
[----:B01---5:R-:W-:Y:S05]  /*3d60*/  CALL.REL.NOINC `($__internal_25_$__cuda_sm70_shflsync_down_p) ;  /* 0x000003e000007944 */ /* 0x023fea0003c00000 */
[----:B------:R-:W-:Y:S01]  /*3d70*/  FADD.FTZ R49, R49, R46 ;  /* 0x0000002e31317221 */ /* 0x000fe20000010000 */
[----:B0-----:R-:W-:Y:S01]  /*3d80*/  HFMA2.MMA R48, -RZ, RZ, 0, 4.76837158203125e-07 ;  /* 0x00000008ff307435 */ /* 0x001fe200000001ff */
[----:B-1----:R-:W-:Y:S01]  /*3d90*/  FADD.FTZ R60, R51, R47 ;  /* 0x0000002f333c7221 */ /* 0x002fe20000010000 */
[----:B------:R-:W-:Y:S01]  /*3da0*/  MOV R50, 0x1f ;  /* 0x0000001f00327802 */ /* 0x000fe20000000f00 */
[----:B------:R-:W-:Y:S01]  /*3db0*/  IMAD.MOV.U32 R61, RZ, RZ, -0x1 ;  /* 0xffffffffff3d7424 */ /* 0x000fe200078e00ff */
[----:B------:R-:W-:-:S02]  /*3dc0*/  MOV R47, R49 ;  /* 0x00000031002f7202 */ /* 0x000fc40000000f00 */
[----:B------:R-:W-:Y:S02]  /*3dd0*/  MOV R44, 0x3df0 ;  /* 0x00003df0002c7802 */ /* 0x000fe40000000f00 */
[----:B------:R-:W-:Y:S05]  /*3de0*/  CALL.REL.NOINC `($__internal_25_$__cuda_sm70_shflsync_down_p) ;  /* 0x0000036000007944 */ /* 0x000fea0003c00000 */
[----:B0-----:R-:W-:Y:S01]  /*3df0*/  HFMA2.MMA R48, -RZ, RZ, 0, 4.76837158203125e-07 ;  /* 0x00000008ff307435 */ /* 0x001fe200000001ff */
[----:B-1----:R-:W-:Y:S01]  /*3e00*/  MOV R46, R47 ;  /* 0x0000002f002e7202 */ /* 0x002fe20000000f00 */
[----:B------:R-:W-:Y:S01]  /*3e10*/  IMAD.MOV.U32 R47, RZ, RZ, R60 ;  /* 0x000000ffff2f7224 */ /* 0x000fe200078e003c */
[----:B------:R-:W-:Y:S01]  /*3e20*/  MOV R50, 0x1f ;  /* 0x0000001f00327802 */ /* 0x000fe20000000f00 */
[----:B------:R-:W-:Y:S01]  /*3e30*/  IMAD.MOV.U32 R61, RZ, RZ, -0x1 ;  /* 0xffffffffff3d7424 */ /* 0x000fe200078e00ff */
[----:B------:R-:W-:Y:S02]  /*3e40*/  MOV R44, 0x3e60 ;  /* 0x00003e60002c7802 */ /* 0x000fe40000000f00 */
[----:B------:R-:W-:Y:S05]  /*3e50*/  CALL.REL.NOINC `($__internal_25_$__cuda_sm70_shflsync_down_p) ;  /* 0x000002f000007944 */ /* 0x000fea0003c00000 */
[----:B------:R-:W-:Y:S01]  /*3e60*/  FADD.FTZ R49, R46, R49 ;  /* 0x000000312e317221 */ /* 0x000fe20000010000 */
[----:B0-----:R-:W-:Y:S01]  /*3e70*/  HFMA2.MMA R48, -RZ, RZ, 0, 2.384185791015625e-07 ;  /* 0x00000004ff307435 */ /* 0x001fe200000001ff */
[----:B-1----:R-:W-:Y:S01]  /*3e80*/  FADD.FTZ R60, R60, R47 ;  /* 0x0000002f3c3c7221 */ /* 0x002fe20000010000 */
[----:B------:R-:W-:Y:S01]  /*3e90*/  MOV R50, 0x1f ;  /* 0x0000001f00327802 */ /* 0x000fe20000000f00 */
[----:B------:R-:W-:Y:S01]  /*3ea0*/  IMAD.MOV.U32 R61, RZ, RZ, -0x1 ;  /* 0xffffffffff3d7424 */ /* 0x000fe200078e00ff */
[----:B------:R-:W-:-:S02]  /*3eb0*/  MOV R47, R49 ;  /* 0x00000031002f7202 */ /* 0x000fc40000000f00 */
[----:B------:R-:W-:Y:S02]  /*3ec0*/  MOV R44, 0x3ee0 ;  /* 0x00003ee0002c7802 */ /* 0x000fe40000000f00 */
[----:B------:R-:W-:Y:S05]  /*3ed0*/  CALL.REL.NOINC `($__internal_25_$__cuda_sm70_shflsync_down_p) ;  /* 0x0000027000007944 */ /* 0x000fea0003c00000 */
[----:B0-----:R-:W-:Y:S01]  /*3ee0*/  HFMA2.MMA R48, -RZ, RZ, 0, 2.384185791015625e-07 ;  /* 0x00000004ff307435 */ /* 0x001fe200000001ff */
[----:B-1----:R-:W-:Y:S01]  /*3ef0*/  MOV R46, R47 ;  /* 0x0000002f002e7202 */ /* 0x002fe20000000f00 */
[----:B------:R-:W-:Y:S01]  /*3f00*/  IMAD.MOV.U32 R47, RZ, RZ, R60 ;  /* 0x000000ffff2f7224 */ /* 0x000fe200078e003c */
[----:B------:R-:W-:Y:S01]  /*3f10*/  MOV R50, 0x1f ;  /* 0x0000001f00327802 */ /* 0x000fe20000000f00 */
[----:B------:R-:W-:Y:S01]  /*3f20*/  IMAD.MOV.U32 R61, RZ, RZ, -0x1 ;  /* 0xffffffffff3d7424 */ /* 0x000fe200078e00ff */
[----:B------:R-:W-:Y:S02]  /*3f30*/  MOV R44, 0x3f50 ;  /* 0x00003f50002c7802 */ /* 0x000fe40000000f00 */
[----:B------:R-:W-:Y:S05]  /*3f40*/  CALL.REL.NOINC `($__internal_25_$__cuda_sm70_shflsync_down_p) ;  /* 0x0000020000007944 */ /* 0x000fea0003c00000 */
[----:B------:R-:W-:Y:S01]  /*3f50*/  FADD.FTZ R49, R46, R49 ;  /* 0x000000312e317221 */ /* 0x000fe20000010000 */
[----:B0-----:R-:W-:Y:S01]  /*3f60*/  HFMA2.MMA R48, -RZ, RZ, 0, 1.1920928955078125e-07 ;  /* 0x00000002ff307435 */ /* 0x001fe200000001ff */
[----:B-1----:R-:W-:Y:S01]  /*3f70*/  FADD.FTZ R60, R60, R47 ;  /* 0x0000002f3c3c7221 */ /* 0x002fe20000010000 */
[----:B------:R-:W-:Y:S01]  /*3f80*/  MOV R50, 0x1f ;  /* 0x0000001f00327802 */ /* 0x000fe20000000f00 */
[----:B------:R-:W-:Y:S01]  /*3f90*/  IMAD.MOV.U32 R61, RZ, RZ, -0x1 ;  /* 0xffffffffff3d7424 */ /* 0x000fe200078e00ff */
[----:B------:R-:W-:-:S02]  /*3fa0*/  MOV R47, R49 ;  /* 0x00000031002f7202 */ /* 0x000fc40000000f00 */
[----:B------:R-:W-:Y:S02]  /*3fb0*/  MOV R44, 0x3fd0 ;  /* 0x00003fd0002c7802 */ /* 0x000fe40000000f00 */
[----:B------:R-:W-:Y:S05]  /*3fc0*/  CALL.REL.NOINC `($__internal_25_$__cuda_sm70_shflsync_down_p) ;  /* 0x0000018000007944 */ /* 0x000fea0003c00000 */
[----:B0-----:R-:W-:Y:S01]  /*3fd0*/  HFMA2.MMA R48, -RZ, RZ, 0, 1.1920928955078125e-07 ;  /* 0x00000002ff307435 */ /* 0x001fe200000001ff */
[----:B-1----:R-:W-:Y:S01]  /*3fe0*/  MOV R46, R47 ;  /* 0x0000002f002e7202 */ /* 0x002fe20000000f00 */
[----:B------:R-:W-:Y:S01]  /*3ff0*/  IMAD.MOV.U32 R47, RZ, RZ, R60 ;  /* 0x000000ffff2f7224 */ /* 0x000fe200078e003c */
[----:B------:R-:W-:Y:S01]  /*4000*/  MOV R50, 0x1f ;  /* 0x0000001f00327802 */ /* 0x000fe20000000f00 */
[----:B------:R-:W-:Y:S01]  /*4010*/  IMAD.MOV.U32 R61, RZ, RZ, -0x1 ;  /* 0xffffffffff3d7424 */ /* 0x000fe200078e00ff */
[----:B------:R-:W-:Y:S02]  /*4020*/  MOV R44, 0x4040 ;  /* 0x00004040002c7802 */ /* 0x000fe40000000f00 */
[----:B------:R-:W-:Y:S05]  /*4030*/  CALL.REL.NOINC `($__internal_25_$__cuda_sm70_shflsync_down_p) ;  /* 0x0000011000007944 */ /* 0x000fea0003c00000 */
[----:B------:R-:W-:Y:S01]  /*4040*/  FADD.FTZ R49, R46, R49 ;  /* 0x000000312e317221 */ /* 0x000fe20000010000 */
[----:B0-----:R-:W-:Y:S01]  /*4050*/  HFMA2.MMA R48, -RZ, RZ, 0, 5.9604644775390625e-08 ;  /* 0x00000001ff307435 */ /* 0x001fe200000001ff */
[----:B-1----:R-:W-:Y:S01]  /*4060*/  FADD.FTZ R51, R60, R47 ;  /* 0x0000002f3c337221 */ /* 0x002fe20000010000 */
[----:B------:R-:W-:Y:S01]  /*4070*/  MOV R50, 0x1f ;  /* 0x0000001f00327802 */ /* 0x000fe20000000f00 */
[----:B------:R-:W-:Y:S01]  /*4080*/  IMAD.MOV.U32 R61, RZ, RZ, -0x1 ;  /* 0xffffffffff3d7424 */ /* 0x000fe200078e00ff */
[----:B------:R-:W-:-:S02]  /*4090*/  MOV R47, R49 ;  /* 0x00000031002f7202 */ /* 0x000fc40000000f00 */
[----:B------:R-:W-:Y:S02]  /*40a0*/  MOV R44, 0x40c0 ;  /* 0x000040c0002c7802 */ /* 0x000fe40000000f00 */
[----:B------:R-:W-:Y:S05]  /*40b0*/  CALL.REL.NOINC `($__internal_25_$__cuda_sm70_shflsync_down_p) ;  /* 0x0000009000007944 */ /* 0x000fea0003c00000 */
[----:B0-----:R-:W-:Y:S01]  /*40c0*/  HFMA2.MMA R48, -RZ, RZ, 0, 5.9604644775390625e-08 ;  /* 0x00000001ff307435 */ /* 0x001fe200000001ff */
[----:B-1----:R-:W-:Y:S01]  /*40d0*/  MOV R60, R47 ;  /* 0x0000002f003c7202 */ /* 0x002fe20000000f00 */
[----:B------:R-:W-:Y:S01]  /*40e0*/  IMAD.MOV.U32 R47, RZ, RZ, R51 ;  /* 0x000000ffff2f7224 */ /* 0x000fe200078e0033 */
[----:B------:R-:W-:Y:S01]  /*40f0*/  MOV R50, 0x1f ;  /* 0x0000001f00327802 */ /* 0x000fe20000000f00 */
[----:B------:R-:W-:Y:S01]  /*4100*/  IMAD.MOV.U32 R61, RZ, RZ, -0x1 ;  /* 0xffffffffff3d7424 */ /* 0x000fe200078e00ff */
[----:B------:R-:W-:Y:S02]  /*4110*/  MOV R44, 0x4130 ;  /* 0x00004130002c7802 */ /* 0x000fe40000000f00 */
[----:B------:R-:W-:Y:S05]  /*4120*/  CALL.REL.NOINC `($__internal_25_$__cuda_sm70_shflsync_down_p) ;  /* 0x0000002000007944 */ /* 0x000fea0003c00000 */
[----:B-1----:R-:W-:Y:S01]  /*4130*/  MOV R44, R47 ;  /* 0x0000002f002c7202 */ /* 0x002fe20000000f00 */
[----:B0-----:R-:W-:Y:S05]  /*4140*/  BRA `(.L_x_669) ;  /* 0xffffdef000007947 */ /* 0x001fea000383ffff */
        .weak           $__internal_25_$__cuda_sm70_shflsync_down_p
        .type           $__internal_25_$__cuda_sm70_shflsync_down_p,@function
        .size           $__internal_25_$__cuda_sm70_shflsync_down_p,(.L_x_2772 - $__internal_25_$__cuda_sm70_shflsync_down_p)
$__internal_25_$__cuda_sm70_shflsync_down_p:
[----:B------:R-:W-:Y:S01]  /*4150*/  HFMA2.MMA R45, -RZ, RZ, 0, 0 ;  /* 0x00000000ff2d7435 */ /* 0x000fe200000001ff */
[----:B------:R-:W-:Y:S04]  /*4160*/  WARPSYNC R61 ;  /* 0x0000003d00007348 */ /* 0x000fe80003800000 */
[----:B------:R0:W1:Y:S01]  /*4170*/  SHFL.DOWN PT, R47, R47, R48, R50 ;  /* 0x080000302f2f7389 */ /* 0x00006200000e0032 */
[----:B------:R-:W-:Y:S05]  /*4180*/  RET.REL.NODEC R44 `(_ZN10layer_norm31ln_parallel_residual_bwd_kernelINS_13Kernel_traitsIf13__nv_bfloat16S2_S2_fjLj2560ELj1ELj1ELj4ELj8ENS_18Kernel_traits_baseILj2560EfS2_S2_S2_fjLj128EEEEELb0ELb0ELb1EEEvNS_9BwdParamsE) ;  /* 0xffffbe702c007950 */ /* 0x000fea0003c3ffff */
.L_x_670:
        /* <DEDUP_REMOVED lines=15> */
.L_x_2772:


//--------------------- .text._ZN10layer_norm31ln_parallel_residual_bwd_kernelINS_13Kernel_traitsIf13__nv_bfloat16S2_S2_fjLj2560ELj1ELj1ELj4ELj8ENS_18Kernel_traits_baseILj2560EfS2_S2_S2_fjLj128EEEEELb0ELb1ELb0EEEvNS_9BwdParamsE --------------------------
	.section	.text._ZN10layer_norm31ln_parallel_residual_bwd_kernelINS_13Kernel_traitsIf13__nv_bfloat16S2_S2_fjLj2560ELj1ELj1ELj4ELj8ENS_18Kernel_traits_baseILj2560EfS2_S2_S2_fjLj128EEEEELb0ELb1ELb0EEEvNS_9BwdParamsE,"ax",@progbits
	.sectioninfo	@"SHI_REGISTERS=140"
	.align	128
        .global         _ZN10layer_norm31ln_parallel_residual_bwd_kernelINS_13Kernel_traitsIf13__nv_bfloat16S2_S2_fjLj2560ELj1ELj1ELj4ELj8ENS_18Kernel_traits_baseILj2560EfS2_S2_S2_fjLj128EEEEELb0ELb1ELb0EEEvNS_9BwdParamsE
        .type           _ZN10layer_norm31ln_parallel_residual_bwd_kernelINS_13Kernel_traitsIf13__nv_bfloat16S2_S2_fjLj2560ELj1ELj1ELj4ELj8ENS_18Kernel_traits_baseILj2560EfS2_S2_S2_fjLj128EEEEELb0ELb1ELb0EEEvNS_9BwdParamsE,@function
        .size           _ZN10layer_norm31ln_parallel_residual_bwd_kernelINS_13Kernel_traitsIf13__nv_bfloat16S2_S2_fjLj2560ELj1ELj1ELj4ELj8ENS_18Kernel_traits_baseILj2560EfS2_S2_S2_fjLj128EEEEELb0ELb1ELb0EEEvNS_9BwdParamsE,(.L_x_2773 - _ZN10layer_norm31ln_parallel_residual_bwd_kernelINS_13Kernel_traitsIf13__nv_bfloat16S2_S2_fjLj2560ELj1ELj1ELj4ELj8ENS_18Kernel_traits_baseILj2560EfS2_S2_S2_fjLj128EEEEELb0ELb1ELb0EEEvNS_9BwdParamsE)
        .other          _ZN10layer_norm31ln_parallel_residual_bwd_kernelINS_13Kernel_traitsIf13__nv_bfloat16S2_S2_fjLj2560ELj1ELj1ELj4ELj8ENS_18Kernel_traits_baseILj2560EfS2_S2_S2_fjLj128EEEEELb0ELb1ELb0EEEvNS_9BwdParamsE,@"STO_CUDA_ENTRY STV_DEFAULT"
_ZN10layer_norm31ln_parallel_residual_bwd_kernelINS_13Kernel_traitsIf13__nv_bfloat16S2_S2_fjLj2560ELj1ELj1ELj4ELj8ENS_18Kernel_traits_baseILj2560EfS2_S2_S2_fjLj128EEEEELb0ELb1ELb0EEEvNS_9BwdParamsE:
.text._ZN10layer_norm31ln_parallel_residual_bwd_kernelINS_13Kernel_traitsIf13__nv_bfloat16S2_S2_fjLj2560ELj1ELj1ELj4ELj8ENS_18Kernel_traits_baseILj2560EfS2_S2_S2_fjLj128EEEEELb0ELb1ELb0EEEvNS_9BwdParamsE:
        /* <DEDUP_REMOVED lines=16> */
[C---:B------:R-:W-:Y:S01]  /*0100*/  @P6 IMAD.WIDE.U32 R2, R5.reuse, R2, c[0x0][0x1b0] ;  /* 0x00006c0005026625 */ /* 0x040fe200078e0002 */
[----:B------:R-:W-:-:S03]  /*0110*/  @P6 LOP3.LUT R5, R5, 0x80, RZ, 0xfc, !PT ;  /* 0x0000008005056812 */ /* 0x000fc600078efcff */
[----:B------:R-:W-:Y:S01]  /*0120*/  @P4 IMAD.MOV.U32 R8, RZ, RZ, 0x10 ;  /* 0x00000010ff084424 */ /* 0x000fe200078e00ff */
[----:B------:R-:W0:Y:S01]  /*0130*/  S2UR UR6, SR_CTAID.X ;  /* 0x00000000000679c3 */ /* 0x000e220000002500 */
[C---:B------:R-:W-:Y:S01]  /*0140*/  @P5 IMAD.WIDE.U32 R6, R5.reuse, R6, c[0x0][0x1b0] ;  /* 0x00006c0005065625 */ /* 0x040fe200078e0006 */
[----:B------:R-:W-:Y:S01]  /*0150*/  @P5 IADD3 R5, R5, 0x80, RZ ;  /* 0x0000008005055810 */ /* 0x000fe20007ffe0ff */
[----:B------:R0:W5:Y:S02]  /*0160*/  @P6 LDG.E.128 R80, [R2.64] ;  /* 0x0000000402506981 */ /* 0x000164000c1e1d00 */
[----:B------:R-:W-:Y:S02]  /*0170*/  @P3 IMAD.MOV.U32 R10, RZ, RZ, 0x10 ;  /* 0x00000010ff0a3424 */ /* 0x000fe400078e00ff */
[C---:B------:R-:W-:Y:S01]  /*0180*/  @P4 IMAD.WIDE.U32 R8, R5.reuse, R8, c[0x0][0x1b0] ;  /* 0x00006c0005084625 */ /* 0x040fe200078e0008 */
[----:B------:R-:W-:Y:S01]  /*0190*/  @P4 IADD3 R5, R5, 0x80, RZ ;  /* 0x0000008005054810 */ /* 0x000fe20007ffe0ff */
[----:B------:R1:W5:Y:S02]  /*01a0*/  @P5 LDG.E.128 R76, [R6.64] ;  /* 0x00000004064c5981 */ /* 0x000364000c1e1d00 */
[----:B------:R-:W-:-:S02]  /*01b0*/  @P2 IMAD.MOV.U32 R4, RZ, RZ, 0x10 ;  /* 0x00000010ff042424 */ /* 0x000fc400078e00ff */
[C---:B------:R-:W-:Y:S01]  /*01c0*/  @P3 IMAD.WIDE.U32 R10, R5.reuse, R10, c[0x0][0x1b0] ;  /* 0x00006c00050a3625 */ /* 0x040fe200078e000a */
[----:B------:R-:W-:Y:S01]  /*01d0*/  @P3 IADD3 R5, R5, 0x80, RZ ;  /* 0x0000008005053810 */ /* 0x000fe20007ffe0ff */
[----:B------:R1:W5:Y:S04]  /*01e0*/  @P4 LDG.E.128 R72, [R8.64] ;  /* 0x0000000408484981 */ /* 0x000368000c1e1d00 */
[----:B------:R-:W-:Y:S01]  /*01f0*/  @P2 IMAD.WIDE.U32 R4, R5, R4, c[0x0][0x1b0] ;  /* 0x00006c0005042625 */ /* 0x000fe200078e0004 */
[----:B------:R1:W5:Y:S04]  /*0200*/  @P3 LDG.E.128 R68, [R10.64] ;  /* 0x000000040a443981 */ /* 0x000368000c1e1d00 */
[----:B------:R1:W5:Y:S01]  /*0210*/  @P2 LDG.E.128 R64, [R4.64] ;  /* 0x0000000404402981 */ /* 0x000362000c1e1d00 */
[----:B0-----:R-:W-:-:S04]  /*0220*/  LEA.HI R2, R0, UR6, RZ, 0x19 ;  /* 0x0000000600027c11 */ /* 0x001fc8000f8fc8ff */
        /* <DEDUP_REMOVED lines=22> */
[----:B-1----:R-:W-:Y:S01]  /*0390*/  HFMA2.MMA R3, -RZ, RZ, 0, 5.9604644775390625e-08 ;  /* 0x00000001ff037435 */ /* 0x002fe200000001ff */
[----:B------:R-:W-:-:S02]  /*03a0*/  IMAD.MOV.U32 R61, RZ, RZ, RZ ;  /* 0x000000ffff3d7224 */ /* 0x000fc400078e00ff */
.L_x_703:
[----:B------:R-:W-:-:S04]  /*03b0*/  IMAD.MOV.U32 R85, RZ, RZ, 0x4 ;  /* 0x00000004ff557424 */ /* 0x000fc800078e00ff */
[----:B------:R-:W-:-:S04]  /*03c0*/  IMAD.WIDE R86, R2, R85, c[0x0][0x1a0] ;  /* 0x0000680002567625 */ /* 0x000fc800078e0255 */
[C---:B------:R-:W-:Y:S02]  /*03d0*/  IMAD.WIDE R84, R2.reuse, R85, c[0x0][0x1a8] ;  /* 0x00006a0002547625 */ /* 0x040fe400078e0255 */
[----:B------:R-:W2:Y:S04]  /*03e0*/  LDG.E R86, [R86.64] ;  /* 0x0000000456567981 */ /* 0x000ea8000c1e1900 */
[----:B-----5:R0:W5:Y:S01]  /*03f0*/  LDG.E R4, [R84.64] ;  /* 0x0000000454047981 */ /* 0x020162000c1e1900 */
        /* <DEDUP_REMOVED lines=8> */
[----:B------:R-:W-:-:S05]  /*0480*/  LEA.HI.SX32 R5, R5, R88, 0x1e ;  /* 0x0000005805057211 */ /* 0x000fca00078ff2ff */
[----:B------:R-:W-:Y:S01]  /*0490*/  IMAD.MOV.U32 R126, RZ, RZ, R5 ;  /* 0x000000ffff7e7224 */ /* 0x000fe200078e0005 */
[----:B--2---:R-:W-:Y:S01]  /*04a0*/  FSEL R127, R86, RZ, !P0 ;  /* 0x000000ff567f7208 */ /* 0x004fe20004000000 */
[----:B------:R-:W-:Y:S05]  /*04b0*/  @!P6 BRA `(.L_x_673) ;  /* 0x000003600000e947 */ /* 0x000fea0003800000 */
[C---:B0-----:R-:W-:Y:S02]  /*04c0*/  LEA R6, P0, R5.reuse, c[0x0][0x188], 0x3 ;  /* 0x0000620005067a11 */ /* 0x041fe400078018ff */
[----:B------:R-:W-:Y:S02]  /*04d0*/  MOV R8, 0x8 ;  /* 0x0000000800087802 */ /* 0x000fe40000000f00 */
[----:B------:R-:W-:-:S03]  /*04e0*/  LEA.HI.X R7, R5, c[0x0][0x18c], RZ, 0x3, P0 ;  /* 0x0000630005077a11 */ /* 0x000fc600000f1cff */
[----:B------:R-:W-:-:S03]  /*04f0*/  IMAD.WIDE.U32 R8, R5, R8, c[0x0][0x208] ;  /* 0x0000820005087625 */ /* 0x000fc600078e0008 */
        /* <DEDUP_REMOVED lines=8> */
[----:B--2---:R-:W-:Y:S02]  /*0580*/  SHF.R.U64 R86, R6, 0x10, R7 ;  /* 0x0000001006567819 */ /* 0x004fe40000001207 */
[----:B------:R-:W-:Y:S01]  /*0590*/  PRMT R6, RZ, 0x5410, R6 ;  /* 0x00005410ff067816 */ /* 0x000fe20000000006 */
[----:B---3--:R-:W-:Y:S01]  /*05a0*/  IMAD.MOV.U32 R12, RZ, RZ, R8 ;  /* 0x000000ffff0c7224 */ /* 0x008fe200078e0008 */
[----:B------:R-:W-:Y:S02]  /*05b0*/  SHF.R.U64 R85, R8, 0x10, R9 ;  /* 0x0000001008557819 */ /* 0x000fe40000001209 */
[--C-:B------:R-:W-:Y:S02]  /*05c0*/  SHF.R.U32.HI R84, RZ, 0x10, R7.reuse ;  /* 0x00000010ff547819 */ /* 0x100fe40000011607 */
[----:B------:R-:W-:Y:S01]  /*05d0*/  PRMT R8, RZ, 0x5410, R7 ;  /* 0x00005410ff087816 */ /* 0x000fe20000000007 */
[----:B------:R-:W-:Y:S01]  /*05e0*/  FADD.FTZ R7, -R127, R6 ;  /* 0x000000067f077221 */ /* 0x000fe20000010100 */
[----:B------:R-:W-:Y:S01]  /*05f0*/  PRMT R6, RZ, 0x5410, R86 ;  /* 0x00005410ff067816 */ /* 0x000fe20000000056 */
[--C-:B------:R-:W-:Y:S01]  /*0600*/  IMAD.MOV.U32 R13, RZ, RZ, R9.reuse ;  /* 0x000000ffff0d7224 */ /* 0x100fe200078e0009 */
[----:B------:R-:W-:-:S02]  /*0610*/  SHF.R.U32.HI R88, RZ, 0x10, R9 ;  /* 0x00000010ff587819 */ /* 0x000fc40000011609 */
[----:B------:R-:W-:Y:S01]  /*0620*/  PRMT R9, RZ, 0x5410, R12 ;  /* 0x00005410ff097816 */ /* 0x000fe2000000000c */
[C---:B0-----:R-:W-:Y:S01]  /*0630*/  FADD.FTZ R11, -R127.reuse, R6 ;  /* 0x000000067f0b7221 */ /* 0x041fe20000010100 */
[----:B------:R-:W-:Y:S01]  /*0640*/  PRMT R10, RZ, 0x5410, R85 ;  /* 0x00005410ff0a7816 */ /* 0x000fe20000000055 */
[----:B-----5:R-:W-:Y:S01]  /*0650*/  FMUL.FTZ R6, R4, R7 ;  /* 0x0000000704067220 */ /* 0x020fe20000410000 */
[----:B------:R-:W-:Y:S01]  /*0660*/  PRMT R85, RZ, 0x5410, R13 ;  /* 0x00005410ff557816 */ /* 0x000fe2000000000d */
[----:B------:R-:W-:Y:S02]  /*0670*/  FADD.FTZ R13, -R127, R8 ;  /* 0x000000087f0d7221 */ /* 0x000fe40000010100 */
[----:B------:R-:W-:Y:S02]  /*0680*/  FADD.FTZ R40, R40, R9 ;  /* 0x0000000928287221 */ /* 0x000fe40000010000 */
[----:B------:R-:W-:Y:S02]  /*0690*/  FMUL.FTZ R7, R4, R11 ;  /* 0x0000000b04077220 */ /* 0x000fe40000410000 */
[----:B------:R-:W-:-:S02]  /*06a0*/  FFMA.FTZ R60, R6, R9, R60 ;  /* 0x00000009063c7223 */ /* 0x000fc4000001003c */
[----:B------:R-:W-:Y:S01]  /*06b0*/  FMUL.FTZ R9, R80, R9 ;  /* 0x0000000950097220 */ /* 0x000fe20000410000 */
[----:B------:R-:W-:Y:S01]  /*06c0*/  PRMT R12, RZ, 0x5410, R84 ;  /* 0x00005410ff0c7816 */ /* 0x000fe20000000054 */
[----:B------:R-:W-:Y:S02]  /*06d0*/  FMUL.FTZ R8, R4, R13 ;  /* 0x0000000d04087220 */ /* 0x000fe40000410000 */
[----:B------:R-:W-:Y:S02]  /*06e0*/  FADD.FTZ R41, R41, R10 ;  /* 0x0000000a29297221 */ /* 0x000fe40000010000 */
[-C--:B------:R-:W-:Y:S02]  /*06f0*/  FFMA.FTZ R61, R7, R10.reuse, R61 ;  /* 0x0000000a073d7223 */ /* 0x080fe4000001003d */
[----:B------:R-:W-:Y:S02]  /*0700*/  FMUL.FTZ R10, R81, R10 ;  /* 0x0000000a510a7220 */ /* 0x000fe40000410000 */
[----:B------:R-:W-:-:S02]  /*0710*/  FADD.FTZ R13, RZ, R9 ;  /* 0x00000009ff0d7221 */ /* 0x000fc40000010000 */
[----:B------:R-:W-:Y:S01]  /*0720*/  FFMA.FTZ R84, R6, R9, RZ ;  /* 0x0000000906547223 */ /* 0x000fe200000100ff */
        /* <DEDUP_REMOVED lines=15> */
.L_x_673:
[----:B0-----:R-:W-:Y:S05]  /*0820*/  BSYNC B0 ;  /* 0x0000000000007941 */ /* 0x001fea0003800000 */
.L_x_672:
        /* <DEDUP_REMOVED lines=17> */
[----:B---3--:R-:W-:Y:S02]  /*0940*/  SHF.R.U64 R14, R16, 0x10, R17 ;  /* 0x00000010100e7819 */ /* 0x008fe40000001211 */
[----:B------:R-:W-:Y:S02]  /*0950*/  PRMT R16, RZ, 0x5410, R16 ;  /* 0x00005410ff107816 */ /* 0x000fe40000000010 */
[----:B------:R-:W-:-:S02]  /*0960*/  PRMT R14, RZ, 0x5410, R14 ;  /* 0x00005410ff0e7816 */ /* 0x000fc4000000000e */
[----:B------:R-:W-:Y:S01]  /*0970*/  SHF.R.U32.HI R86, RZ, 0x10, R15 ;  /* 0x00000010ff567819 */ /* 0x000fe2000001160f */
[C---:B------:R-:W-:Y:S01]  /*0980*/  FADD.FTZ R15, -R127.reuse, R16 ;  /* 0x000000107f0f7221 */ /* 0x040fe20000010100 */
[--C-:B------:R-:W-:Y:S01]  /*0990*/  SHF.R.U32.HI R87, RZ, 0x10, R17.reuse ;  /* 0x00000010ff577819 */ /* 0x100fe20000011611 */
[C---:B0-----:R-:W-:Y:S01]  /*09a0*/  FADD.FTZ R19, -R127.reuse, R14 ;  /* 0x0000000e7f137221 */ /* 0x041fe20000010100 */
[----:B------:R-:W-:Y:S01]  /*09b0*/  PRMT R84, RZ, 0x5410, R17 ;  /* 0x00005410ff547816 */ /* 0x000fe20000000011 */
[C---:B-----5:R-:W-:Y:S01]  /*09c0*/  FMUL.FTZ R14, R4.reuse, R15 ;  /* 0x0000000f040e7220 */ /* 0x060fe20000410000 */
[----:B------:R-:W-:Y:S01]  /*09d0*/  PRMT R17, RZ, 0x5410, R20 ;  /* 0x00005410ff117816 */ /* 0x000fe20000000014 */
[----:B------:R-:W-:Y:S01]  /*09e0*/  FMUL.FTZ R15, R4, R19 ;  /* 0x00000013040f7220 */ /* 0x000fe20000410000 */
[----:B------:R-:W-:Y:S02]  /*09f0*/  PRMT R18, RZ, 0x5410, R85 ;  /* 0x00005410ff127816 */ /* 0x000fe40000000055 */
[----:B------:R-:W-:Y:S01]  /*0a00*/  PRMT R85, RZ, 0x5410, R21 ;  /* 0x00005410ff557816 */ /* 0x000fe20000000015 */
[----:B------:R-:W-:Y:S01]  /*0a10*/  FADD.FTZ R21, -R127, R84 ;  /* 0x000000547f157221 */ /* 0x000fe20000010100 */
[----:B------:R-:W-:Y:S01]  /*0a20*/  PRMT R20, RZ, 0x5410, R87 ;  /* 0x00005410ff147816 */ /* 0x000fe20000000057 */
[----:B------:R-:W-:Y:S01]  /*0a30*/  FADD.FTZ R36, R36, R17 ;  /* 0x0000001124247221 */ /* 0x000fe20000010000 */
[----:B------:R-:W-:Y:S01]  /*0a40*/  PRMT R86, RZ, 0x5410, R86 ;  /* 0x00005410ff567816 */ /* 0x000fe20000000056 */
[----:B------:R-:W-:-:S02]  /*0a50*/  FFMA.FTZ R56, R14, R17, R56 ;  /* 0x000000110e387223 */ /* 0x000fc40000010038 */
[----:B------:R-:W-:Y:S02]  /*0a60*/  FMUL.FTZ R17, R76, R17 ;  /* 0x000000114c117220 */ /* 0x000fe40000410000 */
[----:B------:R-:W-:Y:S02]  /*0a70*/  FMUL.FTZ R16, R4, R21 ;  /* 0x0000001504107220 */ /* 0x000fe40000410000 */
[----:B------:R-:W-:Y:S02]  /*0a80*/  FADD.FTZ R37, R37, R18 ;  /* 0x0000001225257221 */ /* 0x000fe40000010000 */
[-C--:B------:R-:W-:Y:S02]  /*0a90*/  FFMA.FTZ R57, R15, R18.reuse, R57 ;  /* 0x000000120f397223 */ /* 0x080fe40000010039 */
[----:B------:R-:W-:Y:S02]  /*0aa0*/  FMUL.FTZ R18, R77, R18 ;  /* 0x000000124d127220 */ /* 0x000fe40000410000 */
[----:B------:R-:W-:-:S02]  /*0ab0*/  FADD.FTZ R21, R90, R17 ;  /* 0x000000115a157221 */ /* 0x000fc40000010000 */
[----:B------:R-:W-:Y:S02]  /*0ac0*/  FFMA.FTZ R91, R14, R17, R91 ;  /* 0x000000110e5b7223 */ /* 0x000fe4000001005b */
        /* <DEDUP_REMOVED lines=14> */
.L_x_675:
[----:B------:R-:W-:Y:S05]  /*0bb0*/  BSYNC B0 ;  /* 0x0000000000007941 */ /* 0x000fea0003800000 */
.L_x_674:
        /* <DEDUP_REMOVED lines=13> */
[----:B------:R-:W-:Y:S01]  /*0c90*/  IADD3 R126, R126, 0x80, RZ ;  /* 0x000000807e7e7810 */ /* 0x000fe20007ffe0ff */
[----:B--2---:R-:W-:Y:S01]  /*0ca0*/  IMAD.MOV.U32 R88, RZ, RZ, R22 ;  /* 0x000000ffff587224 */ /* 0x004fe200078e0016 */
[----:B------:R-:W-:Y:S02]  /*0cb0*/  SHF.R.U64 R92, R22, 0x10, R23 ;  /* 0x00000010165c7819 */ /* 0x000fe40000001217 */
[----:B------:R-:W-:Y:S02]  /*0cc0*/  MOV R89, R23 ;  /* 0x0000001700597202 */ /* 0x000fe40000000f00 */
[----:B---3--:R-:W-:Y:S02]  /*0cd0*/  SHF.R.U64 R22, R84, 0x10, R85 ;  /* 0x0000001054167819 */ /* 0x008fe40000001255 */
[----:B------:R-:W-:Y:S02]  /*0ce0*/  PRMT R84, RZ, 0x5410, R84 ;  /* 0x00005410ff547816 */ /* 0x000fe40000000054 */
[----:B------:R-:W-:-:S02]  /*0cf0*/  PRMT R22, RZ, 0x5410, R22 ;  /* 0x00005410ff167816 */ /* 0x000fc40000000016 */
[----:B------:R-:W-:Y:S01]  /*0d00*/  SHF.R.U32.HI R94, RZ, 0x10, R23 ;  /* 0x00000010ff5e7819 */ /* 0x000fe20000011617 */
[C---:B------:R-:W-:Y:S01]  /*0d10*/  FADD.FTZ R23, -R127.reuse, R84 ;  /* 0x000000547f177221 */ /* 0x040fe20000010100 */
[--C-:B------:R-:W-:Y:S02]  /*0d20*/  SHF.R.U32.HI R96, RZ, 0x10, R85.reuse ;  /* 0x00000010ff607819 */ /* 0x100fe40000011655 */
[----:B0-----:R-:W-:Y:S01]  /*0d30*/  PRMT R86, RZ, 0x5410, R85 ;  /* 0x00005410ff567816 */ /* 0x001fe20000000055 */
[----:B------:R-:W-:Y:S01]  /*0d40*/  FADD.FTZ R85, -R127, R22 ;  /* 0x000000167f557221 */ /* 0x000fe20000010100 */
[----:B------:R-:W-:Y:S01]  /*0d50*/  PRMT R93, RZ, 0x5410, R88 ;  /* 0x00005410ff5d7816 */ /* 0x000fe20000000058 */
[C---:B-----5:R-:W-:Y:S01]  /*0d60*/  FMUL.FTZ R22, R4.reuse, R23 ;  /* 0x0000001704167220 */ /* 0x060fe20000410000 */
[----:B------:R-:W-:Y:S01]  /*0d70*/  PRMT R92, RZ, 0x5410, R92 ;  /* 0x00005410ff5c7816 */ /* 0x000fe2000000005c */
[----:B------:R-:W-:Y:S01]  /*0d80*/  FMUL.FTZ R23, R4, R85 ;  /* 0x0000005504177220 */ /* 0x000fe20000410000 */
[----:B------:R-:W-:Y:S01]  /*0d90*/  PRMT R89, RZ, 0x5410, R89 ;  /* 0x00005410ff597816 */ /* 0x000fe20000000059 */
[----:B------:R-:W-:Y:S01]  /*0da0*/  FADD.FTZ R32, R32, R93 ;  /* 0x0000005d20207221 */ /* 0x000fe20000010000 */
[----:B------:R-:W-:Y:S01]  /*0db0*/  PRMT R84, RZ, 0x5410, R96 ;  /* 0x00005410ff547816 */ /* 0x000fe20000000060 */
[-C--:B------:R-:W-:Y:S01]  /*0dc0*/  FFMA.FTZ R52, R22, R93.reuse, R52 ;  /* 0x0000005d16347223 */ /* 0x080fe20000010034 */
[----:B------:R-:W-:Y:S01]  /*0dd0*/  PRMT R88, RZ, 0x5410, R94 ;  /* 0x00005410ff587816 */ /* 0x000fe2000000005e */
[----:B------:R-:W-:-:S02]  /*0de0*/  FMUL.FTZ R93, R72, R93 ;  /* 0x0000005d485d7220 */ /* 0x000fc40000410000 */
[----:B------:R-:W-:Y:S02]  /*0df0*/  FADD.FTZ R33, R33, R92 ;  /* 0x0000005c21217221 */ /* 0x000fe40000010000 */
[-C--:B------:R-:W-:Y:S02]  /*0e00*/  FFMA.FTZ R53, R23, R92.reuse, R53 ;  /* 0x0000005c17357223 */ /* 0x080fe40000010035 */
[----:B------:R-:W-:Y:S02]  /*0e10*/  FADD.FTZ R95, -R127, R86 ;  /* 0x000000567f5f7221 */ /* 0x000fe40000010100 */
[----:B------:R-:W-:Y:S02]  /*0e20*/  FMUL.FTZ R92, R73, R92 ;  /* 0x0000005c495c7220 */ /* 0x000fe40000410000 */
[----:B------:R-:W-:Y:S02]  /*0e30*/  FADD.FTZ R85, R90, R93 ;  /* 0x0000005d5a557221 */ /* 0x000fe40000010000 */
[----:B------:R-:W-:-:S02]  /*0e40*/  FFMA.FTZ R91, R22, R93, R91 ;  /* 0x0000005d165b7223 */ /* 0x000fc4000001005b */
[----:B------:R-:W-:Y:S02]  /*0e50*/  FMUL.FTZ R95, R4, R95 ;  /* 0x0000005f045f7220 */ /* 0x000fe40000410000 */
[----:B------:R-:W-:Y:S02]  /*0e60*/  FMUL.FTZ R94, R74, R89 ;  /* 0x000000594a5e7220 */ /* 0x000fe40000410000 */
[----:B------:R-:W-:Y:S02]  /*0e70*/  FADD.FTZ R97, -R127, R84 ;  /* 0x000000547f617221 */ /* 0x000fe40000010100 */
[----:B------:R-:W-:Y:S02]  /*0e80*/  FADD.FTZ R85, R85, R92 ;  /* 0x0000005c55557221 */ /* 0x000fe40000010000 */
[----:B------:R-:W-:Y:S02]  /*0e90*/  FFMA.FTZ R91, R23, R92, R91 ;  /* 0x0000005c175b7223 */ /* 0x000fe4000001005b */
[----:B------:R-:W-:-:S02]  /*0ea0*/  FMUL.FTZ R96, R75, R88 ;  /* 0x000000584b607220 */ /* 0x000fc40000410000 */
[----:B------:R-:W-:Y:S02]  /*0eb0*/  FMUL.FTZ R97, R4, R97 ;  /* 0x0000006104617220 */ /* 0x000fe40000410000 */
        /* <DEDUP_REMOVED lines=8> */
.L_x_677:
[----:B------:R-:W-:Y:S05]  /*0f40*/  BSYNC B0 ;  /* 0x0000000000007941 */ /* 0x000fea0003800000 */
.L_x_676:
        /* <DEDUP_REMOVED lines=15> */
[--C-:B------:R-:W-:Y:S01]  /*1040*/  SHF.R.U64 R102, R84, 0x10, R85.reuse ;  /* 0x0000001054667819 */ /* 0x100fe20000001255 */
[--C-:B------:R-:W-:Y:S01]  /*1050*/  IMAD.MOV.U32 R99, RZ, RZ, R85.reuse ;  /* 0x000000ffff637224 */ /* 0x100fe200078e0055 */
[----:B------:R-:W-:Y:S02]  /*1060*/  SHF.R.U32.HI R101, RZ, 0x10, R85 ;  /* 0x00000010ff657819 */ /* 0x000fe40000011655 */
[--C-:B---3--:R-:W-:Y:S02]  /*1070*/  SHF.R.U64 R84, R86, 0x10, R87.reuse ;  /* 0x0000001056547819 */ /* 0x108fe40000001257 */
[----:B------:R-:W-:Y:S02]  /*1080*/  PRMT R86, RZ, 0x5410, R86 ;  /* 0x00005410ff567816 */ /* 0x000fe40000000056 */
[----:B------:R-:W-:-:S02]  /*1090*/  PRMT R100, RZ, 0x5410, R87 ;  /* 0x00005410ff647816 */ /* 0x000fc40000000057 */
[----:B------:R-:W-:Y:S02]  /*10a0*/  PRMT R85, RZ, 0x5410, R98 ;  /* 0x00005410ff557816 */ /* 0x000fe40000000062 */
[----:B0-----:R-:W-:Y:S01]  /*10b0*/  PRMT R89, RZ, 0x5410, R99 ;  /* 0x00005410ff597816 */ /* 0x001fe20000000063 */
[C---:B------:R-:W-:Y:S01]  /*10c0*/  FADD.FTZ R99, -R127.reuse, R86 ;  /* 0x000000567f637221 */ /* 0x040fe20000010100 */
[----:B------:R-:W-:Y:S01]  /*10d0*/  PRMT R84, RZ, 0x5410, R84 ;  /* 0x00005410ff547816 */ /* 0x000fe20000000054 */
[----:B------:R-:W-:Y:S01]  /*10e0*/  FADD.FTZ R28, R28, R85 ;  /* 0x000000551c1c7221 */ /* 0x000fe20000010000 */
[----:B------:R-:W-:Y:S01]  /*10f0*/  PRMT R86, RZ, 0x5410, R101 ;  /* 0x00005410ff567816 */ /* 0x000fe20000000065 */
[C---:B------:R-:W-:Y:S01]  /*1100*/  FADD.FTZ R101, -R127.reuse, R100 ;  /* 0x000000647f657221 */ /* 0x040fe20000010100 */
[----:B------:R-:W-:Y:S01]  /*1110*/  SHF.R.U32.HI R104, RZ, 0x10, R87 ;  /* 0x00000010ff687819 */ /* 0x000fe20000011657 */
[----:B------:R-:W-:Y:S01]  /*1120*/  FADD.FTZ R87, -R127, R84 ;  /* 0x000000547f577221 */ /* 0x000fe20000010100 */
[----:B------:R-:W-:Y:S01]  /*1130*/  PRMT R88, RZ, 0x5410, R102 ;  /* 0x00005410ff587816 */ /* 0x000fe20000000066 */
[----:B-----5:R-:W-:Y:S01]  /*1140*/  FMUL.FTZ R99, R4, R99 ;  /* 0x0000006304637220 */ /* 0x020fe20000410000 */
[----:B------:R-:W-:Y:S01]  /*1150*/  PRMT R84, RZ, 0x5410, R104 ;  /* 0x00005410ff547816 */ /* 0x000fe20000000068 */
[----:B------:R-:W-:-:S02]  /*1160*/  FMUL.FTZ R100, R68, R85 ;  /* 0x0000005544647220 */ /* 0x000fc40000410000 */
[----:B------:R-:W-:Y:S02]  /*1170*/  FMUL.FTZ R98, R4, R87 ;  /* 0x0000005704627220 */ /* 0x000fe40000410000 */
[----:B------:R-:W-:Y:S02]  /*1180*/  FMUL.FTZ R103, R69, R88 ;  /* 0x0000005845677220 */ /* 0x000fe40000410000 */
[----:B------:R-:W-:Y:S02]  /*1190*/  FADD.FTZ R90, R90, R100 ;  /* 0x000000645a5a7221 */ /* 0x000fe40000010000 */
[C---:B------:R-:W-:Y:S02]  /*11a0*/  FFMA.FTZ R91, R99.reuse, R100, R91 ;  /* 0x00000064635b7223 */ /* 0x040fe4000001005b */
[----:B------:R-:W-:Y:S02]  /*11b0*/  FFMA.FTZ R48, R99, R85, R48 ;  /* 0x0000005563307223 */ /* 0x000fe40000010030 */
[----:B------:R-:W-:-:S02]  /*11c0*/  FMUL.FTZ R101, R4, R101 ;  /* 0x0000006504657220 */ /* 0x000fc40000410000 */
[----:B------:R-:W-:Y:S02]  /*11d0*/  FMUL.FTZ R102, R70, R89 ;  /* 0x0000005946667220 */ /* 0x000fe40000410000 */
[----:B------:R-:W-:Y:S02]  /*11e0*/  FADD.FTZ R105, -R127, R84 ;  /* 0x000000547f697221 */ /* 0x000fe40000010100 */
        /* <DEDUP_REMOVED lines=14> */
.L_x_679:
[----:B------:R-:W-:Y:S05]  /*12d0*/  BSYNC B0 ;  /* 0x0000000000007941 */ /* 0x000fea0003800000 */
.L_x_678:
        /* <DEDUP_REMOVED lines=13> */
[----:B--2---:R-:W-:Y:S01]  /*13b0*/  SHF.R.U32.HI R108, RZ, 0x10, R87 ;  /* 0x00000010ff6c7819 */ /* 0x004fe20000011657 */
[----:B---3--:R-:W-:Y:S01]  /*13c0*/  IMAD.MOV.U32 R106, RZ, RZ, R84 ;  /* 0x000000ffff6a7224 */ /* 0x008fe200078e0054 */
[----:B------:R-:W-:Y:S02]  /*13d0*/  SHF.R.U64 R110, R84, 0x10, R85 ;  /* 0x00000010546e7819 */ /* 0x000fe40000001255 */
[----:B------:R-:W-:Y:S02]  /*13e0*/  SHF.R.U64 R84, R86, 0x10, R87 ;  /* 0x0000001056547819 */ /* 0x000fe40000001257 */
[----:B------:R-:W-:Y:S01]  /*13f0*/  PRMT R86, RZ, 0x5410, R86 ;  /* 0x00005410ff567816 */ /* 0x000fe20000000056 */
[----:B------:R-:W-:Y:S01]  /*1400*/  IMAD.MOV.U32 R107, RZ, RZ, R85 ;  /* 0x000000ffff6b7224 */ /* 0x000fe200078e0055 */
[----:B------:R-:W-:Y:S02]  /*1410*/  PRMT R84, RZ, 0x5410, R84 ;  /* 0x00005410ff547816 */ /* 0x000fe40000000054 */
[----:B0-----:R-:W-:-:S02]  /*1420*/  PRMT R88, RZ, 0x5410, R87 ;  /* 0x00005410ff587816 */ /* 0x001fc40000000057 */
[----:B------:R-:W-:Y:S01]  /*1430*/  SHF.R.U32.HI R109, RZ, 0x10, R85 ;  /* 0x00000010ff6d7819 */ /* 0x000fe20000011655 */
[C---:B------:R-:W-:Y:S01]  /*1440*/  FADD.FTZ R85, -R127.reuse, R86 ;  /* 0x000000567f557221 */ /* 0x040fe20000010100 */
[----:B------:R-:W-:Y:S01]  /*1450*/  PRMT R87, RZ, 0x5410, R106 ;  /* 0x00005410ff577816 */ /* 0x000fe2000000006a */
[C---:B------:R-:W-:Y:S01]  /*1460*/  FADD.FTZ R89, -R127.reuse, R84 ;  /* 0x000000547f597221 */ /* 0x040fe20000010100 */
[----:B------:R-:W-:Y:S02]  /*1470*/  PRMT R86, RZ, 0x5410, R108 ;  /* 0x00005410ff567816 */ /* 0x000fe4000000006c */
[----:B------:R-:W-:Y:S01]  /*1480*/  PRMT R84, RZ, 0x5410, R110 ;  /* 0x00005410ff547816 */ /* 0x000fe2000000006e */
[----:B------:R-:W-:Y:S01]  /*1490*/  FMUL.FTZ R108, R64, R87 ;  /* 0x00000057406c7220 */ /* 0x000fe20000410000 */
[----:B------:R-:W-:Y:S01]  /*14a0*/  PRMT R123, RZ, 0x5410, R107 ;  /* 0x00005410ff7b7816 */ /* 0x000fe2000000006b */
[----:B-----5:R-:W-:Y:S02]  /*14b0*/  FMUL.FTZ R107, R4, R85 ;  /* 0x00000055046b7220 */ /* 0x020fe40000410000 */
[----:B------:R-:W-:-:S02]  /*14c0*/  FADD.FTZ R111, -R127, R88 ;  /* 0x000000587f6f7221 */ /* 0x000fc40000010100 */
[----:B------:R-:W-:Y:S01]  /*14d0*/  FADD.FTZ R127, -R127, R86 ;  /* 0x000000567f7f7221 */ /* 0x000fe20000010100 */
[----:B------:R-:W-:Y:S01]  /*14e0*/  PRMT R86, RZ, 0x5410, R109 ;  /* 0x00005410ff567816 */ /* 0x000fe2000000006d */
[----:B------:R-:W-:Y:S02]  /*14f0*/  FMUL.FTZ R106, R4, R89 ;  /* 0x00000059046a7220 */ /* 0x000fe40000410000 */
        /* <DEDUP_REMOVED lines=21> */
.L_x_681:
[----:B------:R-:W-:Y:S05]  /*1650*/  BSYNC B0 ;  /* 0x0000000000007941 */ /* 0x000fea0003800000 */
.L_x_680:
[----:B------:R-:W-:Y:S02]  /*1660*/  LOP3.LUT P1, RZ, R3, 0xff, RZ, 0xc0, !PT ;  /* 0x000000ff03ff7812 */ /* 0x000fe4000782c0ff */
[----:B------:R-:W-:-:S02]  /*1670*/  SHF.R.U32.HI R86, RZ, 0x5, R0 ;  /* 0x00000005ff567819 */ /* 0x000fc40000011600 */
[----:B------:R-:W-:Y:S02]  /*1680*/  LOP3.LUT P0, RZ, R0, 0x1f, RZ, 0xc0, !PT ;  /* 0x0000001f00ff7812 */ /* 0x000fe4000780c0ff */
[----:B------:R-:W-:-:S07]  /*1690*/  LOP3.LUT R134, R86, 0x7fffffc, RZ, 0xc0, !PT ;  /* 0x07fffffc56867812 */ /* 0x000fce00078ec0ff */
[----:B------:R-:W-:Y:S01]  /*16a0*/  @!P1 IADD3 R134, R134, 0x4, RZ ;  /* 0x0000000486869810 */ /* 0x000fe20007ffe0ff */
[----:B------:R-:W-:Y:S05]  /*16b0*/  BRA.DIV ~URZ, `(.L_x_682) ;  /* 0x00001d427f007947 */ /* 0x000fea000b800000 */
[----:B------:R0:W1:Y:S02]  /*16c0*/  SHFL.DOWN PT, R87, R90, 0x10, 0x1f ;  /* 0x0a001f005a577f89 */ /* 0x00006400000e0000 */
.L_x_704:
        /* <DEDUP_REMOVED lines=9> */
[----:B0-----:R-:W0:Y:S01]  /*1760*/  SHFL.DOWN PT, R90, R87, 0x4, 0x1f ;  /* 0x08801f00575a7f89 */ /* 0x001e2200000e0000 */
[----:B-1----:R-:W-:-:S05]  /*1770*/  FADD.FTZ R88, R85, R88 ;  /* 0x0000005855587221 */ /* 0x002fca0000010000 */
[----:B------:R-:W1:Y:S01]  /*1780*/  SHFL.DOWN PT, R89, R88, 0x2, 0x1f ;  /* 0x08401f0058597f89 */ /* 0x000e6200000e0000 */
[----:B0-----:R-:W-:-:S05]  /*1790*/  FADD.FTZ R90, R87, R90 ;  /* 0x0000005a575a7221 */ /* 0x001fca0000010000 */
[----:B------:R-:W0:Y:S01]  /*17a0*/  SHFL.DOWN PT, R91, R90, 0x2, 0x1f ;  /* 0x08401f005a5b7f89 */ /* 0x000e2200000e0000 */
[----:B-1----:R-:W-:-:S05]  /*17b0*/  FADD.FTZ R89, R88, R89 ;  /* 0x0000005958597221 */ /* 0x002fca0000010000 */
[----:B------:R1:W2:Y:S01]  /*17c0*/  SHFL.DOWN PT, R126, R89, 0x1, 0x1f ;  /* 0x08201f00597e7f89 */ /* 0x0002a200000e0000 */
[----:B0-----:R-:W-:-:S05]  /*17d0*/  FADD.FTZ R91, R90, R91 ;  /* 0x0000005b5a5b7221 */ /* 0x001fca0000010000 */
[----:B------:R1:W0:Y:S02]  /*17e0*/  SHFL.DOWN PT, R84, R91, 0x1, 0x1f ;  /* 0x08201f005b547f89 */ /* 0x00022400000e0000 */
.L_x_705:
[----:B------:R-:W-:Y:S01]  /*17f0*/  @!P0 LOP3.LUT R85, R86, 0x3, RZ, 0xc0, !PT ;  /* 0x0000000356558812 */ /* 0x000fe200078ec0ff */
[----:B--2---:R-:W-:Y:S01]  /*1800*/  FADD.FTZ R126, R126, R89 ;  /* 0x000000597e7e7221 */ /* 0x004fe20000010000 */
[----:B------:R-:W-:Y:S01]  /*1810*/  ULDC.U8 UR6, c[0x0][0x1f0] ;  /* 0x00007c0000067ab9 */ /* 0x000fe20000000000 */
[----:B0-----:R-:W-:Y:S01]  /*1820*/  FADD.FTZ R127, R84, R91 ;  /* 0x0000005b547f7221 */ /* 0x001fe20000010000 */
[----:B------:R-:W-:Y:S01]  /*1830*/  ISETP.NE.AND P1, PT, RZ, UR6, PT ;  /* 0x00000006ff007c0c */ /* 0x000fe2000bf25270 */
[----:B------:R-:W-:Y:S01]  /*1840*/  @!P0 IMAD.IADD R135, R134, 0x1, R85 ;  /* 0x0000000186878824 */ /* 0x000fe200078e0255 */
[----:B------:R-:W-:Y:S01]  /*1850*/  WARPSYNC 0xffffffff ;  /* 0xffffffff00007948 */ /* 0x000fe20003800000 */
[----:B------:R-:W-:Y:S03]  /*1860*/  BSSY B0, `(.L_x_684) ;  /* 0x000005b000007945 */ /* 0x000fe60003800000 */
[----:B------:R-:W-:Y:S04]  /*1870*/  @!P0 STS.64 [R135.X8+0x2800], R126 ;  /* 0x0028007e87008388 */ /* 0x000fe80000008a00 */
[----:B------:R-:W-:Y:S06]  /*1880*/  BAR.SYNC.DEFER_BLOCKING 0x0 ;  /* 0x0000000000007b1d */ /* 0x000fec0000010000 */
[----:B------:R-:W0:Y:S04]  /*1890*/  LDS.128 R84, [R134.X8+0x2800] ;  /* 0x0028000086547984 */ /* 0x000e280000008c00 */
[----:B-1----:R-:W1:Y:S01]  /*18a0*/  LDS.128 R88, [R134.X8+0x2810] ;  /* 0x0028100086587984 */ /* 0x002e620000008c00 */
        /* <DEDUP_REMOVED lines=22> */
[----:B------:R-:W-:-:S04]  /*1a10*/  FFMA.FTZ R91, R13, R126, R127 ;  /* 0x0000007e0d5b7223 */ /* 0x000fc8000001007f */
[----:B------:R-:W-:Y:S01]  /*1a20*/  @P0 SHF.R.U64 R84, R120, 0x10, R121 ;  /* 0x0000001078540819 */ /* 0x000fe20000001279 */
[----:B------:R-:W-:Y:S01]  /*1a30*/  FADD.FTZ R91, R12, -R91 ;  /* 0x8000005b0c5b7221 */ /* 0x000fe20000010000 */
[----:B------:R-:W-:Y:S02]  /*1a40*/  @P0 MOV R85, R121 ;  /* 0x0000007900550202 */ /* 0x000fe40000000f00 */
[----:B------:R-:W-:Y:S01]  /*1a50*/  @P0 PRMT R84, RZ, 0x5410, R84 ;  /* 0x00005410ff540816 */ /* 0x000fe20000000054 */
[----:B------:R-:W-:Y:S01]  /*1a60*/  FMUL.FTZ R91, R4, R91 ;  /* 0x0000005b045b7220 */ /* 0x000fe20000410000 */
[----:B------:R-:W-:Y:S02]  /*1a70*/  @P0 PRMT R86, RZ, 0x5410, R85 ;  /* 0x00005410ff560816 */ /* 0x000fe40000000055 */
[----:B------:R-:W-:Y:S01]  /*1a80*/  @P0 SHF.R.U32.HI R88, RZ, 0x10, R121 ;  /* 0x00000010ff580819 */ /* 0x000fe20000011679 */
[----:B------:R-:W-:Y:S02]  /*1a90*/  @P0 FADD.FTZ R87, R87, R84 ;  /* 0x0000005457570221 */ /* 0x000fe40000010000 */
[----:B------:R-:W-:-:S02]  /*1aa0*/  FFMA.FTZ R84, R6, R126, R127 ;  /* 0x0000007e06547223 */ /* 0x000fc4000001007f */
[----:B------:R-:W-:Y:S01]  /*1ab0*/  @P0 FADD.FTZ R89, R89, R86 ;  /* 0x0000005659590221 */ /* 0x000fe20000010000 */
[----:B------:R0:W1:Y:S01]  /*1ac0*/  F2F.BF16.F32 R137, R87 ;  /* 0x0000005700897304 */ /* 0x0000620000202000 */
[----:B------:R-:W-:Y:S02]  /*1ad0*/  FADD.FTZ R85, R9, -R84 ;  /* 0x8000005409557221 */ /* 0x000fe40000010000 */
[----:B------:R-:W-:Y:S02]  /*1ae0*/  @P0 IMAD.MOV.U32 R84, RZ, RZ, R120 ;  /* 0x000000ffff540224 */ /* 0x000fe400078e0078 */
[----:B------:R-:W-:-:S03]  /*1af0*/  FMUL.FTZ R86, R4, R85 ;  /* 0x0000005504567220 */ /* 0x000fc60000410000 */
[----:B------:R-:W-:Y:S01]  /*1b00*/  @P0 PRMT R85, RZ, 0x5410, R84 ;  /* 0x00005410ff550816 */ /* 0x000fe20000000054 */
[----:B------:R-:W-:Y:S01]  /*1b10*/  F2F.BF16.F32 R134, R89 ;  /* 0x0000005900867304 */ /* 0x000fe20000202000 */
[----:B------:R-:W-:Y:S01]  /*1b20*/  @P0 PRMT R84, RZ, 0x5410, R88 ;  /* 0x00005410ff540816 */ /* 0x000fe20000000058 */
[----:B------:R-:W-:Y:S01]  /*1b30*/  HFMA2.MMA R88, -RZ, RZ, 0, 4.76837158203125e-07 ;  /* 0x00000008ff587435 */ /* 0x000fe200000001ff */
        /* <DEDUP_REMOVED lines=9> */
[----:B------:R-:W2:Y:S01]  /*1bd0*/  F2F.BF16.F32 R136, R91 ;  /* 0x0000005b00887304 */ /* 0x000ea20000202000 */
[----:B------:R-:W-:Y:S02]  /*1be0*/  @P1 PRMT R129, R85, 0x7610, R129 ;  /* 0x0000761055811816 */ /* 0x000fe40000000081 */
[----:B------:R-:W-:Y:S01]  /*1bf0*/  @P1 PRMT R128, R84, 0x7610, R128 ;  /* 0x0000761054801816 */ /* 0x000fe20000000080 */
[----:B-1----:R-:W-:Y:S01]  /*1c00*/  IMAD.WIDE.U32 R84, R137, 0x10000, RZ ;  /* 0x0001000089547825 */ /* 0x002fe200078e00ff */
[----:B------:R-:W-:-:S02]  /*1c10*/  ISETP.NE.U32.AND P1, PT, RZ, c[0x0][0x258], PT ;  /* 0x00009600ff007a0c */ /* 0x000fc40003f25070 */
[----:B------:R-:W-:Y:S02]  /*1c20*/  ISETP.NE.U32.AND P0, PT, RZ, c[0x0][0x250], PT ;  /* 0x00009400ff007a0c */ /* 0x000fe40003f05070 */
[----:B------:R-:W-:Y:S02]  /*1c30*/  ISETP.NE.AND.EX P1, PT, RZ, c[0x0][0x25c], PT, P1 ;  /* 0x00009700ff007a0c */ /* 0x000fe40003f25310 */
[----:B------:R-:W-:Y:S02]  /*1c40*/  ISETP.NE.AND.EX P0, PT, RZ, c[0x0][0x254], PT, P0 ;  /* 0x00009500ff007a0c */ /* 0x000fe40003f05300 */
[----:B0-----:R-:W-:Y:S01]  /*1c50*/  LOP3.LUT R84, R84, R135, RZ, 0xfc, !PT ;  /* 0x0000008754547212 */ /* 0x001fe200078efcff */
[----:B--2---:R-:W-:-:S05]  /*1c60*/  IMAD.U32 R87, R136, 0x10000, RZ ;  /* 0x0001000088577824 */ /* 0x004fca00078e00ff */
[----:B------:R-:W-:Y:S01]  /*1c70*/  LOP3.LUT R85, R85, R87, R134, 0xfe, !PT ;  /* 0x0000005755557212 */ /* 0x000fe200078efe86 */
[----:B------:R-:W-:Y:S02]  /*1c80*/  IMAD.WIDE.U32 R86, R5, R88, c[0x0][0x248] ;  /* 0x0000920005567625 */ /* 0x000fe400078e0058 */
        /* <DEDUP_REMOVED lines=9> */
.L_x_686:
        /* <DEDUP_REMOVED lines=14> */
.L_x_687:
[----:B------:R-:W-:Y:S02]  /*1e00*/  IADD3 R5, R5, 0x80, RZ ;  /* 0x0000008005057810 */ /* 0x000fe40007ffe0ff */
.L_x_685:
[----:B------:R-:W-:Y:S05]  /*1e10*/  BSYNC B0 ;  /* 0x0000000000007941 */ /* 0x000fea0003800000 */
.L_x_684:
        /* <DEDUP_REMOVED lines=13> */
[--C-:B------:R-:W-:Y:S01]  /*1ef0*/  @P0 SHF.R.U64 R84, R118, 0x10, R119.reuse ;  /* 0x0000001076540819 */ /* 0x100fe20000001277 */
[--C-:B------:R-:W-:Y:S01]  /*1f00*/  @P0 IMAD.MOV.U32 R85, RZ, RZ, R119.reuse ;  /* 0x000000ffff550224 */ /* 0x100fe200078e0077 */
[----:B------:R-:W-:Y:S01]  /*1f10*/  @P0 SHF.R.U32.HI R88, RZ, 0x10, R119 ;  /* 0x00000010ff580819 */ /* 0x000fe20000011677 */
[----:B------:R-:W-:Y:S01]  /*1f20*/  FADD.FTZ R91, R20, -R91 ;  /* 0x8000005b145b7221 */ /* 0x000fe20000010000 */
[----:B------:R-:W-:Y:S02]  /*1f30*/  @P0 PRMT R84, RZ, 0x5410, R84 ;  /* 0x00005410ff540816 */ /* 0x000fe40000000054 */
[----:B------:R-:W-:Y:S01]  /*1f40*/  @P0 PRMT R86, RZ, 0x5410, R85 ;  /* 0x00005410ff560816 */ /* 0x000fe20000000055 */
[----:B------:R-:W-:Y:S02]  /*1f50*/  FMUL.FTZ R91, R4, R91 ;  /* 0x0000005b045b7220 */ /* 0x000fe40000410000 */
[----:B------:R-:W-:Y:S02]  /*1f60*/  @P0 FADD.FTZ R87, R87, R84 ;  /* 0x0000005457570221 */ /* 0x000fe40000010000 */
[----:B------:R-:W-:-:S02]  /*1f70*/  FFMA.FTZ R84, R14, R126, R127 ;  /* 0x0000007e0e547223 */ /* 0x000fc4000001007f */
[----:B------:R-:W-:Y:S01]  /*1f80*/  @P0 FADD.FTZ R89, R89, R86 ;  /* 0x0000005659590221 */ /* 0x000fe20000010000 */
[----:B------:R0:W1:Y:S01]  /*1f90*/  F2F.BF16.F32 R137, R87 ;  /* 0x0000005700897304 */ /* 0x0000620000202000 */
[----:B------:R-:W-:Y:S01]  /*1fa0*/  FADD.FTZ R85, R17, -R84 ;  /* 0x8000005411557221 */ /* 0x000fe20000010000 */
[----:B------:R-:W-:-:S03]  /*1fb0*/  @P0 MOV R84, R118 ;  /* 0x0000007600540202 */ /* 0x000fc60000000f00 */
[----:B------:R-:W-:Y:S01]  /*1fc0*/  FMUL.FTZ R86, R4, R85 ;  /* 0x0000005504567220 */ /* 0x000fe20000410000 */
[----:B------:R-:W-:Y:S02]  /*1fd0*/  @P0 PRMT R85, RZ, 0x5410, R84 ;  /* 0x00005410ff550816 */ /* 0x000fe40000000054 */
[----:B------:R-:W-:Y:S01]  /*1fe0*/  @P0 PRMT R84, RZ, 0x5410, R88 ;  /* 0x00005410ff540816 */ /* 0x000fe20000000058 */
[----:B------:R-:W-:Y:S01]  /*1ff0*/  F2F.BF16.F32 R134, R89 ;  /* 0x0000005900867304 */ /* 0x000fe20000202000 */
[----:B0-----:R-:W-:Y:S01]  /*2000*/  @P1 F2FP.BF16.PACK_AB R87, RZ, R87 ;  /* 0x00000057ff57123e */ /* 0x001fe200000010ff */
[----:B------:R-:W-:Y:S02]  /*2010*/  @P0 FADD.FTZ R86, R86, R85 ;  /* 0x0000005556560221 */ /* 0x000fe40000010000 */
[----:B------:R-:W-:Y:S01]  /*2020*/  @P0 FADD.FTZ R91, R91, R84 ;  /* 0x000000545b5b0221 */ /* 0x000fe20000010000 */
[----:B------:R-:W-:Y:S01]  /*2030*/  ISETP.NE.U32.AND P0, PT, RZ, c[0x0][0x258], PT ;  /* 0x00009600ff007a0c */ /* 0x000fe20003f05070 */
[----:B------:R-:W-:Y:S01]  /*2040*/  IMAD.MOV.U32 R88, RZ, RZ, 0x8 ;  /* 0x00000008ff587424 */ /* 0x000fe200078e00ff */
        /* <DEDUP_REMOVED lines=26> */
.L_x_690:
        /* <DEDUP_REMOVED lines=14> */
.L_x_691:
[----:B------:R-:W-:Y:S02]  /*22d0*/  IADD3 R5, R5, 0x80, RZ ;  /* 0x0000008005057810 */ /* 0x000fe40007ffe0ff */
.L_x_689:
[----:B------:R-:W-:Y:S05]  /*22e0*/  BSYNC B0 ;  /* 0x0000000000007941 */ /* 0x000fea0003800000 */
.L_x_688:
        /* <DEDUP_REMOVED lines=30> */
[----:B------:R-:W-:Y:S01]  /*24d0*/  IMAD.MOV.U32 R88, RZ, RZ, 0x8 ;  /* 0x00000008ff587424 */ /* 0x000fe200078e00ff */
        /* <DEDUP_REMOVED lines=9> */
[----:B------:R-:W2:Y:S01]  /*2570*/  F2F.BF16.F32 R136, R91 ;  /* 0x0000005b00887304 */ /* 0x000ea20000202000 */
[----:B------:R-:W-:Y:S02]  /*2580*/  @P1 F2FP.BF16.PACK_AB R85, RZ, R91 ;  /* 0x0000005bff55123e */ /* 0x000fe400000010ff */
        /* <DEDUP_REMOVED lines=19> */
.L_x_694:
        /* <DEDUP_REMOVED lines=14> */
.L_x_695:
[----:B------:R-:W-:Y:S02]  /*27a0*/  IADD3 R5, R5, 0x80, RZ ;  /* 0x0000008005057810 */ /* 0x000fe40007ffe0ff */
.L_x_693:
[----:B------:R-:W-:Y:S05]  /*27b0*/  BSYNC B0 ;  /* 0x0000000000007941 */ /* 0x000fea0003800000 */
.L_x_692:
        /* <DEDUP_REMOVED lines=27> */
[----:B------:R-:W-:Y:S01]  /*2970*/  F2F.BF16.F32 R134, R89 ;  /* 0x0000005900867304 */ /* 0x000fe20000202000 */
[----:B------:R-:W-:Y:S02]  /*2980*/  @P0 PRMT R85, RZ, 0x5410, R84 ;  /* 0x00005410ff550816 */ /* 0x000fe40000000054 */
[----:B------:R-:W-:Y:S01]  /*2990*/  @P0 PRMT R84, RZ, 0x5410, R88 ;  /* 0x00005410ff540816 */ /* 0x000fe20000000058 */
[----:B------:R-:W-:Y:S01]  /*29a0*/  HFMA2.MMA R88, -RZ, RZ, 0, 4.76837158203125e-07 ;  /* 0x00000008ff587435 */ /* 0x000fe200000001ff */
        /* <DEDUP_REMOVED lines=12> */
[----:B------:R-:W-:-:S02]  /*2a70*/  @P1 PRMT R128, R84, 0x7610, R128 ;  /* 0x0000761054801816 */ /* 0x000fc40000000080 */
[----:B------:R-:W-:Y:S01]  /*2a80*/  @P1 PRMT R129, R85, 0x7610, R129 ;  /* 0x0000761055811816 */ /* 0x000fe20000000081 */
[----:B-1----:R-:W-:Y:S01]  /*2a90*/  IMAD.WIDE.U32 R84, R137, 0x10000, RZ ;  /* 0x0001000089547825 */ /* 0x002fe200078e00ff */
[----:B------:R-:W-:-:S04]  /*2aa0*/  ISETP.NE.U32.AND P1, PT, RZ, c[0x0][0x250], PT ;  /* 0x00009400ff007a0c */ /* 0x000fc80003f25070 */
[----:B------:R-:W-:Y:S02]  /*2ab0*/  ISETP.NE.AND.EX P1, PT, RZ, c[0x0][0x254], PT, P1 ;  /* 0x00009500ff007a0c */ /* 0x000fe40003f25310 */
[----:B0-----:R-:W-:Y:S01]  /*2ac0*/  LOP3.LUT R84, R84, R135, RZ, 0xfc, !PT ;  /* 0x0000008754547212 */ /* 0x001fe200078efcff */
[----:B--2---:R-:W-:-:S05]  /*2ad0*/  IMAD.U32 R87, R136, 0x10000, RZ ;  /* 0x0001000088577824 */ /* 0x004fca00078e00ff */
        /* <DEDUP_REMOVED lines=11> */
.L_x_698:
        /* <DEDUP_REMOVED lines=14> */
.L_x_699:
[----:B------:R-:W-:Y:S02]  /*2c70*/  IADD3 R5, R5, 0x80, RZ ;  /* 0x0000008005057810 */ /* 0x000fe40007ffe0ff */
.L_x_697:
[----:B------:R-:W-:Y:S05]  /*2c80*/  BSYNC B0 ;  /* 0x0000000000007941 */ /* 0x000fea0003800000 */
.L_x_696:
        /* <DEDUP_REMOVED lines=11> */
[-C--:B------:R-:W-:Y:S02]  /*2d40*/  FFMA.FTZ R85, R107, R126.reuse, R127 ;  /* 0x0000007e6b557223 */ /* 0x080fe4000001007f */
[----:B------:R-:W-:Y:S02]  /*2d50*/  FMUL.FTZ R89, R4, R89 ;  /* 0x0000005904597220 */ /* 0x000fe40000410000 */
[----:B------:R-:W-:Y:S02]  /*2d60*/  FADD.FTZ R85, R108, -R85 ;  /* 0x800000556c557221 */ /* 0x000fe40000010000 */
[--C-:B------:R-:W-:Y:S01]  /*2d70*/  @P1 SHF.R.U64 R84, R112, 0x10, R113.reuse ;  /* 0x0000001070541819 */ /* 0x100fe20000001271 */
[--C-:B------:R-:W-:Y:S01]  /*2d80*/  @P1 IMAD.MOV.U32 R86, RZ, RZ, R113.reuse ;  /* 0x000000ffff561224 */ /* 0x100fe200078e0071 */
[----:B------:R-:W-:Y:S01]  /*2d90*/  @P1 SHF.R.U32.HI R88, RZ, 0x10, R113 ;  /* 0x00000010ff581819 */ /* 0x000fe20000011671 */
[----:B------:R-:W-:Y:S01]  /*2da0*/  FFMA.FTZ R127, R123, R126, R127 ;  /* 0x0000007e7b7f7223 */ /* 0x000fe2000001007f */
[----:B------:R-:W-:-:S03]  /*2db0*/  @P1 PRMT R84, RZ, 0x5410, R84 ;  /* 0x00005410ff541816 */ /* 0x000fc60000000054 */
[----:B------:R-:W-:Y:S02]  /*2dc0*/  FADD.FTZ R127, R122, -R127 ;  /* 0x8000007f7a7f7221 */ /* 0x000fe40000010000 */
        /* <DEDUP_REMOVED lines=8> */
[----:B------:R2:W-:Y:S01]  /*2e50*/  F2F.BF16.F32 R126, R89 ;  /* 0x00000059007e7304 */ /* 0x0005e20000202000 */
[----:B0-----:R-:W-:Y:S02]  /*2e60*/  @P0 F2FP.BF16.PACK_AB R87, RZ, R87 ;  /* 0x00000057ff57023e */ /* 0x001fe400000010ff */
[----:B------:R-:W-:Y:S01]  /*2e70*/  @P1 FADD.FTZ R86, R86, R85 ;  /* 0x0000005556561221 */ /* 0x000fe20000010000 */
[----:B------:R-:W-:Y:S01]  /*2e80*/  @P1 PRMT R85, RZ, 0x5410, R88 ;  /* 0x00005410ff551816 */ /* 0x000fe20000000058 */
[----:B------:R-:W-:Y:S01]  /*2e90*/  IMAD.MOV.U32 R88, RZ, RZ, 0x8 ;  /* 0x00000008ff587424 */ /* 0x000fe200078e00ff */
[----:B------:R-:W-:Y:S02]  /*2ea0*/  @P0 PRMT R125, R87, 0x7610, R125 ;  /* 0x00007610577d0816 */ /* 0x000fe4000000007d */
[----:B------:R-:W0:Y:S01]  /*2eb0*/  F2F.BF16.F32 R127, R86 ;  /* 0x00000056007f7304 */ /* 0x000e220000202000 */
[----:B------:R-:W-:Y:S01]  /*2ec0*/  @P1 FADD.FTZ R4, R4, R85 ;  /* 0x0000005504041221 */ /* 0x000fe20000010000 */
[----:B------:R-:W-:-:S02]  /*2ed0*/  ISETP.NE.U32.AND P1, PT, RZ, c[0x0][0x258], PT ;  /* 0x00009600ff007a0c */ /* 0x000fc40003f25070 */
[----:B------:R-:W-:Y:S02]  /*2ee0*/  @P0 F2FP.BF16.PACK_AB R84, RZ, R86 ;  /* 0x00000056ff54023e */ /* 0x000fe400000010ff */
[----:B------:R-:W-:Y:S02]  /*2ef0*/  ISETP.NE.AND.EX P1, PT, RZ, c[0x0][0x25c], PT, P1 ;  /* 0x00009700ff007a0c */ /* 0x000fe40003f25310 */
[----:B------:R-:W3:Y:S01]  /*2f00*/  F2F.BF16.F32 R134, R4 ;  /* 0x0000000400867304 */ /* 0x000ee20000202000 */
[----:B------:R-:W-:Y:S02]  /*2f10*/  @P0 PRMT R124, R84, 0x7610, R124 ;  /* 0x00007610547c0816 */ /* 0x000fe4000000007c */
[----:B------:R-:W-:Y:S01]  /*2f20*/  @P0 F2FP.BF16.PACK_AB R84, RZ, R89 ;  /* 0x00000059ff54023e */ /* 0x000fe200000010ff */
[----:B--2---:R-:W-:Y:S01]  /*2f30*/  IMAD.WIDE.U32 R88, R5, R88, c[0x0][0x248] ;  /* 0x0000920005587625 */ /* 0x004fe200078e0058 */
[----:B------:R-:W-:Y:S02]  /*2f40*/  @P0 F2FP.BF16.PACK_AB R85, RZ, R4 ;  /* 0x00000004ff55023e */ /* 0x000fe400000010ff */
[----:B------:R-:W-:-:S02]  /*2f50*/  @P0 PRMT R128, R84, 0x7610, R128 ;  /* 0x0000761054800816 */ /* 0x000fc40000000080 */
[----:B------:R-:W-:Y:S01]  /*2f60*/  @P0 PRMT R129, R85, 0x7610, R129 ;  /* 0x0000761055810816 */ /* 0x000fe20000000081 */
[----:B-1----:R-:W-:Y:S01]  /*2f70*/  IMAD.WIDE.U32 R84, R135, 0x10000, RZ ;  /* 0x0001000087547825 */ /* 0x002fe200078e00ff */
[----:B------:R-:W-:-:S04]  /*2f80*/  ISETP.NE.U32.AND P0, PT, RZ, c[0x0][0x250], PT ;  /* 0x00009400ff007a0c */ /* 0x000fc80003f05070 */
[----:B0-----:R-:W-:Y:S01]  /*2f90*/  LOP3.LUT R86, R84, R127, RZ, 0xfc, !PT ;  /* 0x0000007f54567212 */ /* 0x001fe200078efcff */
[----:B---3--:R-:W-:-:S05]  /*2fa0*/  IMAD.U32 R87, R134, 0x10000, RZ ;  /* 0x0001000086577824 */ /* 0x008fca00078e00ff */
[----:B------:R-:W-:Y:S01]  /*2fb0*/  LOP3.LUT R87, R85, R87, R126, 0xfe, !PT ;  /* 0x0000005755577212 */ /* 0x000fe200078efe7e */
        /* <DEDUP_REMOVED lines=9> */
.L_x_702:
        /* <DEDUP_REMOVED lines=8> */
[C---:B------:R-:W-:Y:S02]  /*30d0*/  LEA R4, P0, R5.reuse, c[0x0][0x250], 0x3 ;  /* 0x0000940005047a11 */ /* 0x040fe400078018ff */
[----:B------:R-:W-:Y:S01]  /*30e0*/  PRMT R87, R132, 0x5410, R133 ;  /* 0x0000541084577816 */ /* 0x000fe20000000085 */
[----:B------:R-:W-:Y:S01]  /*30f0*/  IMAD.WIDE.U32 R84, R84, 0x10000, RZ ;  /* 0x0001000054547825 */ /* 0x000fe200078e00ff */
[----:B------:R-:W-:-:S04]  /*3100*/  LEA.HI.X R5, R5, c[0x0][0x254], RZ, 0x3, P0 ;  /* 0x0000950005057a11 */ /* 0x000fc800000f1cff */
[----:B------:R-:W-:Y:S02]  /*3110*/  LOP3.LUT R85, R87, R85, RZ, 0xfc, !PT ;  /* 0x0000005557557212 */ /* 0x000fe400078efcff */
[----:B------:R-:W-:-:S05]  /*3120*/  LOP3.LUT R84, R84, 0xffff, R130, 0xf8, !PT ;  /* 0x0000ffff54547812 */ /* 0x000fca00078ef882 */
[----:B------:R0:W-:Y:S02]  /*3130*/  STG.E.64 [R4.64], R84 ;  /* 0x0000005404007986 */ /* 0x0001e4000c101b04 */
.L_x_701:
[----:B-1----:R-:W-:Y:S05]  /*3140*/  BSYNC B0 ;  /* 0x0000000000007941 */ /* 0x002fea0003800000 */
.L_x_700:
[----:B------:R-:W-:Y:S02]  /*3150*/  IADD3 R2, R2, c[0x0][0x160], RZ ;  /* 0x0000580002027a10 */ /* 0x000fe40007ffe0ff */
[----:B------:R-:W-:Y:S02]  /*3160*/  LOP3.LUT P1, RZ, R3, 0xff, RZ, 0xc0, !PT ;  /* 0x000000ff03ff7812 */ /* 0x000fe4000782c0ff */
[----:B------:R-:W-:Y:S02]  /*3170*/  ISETP.GE.AND P0, PT, R2, c[0x0][0x164], PT ;  /* 0x0000590002007a0c */ /* 0x000fe40003f06270 */
[----:B------:R-:W-:-:S11]  /*3180*/  SEL R3, RZ, 0x1, P1 ;  /* 0x00000001ff037807 */ /* 0x000fd60000800000 */
[----:B0----5:R-:W-:Y:S01]  /*3190*/  @P0 CALL.REL.NOINC `(.L_x_671) ;  /* 0x0000001000000944 */ /* 0x021fe20003c00000 */
[----:B------:R-:W-:Y:S05]  /*31a0*/  BRA `(.L_x_703) ;  /* 0xffffd20000007947 */ /* 0x000fea000383ffff */
.L_x_671:
[----:B-1----:R-:W0:Y:S01]  /*31b0*/  S2UR UR6, SR_CTAID.X ;  /* 0x00000000000679c3 */ /* 0x002e220000002500 */
[----:B------:R-:W0:Y:S01]  /*31c0*/  S2R R2, SR_TID.X ;  /* 0x0000000000027919 */ /* 0x000e220000002100 */
[----:B------:R-:W-:Y:S01]  /*31d0*/  @P6 IMAD.MOV.U32 R5, RZ, RZ, 0x10 ;  /* 0x00000010ff056424 */ /* 0x000fe200078e00ff */
        /* <DEDUP_REMOVED lines=34> */
.L_x_682:
[----:B------:R-:W-:Y:S01]  /*3400*/  MOV R88, R90 ;  /* 0x0000005a00587202 */ /* 0x000fe20000000f00 */
[----:B------:R-:W-:Y:S01]  /*3410*/  IMAD.MOV.U32 R127, RZ, RZ, 0x10 ;  /* 0x00000010ff7f7424 */ /* 0x000fe200078e00ff */
[----:B------:R-:W-:Y:S01]  /*3420*/  MOV R136, 0xffffffff ;  /* 0xffffffff00887802 */ /* 0x000fe20000000f00 */
[----:B------:R-:W-:Y:S01]  /*3430*/  IMAD.MOV.U32 R135, RZ, RZ, 0x1f ;  /* 0x0000001fff877424 */ /* 0x000fe200078e00ff */
[----:B------:R-:W-:-:S02]  /*3440*/  MOV R84, 0x3460 ;  /* 0x0000346000547802 */ /* 0x000fc40000000f00 */
[----:B-----5:R-:W-:Y:S05]  /*3450*/  CALL.REL.NOINC `($__internal_26_$__cuda_sm70_shflsync_down_p) ;  /* 0x0000046000007944 */ /* 0x020fea0003c00000 */
[----:B-1----:R-:W-:Y:S01]  /*3460*/  IMAD.MOV.U32 R87, RZ, RZ, R88 ;  /* 0x000000ffff577224 */ /* 0x002fe200078e0058 */
[----:B0-----:R-:W-:Y:S05]  /*3470*/  BRA `(.L_x_704) ;  /* 0xffffe25000007947 */ /* 0x001fea000383ffff */
.L_x_683:
[----:B------:R-:W-:Y:S01]  /*3480*/  HFMA2.MMA R127, -RZ, RZ, 0, 9.5367431640625e-07 ;  /* 0x00000010ff7f7435 */ /* 0x000fe200000001ff */
[----:B------:R-:W-:Y:S01]  /*3490*/  IMAD.MOV.U32 R88, RZ, RZ, R91 ;  /* 0x000000ffff587224 */ /* 0x000fe200078e005b */
[----:B------:R-:W-:Y:S01]  /*34a0*/  MOV R84, 0x34e0 ;  /* 0x000034e000547802 */ /* 0x000fe20000000f00 */
[----:B------:R-:W-:-:S02]  /*34b0*/  IMAD.MOV.U32 R135, RZ, RZ, 0x1f ;  /* 0x0000001fff877424 */ /* 0x000fc400078e00ff */
[----:B------:R-:W-:Y:S02]  /*34c0*/  IMAD.MOV.U32 R136, RZ, RZ, -0x1 ;  /* 0xffffffffff887424 */ /* 0x000fe400078e00ff */
[----:B01---5:R-:W-:Y:S05]  /*34d0*/  CALL.REL.NOINC `($__internal_26_$__cuda_sm70_shflsync_down_p) ;  /* 0x000003e000007944 */ /* 0x023fea0003c00000 */
[----:B------:R-:W-:Y:S01]  /*34e0*/  FADD.FTZ R90, R87, R90 ;  /* 0x0000005a575a7221 */ /* 0x000fe20000010000 */
[----:B0-----:R-:W-:Y:S01]  /*34f0*/  MOV R127, 0x8 ;  /* 0x00000008007f7802 */ /* 0x001fe20000000f00 */
[----:B-1----:R-:W-:Y:S01]  /*3500*/  FADD.FTZ R91, R91, R88 ;  /* 0x000000585b5b7221 */ /* 0x002fe20000010000 */
[----:B------:R-:W-:Y:S01]  /*3510*/  MOV R84, 0x3560 ;  /* 0x0000356000547802 */ /* 0x000fe20000000f00 */
[----:B------:R-:W-:Y:S01]  /*3520*/  IMAD.MOV.U32 R135, RZ, RZ, 0x1f ;  /* 0x0000001fff877424 */ /* 0x000fe200078e00ff */
[----:B------:R-:W-:Y:S01]  /*3530*/  MOV R88, R90 ;  /* 0x0000005a00587202 */ /* 0x000fe20000000f00 */
[----:B------:R-:W-:Y:S02]  /*3540*/  IMAD.MOV.U32 R136, RZ, RZ, -0x1 ;  /* 0xffffffffff887424 */ /* 0x000fe400078e00ff */
[----:B------:R-:W-:Y:S05]  /*3550*/  CALL.REL.NOINC `($__internal_26_$__cuda_sm70_shflsync_down_p) ;  /* 0x0000036000007944 */ /* 0x000fea0003c00000 */
[----:B0-----:R-:W-:Y:S01]  /*3560*/  HFMA2.MMA R127, -RZ, RZ, 0, 4.76837158203125e-07 ;  /* 0x00000008ff7f7435 */ /* 0x001fe200000001ff */
[----:B-1----:R-:W-:Y:S01]  /*3570*/  IMAD.MOV.U32 R87, RZ, RZ, R88 ;  /* 0x000000ffff577224 */ /* 0x002fe200078e0058 */
[----:B------:R-:W-:Y:S01]  /*3580*/  MOV R84, 0x35d0 ;  /* 0x000035d000547802 */ /* 0x000fe20000000f00 */
[----:B------:R-:W-:Y:S02]  /*3590*/  IMAD.MOV.U32 R88, RZ, RZ, R91 ;  /* 0x000000ffff587224 */ /* 0x000fe400078e005b */
[----:B------:R-:W-:-:S02]  /*35a0*/  IMAD.MOV.U32 R135, RZ, RZ, 0x1f ;  /* 0x0000001fff877424 */ /* 0x000fc400078e00ff */
[----:B------:R-:W-:Y:S02]  /*35b0*/  IMAD.MOV.U32 R136, RZ, RZ, -0x1 ;  /* 0xffffffffff887424 */ /* 0x000fe400078e00ff */
[----:B------:R-:W-:Y:S05]  /*35c0*/  CALL.REL.NOINC `($__internal_26_$__cuda_sm70_shflsync_down_p) ;  /* 0x000002f000007944 */ /* 0x000fea0003c00000 */
        /* <DEDUP_REMOVED lines=8> */
[----:B0-----:R-:W-:Y:S01]  /*3650*/  HFMA2.MMA R127, -RZ, RZ, 0, 2.384185791015625e-07 ;  /* 0x00000004ff7f7435 */ /* 0x001fe200000001ff */
        /* <DEDUP_REMOVED lines=14> */
[----:B0-----:R-:W-:Y:S01]  /*3740*/  HFMA2.MMA R127, -RZ, RZ, 0, 1.1920928955078125e-07 ;  /* 0x00000002ff7f7435 */ /* 0x001fe200000001ff */
        /* <DEDUP_REMOVED lines=14> */
[----:B0-----:R-:W-:Y:S01]  /*3830*/  HFMA2.MMA R127, -RZ, RZ, 0, 5.9604644775390625e-08 ;  /* 0x00000001ff7f7435 */ /* 0x001fe200000001ff */
[----:B-1----:R-:W-:Y:S01]  /*3840*/  IMAD.MOV.U32 R126, RZ, RZ, R88 ;  /* 0x000000ffff7e7224 */ /* 0x002fe200078e0058 */
[----:B------:R-:W-:Y:S01]  /*3850*/  MOV R84, 0x38a0 ;  /* 0x000038a000547802 */ /* 0x000fe20000000f00 */
[----:B------:R-:W-:Y:S02]  /*3860*/  IMAD.MOV.U32 R88, RZ, RZ, R91 ;  /* 0x000000ffff587224 */ /* 0x000fe400078e005b */
[----:B------:R-:W-:-:S02]  /*3870*/  IMAD.MOV.U32 R135, RZ, RZ, 0x1f ;  /* 0x0000001fff877424 */ /* 0x000fc400078e00ff */
[----:B------:R-:W-:Y:S02]  /*3880*/  IMAD.MOV.U32 R136, RZ, RZ, -0x1 ;  /* 0xffffffffff887424 */ /* 0x000fe400078e00ff */
[----:B------:R-:W-:Y:S05]  /*3890*/  CALL.REL.NOINC `($__internal_26_$__cuda_sm70_shflsync_down_p) ;  /* 0x0000002000007944 */ /* 0x000fea0003c00000 */
[----:B-1----:R-:W-:Y:S01]  /*38a0*/  MOV R84, R88 ;  /* 0x0000005800547202 */ /* 0x002fe20000000f00 */
[----:B0-----:R-:W-:Y:S05]  /*38b0*/  BRA `(.L_x_705) ;  /* 0xffffdf3000007947 */ /* 0x001fea000383ffff */
        .weak           $__internal_26_$__cuda_sm70_shflsync_down_p
        .type           $__internal_26_$__cuda_sm70_shflsync_down_p,@function
        .size           $__internal_26_$__cuda_sm70_shflsync_down_p,(.L_x_2773 - $__internal_26_$__cuda_sm70_shflsync_down_p)
$__internal_26_$__cuda_sm70_shflsync_down_p:
[----:B------:R-:W-:Y:S01]  /*38c0*/  IMAD.MOV.U32 R85, RZ, RZ, 0x0 ;  /* 0x00000000ff557424 */ /* 0x000fe200078e00ff */
[----:B------:R-:W-:Y:S04]  /*38d0*/  WARPSYNC R136 ;  /* 0x0000008800007348 */ /* 0x000fe80003800000 */
[----:B------:R0:W1:Y:S01]  /*38e0*/  SHFL.DOWN PT, R88, R88, R127, R135 ;  /* 0x0800007f58587389 */ /* 0x00006200000e0087 */
[----:B------:R-:W-:Y:S05]  /*38f0*/  RET.REL.NODEC R84 `(_ZN10layer_norm31ln_parallel_residual_bwd_kernelINS_13Kernel_traitsIf13__nv_bfloat16S2_S2_fjLj2560ELj1ELj1ELj4ELj8ENS_18Kernel_traits_baseILj2560EfS2_S2_S2_fjLj128EEEEELb0ELb1ELb0EEEvNS_9BwdParamsE) ;  /* 0xffffc70054007950 */ /* 0x000fea0003c3ffff */
.L_x_706:
        /* <DEDUP_REMOVED lines=16> */
.L_x_2773:


//--------------------- .text._ZN10layer_norm31ln_parallel_residual_bwd_kernelINS_13Kernel_traitsIf13__nv_bfloat16S2_S2_fjLj2560ELj1ELj1ELj4ELj8ENS_18Kernel_traits_baseILj2560EfS2_S2_S2_fjLj128EEEEELb0ELb1ELb1EEEvNS_9BwdParamsE --------------------------
	.section	.text._ZN10layer_norm31ln_parallel_residual_bwd_kernelINS_13Kernel_traitsIf13__nv_bfloat16S2_S2_fjLj2560ELj1ELj1ELj4ELj8ENS_18Kernel_traits_baseILj2560EfS2_S2_S2_fjLj128EEEEELb0ELb1ELb1EEEvNS_9BwdParamsE,"ax",@progbits
	.sectioninfo	@"SHI_REGISTERS=152"
	.align	128
        .global         _ZN10layer_norm31ln_parallel_residual_bwd_kernelINS_13Kernel_traitsIf13__nv_bfloat16S2_S2_fjLj2560ELj1ELj1ELj4ELj8ENS_18Kernel_traits_baseILj2560EfS2_S2_S2_fjLj128EEEEELb0ELb1ELb1EEEvNS_9BwdParamsE
        .type           _ZN10layer_norm31ln_parallel_residual_bwd_kernelINS_13Kernel_traitsIf13__nv_bfloat16S2_S2_fjLj2560ELj1ELj1ELj4ELj8ENS_18Kernel_traits_baseILj2560EfS2_S2_S2_fjLj128EEEEELb0ELb1ELb1EEEvNS_9BwdParamsE,@function
        .size           _ZN10layer_norm31ln_parallel_residual_bwd_kernelINS_13Kernel_traitsIf13__nv_bfloat16S2_S2_fjLj2560ELj1ELj1ELj4ELj8ENS_18Kernel_traits_baseILj2560EfS2_S2_S2_fjLj128EEEEELb0ELb1ELb1EEEvNS_9BwdParamsE,(.L_x_2774 - _ZN10layer_norm31ln_parallel_residual_bwd_kernelINS_13Kernel_traitsIf13__nv_bfloat16S2_S2_fjLj2560ELj1ELj1ELj4ELj8ENS_18Kernel_traits_baseILj2560EfS2_S2_S2_fjLj128EEEEELb0ELb1ELb1EEEvNS_9BwdParamsE)
        .other          _ZN10layer_norm31ln_parallel_residual_bwd_kernelINS_13Kernel_traitsIf13__nv_bfloat16S2_S2_fjLj2560ELj1ELj1ELj4ELj8ENS_18Kernel_traits_baseILj2560EfS2_S2_S2_fjLj128EEEEELb0ELb1ELb1EEEvNS_9BwdParamsE,@"STO_CUDA_ENTRY STV_DEFAULT"
_ZN10layer_norm31ln_parallel_residual_bwd_kernelINS_13Kernel_traitsIf13__nv_bfloat16S2_S2_fjLj2560ELj1ELj1ELj4ELj8ENS_18Kernel_traits_baseILj2560EfS2_S2_S2_fjLj128EEEEELb0ELb1ELb1EEEvNS_9BwdParamsE:
.text._ZN10layer_norm31ln_parallel_residual_bwd_kernelINS_13Kernel_traitsIf13__nv_bfloat16S2_S2_fjLj2560ELj1ELj1ELj4ELj8ENS_18Kernel_traits_baseILj2560EfS2_S2_S2_fjLj128EEEEELb0ELb1ELb1EEEvNS_9BwdParamsE:
        /* <DEDUP_REMOVED lines=28> */
.L_x_707:
[----:B------:R-:W-:-:S04]  /*01c0*/  SHF.L.U32 R2, R0, 0x4, RZ ;  /* 0x0000000400027819 */ /* 0x000fc800000006ff */
[----:B------:R-:W-:-:S04]  /*01d0*/  LOP3.LUT R2, R2, 0x7f0, RZ, 0xc0, !PT ;  /* 0x000007f002027812 */ /* 0x000fc800078ec0ff */
[----:B------:R-:W-:-:S05]  /*01e0*/  IADD3 R2, P0, R2, c[0x0][0x1b0], RZ ;  /* 0x00006c0002027a10 */ /* 0x000fca0007f1e0ff */
[----:B------:R-:W-:-:S05]  /*01f0*/  IMAD.X R3, RZ, RZ, c[0x0][0x1b4], P0 ;  /* 0x00006d00ff037624 */ /* 0x000fca00000e06ff */
        /* <DEDUP_REMOVED lines=26> */
[----:B0-----:R-:W-:-:S02]  /*03a0*/  IMAD.MOV.U32 R100, RZ, RZ, RZ ;  /* 0x000000ffff647224 */ /* 0x001fc400078e00ff */
.L_x_722:
[----:B------:R-:W-:Y:S01]  /*03b0*/  IMAD R24, R101, c[0x0][0x168], RZ ;  /* 0x00005a0065187a24 */ /* 0x000fe200078e02ff */
[----:B------:R-:W-:-:S02]  /*03c0*/  LOP3.LUT R26, R0, 0x7f, RZ, 0xc0, !PT ;  /* 0x0000007f001a7812 */ /* 0x000fc400078ec0ff */
[----:B------:R-:W-:Y:S02]  /*03d0*/  MOV R60, 0x8 ;  /* 0x00000008003c7802 */ /* 0x000fe40000000f00 */
[----:B------:R-:W-:-:S04]  /*03e0*/  SHF.R.S32.HI R25, RZ, 0x1f, R24 ;  /* 0x0000001fff197819 */ /* 0x000fc80000011418 */
[----:B------:R-:W-:-:S04]  /*03f0*/  LEA.HI R25, R25, R24, RZ, 0x2 ;  /* 0x0000001819197211 */ /* 0x000fc800078f10ff */
[----:B------:R-:W-:-:S04]  /*0400*/  LEA.HI.SX32 R103, R25, R26, 0x1e ;  /* 0x0000001a19677211 */ /* 0x000fc800078ff2ff */
[C---:B------:R-:W-:Y:S01]  /*0410*/  IADD3 R115, R103.reuse, 0x80, RZ ;  /* 0x0000008067737810 */ /* 0x040fe20007ffe0ff */
[CC--:B------:R-:W-:Y:S01]  /*0420*/  IMAD.WIDE.U32 R24, R103.reuse, R60.reuse, c[0x0][0x208] ;  /* 0x0000820067187625 */ /* 0x0c0fe200078e003c */
[C---:B------:R-:W-:Y:S02]  /*0430*/  IADD3 R104, R103.reuse, 0x100, RZ ;  /* 0x0000010067687810 */ /* 0x040fe40007ffe0ff */
[----:B------:R-:W-:Y:S01]  /*0440*/  IADD3 R105, R103, 0x180, RZ ;  /* 0x0000018067697810 */ /* 0x000fe20007ffe0ff */
[-C--:B------:R-:W-:Y:S01]  /*0450*/  IMAD.WIDE.U32 R26, R115, R60.reuse, c[0x0][0x208] ;  /* 0x00008200731a7625 */ /* 0x080fe200078e003c */
[----:B------:R-:W-:Y:S01]  /*0460*/  IADD3 R106, R103, 0x200, RZ ;  /* 0x00000200676a7810 */ /* 0x000fe20007ffe0ff */
[----:B------:R-:W2:Y:S01]  /*0470*/  LDG.E.64 R24, [R24.64] ;  /* 0x0000000418187981 */ /* 0x000ea2000c1e1b00 */
[----:B------:R-:W-:Y:S01]  /*0480*/  MOV R124, 0x4 ;  /* 0x00000004007c7802 */ /* 0x000fe20000000f00 */
[-C--:B------:R-:W-:Y:S02]  /*0490*/  IMAD.WIDE.U32 R28, R104, R60.reuse, c[0x0][0x208] ;  /* 0x00008200681c7625 */ /* 0x080fe400078e003c */
[----:B------:R-:W3:Y:S02]  /*04a0*/  LDG.E.64 R26, [R26.64] ;  /* 0x000000041a1a7981 */ /* 0x000ee4000c1e1b00 */
[----:B------:R-:W-:-:S02]  /*04b0*/  IMAD.WIDE.U32 R30, R105, R60, c[0x0][0x208] ;  /* 0x00008200691e7625 */ /* 0x000fc400078e003c */
[----:B------:R-:W4:Y:S02]  /*04c0*/  LDG.E.64 R28, [R28.64] ;  /* 0x000000041c1c7981 */ /* 0x000f24000c1e1b00 */
[-C--:B------:R-:W-:Y:S02]  /*04d0*/  IMAD.WIDE.U32 R40, R106, R60.reuse, c[0x0][0x208] ;  /* 0x000082006a287625 */ /* 0x080fe400078e003c */
[----:B------:R-:W4:Y:S02]  /*04e0*/  LDG.E.64 R30, [R30.64] ;  /* 0x000000041e1e7981 */ /* 0x000f24000c1e1b00 */
[-C--:B------:R-:W-:Y:S02]  /*04f0*/  IMAD.WIDE.U32 R46, R104, R60.reuse, c[0x0][0x188] ;  /* 0x00006200682e7625 */ /* 0x080fe400078e003c */
[----:B------:R-:W4:Y:S02]  /*0500*/  LDG.E.64 R40, [R40.64] ;  /* 0x0000000428287981 */ /* 0x000f24000c1e1b00 */
[----:B------:R-:W-:-:S02]  /*0510*/  IMAD.WIDE.U32 R42, R103, R60, c[0x0][0x188] ;  /* 0x00006200672a7625 */ /* 0x000fc400078e003c */
[----:B------:R-:W4:Y:S02]  /*0520*/  LDG.E.64 R46, [R46.64] ;  /* 0x000000042e2e7981 */ /* 0x000f24000c1e1b00 */
[----:B------:R-:W-:Y:S02]  /*0530*/  IMAD.WIDE.U32 R48, R105, R60, c[0x0][0x188] ;  /* 0x0000620069307625 */ /* 0x000fe400078e003c */
[----:B------:R-:W4:Y:S02]  /*0540*/  LDG.E.64 R42, [R42.64] ;  /* 0x000000042a2a7981 */ /* 0x000f24000c1e1b00 */
[----:B------:R-:W-:Y:S02]  /*0550*/  IMAD.WIDE R118, R101, R124, c[0x0][0x1a0] ;  /* 0x0000680065767625 */ /* 0x000fe400078e027c */
[----:B------:R-:W4:Y:S02]  /*0560*/  LDG.E.64 R48, [R48.64] ;  /* 0x0000000430307981 */ /* 0x000f24000c1e1b00 */
[----:B------:R-:W-:-:S02]  /*0570*/  IMAD.WIDE.U32 R44, R115, R60, c[0x0][0x188] ;  /* 0x00006200732c7625 */ /* 0x000fc400078e003c */
[----:B------:R3:W4:Y:S02]  /*0580*/  LDG.E R121, [R118.64] ;  /* 0x0000000476797981 */ /* 0x000724000c1e1900 */
[----:B------:R-:W-:Y:S02]  /*0590*/  IMAD.WIDE.U32 R50, R106, R60, c[0x0][0x188] ;  /* 0x000062006a327625 */ /* 0x000fe400078e003c */
[----:B------:R-:W4:Y:S02]  /*05a0*/  LDG.E.64 R44, [R44.64] ;  /* 0x000000042c2c7981 */ /* 0x000f24000c1e1b00 */
[----:B------:R-:W-:Y:S02]  /*05b0*/  IMAD.WIDE R124, R101, R124, c[0x0][0x1a8] ;  /* 0x00006a00657c7625 */ /* 0x000fe400078e027c */
[----:B------:R-:W4:Y:S04]  /*05c0*/  LDG.E.64 R50, [R50.64] ;  /* 0x0000000432327981 */ /* 0x000f28000c1e1b00 */
[----:B------:R0:W4:Y:S01]  /*05d0*/  LDG.E R124, [R124.64] ;  /* 0x000000047c7c7981 */ /* 0x000122000c1e1900 */
[----:B------:R-:W-:-:S04]  /*05e0*/  ISETP.NE.U32.AND P1, PT, RZ, c[0x0][0x218], PT ;  /* 0x00008600ff007a0c */ /* 0x000fc80003f25070 */
[----:B------:R-:W-:Y:S01]  /*05f0*/  ISETP.NE.AND.EX P1, PT, RZ, c[0x0][0x21c], PT, P1 ;  /* 0x00008700ff007a0c */ /* 0x000fe20003f25310 */
[----:B------:R-:W-:Y:S02]  /*0600*/  ULDC.U8 UR6, c[0x0][0x1f0] ;  /* 0x00007c0000067ab9 */ /* 0x000fe40000000000 */
[----:B------:R-:W-:-:S10]  /*0610*/  ISETP.NE.AND P0, PT, RZ, UR6, PT ;  /* 0x00000006ff007c0c */ /* 0x000fd4000bf05270 */
[----:B------:R-:W-:-:S04]  /*0620*/  @P1 IMAD.WIDE.U32 R56, R104, R60, c[0x0][0x218] ;  /* 0x0000860068381625 */ /* 0x000fc800078e003c */
[-C--:B------:R-:W-:Y:S01]  /*0630*/  @P1 IMAD.WIDE.U32 R58, R105, R60.reuse, c[0x0][0x218] ;  /* 0x00008600693a1625 */ /* 0x080fe200078e003c */
[----:B-----5:R4:W5:Y:S04]  /*0640*/  @P1 LDG.E.64 R34, [R56.64] ;  /* 0x0000000438221981 */ /* 0x020968000c1e1b00 */
        /* <DEDUP_REMOVED lines=9> */
[----:B------:R-:W-:Y:S01]  /*06e0*/  ISETP.GE.AND P3, PT, R101, c[0x0][0x164], PT ;  /* 0x0000590065007a0c */ /* 0x000fe20003f66270 */
[----:B--2---:R-:W-:Y:S01]  /*06f0*/  IMAD.MOV.U32 R132, RZ, RZ, R24 ;  /* 0x000000ffff847224 */ /* 0x004fe200078e0018 */
[----:B------:R-:W-:Y:S02]  /*0700*/  SHF.R.U64 R130, R24, 0x10, R25 ;  /* 0x0000001018827819 */ /* 0x000fe40000001219 */
[----:B------:R-:W-:Y:S02]  /*0710*/  MOV R126, R25 ;  /* 0x00000019007e7202 */ /* 0x000fe40000000f00 */
[----:B---3--:R-:W-:Y:S02]  /*0720*/  MOV R119, R26 ;  /* 0x0000001a00777202 */ /* 0x008fe40000000f00 */
[----:B------:R-:W-:-:S02]  /*0730*/  SHF.R.U64 R117, R26, 0x10, R27 ;  /* 0x000000101a757819 */ /* 0x000fc4000000121b */
[----:B----4-:R-:W-:Y:S02]  /*0740*/  MOV R56, R28 ;  /* 0x0000001c00387202 */ /* 0x010fe40000000f00 */
[----:B-1----:R-:W-:Y:S01]  /*0750*/  SHF.R.U64 R58, R28, 0x10, R29 ;  /* 0x000000101c3a7819 */ /* 0x002fe2000000121d */
[----:B0-----:R-:W-:Y:S01]  /*0760*/  IMAD.MOV.U32 R125, RZ, RZ, R30 ;  /* 0x000000ffff7d7224 */ /* 0x001fe200078e001e */
[----:B------:R-:W-:Y:S02]  /*0770*/  SHF.R.U64 R122, R30, 0x10, R31 ;  /* 0x000000101e7a7819 */ /* 0x000fe4000000121f */
[----:B------:R-:W-:Y:S01]  /*0780*/  SHF.R.U32.HI R128, RZ, 0x10, R25 ;  /* 0x00000010ff807819 */ /* 0x000fe20000011619 */
[--C-:B------:R-:W-:Y:S01]  /*0790*/  IMAD.MOV.U32 R26, RZ, RZ, R41.reuse ;  /* 0x000000ffff1a7224 */ /* 0x100fe200078e0029 */
[--C-:B------:R-:W-:Y:S02]  /*07a0*/  SHF.R.U64 R30, R40, 0x10, R41.reuse ;  /* 0x00000010281e7819 */ /* 0x100fe40000001229 */
[----:B------:R-:W-:-:S02]  /*07b0*/  SHF.R.U32.HI R28, RZ, 0x10, R41 ;  /* 0x00000010ff1c7819 */ /* 0x000fc40000011629 */
[----:B------:R-:W-:Y:S02]  /*07c0*/  SHF.R.U64 R131, R46, 0x10, R47 ;  /* 0x000000102e837819 */ /* 0x000fe4000000122f */
[----:B------:R-:W-:Y:S02]  /*07d0*/  PRMT R127, RZ, 0x5410, R46 ;  /* 0x00005410ff7f7816 */ /* 0x000fe4000000002e */
[----:B------:R-:W-:Y:S02]  /*07e0*/  SHF.R.U64 R25, R42, 0x10, R43 ;  /* 0x000000102a197819 */ /* 0x000fe4000000122b */
[----:B------:R-:W-:Y:S02]  /*07f0*/  PRMT R42, RZ, 0x5410, R42 ;  /* 0x00005410ff2a7816 */ /* 0x000fe4000000002a */
[----:B------:R-:W-:Y:S02]  /*0800*/  SHF.R.U64 R46, R48, 0x10, R49 ;  /* 0x00000010302e7819 */ /* 0x000fe40000001231 */
[----:B------:R-:W-:-:S02]  /*0810*/  PRMT R41, RZ, 0x5410, R48 ;  /* 0x00005410ff297816 */ /* 0x000fc40000000030 */
[----:B------:R-:W-:Y:S01]  /*0820*/  FSEL R48, R121, RZ, !P0 ;  /* 0x000000ff79307208 */ /* 0x000fe20004000000 */
[--C-:B------:R-:W-:Y:S01]  /*0830*/  IMAD.MOV.U32 R24, RZ, RZ, R27.reuse ;  /* 0x000000ffff187224 */ /* 0x100fe200078e001b */
[----:B------:R-:W-:Y:S02]  /*0840*/  PRMT R132, RZ, 0x5410, R132 ;  /* 0x00005410ff847816 */ /* 0x000fe40000000084 */
[----:B------:R-:W-:Y:S01]  /*0850*/  SHF.R.U32.HI R118, RZ, 0x10, R27 ;  /* 0x00000010ff767819 */ /* 0x000fe2000001161b */
[----:B------:R-:W-:Y:S01]  /*0860*/  FADD.FTZ R57, -R48, R42 ;  /* 0x0000002a30397221 */ /* 0x000fe20000010100 */
[----:B------:R-:W-:Y:S02]  /*0870*/  PRMT R25, RZ, 0x5410, R25 ;  /* 0x00005410ff197816 */ /* 0x000fe40000000019 */
[----:B------:R-:W-:Y:S02]  /*0880*/  SHF.R.U32.HI R27, RZ, 0x10, R43 ;  /* 0x00000010ff1b7819 */ /* 0x000fe4000001162b */
[----:B------:R-:W-:-:S02]  /*0890*/  SHF.R.U64 R143, R44, 0x10, R45 ;  /* 0x000000102c8f7819 */ /* 0x000fc4000000122d */
[--C-:B------:R-:W-:Y:S02]  /*08a0*/  SHF.R.U32.HI R141, RZ, 0x10, R45.reuse ;  /* 0x00000010ff8d7819 */ /* 0x100fe4000001162d */
[----:B------:R-:W-:Y:S02]  /*08b0*/  PRMT R129, RZ, 0x5410, R45 ;  /* 0x00005410ff817816 */ /* 0x000fe4000000002d */
[----:B------:R-:W-:Y:S02]  /*08c0*/  PRMT R43, RZ, 0x5410, R43 ;  /* 0x00005410ff2b7816 */ /* 0x000fe4000000002b */
[----:B------:R-:W-:Y:S02]  /*08d0*/  PRMT R133, RZ, 0x5410, R44 ;  /* 0x00005410ff857816 */ /* 0x000fe4000000002c */
[----:B------:R-:W-:Y:S01]  /*08e0*/  SHF.R.U32.HI R45, RZ, 0x10, R47 ;  /* 0x00000010ff2d7819 */ /* 0x000fe2000001162f */
[----:B------:R-:W-:Y:S01]  /*08f0*/  FMUL.FTZ R54, R20, R132 ;  /* 0x0000008414367220 */ /* 0x000fe20000410000 */
[----:B------:R-:W-:-:S02]  /*0900*/  MOV R59, R40 ;  /* 0x00000028003b7202 */ /* 0x000fc40000000f00 */
[----:B------:R-:W-:Y:S02]  /*0910*/  SHF.R.U32.HI R44, RZ, 0x10, R51 ;  /* 0x00000010ff2c7819 */ /* 0x000fe40000011633 */
[----:B------:R-:W-:Y:S01]  /*0920*/  PRMT R130, RZ, 0x5410, R130 ;  /* 0x00005410ff827816 */ /* 0x000fe20000000082 */
[----:B------:R-:W-:Y:S01]  /*0930*/  FADD.FTZ R55, -R48, R25 ;  /* 0x0000001930377221 */ /* 0x000fe20000010100 */
[----:B------:R-:W-:Y:S01]  /*0940*/  PRMT R27, RZ, 0x5410, R27 ;  /* 0x00005410ff1b7816 */ /* 0x000fe2000000001b */
[----:B------:R-:W-:Y:S01]  /*0950*/  FMUL.FTZ R57, R124, R57 ;  /* 0x000000397c397220 */ /* 0x000fe20000410000 */
[----:B------:R-:W-:Y:S01]  /*0960*/  PRMT R40, RZ, 0x5410, R51 ;  /* 0x00005410ff287816 */ /* 0x000fe20000000033 */
[----:B------:R-:W-:Y:S01]  /*0970*/  FADD.FTZ R43, -R48, R43 ;  /* 0x0000002b302b7221 */ /* 0x000fe20000010100 */
[----:B------:R-:W-:Y:S02]  /*0980*/  PRMT R45, RZ, 0x5410, R45 ;  /* 0x00005410ff2d7816 */ /* 0x000fe4000000002d */
[----:B------:R-:W-:Y:S01]  /*0990*/  PRMT R25, RZ, 0x5410, R44 ;  /* 0x00005410ff197816 */ /* 0x000fe2000000002c */
[----:B------:R-:W-:Y:S01]  /*09a0*/  FMUL.FTZ R44, R21, R130 ;  /* 0x00000082152c7220 */ /* 0x000fe20000410000 */
[----:B------:R-:W-:-:S02]  /*09b0*/  PRMT R126, RZ, 0x5410, R126 ;  /* 0x00005410ff7e7816 */ /* 0x000fc4000000007e */
[----:B------:R-:W-:Y:S01]  /*09c0*/  PRMT R137, RZ, 0x5410, R59 ;  /* 0x00005410ff897816 */ /* 0x000fe2000000003b */
[----:B------:R-:W-:Y:S01]  /*09d0*/  FADD.FTZ R59, RZ, R54 ;  /* 0x00000036ff3b7221 */ /* 0x000fe20000010000 */
[----:B------:R-:W-:Y:S01]  /*09e0*/  MOV R52, R29 ;  /* 0x0000001d00347202 */ /* 0x000fe20000000f00 */
[----:B------:R-:W-:Y:S01]  /*09f0*/  FMUL.FTZ R55, R124, R55 ;  /* 0x000000377c377220 */ /* 0x000fe20000410000 */
[----:B------:R-:W-:Y:S02]  /*0a00*/  SHF.R.U32.HI R123, RZ, 0x10, R29 ;  /* 0x00000010ff7b7819 */ /* 0x000fe4000001161d */
[----:B------:R-:W-:Y:S01]  /*0a10*/  PRMT R135, RZ, 0x5410, R26 ;  /* 0x00005410ff877816 */ /* 0x000fe2000000001a */
[----:B------:R-:W-:Y:S01]  /*0a20*/  FFMA.FTZ R26, R57, R54, RZ ;  /* 0x00000036391a7223 */ /* 0x000fe200000100ff */
[----:B------:R-:W-:Y:S02]  /*0a30*/  MOV R60, R31 ;  /* 0x0000001f003c7202 */ /* 0x000fe40000000f00 */
[----:B------:R-:W-:-:S02]  /*0a40*/  SHF.R.U32.HI R120, RZ, 0x10, R31 ;  /* 0x00000010ff787819 */ /* 0x000fc4000001161f */
[----:B------:R-:W-:Y:S01]  /*0a50*/  PRMT R29, RZ, 0x5410, R47 ;  /* 0x00005410ff1d7816 */ /* 0x000fe2000000002f */
[C---:B------:R-:W-:Y:S01]  /*0a60*/  FADD.FTZ R47, -R48.reuse, R27 ;  /* 0x0000001b302f7221 */ /* 0x040fe20000010100 */
[----:B------:R-:W-:Y:S01]  /*0a70*/  PRMT R141, RZ, 0x5410, R141 ;  /* 0x00005410ff8d7816 */ /* 0x000fe2000000008d */
[C---:B------:R-:W-:Y:S01]  /*0a80*/  FADD.FTZ R27, -R48.reuse, R40 ;  /* 0x00000028301b7221 */ /* 0x040fe20000010100 */
[----:B------:R-:W-:Y:S01]  /*0a90*/  SHF.R.U32.HI R53, RZ, 0x10, R49 ;  /* 0x00000010ff357819 */ /* 0x000fe20000011631 */
[----:B------:R-:W-:Y:S01]  /*0aa0*/  FADD.FTZ R45, -R48, R45 ;  /* 0x0000002d302d7221 */ /* 0x000fe20000010100 */
[----:B------:R-:W-:Y:S01]  /*0ab0*/  PRMT R31, RZ, 0x5410, R49 ;  /* 0x00005410ff1f7816 */ /* 0x000fe20000000031 */
[----:B------:R-:W-:Y:S01]  /*0ac0*/  FMUL.FTZ R49, R124, R43 ;  /* 0x0000002b7c317220 */ /* 0x000fe20000410000 */
[----:B------:R-:W-:Y:S01]  /*0ad0*/  PRMT R143, RZ, 0x5410, R143 ;  /* 0x00005410ff8f7816 */ /* 0x000fe2000000008f */
[----:B------:R-:W-:Y:S01]  /*0ae0*/  FMUL.FTZ R43, R22, R126 ;  /* 0x0000007e162b7220 */ /* 0x000fe20000410000 */
[----:B------:R-:W-:Y:S01]  /*0af0*/  PRMT R128, RZ, 0x5410, R128 ;  /* 0x00005410ff807816 */ /* 0x000fe20000000080 */
[----:B------:R-:W-:Y:S01]  /*0b00*/  FADD.FTZ R40, R59, R44 ;  /* 0x0000002c3b287221 */ /* 0x000fe20000010000 */
[----:B------:R-:W-:Y:S01]  /*0b10*/  PRMT R147, RZ, 0x5410, R52 ;  /* 0x00005410ff937816 */ /* 0x000fe20000000034 */
[----:B------:R-:W-:Y:S01]  /*0b20*/  FFMA.FTZ R26, R55, R44, R26 ;  /* 0x0000002c371a7223 */ /* 0x000fe2000001001a */
[----:B------:R-:W-:Y:S01]  /*0b30*/  PRMT R52, RZ, 0x5410, R120 ;  /* 0x00005410ff347816 */ /* 0x000fe20000000078 */
[C---:B------:R-:W-:Y:S01]  /*0b40*/  FADD.FTZ R141, -R48.reuse, R141 ;  /* 0x0000008d308d7221 */ /* 0x040fe20000010100 */
[----:B------:R-:W-:Y:S01]  /*0b50*/  PRMT R119, RZ, 0x5410, R119 ;  /* 0x00005410ff777816 */ /* 0x000fe20000000077 */
[----:B------:R-:W-:-:S02]  /*0b60*/  FADD.FTZ R133, -R48, R133 ;  /* 0x0000008530857221 */ /* 0x000fc40000010100 */
[----:B------:R-:W-:Y:S02]  /*0b70*/  FADD.FTZ R143, -R48, R143 ;  /* 0x0000008f308f7221 */ /* 0x000fe40000010100 */
[C---:B------:R-:W-:Y:S01]  /*0b80*/  FMUL.FTZ R120, R124.reuse, R45 ;  /* 0x0000002d7c787220 */ /* 0x040fe20000410000 */
[----:B------:R-:W-:Y:S01]  /*0b90*/  PRMT R118, RZ, 0x5410, R118 ;  /* 0x00005410ff767816 */ /* 0x000fe20000000076 */
[----:B------:R-:W-:Y:S02]  /*0ba0*/  FMUL.FTZ R47, R124, R47 ;  /* 0x0000002f7c2f7220 */ /* 0x000fe40000410000 */
[----:B------:R-:W-:Y:S02]  /*0bb0*/  FMUL.FTZ R42, R23, R128 ;  /* 0x00000080172a7220 */ /* 0x000fe40000410000 */
[----:B------:R-:W-:Y:S01]  /*0bc0*/  FADD.FTZ R45, R40, R43 ;  /* 0x0000002b282d7221 */ /* 0x000fe20000010000 */
[----:B------:R-:W-:Y:S01]  /*0bd0*/  PRMT R136, RZ, 0x5410, R117 ;  /* 0x00005410ff887816 */ /* 0x000fe20000000075 */
[----:B------:R-:W-:Y:S01]  /*0be0*/  FADD.FTZ R127, -R48, R127 ;  /* 0x0000007f307f7221 */ /* 0x000fe20000010100 */
[----:B------:R-:W-:Y:S01]  /*0bf0*/  PRMT R149, RZ, 0x5410, R125 ;  /* 0x00005410ff957816 */ /* 0x000fe2000000007d */
[----:B------:R-:W-:-:S02]  /*0c00*/  FADD.FTZ R95, R126, R95 ;  /* 0x0000005f7e5f7221 */ /* 0x000fc40000010000 */
[C---:B------:R-:W-:Y:S02]  /*0c10*/  FFMA.FTZ R98, R49.reuse, R126, R98 ;  /* 0x0000007e31627223 */ /* 0x040fe40000010062 */
[----:B------:R-:W-:Y:S02]  /*0c20*/  FFMA.FTZ R26, R49, R43, R26 ;  /* 0x0000002b311a7223 */ /* 0x000fe4000001001a */
[----:B------:R-:W-:Y:S02]  /*0c30*/  FMUL.FTZ R126, R124, R141 ;  /* 0x0000008d7c7e7220 */ /* 0x000fe40000410000 */
[----:B------:R-:W-:Y:S02]  /*0c40*/  FADD.FTZ R41, -R48, R41 ;  /* 0x0000002930297221 */ /* 0x000fe40000010100 */
[C---:B------:R-:W-:Y:S02]  /*0c50*/  FMUL.FTZ R138, R124.reuse, R133 ;  /* 0x000000857c8a7220 */ /* 0x040fe40000410000 */
[----:B------:R-:W-:-:S02]  /*0c60*/  FMUL.FTZ R125, R124, R143 ;  /* 0x0000008f7c7d7220 */ /* 0x000fc40000410000 */
[----:B------:R-:W-:Y:S02]  /*0c70*/  FADD.FTZ R78, R128, R78 ;  /* 0x0000004e804e7221 */ /* 0x000fe40000010000 */
[----:B------:R-:W-:Y:S02]  /*0c80*/  FFMA.FTZ R96, R47, R128, R96 ;  /* 0x000000802f607223 */ /* 0x000fe40000010060 */
[----:B------:R-:W-:Y:S02]  /*0c90*/  FMUL.FTZ R133, R16, R119 ;  /* 0x0000007710857220 */ /* 0x000fe40000410000 */
[----:B------:R-:W-:Y:S02]  /*0ca0*/  FADD.FTZ R40, R45, R42 ;  /* 0x0000002a2d287221 */ /* 0x000fe40000010000 */
[----:B------:R-:W-:Y:S02]  /*0cb0*/  FMUL.FTZ R128, R124, R127 ;  /* 0x0000007f7c807220 */ /* 0x000fe40000410000 */
[----:B------:R-:W-:Y:S01]  /*0cc0*/  FFMA.FTZ R26, R47, R42, R26 ;  /* 0x0000002a2f1a7223 */ /* 0x000fe2000001001a */
[----:B------:R-:W-:Y:S01]  /*0cd0*/  PRMT R121, RZ, 0x5410, R46 ;  /* 0x00005410ff797816 */ /* 0x000fe2000000002e */
[----:B------:R-:W-:Y:S01]  /*0ce0*/  FADD.FTZ R75, R118, R75 ;  /* 0x0000004b764b7221 */ /* 0x000fe20000010000 */
[----:B------:R-:W-:Y:S01]  /*0cf0*/  PRMT R117, RZ, 0x5410, R24 ;  /* 0x00005410ff757816 */ /* 0x000fe20000000018 */
[----:B------:R-:W-:-:S02]  /*0d00*/  FFMA.FTZ R92, R126, R118, R92 ;  /* 0x000000767e5c7223 */ /* 0x000fc4000001005c */
[----:B------:R-:W-:Y:S02]  /*0d10*/  FMUL.FTZ R127, R19, R118 ;  /* 0x00000076137f7220 */ /* 0x000fe40000410000 */
[----:B------:R-:W-:Y:S02]  /*0d20*/  FADD.FTZ R129, -R48, R129 ;  /* 0x0000008130817221 */ /* 0x000fe40000010100 */
[----:B------:R-:W-:Y:S02]  /*0d30*/  FADD.FTZ R77, R136, R77 ;  /* 0x0000004d884d7221 */ /* 0x000fe40000010000 */
[-C--:B------:R-:W-:Y:S02]  /*0d40*/  FFMA.FTZ R94, R125, R136.reuse, R94 ;  /* 0x000000887d5e7223 */ /* 0x080fe4000001005e */
[----:B------:R-:W-:Y:S01]  /*0d50*/  FMUL.FTZ R118, R124, R41 ;  /* 0x000000297c767220 */ /* 0x000fe20000410000 */
[----:B------:R-:W-:Y:S01]  /*0d60*/  PRMT R131, RZ, 0x5410, R131 ;  /* 0x00005410ff837816 */ /* 0x000fe20000000083 */
[----:B------:R-:W-:-:S02]  /*0d70*/  FMUL.FTZ R136, R17, R136 ;  /* 0x0000008811887220 */ /* 0x000fc40000410000 */
[----:B------:R-:W-:Y:S02]  /*0d80*/  FADD.FTZ R41, R40, R133 ;  /* 0x0000008528297221 */ /* 0x000fe40000010000 */
[----:B------:R-:W-:Y:S02]  /*0d90*/  FFMA.FTZ R26, R138, R133, R26 ;  /* 0x000000858a1a7223 */ /* 0x000fe4000001001a */
[----:B------:R-:W-:Y:S02]  /*0da0*/  FADD.FTZ R97, R130, R97 ;  /* 0x0000006182617221 */ /* 0x000fe40000010000 */
[----:B------:R-:W-:Y:S02]  /*0db0*/  FFMA.FTZ R100, R55, R130, R100 ;  /* 0x0000008237647223 */ /* 0x000fe40000010064 */
[----:B------:R-:W-:Y:S02]  /*0dc0*/  FMUL.FTZ R130, R124, R129 ;  /* 0x000000817c827220 */ /* 0x000fe40000410000 */
[----:B------:R-:W-:-:S02]  /*0dd0*/  FADD.FTZ R121, -R48, R121 ;  /* 0x0000007930797221 */ /* 0x000fc40000010100 */
[----:B------:R-:W-:Y:S02]  /*0de0*/  FMUL.FTZ R129, R18, R117 ;  /* 0x0000007512817220 */ /* 0x000fe40000410000 */
[----:B------:R-:W-:Y:S02]  /*0df0*/  FADD.FTZ R40, R41, R136 ;  /* 0x0000008829287221 */ /* 0x000fe40000010000 */
[----:B------:R-:W-:Y:S01]  /*0e00*/  FFMA.FTZ R26, R125, R136, R26 ;  /* 0x000000887d1a7223 */ /* 0x000fe2000001001a */
[----:B------:R-:W-:Y:S01]  /*0e10*/  PRMT R145, RZ, 0x5410, R56 ;  /* 0x00005410ff917816 */ /* 0x000fe20000000038 */
[----:B------:R-:W-:Y:S01]  /*0e20*/  FADD.FTZ R131, -R48, R131 ;  /* 0x0000008330837221 */ /* 0x000fe20000010100 */
[----:B------:R-:W-:Y:S01]  /*0e30*/  PRMT R24, RZ, 0x5410, R122 ;  /* 0x00005410ff187816 */ /* 0x000fe2000000007a */
[----:B------:R-:W-:Y:S01]  /*0e40*/  FMUL.FTZ R121, R124, R121 ;  /* 0x000000797c797220 */ /* 0x000fe20000410000 */
[----:B------:R-:W-:Y:S01]  /*0e50*/  PRMT R58, RZ, 0x5410, R58 ;  /* 0x00005410ff3a7816 */ /* 0x000fe2000000003a */
[----:B------:R-:W-:-:S02]  /*0e60*/  FADD.FTZ R40, R40, R129 ;  /* 0x0000008128287221 */ /* 0x000fc40000010000 */
[----:B------:R-:W-:Y:S01]  /*0e70*/  FFMA.FTZ R26, R130, R129, R26 ;  /* 0x00000081821a7223 */ /* 0x000fe2000001001a */
[----:B------:R-:W-:Y:S01]  /*0e80*/  PRMT R46, RZ, 0x5410, R123 ;  /* 0x00005410ff2e7816 */ /* 0x000fe2000000007b */
[----:B------:R-:W-:Y:S01]  /*0e90*/  FMUL.FTZ R131, R124, R131 ;  /* 0x000000837c837220 */ /* 0x000fe20000410000 */
[----:B------:R-:W-:Y:S01]  /*0ea0*/  PRMT R139, RZ, 0x5410, R60 ;  /* 0x00005410ff8b7816 */ /* 0x000fe2000000003c */
[----:B------:R-:W-:Y:S02]  /*0eb0*/  FADD.FTZ R31, -R48, R31 ;  /* 0x0000001f301f7221 */ /* 0x000fe40000010100 */
[----:B------:R-:W-:Y:S02]  /*0ec0*/  FMUL.FTZ R123, R12, R145 ;  /* 0x000000910c7b7220 */ /* 0x000fe40000410000 */
[----:B------:R-:W-:Y:S02]  /*0ed0*/  FADD.FTZ R69, R24, R69 ;  /* 0x0000004518457221 */ /* 0x000fe40000010000 */
[----:B------:R-:W-:-:S02]  /*0ee0*/  FFMA.FTZ R86, R121, R24, R86 ;  /* 0x0000001879567223 */ /* 0x000fc40000010056 */
[----:B------:R-:W-:Y:S02]  /*0ef0*/  FMUL.FTZ R60, R9, R24 ;  /* 0x00000018093c7220 */ /* 0x000fe40000410000 */
[----:B------:R-:W-:Y:S02]  /*0f00*/  FADD.FTZ R40, R40, R127 ;  /* 0x0000007f28287221 */ /* 0x000fe40000010000 */
[----:B------:R-:W-:Y:S02]  /*0f10*/  FFMA.FTZ R24, R126, R127, R26 ;  /* 0x0000007f7e187223 */ /* 0x000fe4000001001a */
[----:B------:R-:W-:Y:S02]  /*0f20*/  FADD.FTZ R73, R58, R73 ;  /* 0x000000493a497221 */ /* 0x000fe40000010000 */
[-C--:B------:R-:W-:Y:S02]  /*0f30*/  FFMA.FTZ R90, R131, R58.reuse, R90 ;  /* 0x0000003a835a7223 */ /* 0x080fe4000001005a */
[----:B------:R-:W-:Y:S01]  /*0f40*/  FMUL.FTZ R122, R13, R58 ;  /* 0x0000003a0d7a7220 */ /* 0x000fe20000410000 */
[----:B------:R-:W-:Y:S01]  /*0f50*/  SHF.R.U64 R61, R50, 0x10, R51 ;  /* 0x00000010323d7819 */ /* 0x000fe20000001233 */
[----:B------:R-:W-:-:S02]  /*0f60*/  FMUL.FTZ R58, R124, R31 ;  /* 0x0000001f7c3a7220 */ /* 0x000fc40000410000 */
[----:B------:R-:W-:Y:S02]  /*0f70*/  FADD.FTZ R31, R40, R123 ;  /* 0x0000007b281f7221 */ /* 0x000fe40000010000 */
[----:B------:R-:W-:Y:S02]  /*0f80*/  FADD.FTZ R51, -R48, R29 ;  /* 0x0000001d30337221 */ /* 0x000fe40000010100 */
[----:B------:R-:W-:Y:S02]  /*0f90*/  FFMA.FTZ R24, R128, R123, R24 ;  /* 0x0000007b80187223 */ /* 0x000fe40000010018 */
[----:B------:R-:W-:Y:S02]  /*0fa0*/  FADD.FTZ R76, R119, R76 ;  /* 0x0000004c774c7221 */ /* 0x000fe40000010000 */
[----:B------:R-:W-:Y:S02]  /*0fb0*/  FFMA.FTZ R93, R138, R119, R93 ;  /* 0x000000778a5d7223 */ /* 0x000fe4000001005d */
[----:B------:R-:W-:-:S02]  /*0fc0*/  FADD.FTZ R99, R132, R99 ;  /* 0x0000006384637221 */ /* 0x000fc40000010000 */
[----:B------:R-:W-:Y:S02]  /*0fd0*/  FFMA.FTZ R102, R57, R132, R102 ;  /* 0x0000008439667223 */ /* 0x000fe40000010066 */
[----:B------:R-:W-:Y:S02]  /*0fe0*/  FMUL.FTZ R119, R14, R147 ;  /* 0x000000930e777220 */ /* 0x000fe40000410000 */
[----:B------:R-:W-:Y:S01]  /*0ff0*/  FADD.FTZ R26, R31, R122 ;  /* 0x0000007a1f1a7221 */ /* 0x000fe20000010000 */
[----:B------:R-:W-:Y:S01]  /*1000*/  PRMT R50, RZ, 0x5410, R50 ;  /* 0x00005410ff327816 */ /* 0x000fe20000000032 */
[----:B------:R-:W-:Y:S02]  /*1010*/  FMUL.FTZ R132, R124, R51 ;  /* 0x000000337c847220 */ /* 0x000fe40000410000 */
[----:B------:R-:W-:Y:S02]  /*1020*/  FFMA.FTZ R24, R131, R122, R24 ;  /* 0x0000007a83187223 */ /* 0x000fe40000010018 */
[----:B------:R-:W-:-:S02]  /*1030*/  FADD.FTZ R74, R117, R74 ;  /* 0x0000004a754a7221 */ /* 0x000fc40000010000 */
[----:B------:R-:W-:Y:S02]  /*1040*/  FFMA.FTZ R91, R130, R117, R91 ;  /* 0x00000075825b7223 */ /* 0x000fe4000001005b */
[----:B------:R-:W-:Y:S02]  /*1050*/  FMUL.FTZ R117, R15, R46 ;  /* 0x0000002e0f757220 */ /* 0x000fe40000410000 */
[----:B------:R-:W-:Y:S01]  /*1060*/  FADD.FTZ R26, R26, R119 ;  /* 0x000000771a1a7221 */ /* 0x000fe20000010000 */
[----:B------:R-:W-:Y:S01]  /*1070*/  PRMT R53, RZ, 0x5410, R53 ;  /* 0x00005410ff357816 */ /* 0x000fe20000000035 */
[----:B------:R-:W-:Y:S02]  /*1080*/  FFMA.FTZ R24, R132, R119, R24 ;  /* 0x0000007784187223 */ /* 0x000fe40000010018 */
[----:B------:R-:W-:Y:S02]  /*1090*/  FADD.FTZ R29, -R48, R50 ;  /* 0x00000032301d7221 */ /* 0x000fe40000010100 */
[----:B------:R-:W-:-:S02]  /*10a0*/  FMUL.FTZ R59, R8, R149 ;  /* 0x00000095083b7220 */ /* 0x000fc40000410000 */
[----:B------:R-:W-:Y:S01]  /*10b0*/  FADD.FTZ R26, R26, R117 ;  /* 0x000000751a1a7221 */ /* 0x000fe20000010000 */
[----:B------:R-:W-:Y:S01]  /*10c0*/  PRMT R61, RZ, 0x5410, R61 ;  /* 0x00005410ff3d7816 */ /* 0x000fe2000000003d */
[----:B------:R-:W-:Y:S02]  /*10d0*/  FFMA.FTZ R24, R120, R117, R24 ;  /* 0x0000007578187223 */ /* 0x000fe40000010018 */
[----:B------:R-:W-:Y:S02]  /*10e0*/  FADD.FTZ R53, -R48, R53 ;  /* 0x0000003530357221 */ /* 0x000fe40000010100 */
[----:B------:R-:W-:Y:S02]  /*10f0*/  FMUL.FTZ R56, R124, R29 ;  /* 0x0000001d7c387220 */ /* 0x000fe40000410000 */
[----:B------:R-:W-:Y:S02]  /*1100*/  FADD.FTZ R29, R26, R59 ;  /* 0x0000003b1a1d7221 */ /* 0x000fe40000010000 */
        /* <DEDUP_REMOVED lines=9> */
[----:B------:R-:W-:Y:S02]  /*11a0*/  FMUL.FTZ R52, R11, R52 ;  /* 0x000000340b347220 */ /* 0x000fe40000410000 */
[----:B------:R-:W-:Y:S02]  /*11b0*/  FADD.FTZ R29, R29, R48 ;  /* 0x000000301d1d7221 */ /* 0x000fe40000010000 */
[----:B------:R-:W-:Y:S01]  /*11c0*/  FFMA.FTZ R31, R58, R48, R31 ;  /* 0x000000303a1f7223 */ /* 0x000fe2000001001f */
[----:B------:R-:W-:Y:S01]  /*11d0*/  PRMT R30, RZ, 0x5410, R30 ;  /* 0x00005410ff1e7816 */ /* 0x000fe2000000001e */
[----:B------:R-:W-:-:S02]  /*11e0*/  FMUL.FTZ R51, R4, R137 ;  /* 0x0000008904337220 */ /* 0x000fc40000410000 */
[----:B------:R-:W-:Y:S02]  /*11f0*/  FADD.FTZ R24, R29, R52 ;  /* 0x000000341d187221 */ /* 0x000fe40000010000 */
[----:B------:R-:W-:Y:S02]  /*1200*/  FFMA.FTZ R31, R53, R52, R31 ;  /* 0x00000034351f7223 */ /* 0x000fe4000001001f */
[----:B------:R-:W-:Y:S02]  /*1210*/  FMUL.FTZ R134, R124, R27 ;  /* 0x0000001b7c867220 */ /* 0x000fe40000410000 */
[----:B------:R-:W-:Y:S02]  /*1220*/  FADD.FTZ R27, R24, R51 ;  /* 0x00000033181b7221 */ /* 0x000fe40000010000 */
[----:B------:R-:W-:Y:S02]  /*1230*/  FMUL.FTZ R61, R124, R61 ;  /* 0x0000003d7c3d7220 */ /* 0x000fe40000410000 */
[----:B------:R-:W-:-:S02]  /*1240*/  FMUL.FTZ R50, R5, R30 ;  /* 0x0000001e05327220 */ /* 0x000fc40000410000 */
[----:B------:R-:W-:Y:S01]  /*1250*/  FFMA.FTZ R24, R56, R51, R31 ;  /* 0x0000003338187223 */ /* 0x000fe2000001001f */
[----:B------:R-:W-:Y:S01]  /*1260*/  PRMT R28, RZ, 0x5410, R28 ;  /* 0x00005410ff1c7816 */ /* 0x000fe2000000001c */
[-C--:B------:R-:W-:Y:S02]  /*1270*/  FMUL.FTZ R45, R6, R135.reuse ;  /* 0x00000087062d7220 */ /* 0x080fe40000410000 */
        /* <DEDUP_REMOVED lines=25> */
[----:B------:R-:W-:Y:S01]  /*1410*/  FFMA.FTZ R31, R135, R46, R24 ;  /* 0x0000002e871f7223 */ /* 0x000fe20000010018 */
[----:B------:R-:W-:Y:S05]  /*1420*/  BRA.DIV ~URZ, `(.L_x_709) ;  /* 0x00001a927f007947 */ /* 0x000fea000b800000 */
[----:B------:R0:W1:Y:S02]  /*1430*/  SHFL.DOWN PT, R26, R29, 0x10, 0x1f ;  /* 0x0a001f001d1a7f89 */ /* 0x00006400000e0000 */
.L_x_723:
        /* <DEDUP_REMOVED lines=18> */
.L_x_724:
        /* <DEDUP_REMOVED lines=19> */
[----:B-1---5:R-:W-:-:S04]  /*1690*/  @P1 MOV R40, R32 ;  /* 0x0000002000281202 */ /* 0x022fc80000000f00 */
        /* <DEDUP_REMOVED lines=12> */
[----:B------:R-:W-:Y:S01]  /*1760*/  FADD.FTZ R24, R31, R24 ;  /* 0x000000181f187221 */ /* 0x000fe20000010000 */
[----:B------:R-:W-:Y:S01]  /*1770*/  @P1 SHF.R.U64 R31, R2, 0x10, R3 ;  /* 0x00000010021f1819 */ /* 0x000fe20000001203 */
[----:B------:R-:W-:Y:S02]  /*1780*/  FMUL.FTZ R25, R30, c[0x0][0x1e0] ;  /* 0x000078001e197a20 */ /* 0x000fe40000410000 */
[----:B------:R-:W-:-:S03]  /*1790*/  FMUL.FTZ R28, R24, c[0x0][0x1e0] ;  /* 0x00007800181c7a20 */ /* 0x000fc60000410000 */
[----:B------:R-:W-:Y:S02]  /*17a0*/  FSEL R25, R25, RZ, !P0 ;  /* 0x000000ff19197208 */ /* 0x000fe40004000000 */
[----:B------:R-:W-:-:S03]  /*17b0*/  ISETP.NE.U32.AND P0, PT, RZ, c[0x0][0x258], PT ;  /* 0x00009600ff007a0c */ /* 0x000fc60003f05070 */
[-CC-:B------:R-:W-:Y:S01]  /*17c0*/  FFMA.FTZ R30, R49, R28.reuse, R25.reuse ;  /* 0x0000001c311e7223 */ /* 0x180fe20000010019 */
[----:B------:R-:W-:Y:S01]  /*17d0*/  ISETP.NE.AND.EX P0, PT, RZ, c[0x0][0x25c], PT, P0 ;  /* 0x00009700ff007a0c */ /* 0x000fe20003f05300 */
[-CC-:B------:R-:W-:Y:S02]  /*17e0*/  FFMA.FTZ R47, R47, R28.reuse, R25.reuse ;  /* 0x0000001c2f2f7223 */ /* 0x180fe40000010019 */
[----:B------:R-:W-:Y:S02]  /*17f0*/  FADD.FTZ R43, R43, -R30 ;  /* 0x8000001e2b2b7221 */ /* 0x000fe40000010000 */
[----:B------:R-:W-:Y:S02]  /*1800*/  FFMA.FTZ R138, R138, R28, R25 ;  /* 0x0000001c8a8a7223 */ /* 0x000fe40000010019 */
[----:B------:R-:W-:Y:S02]  /*1810*/  FMUL.FTZ R30, R124, R43 ;  /* 0x0000002b7c1e7220 */ /* 0x000fe40000410000 */
[----:B------:R-:W-:-:S02]  /*1820*/  FADD.FTZ R47, R42, -R47 ;  /* 0x8000002f2a2f7221 */ /* 0x000fc40000010000 */
[----:B------:R-:W-:Y:S02]  /*1830*/  FADD.FTZ R43, R133, -R138 ;  /* 0x8000008a852b7221 */ /* 0x000fe40000010000 */
[-C--:B------:R-:W-:Y:S02]  /*1840*/  FFMA.FTZ R125, R125, R28.reuse, R25 ;  /* 0x0000001c7d7d7223 */ /* 0x080fe40000010019 */
[----:B------:R-:W-:Y:S01]  /*1850*/  FMUL.FTZ R42, R124, R47 ;  /* 0x0000002f7c2a7220 */ /* 0x000fe20000410000 */
[----:B------:R-:W-:Y:S01]  /*1860*/  @P1 SHF.R.U64 R47, R32, 0x10, R33 ;  /* 0x00000010202f1819 */ /* 0x000fe20000001221 */
[----:B------:R-:W-:Y:S02]  /*1870*/  FFMA.FTZ R55, R55, R28, R25 ;  /* 0x0000001c37377223 */ /* 0x000fe40000010019 */
[----:B------:R-:W-:Y:S01]  /*1880*/  FMUL.FTZ R43, R124, R43 ;  /* 0x0000002b7c2b7220 */ /* 0x000fe20000410000 */
[----:B------:R-:W-:Y:S01]  /*1890*/  @P1 PRMT R47, RZ, 0x5410, R47 ;  /* 0x00005410ff2f1816 */ /* 0x000fe2000000002f */
[----:B------:R-:W-:-:S02]  /*18a0*/  FADD.FTZ R125, R136, -R125 ;  /* 0x8000007d887d7221 */ /* 0x000fc40000010000 */
[-C--:B------:R-:W-:Y:S02]  /*18b0*/  FFMA.FTZ R130, R130, R28.reuse, R25 ;  /* 0x0000001c82827223 */ /* 0x080fe40000010019 */
[----:B------:R-:W-:Y:S02]  /*18c0*/  FADD.FTZ R55, R44, -R55 ;  /* 0x800000372c377221 */ /* 0x000fe40000010000 */
[----:B------:R-:W-:Y:S01]  /*18d0*/  @P1 FADD.FTZ R43, R43, R40 ;  /* 0x000000282b2b1221 */ /* 0x000fe20000010000 */
[----:B------:R-:W-:Y:S01]  /*18e0*/  @P1 MOV R40, R33 ;  /* 0x0000002100281202 */ /* 0x000fe20000000f00 */
[----:B------:R-:W-:Y:S02]  /*18f0*/  FMUL.FTZ R44, R124, R125 ;  /* 0x0000007d7c2c7220 */ /* 0x000fe40000410000 */
[----:B------:R-:W-:Y:S01]  /*1900*/  FADD.FTZ R129, R129, -R130 ;  /* 0x8000008281817221 */ /* 0x000fe20000010000 */
[----:B------:R-:W-:Y:S01]  /*1910*/  @P1 PRMT R40, RZ, 0x5410, R40 ;  /* 0x00005410ff281816 */ /* 0x000fe20000000028 */
[----:B------:R-:W-:Y:S01]  /*1920*/  FFMA.FTZ R57, R57, R28, R25 ;  /* 0x0000001c39397223 */ /* 0x000fe20000010019 */
[----:B------:R-:W-:Y:S01]  /*1930*/  F2F.BF16.F32 R125, R43 ;  /* 0x0000002b007d7304 */ /* 0x000fe20000202000 */
[----:B------:R-:W-:-:S02]  /*1940*/  @P1 FADD.FTZ R44, R44, R47 ;  /* 0x0000002f2c2c1221 */ /* 0x000fc40000010000 */
[----:B------:R-:W-:Y:S02]  /*1950*/  FMUL.FTZ R47, R124, R129 ;  /* 0x000000817c2f7220 */ /* 0x000fe40000410000 */
[----:B------:R-:W-:Y:S01]  /*1960*/  FADD.FTZ R57, R54, -R57 ;  /* 0x8000003936397221 */ /* 0x000fe20000010000 */
[----:B------:R-:W-:Y:S01]  /*1970*/  @P0 F2FP.BF16.PACK_AB R133, RZ, R44 ;  /* 0x0000002cff85023e */ /* 0x000fe200000010ff */
[-C--:B------:R-:W-:Y:S02]  /*1980*/  FFMA.FTZ R54, R126, R28.reuse, R25 ;  /* 0x0000001c7e367223 */ /* 0x080fe40000010019 */
[----:B------:R-:W-:Y:S01]  /*1990*/  @P1 FADD.FTZ R47, R47, R40 ;  /* 0x000000282f2f1221 */ /* 0x000fe20000010000 */
[----:B------:R-:W-:Y:S01]  /*19a0*/  @P1 SHF.R.U32.HI R40, RZ, 0x10, R33 ;  /* 0x00000010ff281819 */ /* 0x000fe20000011621 */
[----:B------:R-:W-:Y:S01]  /*19b0*/  FADD.FTZ R127, R127, -R54 ;  /* 0x800000367f7f7221 */ /* 0x000fe20000010000 */
[----:B------:R-:W-:Y:S01]  /*19c0*/  @P1 SHF.R.U64 R54, R36, 0x10, R37 ;  /* 0x0000001024361819 */ /* 0x000fe20000001225 */
[-CC-:B------:R-:W-:Y:S01]  /*19d0*/  FFMA.FTZ R131, R131, R28.reuse, R25.reuse ;  /* 0x0000001c83837223 */ /* 0x180fe20000010019 */
[----:B------:R-:W-:Y:S01]  /*19e0*/  @P1 PRMT R40, RZ, 0x5410, R40 ;  /* 0x00005410ff281816 */ /* 0x000fe20000000028 */
[----:B------:R-:W-:Y:S01]  /*19f0*/  FMUL.FTZ R127, R124, R127 ;  /* 0x0000007f7c7f7220 */ /* 0x000fe20000410000 */
[----:B------:R-:W-:Y:S01]  /*1a00*/  F2F.BF16.F32 R126, R44 ;  /* 0x0000002c007e7304 */ /* 0x000fe20000202000 */
[----:B------:R-:W-:-:S02]  /*1a10*/  FFMA.FTZ R128, R128, R28, R25 ;  /* 0x0000001c80807223 */ /* 0x000fc40000010019 */
[----:B------:R-:W-:Y:S02]  /*1a20*/  @P1 FADD.FTZ R127, R127, R40 ;  /* 0x000000287f7f1221 */ /* 0x000fe40000010000 */
[----:B------:R-:W-:Y:S02]  /*1a30*/  @P1 IMAD.MOV.U32 R40, RZ, RZ, R34 ;  /* 0x000000ffff281224 */ /* 0x000fe400078e0022 */
[----:B------:R-:W-:Y:S01]  /*1a40*/  FADD.FTZ R131, R122, -R131 ;  /* 0x800000837a837221 */ /* 0x000fe20000010000 */
[----:B------:R-:W-:Y:S01]  /*1a50*/  F2F.BF16.F32 R130, R127 ;  /* 0x0000007f00827304 */ /* 0x000fe20000202000 */
[----:B------:R-:W-:Y:S01]  /*1a60*/  FADD.FTZ R123, R123, -R128 ;  /* 0x800000807b7b7221 */ /* 0x000fe20000010000 */
[----:B------:R-:W-:Y:S01]  /*1a70*/  @P1 PRMT R49, RZ, 0x5410, R40 ;  /* 0x00005410ff311816 */ /* 0x000fe20000000028 */
[----:B------:R-:W-:Y:S01]  /*1a80*/  FMUL.FTZ R131, R124, R131 ;  /* 0x000000837c837220 */ /* 0x000fe20000410000 */
[----:B------:R-:W-:Y:S01]  /*1a90*/  @P1 SHF.R.U64 R40, R34, 0x10, R35 ;  /* 0x0000001022281819 */ /* 0x000fe20000001223 */
[----:B------:R-:W-:-:S02]  /*1aa0*/  FFMA.FTZ R132, R132, R28, R25 ;  /* 0x0000001c84847223 */ /* 0x000fc40000010019 */
[----:B------:R-:W-:Y:S01]  /*1ab0*/  FMUL.FTZ R128, R124, R123 ;  /* 0x0000007b7c807220 */ /* 0x000fe20000410000 */
[----:B------:R-:W-:Y:S01]  /*1ac0*/  @P1 PRMT R40, RZ, 0x5410, R40 ;  /* 0x00005410ff281816 */ /* 0x000fe20000000028 */
[----:B------:R-:W-:Y:S01]  /*1ad0*/  FADD.FTZ R119, R119, -R132 ;  /* 0x8000008477777221 */ /* 0x000fe20000010000 */
[----:B------:R-:W-:Y:S01]  /*1ae0*/  F2F.BF16.F32 R129, R47 ;  /* 0x0000002f00817304 */ /* 0x000fe20000202000 */
[----:B------:R-:W-:Y:S02]  /*1af0*/  @P1 FADD.FTZ R128, R128, R49 ;  /* 0x0000003180801221 */ /* 0x000fe40000010000 */
[----:B------:R-:W-:Y:S01]  /*1b00*/  @P1 FADD.FTZ R131, R131, R40 ;  /* 0x0000002883831221 */ /* 0x000fe20000010000 */
[----:B------:R-:W-:Y:S01]  /*1b10*/  @P1 MOV R40, R35 ;  /* 0x0000002300281202 */ /* 0x000fe20000000f00 */
[C---:B------:R-:W-:Y:S02]  /*1b20*/  FMUL.FTZ R132, R124.reuse, R119 ;  /* 0x000000777c847220 */ /* 0x040fe40000410000 */
[----:B------:R-:W-:Y:S01]  /*1b30*/  FMUL.FTZ R26, R124, R55 ;  /* 0x000000377c1a7220 */ /* 0x000fe20000410000 */
[----:B------:R-:W-:Y:S01]  /*1b40*/  @P1 PRMT R49, RZ, 0x5410, R40 ;  /* 0x00005410ff311816 */ /* 0x000fe20000000028 */
[-C--:B------:R-:W-:Y:S01]  /*1b50*/  FFMA.FTZ R55, R58, R28.reuse, R25 ;  /* 0x0000001c3a377223 */ /* 0x080fe20000010019 */
[----:B------:R-:W-:Y:S01]  /*1b60*/  @P1 SHF.R.U32.HI R40, RZ, 0x10, R35 ;  /* 0x00000010ff281819 */ /* 0x000fe20000011623 */
[----:B------:R-:W-:Y:S01]  /*1b70*/  FFMA.FTZ R120, R120, R28, R25 ;  /* 0x0000001c78787223 */ /* 0x000fe20000010019 */
[----:B------:R-:W-:Y:S01]  /*1b80*/  F2F.BF16.F32 R122, R131 ;  /* 0x00000083007a7304 */ /* 0x000fe20000202000 */
[----:B------:R-:W-:-:S02]  /*1b90*/  @P1 FADD.FTZ R132, R132, R49 ;  /* 0x0000003184841221 */ /* 0x000fc40000010000 */
[-CC-:B------:R-:W-:Y:S02]  /*1ba0*/  FFMA.FTZ R118, R118, R28.reuse, R25.reuse ;  /* 0x0000001c76767223 */ /* 0x180fe40000010019 */
[-CC-:B------:R-:W-:Y:S02]  /*1bb0*/  FFMA.FTZ R49, R121, R28.reuse, R25.reuse ;  /* 0x0000001c79317223 */ /* 0x180fe40000010019 */
[-CC-:B------:R-:W-:Y:S01]  /*1bc0*/  FFMA.FTZ R53, R53, R28.reuse, R25.reuse ;  /* 0x0000001c35357223 */ /* 0x180fe20000010019 */
[----:B------:R-:W-:Y:S01]  /*1bd0*/  F2F.BF16.F32 R121, R132 ;  /* 0x0000008400797304 */ /* 0x000fe20000202000 */
[-CC-:B------:R-:W-:Y:S02]  /*1be0*/  FFMA.FTZ R56, R56, R28.reuse, R25.reuse ;  /* 0x0000001c38387223 */ /* 0x180fe40000010019 */
[-CC-:B------:R-:W-:Y:S02]  /*1bf0*/  FFMA.FTZ R61, R61, R28.reuse, R25.reuse ;  /* 0x0000001c3d3d7223 */ /* 0x180fe40000010019 */
[----:B------:R-:W-:-:S02]  /*1c00*/  FFMA.FTZ R134, R134, R28, R25 ;  /* 0x0000001c86867223 */ /* 0x000fc40000010019 */
[----:B------:R-:W-:Y:S01]  /*1c10*/  FFMA.FTZ R135, R135, R28, R25 ;  /* 0x0000001c87877223 */ /* 0x000fe20000010019 */
[----:B------:R-:W-:Y:S01]  /*1c20*/  @P1 MOV R28, R39 ;  /* 0x00000027001c1202 */ /* 0x000fe20000000f00 */
[----:B------:R-:W-:Y:S01]  /*1c30*/  @P1 IMAD.MOV.U32 R25, RZ, RZ, R37 ;  /* 0x000000ffff191224 */ /* 0x000fe200078e0025 */
[----:B------:R-:W-:Y:S01]  /*1c40*/  F2F.BF16.F32 R123, R128 ;  /* 0x00000080007b7304 */ /* 0x000fe20000202000 */
[----:B------:R-:W-:Y:S02]  /*1c50*/  FADD.FTZ R55, R48, -R55 ;  /* 0x8000003730377221 */ /* 0x000fe40000010000 */
[C---:B------:R-:W-:Y:S01]  /*1c60*/  FMUL.FTZ R24, R124.reuse, R57 ;  /* 0x000000397c187220 */ /* 0x040fe20000410000 */
[----:B------:R-:W-:Y:S01]  /*1c70*/  @P1 PRMT R25, RZ, 0x5410, R25 ;  /* 0x00005410ff191816 */ /* 0x000fe20000000019 */
[----:B------:R-:W-:Y:S02]  /*1c80*/  FMUL.FTZ R116, R124, R55 ;  /* 0x000000377c747220 */ /* 0x000fe40000410000 */
[----:B------:R-:W-:Y:S01]  /*1c90*/  @P1 FADD.FTZ R24, R24, R27 ;  /* 0x0000001b18181221 */ /* 0x000fe20000010000 */
[----:B------:R-:W-:Y:S01]  /*1ca0*/  @P1 PRMT R27, RZ, 0x5410, R31 ;  /* 0x00005410ff1b1816 */ /* 0x000fe2000000001f */
[----:B------:R-:W-:Y:S01]  /*1cb0*/  @P1 FADD.FTZ R116, R116, R25 ;  /* 0x0000001974741221 */ /* 0x000fe20000010000 */
[----:B------:R-:W-:Y:S01]  /*1cc0*/  @P1 SHF.R.U32.HI R25, RZ, 0x10, R37 ;  /* 0x00000010ff191819 */ /* 0x000fe20000011625 */
[----:B------:R-:W-:Y:S01]  /*1cd0*/  FADD.FTZ R53, R52, -R53 ;  /* 0x8000003534357221 */ /* 0x000fe20000010000 */
[----:B------:R0:W1:Y:S01]  /*1ce0*/  F2F.BF16.F32 R29, R24 ;  /* 0x00000018001d7304 */ /* 0x0000620000202000 */
[----:B------:R-:W-:Y:S01]  /*1cf0*/  @P1 IMAD.MOV.U32 R31, RZ, RZ, R3 ;  /* 0x000000ffff1f1224 */ /* 0x000fe200078e0003 */
[----:B------:R-:W-:Y:S01]  /*1d00*/  @P1 PRMT R25, RZ, 0x5410, R25 ;  /* 0x00005410ff191816 */ /* 0x000fe20000000019 */
[----:B------:R-:W-:-:S02]  /*1d10*/  FADD.FTZ R61, R50, -R61 ;  /* 0x8000003d323d7221 */ /* 0x000fc40000010000 */
[----:B------:R-:W-:Y:S01]  /*1d20*/  FADD.FTZ R117, R117, -R120 ;  /* 0x8000007875757221 */ /* 0x000fe20000010000 */
[----:B------:R-:W-:Y:S01]  /*1d30*/  @P1 PRMT R31, RZ, 0x5410, R31 ;  /* 0x00005410ff1f1816 */ /* 0x000fe2000000001f */
[C---:B------:R-:W-:Y:S02]  /*1d40*/  FMUL.FTZ R50, R124.reuse, R53 ;  /* 0x000000357c327220 */ /* 0x040fe40000410000 */
[----:B------:R-:W-:Y:S02]  /*1d50*/  FMUL.FTZ R120, R124, R117 ;  /* 0x000000757c787220 */ /* 0x000fe40000410000 */
[----:B------:R-:W-:Y:S01]  /*1d60*/  @P1 FADD.FTZ R50, R50, R25 ;  /* 0x0000001932321221 */ /* 0x000fe20000010000 */
[----:B------:R-:W-:Y:S01]  /*1d70*/  @P1 SHF.R.U64 R25, R38, 0x10, R39 ;  /* 0x0000001026191819 */ /* 0x000fe20000001227 */
[----:B------:R-:W-:Y:S01]  /*1d80*/  FADD.FTZ R117, R60, -R49 ;  /* 0x800000313c757221 */ /* 0x000fe20000010000 */
[----:B------:R-:W-:Y:S01]  /*1d90*/  @P1 PRMT R49, RZ, 0x5410, R40 ;  /* 0x00005410ff311816 */ /* 0x000fe20000000028 */
[----:B------:R-:W-:Y:S01]  /*1da0*/  @P1 FADD.FTZ R30, R30, R31 ;  /* 0x0000001f1e1e1221 */ /* 0x000fe20000010000 */
[----:B------:R-:W-:Y:S01]  /*1db0*/  @P1 SHF.R.U32.HI R31, RZ, 0x10, R3 ;  /* 0x00000010ff1f1819 */ /* 0x000fe20000011603 */
[----:B------:R-:W-:Y:S01]  /*1dc0*/  FMUL.FTZ R52, R124, R61 ;  /* 0x0000003d7c347220 */ /* 0x000fe20000410000 */
[----:B------:R-:W-:Y:S01]  /*1dd0*/  @P1 MOV R40, R36 ;  /* 0x0000002400281202 */ /* 0x000fe20000000f00 */
[----:B------:R-:W-:Y:S01]  /*1de0*/  @P1 FADD.FTZ R120, R120, R49 ;  /* 0x0000003178781221 */ /* 0x000fe20000010000 */
[----:B------:R-:W-:Y:S01]  /*1df0*/  @P1 PRMT R25, RZ, 0x5410, R25 ;  /* 0x00005410ff191816 */ /* 0x000fe20000000019 */
[----:B------:R-:W-:Y:S01]  /*1e00*/  FMUL.FTZ R117, R124, R117 ;  /* 0x000000757c757220 */ /* 0x000fe20000410000 */
[----:B------:R-:W-:Y:S01]  /*1e10*/  @P1 PRMT R31, RZ, 0x5410, R31 ;  /* 0x00005410ff1f1816 */ /* 0x000fe2000000001f */
[----:B------:R-:W-:Y:S01]  /*1e20*/  FADD.FTZ R57, R51, -R56 ;  /* 0x8000003833397221 */ /* 0x000fe20000010000 */
[----:B------:R-:W-:Y:S01]  /*1e30*/  @P1 PRMT R49, RZ, 0x5410, R40 ;  /* 0x00005410ff311816 */ /* 0x000fe20000000028 */
[----:B------:R-:W-:Y:S01]  /*1e40*/  @P1 FADD.FTZ R52, R52, R25 ;  /* 0x0000001934341221 */ /* 0x000fe20000010000 */
[----:B------:R-:W-:Y:S01]  /*1e50*/  @P1 PRMT R40, RZ, 0x5410, R54 ;  /* 0x00005410ff281816 */ /* 0x000fe20000000036 */
[----:B------:R-:W-:Y:S01]  /*1e60*/  @P1 FADD.FTZ R26, R26, R27 ;  /* 0x0000001b1a1a1221 */ /* 0x000fe20000010000 */
[----:B------:R-:W-:Y:S01]  /*1e70*/  @P1 PRMT R25, RZ, 0x5410, R28 ;  /* 0x00005410ff191816 */ /* 0x000fe2000000001c */
[----:B------:R-:W-:Y:S01]  /*1e80*/  @P1 FADD.FTZ R42, R42, R31 ;  /* 0x0000001f2a2a1221 */ /* 0x000fe20000010000 */
[----:B------:R-:W-:Y:S01]  /*1e90*/  @P1 SHF.R.U32.HI R28, RZ, 0x10, R39 ;  /* 0x00000010ff1c1819 */ /* 0x000fe20000011627 */
[----:B------:R-:W-:Y:S01]  /*1ea0*/  FADD.FTZ R135, R46, -R135 ;  /* 0x800000872e877221 */ /* 0x000fe20000010000 */
[----:B------:R-:W2:Y:S01]  /*1eb0*/  F2F.BF16.F32 R27, R26 ;  /* 0x0000001a001b7304 */ /* 0x000ea20000202000 */
[----:B------:R-:W-:Y:S01]  /*1ec0*/  @P1 FADD.FTZ R117, R117, R40 ;  /* 0x0000002875751221 */ /* 0x000fe20000010000 */
[----:B------:R-:W-:Y:S01]  /*1ed0*/  @P0 F2FP.BF16.PACK_AB R40, RZ, R24 ;  /* 0x00000018ff28023e */ /* 0x000fe200000010ff */
[----:B------:R-:W-:Y:S01]  /*1ee0*/  FMUL.FTZ R56, R124, R57 ;  /* 0x000000397c387220 */ /* 0x000fe20000410000 */
[----:B0-----:R-:W-:Y:S01]  /*1ef0*/  @P1 PRMT R24, RZ, 0x5410, R28 ;  /* 0x00005410ff181816 */ /* 0x001fe2000000001c */
[----:B------:R-:W-:Y:S01]  /*1f00*/  FADD.FTZ R45, R45, -R134 ;  /* 0x800000862d2d7221 */ /* 0x000fe20000010000 */
[----:B------:R-:W-:Y:S01]  /*1f10*/  @P0 PRMT R107, R40, 0x7610, R107 ;  /* 0x00007610286b0816 */ /* 0x000fe2000000006b */
[C---:B------:R-:W-:Y:S01]  /*1f20*/  FMUL.FTZ R57, R124.reuse, R135 ;  /* 0x000000877c397220 */ /* 0x040fe20000410000 */
[----:B------:R-:W0:Y:S01]  /*1f30*/  F2F.BF16.F32 R31, R42 ;  /* 0x0000002a001f7304 */ /* 0x000e220000202000 */
[----:B------:R-:W-:Y:S01]  /*1f40*/  FMUL.FTZ R54, R124, R45 ;  /* 0x0000002d7c367220 */ /* 0x000fe20000410000 */
[----:B-1----:R-:W-:Y:S01]  /*1f50*/  @P4 PRMT R113, R29, 0x7610, R113 ;  /* 0x000076101d714816 */ /* 0x002fe20000000071 */
[----:B------:R-:W-:Y:S01]  /*1f60*/  @P1 FADD.FTZ R57, R57, R24 ;  /* 0x0000001839391221 */ /* 0x000fe20000010000 */
[----:B------:R-:W-:Y:S01]  /*1f70*/  @P0 F2FP.BF16.PACK_AB R24, RZ, R26 ;  /* 0x0000001aff18023e */ /* 0x000fe200000010ff */
[----:B------:R-:W-:Y:S01]  /*1f80*/  FADD.FTZ R59, R59, -R118 ;  /* 0x800000763b3b7221 */ /* 0x000fe20000010000 */
[----:B------:R-:W-:Y:S01]  /*1f90*/  @P0 F2FP.BF16.PACK_AB R134, RZ, R47 ;  /* 0x0000002fff86023e */ /* 0x000fe200000010ff */
[----:B------:R-:W-:Y:S01]  /*1fa0*/  @P1 FADD.FTZ R54, R54, R25 ;  /* 0x0000001936361221 */ /* 0x000fe20000010000 */
[----:B------:R1:W3:Y:S01]  /*1fb0*/  F2F.BF16.F32 R41, R30 ;  /* 0x0000001e00297304 */ /* 0x0002e20000202000 */
[----:B------:R-:W-:Y:S01]  /*1fc0*/  @P1 MOV R25, R38 ;  /* 0x0000002600191202 */ /* 0x000fe20000000f00 */
[----:B------:R-:W-:Y:S01]  /*1fd0*/  FMUL.FTZ R118, R124, R59 ;  /* 0x0000003b7c767220 */ /* 0x000fe20000410000 */
[C---:B--2---:R-:W-:Y:S01]  /*1fe0*/  @P4 PRMT R108, R27.reuse, 0x7610, R108 ;  /* 0x000076101b6c4816 */ /* 0x044fe2000000006c */
[----:B------:R-:W-:Y:S01]  /*1ff0*/  IMAD.WIDE.U32 R26, R27, 0x10000, RZ ;  /* 0x000100001b1a7825 */ /* 0x000fe200078e00ff */
[----:B------:R-:W-:-:S02]  /*2000*/  @P1 PRMT R25, RZ, 0x5410, R25 ;  /* 0x00005410ff191816 */ /* 0x000fc40000000019 */
[----:B------:R-:W-:Y:S01]  /*2010*/  @P0 PRMT R110, R24, 0x7610, R110 ;  /* 0x00007610186e0816 */ /* 0x000fe2000000006e */
[----:B------:R-:W2:Y:S01]  /*2020*/  F2F.BF16.F32 R55, R52 ;  /* 0x0000003400377304 */ /* 0x000ea20000202000 */
[C---:B0-----:R-:W-:Y:S01]  /*2030*/  @P4 PRMT R109, R31.reuse, 0x7610, R109 ;  /* 0x000076101f6d4816 */ /* 0x041fe2000000006d */
[----:B------:R-:W-:Y:S01]  /*2040*/  IMAD.U32 R31, R31, 0x10000, RZ ;  /* 0x000100001f1f7824 */ /* 0x000fe200078e00ff */
[----:B-1----:R-:W-:Y:S01]  /*2050*/  @P0 F2FP.BF16.PACK_AB R30, RZ, R30 ;  /* 0x0000001eff1e023e */ /* 0x002fe200000010ff */
[----:B------:R-:W-:Y:S01]  /*2060*/  @P1 FADD.FTZ R118, R118, R49 ;  /* 0x0000003176761221 */ /* 0x000fe20000010000 */
[----:B------:R-:W-:Y:S01]  /*2070*/  LOP3.LUT R40, R26, R29, RZ, 0xfc, !PT ;  /* 0x0000001d1a287212 */ /* 0x000fe200078efcff */
[----:B------:R-:W-:Y:S01]  /*2080*/  @P1 FADD.FTZ R56, R56, R25 ;  /* 0x0000001938381221 */ /* 0x000fe20000010000 */
[----:B------:R-:W-:Y:S01]  /*2090*/  @P0 PRMT R111, R30, 0x7610, R111 ;  /* 0x000076101e6f0816 */ /* 0x000fe2000000006f */
[----:B------:R-:W0:Y:S01]  /*20a0*/  F2F.BF16.F32 R58, R57 ;  /* 0x00000039003a7304 */ /* 0x000e220000202000 */
[----:B---3--:R-:W-:Y:S01]  /*20b0*/  @P4 PRMT R112, R41, 0x7610, R112 ;  /* 0x0000761029704816 */ /* 0x008fe20000000070 */
[----:B------:R-:W-:Y:S01]  /*20c0*/  IMAD.WIDE.U32 R24, R126, 0x10000, RZ ;  /* 0x000100007e187825 */ /* 0x000fe200078e00ff */
[----:B------:R-:W-:-:S02]  /*20d0*/  LOP3.LUT R41, R27, R31, R41, 0xfe, !PT ;  /* 0x0000001f1b297212 */ /* 0x000fc400078efe29 */
[----:B------:R-:W-:Y:S02]  /*20e0*/  SHF.L.U32 R27, R130, 0x10, RZ ;  /* 0x00000010821b7819 */ /* 0x000fe400000006ff */
[----:B------:R-:W-:Y:S01]  /*20f0*/  @P0 F2FP.BF16.PACK_AB R124, RZ, R43 ;  /* 0x0000002bff7c023e */ /* 0x000fe200000010ff */
[----:B------:R-:W1:Y:S01]  /*2100*/  F2F.BF16.F32 R59, R54 ;  /* 0x00000036003b7304 */ /* 0x000e620000202000 */
[----:B--2---:R-:W-:Y:S01]  /*2110*/  IMAD.WIDE.U32 R30, R55, 0x10000, RZ ;  /* 0x00010000371e7825 */ /* 0x004fe200078e00ff */
[----:B------:R-:W-:Y:S02]  /*2120*/  LOP3.LUT R25, R25, R27, R129, 0xfe, !PT ;  /* 0x0000001b19197212 */ /* 0x000fe400078efe81 */
[----:B------:R-:W-:Y:S01]  /*2130*/  LOP3.LUT R24, R24, R125, RZ, 0xfc, !PT ;  /* 0x0000007d18187212 */ /* 0x000fe200078efcff */
[----:B------:R-:W-:-:S03]  /*2140*/  IMAD.WIDE.U32 R26, R122, 0x10000, RZ ;  /* 0x000100007a1a7825 */ /* 0x000fc600078e00ff */
[----:B------:R-:W2:Y:S01]  /*2150*/  F2F.BF16.F32 R119, R120 ;  /* 0x0000007800777304 */ /* 0x000ea20000202000 */
[----:B0-----:R-:W-:Y:S02]  /*2160*/  SHF.L.U32 R60, R58, 0x10, RZ ;  /* 0x000000103a3c7819 */ /* 0x001fe400000006ff */
[----:B------:R-:W-:-:S05]  /*2170*/  LOP3.LUT R26, R26, R123, RZ, 0xfc, !PT ;  /* 0x0000007b1a1a7212 */ /* 0x000fca00078efcff */
[----:B------:R-:W0:Y:S01]  /*2180*/  F2F.BF16.F32 R48, R117 ;  /* 0x0000007500307304 */ /* 0x000e220000202000 */
[----:B-1----:R-:W-:Y:S01]  /*2190*/  LOP3.LUT R31, R31, R60, R59, 0xfe, !PT ;  /* 0x0000003c1f1f7212 */ /* 0x002fe200078efe3b */
[----:B------:R-:W-:-:S06]  /*21a0*/  HFMA2.MMA R60, -RZ, RZ, 0, 4.76837158203125e-07 ;  /* 0x00000008ff3c7435 */ /* 0x000fcc00000001ff */
[----:B------:R-:W1:Y:S01]  /*21b0*/  F2F.BF16.F32 R53, R50 ;  /* 0x0000003200357304 */ /* 0x000e620000202000 */
[----:B--2---:R-:W-:-:S04]  /*21c0*/  SHF.L.U32 R45, R119, 0x10, RZ ;  /* 0x00000010772d7819 */ /* 0x004fc800000006ff */
[----:B------:R-:W-:Y:S02]  /*21d0*/  LOP3.LUT R27, R27, R45, R121, 0xfe, !PT ;  /* 0x0000002d1b1b7212 */ /* 0x000fe400078efe79 */
[----:B------:R-:W-:Y:S01]  /*21e0*/  @P0 F2FP.BF16.PACK_AB R45, RZ, R42 ;  /* 0x0000002aff2d023e */ /* 0x000fe200000010ff */
[----:B------:R-:W2:Y:S01]  /*21f0*/  F2F.BF16.F32 R49, R118 ;  /* 0x0000007600317304 */ /* 0x000ea20000202000 */
[----:B0-----:R-:W-:Y:S02]  /*2200*/  IMAD.WIDE.U32 R28, R48, 0x10000, RZ ;  /* 0x00010000301c7825 */ /* 0x001fe400078e00ff */
[----:B------:R-:W-:Y:S02]  /*2210*/  @P0 PRMT R114, R45, 0x7610, R114 ;  /* 0x000076102d720816 */ /* 0x000fe40000000072 */
[----:B------:R-:W-:-:S03]  /*2220*/  IMAD.WIDE.U32 R42, R103, R60, c[0x0][0x248] ;  /* 0x00009200672a7625 */ /* 0x000fc600078e003c */
[----:B------:R-:W0:Y:S01]  /*2230*/  F2F.BF16.F32 R51, R116 ;  /* 0x0000007400337304 */ /* 0x000e220000202000 */
[----:B-1----:R-:W-:-:S07]  /*2240*/  IMAD.U32 R46, R53, 0x10000, RZ ;  /* 0x00010000352e7824 */ /* 0x002fce00078e00ff */
[----:B------:R-:W1:Y:S01]  /*2250*/  F2F.BF16.F32 R61, R56 ;  /* 0x00000038003d7304 */ /* 0x000e620000202000 */
[----:B--2---:R-:W-:Y:S02]  /*2260*/  LOP3.LUT R28, R28, R49, RZ, 0xfc, !PT ;  /* 0x000000311c1c7212 */ /* 0x004fe400078efcff */
[----:B0-----:R-:W-:Y:S02]  /*2270*/  LOP3.LUT R29, R29, R46, R51, 0xfe, !PT ;  /* 0x0000002e1d1d7212 */ /* 0x001fe400078efe33 */
[----:B-1----:R-:W-:Y:S01]  /*2280*/  LOP3.LUT R30, R30, R61, RZ, 0xfc, !PT ;  /* 0x0000003d1e1e7212 */ /* 0x002fe200078efcff */
        /* <DEDUP_REMOVED lines=9> */
.L_x_711:
        /* <DEDUP_REMOVED lines=12> */
.L_x_712:
        /* <DEDUP_REMOVED lines=19> */
.L_x_713:
        /* <DEDUP_REMOVED lines=12> */
.L_x_714:
        /* <DEDUP_REMOVED lines=19> */
.L_x_715:
        /* <DEDUP_REMOVED lines=12> */
.L_x_716:
[----:B------:R-:W-:Y:S02]  /*27c0*/  @P0 F2FP.BF16.PACK_AB R50, RZ, R50 ;  /* 0x00000032ff32023e */ /* 0x000fe400000010ff */
[----:B------:R-:W-:Y:S02]  /*27d0*/  @P4 PRMT R113, R49, 0x7610, R113 ;  /* 0x0000761031714816 */ /* 0x000fe40000000071 */
[----:B------:R-:W-:Y:S02]  /*27e0*/  @P4 PRMT R108, R48, 0x7610, R108 ;  /* 0x00007610306c4816 */ /* 0x000fe4000000006c */
[----:B------:R-:W-:Y:S02]  /*27f0*/  @P4 PRMT R112, R51, 0x7610, R112 ;  /* 0x0000761033704816 */ /* 0x000fe40000000070 */
[----:B------:R-:W-:Y:S02]  /*2800*/  @P4 PRMT R109, R53, 0x7610, R109 ;  /* 0x00007610356d4816 */ /* 0x000fe4000000006d */
[----:B------:R-:W-:-:S02]  /*2810*/  @P0 F2FP.BF16.PACK_AB R56, RZ, R56 ;  /* 0x00000038ff38023e */ /* 0x000fc400000010ff */
[----:B------:R-:W-:Y:S02]  /*2820*/  @P0 F2FP.BF16.PACK_AB R52, RZ, R52 ;  /* 0x00000034ff34023e */ /* 0x000fe400000010ff */
[----:B0-----:R-:W-:Y:S02]  /*2830*/  IADD3 R41, R103, 0x180, RZ ;  /* 0x0000018067297810 */ /* 0x001fe40007ffe0ff */
[----:B------:R-:W-:Y:S01]  /*2840*/  @P0 PRMT R114, R50, 0x7610, R114 ;  /* 0x0000761032720816 */ /* 0x000fe20000000072 */
[----:B------:R-:W-:Y:S05]  /*2850*/  @!P0 BRA `(.L_x_717) ;  /* 0x0000007000008947 */ /* 0x000fea0003800000 */
[----:B-1----:R-:W-:Y:S02]  /*2860*/  LOP3.LUT R24, R110, 0xffff, RZ, 0xc0, !PT ;  /* 0x0000ffff6e187812 */ /* 0x002fe400078ec0ff */
[----:B------:R-:W-:-:S03]  /*2870*/  PRMT R27, R111, 0x5410, R114 ;  /* 0x000054106f1b7816 */ /* 0x000fc60000000072 */
[----:B------:R-:W-:-:S05]  /*2880*/  IMAD.WIDE.U32 R24, R24, 0x10000, RZ ;  /* 0x0001000018187825 */ /* 0x000fca00078e00ff */
[----:B------:R-:W-:Y:S02]  /*2890*/  LOP3.LUT R27, R27, R25, RZ, 0xfc, !PT ;  /* 0x000000191b1b7212 */ /* 0x000fe400078efcff */
[----:B------:R-:W-:Y:S01]  /*28a0*/  LOP3.LUT R26, R24, 0xffff, R107, 0xf8, !PT ;  /* 0x0000ffff181a7812 */ /* 0x000fe200078ef86b */
[----:B------:R-:W-:-:S05]  /*28b0*/  IMAD.WIDE.U32 R24, R105, R60, c[0x0][0x258] ;  /* 0x0000960069187625 */ /* 0x000fca00078e003c */
[----:B------:R0:W-:Y:S02]  /*28c0*/  STG.E.64 [R24.64], R26 ;  /* 0x0000001a18007986 */ /* 0x0001e4000c101b04 */
.L_x_717:
[----:B01----:R-:W-:Y:S01]  /*28d0*/  IMAD.WIDE.U32 R24, R60, R41, c[0x0][0x248] ;  /* 0x000092003c187625 */ /* 0x003fe200078e0029 */
        /* <DEDUP_REMOVED lines=12> */
[----:B------:R-:W-:Y:S02]  /*29a0*/  LOP3.LUT R27, R27, R25, RZ, 0xfc, !PT ;  /* 0x000000191b1b7212 */ /* 0x000fe400078efcff */
[----:B------:R-:W-:Y:S01]  /*29b0*/  LOP3.LUT R26, R24, 0xffff, R113, 0xf8, !PT ;  /* 0x0000ffff181a7812 */ /* 0x000fe200078ef871 */
[----:B------:R-:W-:-:S05]  /*29c0*/  IMAD.WIDE.U32 R24, R105, R60, c[0x0][0x250] ;  /* 0x0000940069187625 */ /* 0x000fca00078e003c */
[----:B------:R0:W-:Y:S02]  /*29d0*/  STG.E.64 [R24.64], R26 ;  /* 0x0000001a18007986 */ /* 0x0001e4000c101b04 */
.L_x_718:
[----:B0-----:R-:W-:Y:S01]  /*29e0*/  IMAD.WIDE.U32 R26, R60, R103, c[0x0][0x248] ;  /* 0x000092003c1a7625 */ /* 0x001fe200078e0067 */
[----:B------:R-:W-:Y:S05]  /*29f0*/  @!P0 BRA `(.L_x_719) ;  /* 0x0000007000008947 */ /* 0x000fea0003800000 */
[----:B------:R-:W-:Y:S02]  /*2a00*/  LOP3.LUT R24, R110, 0xffff, RZ, 0xc0, !PT ;  /* 0x0000ffff6e187812 */ /* 0x000fe400078ec0ff */
[----:B------:R-:W-:-:S03]  /*2a10*/  PRMT R29, R111, 0x5410, R114 ;  /* 0x000054106f1d7816 */ /* 0x000fc60000000072 */
[----:B------:R-:W-:-:S05]  /*2a20*/  IMAD.WIDE.U32 R24, R24, 0x10000, RZ ;  /* 0x0001000018187825 */ /* 0x000fca00078e00ff */
[----:B------:R-:W-:Y:S02]  /*2a30*/  LOP3.LUT R29, R29, R25, RZ, 0xfc, !PT ;  /* 0x000000191d1d7212 */ /* 0x000fe400078efcff */
[----:B------:R-:W-:Y:S01]  /*2a40*/  LOP3.LUT R28, R24, 0xffff, R107, 0xf8, !PT ;  /* 0x0000ffff181c7812 */ /* 0x000fe200078ef86b */
[----:B------:R-:W-:-:S05]  /*2a50*/  IMAD.WIDE.U32 R24, R106, R60, c[0x0][0x258] ;  /* 0x000096006a187625 */ /* 0x000fca00078e003c */
[----:B------:R0:W-:Y:S02]  /*2a60*/  STG.E.64 [R24.64], R28 ;  /* 0x0000001c18007986 */ /* 0x0001e4000c101b04 */
.L_x_719:
[----:B------:R1:W-:Y:S01]  /*2a70*/  STG.E.64 [R26.64], R30 ;  /* 0x0000001e1a007986 */ /* 0x0003e2000c101b04 */
[----:B------:R-:W-:Y:S02]  /*2a80*/  @P4 PRMT R113, R61, 0x7610, R113 ;  /* 0x000076103d714816 */ /* 0x000fe40000000071 */
[----:B------:R-:W-:Y:S02]  /*2a90*/  @P4 PRMT R108, R55, 0x7610, R108 ;  /* 0x00007610376c4816 */ /* 0x000fe4000000006c */
[----:B------:R-:W-:Y:S02]  /*2aa0*/  @P4 PRMT R112, R59, 0x7610, R112 ;  /* 0x000076103b704816 */ /* 0x000fe40000000070 */
[----:B------:R-:W-:Y:S01]  /*2ab0*/  @P4 PRMT R109, R58, 0x7610, R109 ;  /* 0x000076103a6d4816 */ /* 0x000fe2000000006d */
[----:B------:R-:W-:Y:S05]  /*2ac0*/  @!P4 BRA `(.L_x_720) ;  /* 0x000000700000c947 */ /* 0x000fea0003800000 */
[----:B0-----:R-:W-:Y:S01]  /*2ad0*/  LOP3.LUT R24, R108, 0xffff, RZ, 0xc0, !PT ;  /* 0x0000ffff6c187812 */ /* 0x001fe200078ec0ff */
[----:B------:R-:W-:Y:S01]  /*2ae0*/  IMAD.WIDE.U32 R60, R106, R60, c[0x0][0x250] ;  /* 0x000094006a3c7625 */ /* 0x000fe200078e003c */
[----:B-1----:R-:W-:-:S03]  /*2af0*/  PRMT R27, R112, 0x5410, R109 ;  /* 0x00005410701b7816 */ /* 0x002fc6000000006d */
[----:B------:R-:W-:-:S05]  /*2b00*/  IMAD.WIDE.U32 R24, R24, 0x10000, RZ ;  /* 0x0001000018187825 */ /* 0x000fca00078e00ff */
[----:B------:R-:W-:Y:S02]  /*2b10*/  LOP3.LUT R25, R27, R25, RZ, 0xfc, !PT ;  /* 0x000000191b197212 */ /* 0x000fe400078efcff */
[----:B------:R-:W-:-:S05]  /*2b20*/  LOP3.LUT R24, R24, 0xffff, R113, 0xf8, !PT ;  /* 0x0000ffff18187812 */ /* 0x000fca00078ef871 */
[----:B------:R0:W-:Y:S02]  /*2b30*/  STG.E.64 [R60.64], R24 ;  /* 0x000000183c007986 */ /* 0x0001e4000c101b04 */
.L_x_720:
[----:B------:R-:W-:Y:S01]  /*2b40*/  SEL R116, RZ, 0x1, P2 ;  /* 0x00000001ff747807 */ /* 0x000fe20001000000 */
[----:B01----:R-:W-:Y:S01]  /*2b50*/  @P3 CALL.REL.NOINC `(.L_x_721) ;  /* 0x0000001000003944 */ /* 0x003fe20003c00000 */
[----:B------:R-:W-:Y:S05]  /*2b60*/  BRA `(.L_x_722) ;  /* 0xffffd84000007947 */ /* 0x000fea000383ffff */
.L_x_721:
        /* <DEDUP_REMOVED lines=34> */
.L_x_708:
        /* <DEDUP_REMOVED lines=19> */
.L_x_709:
[----:B------:R-:W-:Y:S01]  /*2ec0*/  HFMA2.MMA R30, -RZ, RZ, 0, 1.847743988037109375e-06 ;  /* 0x0000001fff1e7435 */ /* 0x000fe200000001ff */
[----:B------:R-:W-:Y:S01]  /*2ed0*/  IMAD.MOV.U32 R27, RZ, RZ, R29 ;  /* 0x000000ffff1b7224 */ /* 0x000fe200078e001d */
[----:B------:R-:W-:Y:S01]  /*2ee0*/  MOV R28, 0x10 ;  /* 0x00000010001c7802 */ /* 0x000fe20000000f00 */
[----:B------:R-:W-:Y:S01]  /*2ef0*/  IMAD.MOV.U32 R41, RZ, RZ, -0x1 ;  /* 0xffffffffff297424 */ /* 0x000fe200078e00ff */
[----:B------:R-:W-:-:S02]  /*2f00*/  MOV R24, 0x2f20 ;  /* 0x00002f2000187802 */ /* 0x000fc40000000f00 */
[----:B-----5:R-:W-:Y:S05]  /*2f10*/  CALL.REL.NOINC `($__internal_27_$__cuda_sm70_shflsync_down_p) ;  /* 0x0000046000007944 */ /* 0x020fea0003c00000 */
[----:B-1----:R-:W-:Y:S01]  /*2f20*/  MOV R26, R27 ;  /* 0x0000001b001a7202 */ /* 0x002fe20000000f00 */
[----:B0-----:R-:W-:Y:S05]  /*2f30*/  BRA `(.L_x_723) ;  /* 0xffffe50000007947 */ /* 0x001fea000383ffff */
.L_x_710:
[----:B------:R-:W-:Y:S01]  /*2f40*/  HFMA2.MMA R28, -RZ, RZ, 0, 9.5367431640625e-07 ;  /* 0x00000010ff1c7435 */ /* 0x000fe200000001ff */
[----:B------:R-:W-:Y:S01]  /*2f50*/  MOV R27, R31 ;  /* 0x0000001f001b7202 */ /* 0x000fe20000000f00 */
[----:B------:R-:W-:Y:S01]  /*2f60*/  IMAD.MOV.U32 R30, RZ, RZ, 0x1f ;  /* 0x0000001fff1e7424 */ /* 0x000fe200078e00ff */
[----:B------:R-:W-:-:S02]  /*2f70*/  MOV R41, 0xffffffff ;  /* 0xffffffff00297802 */ /* 0x000fc40000000f00 */
[----:B------:R-:W-:Y:S02]  /*2f80*/  MOV R24, 0x2fa0 ;  /* 0x00002fa000187802 */ /* 0x000fe40000000f00 */
[----:B01---5:R-:W-:Y:S05]  /*2f90*/  CALL.REL.NOINC `($__internal_27_$__cuda_sm70_shflsync_down_p) ;  /* 0x000003e000007944 */ /* 0x023fea0003c00000 */
[----:B------:R-:W-:Y:S01]  /*2fa0*/  FADD.FTZ R29, R29, R26 ;  /* 0x0000001a1d1d7221 */ /* 0x000fe20000010000 */
[----:B0-----:R-:W-:Y:S01]  /*2fb0*/  HFMA2.MMA R28, -RZ, RZ, 0, 4.76837158203125e-07 ;  /* 0x00000008ff1c7435 */ /* 0x001fe200000001ff */
[----:B-1----:R-:W-:Y:S01]  /*2fc0*/  FADD.FTZ R40, R31, R27 ;  /* 0x0000001b1f287221 */ /* 0x002fe20000010000 */
[----:B------:R-:W-:Y:S01]  /*2fd0*/  MOV R30, 0x1f ;  /* 0x0000001f001e7802 */ /* 0x000fe20000000f00 */
[----:B------:R-:W-:Y:S01]  /*2fe0*/  IMAD.MOV.U32 R41, RZ, RZ, -0x1 ;  /* 0xffffffffff297424 */ /* 0x000fe200078e00ff */
[----:B------:R-:W-:Y:S02]  /*2ff0*/  MOV R27, R29 ;  /* 0x0000001d001b7202 */ /* 0x000fe40000000f00 */
[----:B------:R-:W-:Y:S02]  /*3000*/  MOV R24, 0x3020 ;  /* 0x0000302000187802 */ /* 0x000fe40000000f00 */
[----:B------:R-:W-:Y:S05]  /*3010*/  CALL.REL.NOINC `($__internal_27_$__cuda_sm70_shflsync_down_p) ;  /* 0x0000036000007944 */ /* 0x000fea0003c00000 */
[----:B0-----:R-:W-:Y:S01]  /*3020*/  HFMA2.MMA R30, -RZ, RZ, 0, 1.847743988037109375e-06 ;  /* 0x0000001fff1e7435 */ /* 0x001fe200000001ff */
[----:B-1----:R-:W-:Y:S01]  /*3030*/  MOV R26, R27 ;  /* 0x0000001b001a7202 */ /* 0x002fe20000000f00 */
[----:B------:R-:W-:Y:S01]  /*3040*/  IMAD.MOV.U32 R28, RZ, RZ, 0x8 ;  /* 0x00000008ff1c7424 */ /* 0x000fe200078e00ff */
[----:B------:R-:W-:-:S02]  /*3050*/  MOV R27, R40 ;  /* 0x00000028001b7202 */ /* 0x000fc40000000f00 */
[----:B------:R-:W-:Y:S02]  /*3060*/  MOV R41, 0xffffffff ;  /* 0xffffffff00297802 */ /* 0x000fe40000000f00 */
[----:B------:R-:W-:Y:S02]  /*3070*/  MOV R24, 0x3090 ;  /* 0x0000309000187802 */ /* 0x000fe40000000f00 */
[----:B------:R-:W-:Y:S05]  /*3080*/  CALL.REL.NOINC `($__internal_27_$__cuda_sm70_shflsync_down_p) ;  /* 0x000002f000007944 */ /* 0x000fea0003c00000 */
[----:B------:R-:W-:Y:S01]  /*3090*/  FADD.FTZ R29, R26, R29 ;  /* 0x0000001d1a1d7221 */ /* 0x000fe20000010000 */
[----:B0-----:R-:W-:Y:S01]  /*30a0*/  HFMA2.MMA R28, -RZ, RZ, 0, 2.384185791015625e-07 ;  /* 0x00000004ff1c7435 */ /* 0x001fe200000001ff */
[----:B-1----:R-:W-:Y:S01]  /*30b0*/  FADD.FTZ R40, R40, R27 ;  /* 0x0000001b28287221 */ /* 0x002fe20000010000 */
[----:B------:R-:W-:Y:S01]  /*30c0*/  MOV R41, 0xffffffff ;  /* 0xffffffff00297802 */ /* 0x000fe20000000f00 */
[----:B------:R-:W-:Y:S01]  /*30d0*/  IMAD.MOV.U32 R30, RZ, RZ, 0x1f ;  /* 0x0000001fff1e7424 */ /* 0x000fe200078e00ff */
[----:B------:R-:W-:Y:S02]  /*30e0*/  MOV R27, R29 ;  /* 0x0000001d001b7202 */ /* 0x000fe40000000f00 */
[----:B------:R-:W-:Y:S02]  /*30f0*/  MOV R24, 0x3110 ;  /* 0x0000311000187802 */ /* 0x000fe40000000f00 */
[----:B------:R-:W-:Y:S05]  /*3100*/  CALL.REL.NOINC `($__internal_27_$__cuda_sm70_shflsync_down_p) ;  /* 0x0000027000007944 */ /* 0x000fea0003c00000 */
[----:B0-----:R-:W-:Y:S01]  /*3110*/  HFMA2.MMA R28, -RZ, RZ, 0, 2.384185791015625e-07 ;  /* 0x00000004ff1c7435 */ /* 0x001fe200000001ff */
[----:B-1----:R-:W-:Y:S01]  /*3120*/  MOV R26, R27 ;  /* 0x0000001b001a7202 */ /* 0x002fe20000000f00 */
[----:B------:R-:W-:Y:S01]  /*3130*/  IMAD.MOV.U32 R27, RZ, RZ, R40 ;  /* 0x000000ffff1b7224 */ /* 0x000fe200078e0028 */
[----:B------:R-:W-:-:S02]  /*3140*/  MOV R30, 0x1f ;  /* 0x0000001f001e7802 */ /* 0x000fc40000000f00 */
[----:B------:R-:W-:Y:S02]  /*3150*/  MOV R41, 0xffffffff ;  /* 0xffffffff00297802 */ /* 0x000fe40000000f00 */
[----:B------:R-:W-:Y:S02]  /*3160*/  MOV R24, 0x3180 ;  /* 0x0000318000187802 */ /* 0x000fe40000000f00 */
[----:B------:R-:W-:Y:S05]  /*3170*/  CALL.REL.NOINC `($__internal_27_$__cuda_sm70_shflsync_down_p) ;  /* 0x0000020000007944 */ /* 0x000fea0003c00000 */
[----:B------:R-:W-:Y:S01]  /*3180*/  FADD.FTZ R29, R26, R29 ;  /* 0x0000001d1a1d7221 */ /* 0x000fe20000010000 */
[----:B0-----:R-:W-:Y:S01]  /*3190*/  HFMA2.MMA R30, -RZ, RZ, 0, 1.847743988037109375e-06 ;  /* 0x0000001fff1e7435 */ /* 0x001fe200000001ff */
[----:B-1----:R-:W-:Y:S01]  /*31a0*/  FADD.FTZ R40, R40, R27 ;  /* 0x0000001b28287221 */ /* 0x002fe20000010000 */
[----:B------:R-:W-:Y:S01]  /*31b0*/  MOV R41, 0xffffffff ;  /* 0xffffffff00297802 */ /* 0x000fe20000000f00 */
[----:B------:R-:W-:Y:S01]  /*31c0*/  IMAD.MOV.U32 R28, RZ, RZ, 0x2 ;  /* 0x00000002ff1c7424 */ /* 0x000fe200078e00ff */
[----:B------:R-:W-:Y:S02]  /*31d0*/  MOV R27, R29 ;  /* 0x0000001d001b7202 */ /* 0x000fe40000000f00 */
[----:B------:R-:W-:Y:S02]  /*31e0*/  MOV R24, 0x3200 ;  /* 0x0000320000187802 */ /* 0x000fe40000000f00 */
[----:B------:R-:W-:Y:S05]  /*31f0*/  CALL.REL.NOINC `($__internal_27_$__cuda_sm70_shflsync_down_p) ;  /* 0x0000018000007944 */ /* 0x000fea0003c00000 */
[----:B0-----:R-:W-:Y:S01]  /*3200*/  HFMA2.MMA R28, -RZ, RZ, 0, 1.1920928955078125e-07 ;  /* 0x00000002ff1c7435 */ /* 0x001fe200000001ff */
[----:B-1----:R-:W-:Y:S01]  /*3210*/  IMAD.MOV.U32 R26, RZ, RZ, R27 ;  /* 0x000000ffff1a7224 */ /* 0x002fe200078e001b */
[----:B------:R-:W-:Y:S01]  /*3220*/  MOV R27, R40 ;  /* 0x00000028001b7202 */ /* 0x000fe20000000f00 */
[----:B------:R-:W-:Y:S01]  /*3230*/  IMAD.MOV.U32 R41, RZ, RZ, -0x1 ;  /* 0xffffffffff297424 */ /* 0x000fe200078e00ff */
[----:B------:R-:W-:-:S02]  /*3240*/  MOV R30, 0x1f ;  /* 0x0000001f001e7802 */ /* 0x000fc40000000f00 */
[----:B------:R-:W-:Y:S02]  /*3250*/  MOV R24, 0x3270 ;  /* 0x0000327000187802 */ /* 0x000fe40000000f00 */
[----:B------:R-:W-:Y:S05]  /*3260*/  CALL.REL.NOINC `($__internal_27_$__cuda_sm70_shflsync_down_p) ;  /* 0x0000011000007944 */ /* 0x000fea0003c00000 */
[----:B------:R-:W-:Y:S01]  /*3270*/  FADD.FTZ R29, R26, R29 ;  /* 0x0000001d1a1d7221 */ /* 0x000fe20000010000 */
[----:B0-----:R-:W-:Y:S01]  /*3280*/  HFMA2.MMA R28, -RZ, RZ, 0, 5.9604644775390625e-08 ;  /* 0x00000001ff1c7435 */ /* 0x001fe200000001ff */
[----:B-1----:R-:W-:Y:S01]  /*3290*/  FADD.FTZ R31, R40, R27 ;  /* 0x0000001b281f7221 */ /* 0x002fe20000010000 */
[----:B------:R-:W-:Y:S01]  /*32a0*/  MOV R30, 0x1f ;  /* 0x0000001f001e7802 */ /* 0x000fe20000000f00 */
[----:B------:R-:W-:Y:S01]  /*32b0*/  IMAD.MOV.U32 R27, RZ, RZ, R29 ;  /* 0x000000ffff1b7224 */ /* 0x000fe200078e001d */
[----:B------:R-:W-:Y:S02]  /*32c0*/  MOV R41, 0xffffffff ;  /* 0xffffffff00297802 */ /* 0x000fe40000000f00 */
[----:B------:R-:W-:Y:S02]  /*32d0*/  MOV R24, 0x32f0 ;  /* 0x000032f000187802 */ /* 0x000fe40000000f00 */
[----:B------:R-:W-:Y:S05]  /*32e0*/  CALL.REL.NOINC `($__internal_27_$__cuda_sm70_shflsync_down_p) ;  /* 0x0000009000007944 */ /* 0x000fea0003c00000 */
[----:B0-----:R-:W-:Y:S01]  /*32f0*/  HFMA2.MMA R28, -RZ, RZ, 0, 5.9604644775390625e-08 ;  /* 0x00000001ff1c7435 */ /* 0x001fe200000001ff */
[----:B-1----:R-:W-:Y:S01]  /*3300*/  MOV R40, R27 ;  /* 0x0000001b00287202 */ /* 0x002fe20000000f00 */
[----:B------:R-:W-:Y:S01]  /*3310*/  IMAD.MOV.U32 R30, RZ, RZ, 0x1f ;  /* 0x0000001fff1e7424 */ /* 0x000fe200078e00ff */
[----:B------:R-:W-:-:S02]  /*3320*/  MOV R27, R31 ;  /* 0x0000001f001b7202 */ /* 0x000fc40000000f00 */
[----:B------:R-:W-:Y:S02]  /*3330*/  MOV R41, 0xffffffff ;  /* 0xffffffff00297802 */ /* 0x000fe40000000f00 */
[----:B------:R-:W-:Y:S02]  /*3340*/  MOV R24, 0x3360 ;  /* 0x0000336000187802 */ /* 0x000fe40000000f00 */
[----:B------:R-:W-:Y:S05]  /*3350*/  CALL.REL.NOINC `($__internal_27_$__cuda_sm70_shflsync_down_p) ;  /* 0x0000002000007944 */ /* 0x000fea0003c00000 */
[----:B-1----:R-:W-:Y:S01]  /*3360*/  MOV R24, R27 ;  /* 0x0000001b00187202 */ /* 0x002fe20000000f00 */
[----:B0-----:R-:W-:Y:S05]  /*3370*/  BRA `(.L_x_724) ;  /* 0xffffe1e000007947 */ /* 0x001fea000383ffff */
        .weak           $__internal_27_$__cuda_sm70_shflsync_down_p
        .type           $__internal_27_$__cuda_sm70_shflsync_down_p,@function
        .size           $__internal_27_$__cuda_sm70_shflsync_down_p,(.L_x_2774 - $__internal_27_$__cuda_sm70_shflsync_down_p)
$__internal_27_$__cuda_sm70_shflsync_down_p:
[----:B------:R-:W-:Y:S01]  /*3380*/  HFMA2.MMA R25, -RZ, RZ, 0, 0 ;  /* 0x00000000ff197435 */ /* 0x000fe200000001ff */
[----:B------:R-:W-:Y:S04]  /*3390*/  WARPSYNC R41 ;  /* 0x0000002900007348 */ /* 0x000fe80003800000 */
[----:B------:R0:W1:Y:S01]  /*33a0*/  SHFL.DOWN PT, R27, R27, R28, R30 ;  /* 0x0800001c1b1b7389 */ /* 0x00006200000e001e */
[----:B------:R-:W-:Y:S05]  /*33b0*/  RET.REL.NODEC R24 `(_ZN10layer_norm31ln_parallel_residual_bwd_kernelINS_13Kernel_traitsIf13__nv_bfloat16S2_S2_fjLj2560ELj1ELj1ELj4ELj8ENS_18Kernel_traits_baseILj2560EfS2_S2_S2_fjLj128EEEEELb0ELb1ELb1EEEvNS_9BwdParamsE) ;  /* 0xffffcc4018007950 */ /* 0x000fea0003c3ffff */
.L_x_725:
        /* <DEDUP_REMOVED lines=12> */
.L_x_2774:


//--------------------- .text._ZN10layer_norm31ln_parallel_residual_bwd_kernelINS_13Kernel_traitsIf13__nv_bfloat16S2_S2_fjLj2560ELj1ELj1ELj4ELj8ENS_18Kernel_traits_baseILj2560EfS2_S2_S2_fjLj128EEEEELb1ELb0ELb0EEEvNS_9BwdParamsE --------------------------
	.section	.text._ZN10layer_norm31ln_parallel_residual_bwd_kernelINS_13Kernel_traitsIf13__nv_bfloat16S2_S2_fjLj2560ELj1ELj1ELj4ELj8ENS_18Kernel_traits_baseILj2560EfS2_S2_S2_fjLj128EEEEELb1ELb0ELb0EEEvNS_9BwdParamsE,"ax",@progbits
	.sectioninfo	@"SHI_REGISTERS=214"
	.align	128
        .global         _ZN10layer_norm31ln_parallel_residual_bwd_kernelINS_13Kernel_traitsIf13__nv_bfloat16S2_S2_fjLj2560ELj1ELj1ELj4ELj8ENS_18Kernel_traits_baseILj2560EfS2_S2_S2_fjLj128EEEEELb1ELb0ELb0EEEvNS_9BwdParamsE
        .type           _ZN10layer_norm31ln_parallel_residual_bwd_kernelINS_13Kernel_traitsIf13__nv_bfloat16S2_S2_fjLj2560ELj1ELj1ELj4ELj8ENS_18Kernel_traits_baseILj2560EfS2_S2_S2_fjLj128EEEEELb1ELb0ELb0EEEvNS_9BwdParamsE,@function
        .size           _ZN10layer_norm31ln_parallel_residual_bwd_kernelINS_13Kernel_traitsIf13__nv_bfloat16S2_S2_fjLj2560ELj1ELj1ELj4ELj8ENS_18Kernel_traits_baseILj2560EfS2_S2_S2_fjLj128EEEEELb1ELb0ELb0EEEvNS_9BwdParamsE,(.L_x_2775 - _ZN10layer_norm31ln_parallel_residual_bwd_kernelINS_13Kernel_traitsIf13__nv_bfloat16S2_S2_fjLj2560ELj1ELj1ELj4ELj8ENS_18Kernel_traits_baseILj2560EfS2_S2_S2_fjLj128EEEEELb1ELb0ELb0EEEvNS_9BwdParamsE)
        .other          _ZN10layer_norm31ln_parallel_residual_bwd_kernelINS_13Kernel_traitsIf13__nv_bfloat16S2_S2_fjLj2560ELj1ELj1ELj4ELj8ENS_18Kernel_traits_baseILj2560EfS2_S2_S2_fjLj128EEEEELb1ELb0ELb0EEEvNS_9BwdParamsE,@"STO_CUDA_ENTRY STV_DEFAULT"
_ZN10layer_norm31ln_parallel_residual_bwd_kernelINS_13Kernel_traitsIf13__nv_bfloat16S2_S2_fjLj2560ELj1ELj1ELj4ELj8ENS_18Kernel_traits_baseILj2560EfS2_S2_S2_fjLj128EEEEELb1ELb0ELb0EEEvNS_9BwdParamsE:
.text._ZN10layer_norm31ln_parallel_residual_bwd_kernelINS_13Kernel_traitsIf13__nv_bfloat16S2_S2_fjLj2560ELj1ELj1ELj4ELj8ENS_18Kernel_traits_baseILj2560EfS2_S2_S2_fjLj128EEEEELb1ELb0ELb0EEEvNS_9BwdParamsE:
        /* <DEDUP_REMOVED lines=21> */
[----:B------:R0:W5:Y:S02]  /*0150*/  @P1 LDG.E.128 R148, [R2.64] ;  /* 0x0000000402941981 */ /* 0x000164000c1e1d00 */
[----:B------:R-:W-:Y:S02]  /*0160*/  @P3 IMAD.MOV.U32 R17, RZ, RZ, 0x10 ;  /* 0x00000010ff113424 */ /* 0x000fe400078e00ff */
[CC--:B------:R-:W-:Y:S01]  /*0170*/  @P2 IMAD.WIDE.U32 R10, R8.reuse, R13.reuse, c[0x0][0x1b0] ;  /* 0x00006c00080a2625 */ /* 0x0c0fe200078e000d */
[----:B------:R1:W5:Y:S03]  /*0180*/  @P1 LDG.E.128 R144, [R4.64] ;  /* 0x0000000404901981 */ /* 0x000366000c1e1d00 */
[C---:B------:R-:W-:Y:S01]  /*0190*/  @P2 IMAD.WIDE.U32 R12, R8.reuse, R13, c[0x0][0x1b8] ;  /* 0x00006e00080c2625 */ /* 0x040fe200078e000d */
[----:B------:R-:W-:Y:S01]  /*01a0*/  @P2 IADD3 R8, R8, 0x80, RZ ;  /* 0x0000008008082810 */ /* 0x000fe20007ffe0ff */
[----:B------:R1:W5:Y:S02]  /*01b0*/  @P2 LDG.E.128 R140, [R10.64] ;  /* 0x000000040a8c2981 */ /* 0x000364000c1e1d00 */
[----:B------:R-:W-:-:S02]  /*01c0*/  @P4 IMAD.MOV.U32 R21, RZ, RZ, 0x10 ;  /* 0x00000010ff154424 */ /* 0x000fc400078e00ff */
[CC--:B------:R-:W-:Y:S01]  /*01d0*/  @P3 IMAD.WIDE.U32 R14, R8.reuse, R17.reuse, c[0x0][0x1b0] ;  /* 0x00006c00080e3625 */ /* 0x0c0fe200078e0011 */
[----:B------:R1:W5:Y:S03]  /*01e0*/  @P2 LDG.E.128 R136, [R12.64] ;  /* 0x000000040c882981 */ /* 0x000366000c1e1d00 */
[C---:B------:R-:W-:Y:S01]  /*01f0*/  @P3 IMAD.WIDE.U32 R16, R8.reuse, R17, c[0x0][0x1b8] ;  /* 0x00006e0008103625 */ /* 0x040fe200078e0011 */
[----:B------:R-:W-:Y:S01]  /*0200*/  @P3 IADD3 R8, R8, 0x80, RZ ;  /* 0x0000008008083810 */ /* 0x000fe20007ffe0ff */
[----:B------:R1:W5:Y:S04]  /*0210*/  @P3 LDG.E.128 R132, [R14.64] ;  /* 0x000000040e843981 */ /* 0x000368000c1e1d00 */
[CC--:B------:R-:W-:Y:S01]  /*0220*/  @P4 IMAD.WIDE.U32 R18, R8.reuse, R21.reuse, c[0x0][0x1b0] ;  /* 0x00006c0008124625 */ /* 0x0c0fe200078e0015 */
[----:B------:R1:W5:Y:S03]  /*0230*/  @P3 LDG.E.128 R128, [R16.64] ;  /* 0x0000000410803981 */ /* 0x000366000c1e1d00 */
[C---:B------:R-:W-:Y:S01]  /*0240*/  @P4 IMAD.WIDE.U32 R20, R8.reuse, R21, c[0x0][0x1b8] ;  /* 0x00006e0008144625 */ /* 0x040fe200078e0015 */
[----:B------:R1:W5:Y:S04]  /*0250*/  @P4 LDG.E.128 R124, [R18.64] ;  /* 0x00000004127c4981 */ /* 0x000368000c1e1d00 */
[----:B------:R1:W5:Y:S01]  /*0260*/  @P4 LDG.E.128 R120, [R20.64] ;  /* 0x0000000414784981 */ /* 0x000362000c1e1d00 */
[----:B------:R-:W-:Y:S01]  /*0270*/  @P4 IADD3 R8, R8, 0x80, RZ ;  /* 0x0000008008084810 */ /* 0x000fe20007ffe0ff */
[----:B------:R-:W-:Y:S01]  /*0280*/  @P0 IMAD.MOV.U32 R9, RZ, RZ, 0x10 ;  /* 0x00000010ff090424 */ /* 0x000fe200078e00ff */
[----:B0-----:R-:W-:-:S03]  /*0290*/  LEA.HI R3, R0, UR6, RZ, 0x19 ;  /* 0x0000000600037c11 */ /* 0x001fc6000f8fc8ff */
[----:B------:R-:W-:-:S04]  /*02a0*/  @P0 IMAD.WIDE.U32 R6, R8, R9, c[0x0][0x1b0] ;  /* 0x00006c0008060625 */ /* 0x000fc800078e0009 */
[----:B------:R-:W-:Y:S01]  /*02b0*/  @P0 IMAD.WIDE.U32 R8, R8, R9, c[0x0][0x1b8] ;  /* 0x00006e0008080625 */ /* 0x000fe200078e0009 */
[----:B------:R1:W5:Y:S04]  /*02c0*/  @P0 LDG.E.128 R116, [R6.64] ;  /* 0x0000000406740981 */ /* 0x000368000c1e1d00 */
[----:B------:R1:W5:Y:S01]  /*02d0*/  @P0 LDG.E.128 R112, [R8.64] ;  /* 0x0000000408700981 */ /* 0x000362000c1e1d00 */
        /* <DEDUP_REMOVED lines=43> */
[----:B------:R-:W-:-:S02]  /*0590*/  IMAD.MOV.U32 R4, RZ, RZ, 0x1 ;  /* 0x00000001ff047424 */ /* 0x000fc400078e00ff */
[----:B------:R-:W-:-:S05]  /*05a0*/  IMAD.MOV.U32 R109, RZ, RZ, RZ ;  /* 0x000000ffff6d7224 */ /* 0x000fca00078e00ff */
.L_x_758:
[----:B------:R-:W-:-:S04]  /*05b0*/  IMAD.MOV.U32 R152, RZ, RZ, 0x4 ;  /* 0x00000004ff987424 */ /* 0x000fc800078e00ff */
[----:B------:R-:W-:-:S04]  /*05c0*/  IMAD.WIDE R154, R3, R152, c[0x0][0x1a0] ;  /* 0x00006800039a7625 */ /* 0x000fc800078e0298 */
[C---:B------:R-:W-:Y:S01]  /*05d0*/  IMAD.WIDE R152, R3.reuse, R152, c[0x0][0x1a8] ;  /* 0x00006a0003987625 */ /* 0x040fe200078e0298 */
[----:B-----5:R1:W5:Y:S04]  /*05e0*/  LDG.E R206, [R154.64] ;  /* 0x000000049ace7981 */ /* 0x020368000c1e1900 */
        /* <DEDUP_REMOVED lines=10> */
[----:B-1----:R-:W-:-:S04]  /*0690*/  LEA R10, P0, R6, c[0x0][0x188], 0x3 ;  /* 0x00006200060a7a11 */ /* 0x002fc800078018ff */
        /* <DEDUP_REMOVED lines=21> */
[----:B0-----:R-:W-:-:S03]  /*07f0*/  ISETP.NE.AND P0, PT, R2, RZ, PT ;  /* 0x000000ff0200720c */ /* 0x001fc60003f05270 */
[----:B------:R0:W5:Y:S01]  /*0800*/  @P5 LDG.E.64 R194, [R152.64] ;  /* 0x0000000498c25981 */ /* 0x000162000c1e1b00 */
[----:B------:R-:W-:Y:S01]  /*0810*/  IADD3 R207, R6, 0x80, RZ ;  /* 0x0000008006cf7810 */ /* 0x000fe20007ffe0ff */
[----:B--2---:R-:W-:Y:S01]  /*0820*/  IMAD.MOV.U32 R16, RZ, RZ, R10 ;  /* 0x000000ffff107224 */ /* 0x004fe200078e000a */
[--C-:B------:R-:W-:Y:S01]  /*0830*/  SHF.R.U64 R158, R10, 0x10, R11.reuse ;  /* 0x000000100a9e7819 */ /* 0x100fe2000000120b */
[--C-:B------:R-:W-:Y:S01]  /*0840*/  IMAD.MOV.U32 R156, RZ, RZ, R11.reuse ;  /* 0x000000ffff9c7224 */ /* 0x100fe200078e000b */
[----:B------:R-:W-:Y:S02]  /*0850*/  SHF.R.U32.HI R157, RZ, 0x10, R11 ;  /* 0x00000010ff9d7819 */ /* 0x000fe4000001160b */
[----:B-----5:R-:W-:Y:S02]  /*0860*/  FSEL R10, R206, RZ, !P0 ;  /* 0x000000ffce0a7208 */ /* 0x020fe40004000000 */
[----:B-1----:R-:W-:Y:S02]  /*0870*/  PRMT R9, RZ, 0x5410, R16 ;  /* 0x00005410ff097816 */ /* 0x002fe40000000010 */
[----:B------:R-:W-:-:S02]  /*0880*/  PRMT R11, RZ, 0x5410, R158 ;  /* 0x00005410ff0b7816 */ /* 0x000fc4000000009e */
[----:B0-----:R-:W-:Y:S01]  /*0890*/  PRMT R153, RZ, 0x5410, R156 ;  /* 0x00005410ff997816 */ /* 0x001fe2000000009c */
[C---:B------:R-:W-:Y:S01]  /*08a0*/  FADD.FTZ R152, -R10.reuse, R9 ;  /* 0x000000090a987221 */ /* 0x040fe20000010100 */
[----:B------:R-:W-:Y:S01]  /*08b0*/  PRMT R155, RZ, 0x5410, R157 ;  /* 0x00005410ff9b7816 */ /* 0x000fe2000000009d */
[----:B----4-:R-:W-:Y:S02]  /*08c0*/  IMAD.MOV.U32 R9, RZ, RZ, R12 ;  /* 0x000000ffff097224 */ /* 0x010fe400078e000c */
[C---:B------:R-:W-:Y:S02]  /*08d0*/  FADD.FTZ R154, -R10.reuse, R11 ;  /* 0x0000000b0a9a7221 */ /* 0x040fe40000010100 */
[C---:B------:R-:W-:Y:S02]  /*08e0*/  FADD.FTZ R158, -R10.reuse, R153 ;  /* 0x000000990a9e7221 */ /* 0x040fe40000010100 */
[----:B------:R-:W-:Y:S01]  /*08f0*/  FADD.FTZ R198, -R10, R155 ;  /* 0x0000009b0ac67221 */ /* 0x000fe20000010100 */
[----:B---3--:R-:W-:Y:S01]  /*0900*/  SHF.R.U64 R155, R14, 0x10, R15 ;  /* 0x000000100e9b7819 */ /* 0x008fe2000000120f */
[----:B------:R-:W-:Y:S01]  /*0910*/  IMAD.MOV.U32 R10, RZ, RZ, R14 ;  /* 0x000000ffff0a7224 */ /* 0x000fe200078e000e */
[----:B------:R-:W-:Y:S01]  /*0920*/  PRMT R153, RZ, 0x5410, R9 ;  /* 0x00005410ff997816 */ /* 0x000fe20000000009 */
[--C-:B------:R-:W-:Y:S01]  /*0930*/  IMAD.MOV.U32 R14, RZ, RZ, R13.reuse ;  /* 0x000000ffff0e7224 */ /* 0x100fe200078e000d */
[----:B------:R-:W-:Y:S01]  /*0940*/  SHF.R.U64 R156, R12, 0x10, R13 ;  /* 0x000000100c9c7819 */ /* 0x000fe2000000120d */
[----:B------:R-:W-:Y:S01]  /*0950*/  FMUL.FTZ R9, R5, R152 ;  /* 0x0000009805097220 */ /* 0x000fe20000410000 */
[----:B------:R-:W-:Y:S01]  /*0960*/  PRMT R11, RZ, 0x5410, R10 ;  /* 0x00005410ff0b7816 */ /* 0x000fe2000000000a */
[----:B------:R-:W-:Y:S01]  /*0970*/  IMAD.MOV.U32 R16, RZ, RZ, R15 ;  /* 0x000000ffff107224 */ /* 0x000fe200078e000f */
[----:B------:R-:W-:Y:S01]  /*0980*/  PRMT R156, RZ, 0x5410, R156 ;  /* 0x00005410ff9c7816 */ /* 0x000fe2000000009c */
[----:B------:R-:W-:Y:S01]  /*0990*/  FMUL.FTZ R12, R144, R153 ;  /* 0x00000099900c7220 */ /* 0x000fe20000410000 */
[----:B------:R-:W-:-:S02]  /*09a0*/  PRMT R152, RZ, 0x5410, R155 ;  /* 0x00005410ff987816 */ /* 0x000fc4000000009b */
[----:B------:R-:W-:Y:S02]  /*09b0*/  PRMT R155, RZ, 0x5410, R14 ;  /* 0x00005410ff9b7816 */ /* 0x000fe4000000000e */
[----:B------:R-:W-:Y:S01]  /*09c0*/  SHF.R.U32.HI R157, RZ, 0x10, R13 ;  /* 0x00000010ff9d7819 */ /* 0x000fe2000001160d */
[----:B------:R-:W-:Y:S01]  /*09d0*/  FADD.FTZ R88, R88, R11 ;  /* 0x0000000b58587221 */ /* 0x000fe20000010000 */
[----:B------:R-:W-:Y:S01]  /*09e0*/  SHF.R.U32.HI R159, RZ, 0x10, R15 ;  /* 0x00000010ff9f7819 */ /* 0x000fe2000001160f */
[-C--:B------:R-:W-:Y:S01]  /*09f0*/  FFMA.FTZ R10, R148, R11.reuse, R12 ;  /* 0x0000000b940a7223 */ /* 0x080fe2000001000c */
[----:B------:R-:W-:Y:S01]  /*0a00*/  PRMT R15, RZ, 0x5410, R16 ;  /* 0x00005410ff0f7816 */ /* 0x000fe20000000010 */
[----:B------:R-:W-:Y:S02]  /*0a10*/  FFMA.FTZ R108, R9, R11, R108 ;  /* 0x0000000b096c7223 */ /* 0x000fe4000001006c */
[----:B------:R-:W-:Y:S02]  /*0a20*/  FMUL.FTZ R12, R145, R156 ;  /* 0x0000009c910c7220 */ /* 0x000fe40000410000 */
        /* <DEDUP_REMOVED lines=8> */
[----:B------:R-:W-:Y:S02]  /*0ab0*/  FADD.FTZ R90, R90, R15 ;  /* 0x0000000f5a5a7221 */ /* 0x000fe40000010000 */
        /* <DEDUP_REMOVED lines=8> */
[C---:B------:R-:W-:Y:S02]  /*0b40*/  FFMA.FTZ R68, R9.reuse, R153, R68 ;  /* 0x0000009909447223 */ /* 0x040fe40000010044 */
[----:B------:R-:W-:Y:S02]  /*0b50*/  FADD.FTZ R153, RZ, R10 ;  /* 0x0000000aff997221 */ /* 0x000fe40000010000 */
[----:B------:R-:W-:Y:S02]  /*0b60*/  FFMA.FTZ R152, R9, R10, RZ ;  /* 0x0000000a09987223 */ /* 0x000fe400000100ff */
        /* <DEDUP_REMOVED lines=12> */
.L_x_728:
[----:B-1----:R-:W-:Y:S05]  /*0c30*/  BSYNC B0 ;  /* 0x0000000000007941 */ /* 0x002fea0003800000 */
.L_x_727:
        /* <DEDUP_REMOVED lines=26> */
[----:B------:R-:W-:Y:S02]  /*0de0*/  IADD3 R207, R207, 0x80, RZ ;  /* 0x00000080cfcf7810 */ /* 0x000fe40007ffe0ff */
[--C-:B--2---:R-:W-:Y:S01]  /*0df0*/  SHF.R.U64 R157, R24, 0x10, R25.reuse ;  /* 0x00000010189d7819 */ /* 0x104fe20000001219 */
[----:B------:R-:W-:Y:S01]  /*0e00*/  IMAD.MOV.U32 R26, RZ, RZ, R24 ;  /* 0x000000ffff1a7224 */ /* 0x000fe200078e0018 */
[--C-:B------:R-:W-:Y:S01]  /*0e10*/  SHF.R.U32.HI R24, RZ, 0x10, R25.reuse ;  /* 0x00000010ff187819 */ /* 0x100fe20000011619 */
[----:B------:R-:W-:Y:S01]  /*0e20*/  IMAD.MOV.U32 R156, RZ, RZ, R25 ;  /* 0x000000ffff9c7224 */ /* 0x000fe200078e0019 */
[----:B-----5:R-:W-:Y:S02]  /*0e30*/  FSEL R25, R206, RZ, !P0 ;  /* 0x000000ffce197208 */ /* 0x020fe40004000000 */
[----:B-1----:R-:W-:Y:S02]  /*0e40*/  PRMT R19, RZ, 0x5410, R157 ;  /* 0x00005410ff137816 */ /* 0x002fe4000000009d */
[----:B------:R-:W-:-:S03]  /*0e50*/  PRMT R24, RZ, 0x5410, R24 ;  /* 0x00005410ff187816 */ /* 0x000fc60000000018 */
[C---:B0-----:R-:W-:Y:S01]  /*0e60*/  FADD.FTZ R152, -R25.reuse, R19 ;  /* 0x0000001319987221 */ /* 0x041fe20000010100 */
[----:B------:R-:W-:Y:S01]  /*0e70*/  PRMT R26, RZ, 0x5410, R26 ;  /* 0x00005410ff1a7816 */ /* 0x000fe2000000001a */
[----:B----4-:R-:W-:Y:S01]  /*0e80*/  IMAD.MOV.U32 R19, RZ, RZ, R20 ;  /* 0x000000ffff137224 */ /* 0x010fe200078e0014 */
[----:B------:R-:W-:Y:S01]  /*0e90*/  PRMT R156, RZ, 0x5410, R156 ;  /* 0x00005410ff9c7816 */ /* 0x000fe2000000009c */
[C---:B------:R-:W-:Y:S02]  /*0ea0*/  FADD.FTZ R158, -R25.reuse, R24 ;  /* 0x00000018199e7221 */ /* 0x040fe40000010100 */
[----:B---3--:R-:W-:Y:S01]  /*0eb0*/  IMAD.MOV.U32 R24, RZ, RZ, R22 ;  /* 0x000000ffff187224 */ /* 0x008fe200078e0016 */
[----:B------:R-:W-:Y:S01]  /*0ec0*/  PRMT R153, RZ, 0x5410, R19 ;  /* 0x00005410ff997816 */ /* 0x000fe20000000013 */
[C---:B------:R-:W-:Y:S01]  /*0ed0*/  FADD.FTZ R26, -R25.reuse, R26 ;  /* 0x0000001a191a7221 */ /* 0x040fe20000010100 */
[----:B------:R-:W-:Y:S01]  /*0ee0*/  SHF.R.U64 R154, R20, 0x10, R21 ;  /* 0x00000010149a7819 */ /* 0x000fe20000001215 */
[----:B------:R-:W-:Y:S01]  /*0ef0*/  FADD.FTZ R156, -R25, R156 ;  /* 0x0000009c199c7221 */ /* 0x000fe20000010100 */
[--C-:B------:R-:W-:Y:S01]  /*0f00*/  SHF.R.U64 R155, R22, 0x10, R23.reuse ;  /* 0x00000010169b7819 */ /* 0x100fe20000001217 */
[--C-:B------:R-:W-:Y:S01]  /*0f10*/  IMAD.MOV.U32 R25, RZ, RZ, R23.reuse ;  /* 0x000000ffff197224 */ /* 0x100fe200078e0017 */
[----:B------:R-:W-:Y:S01]  /*0f20*/  SHF.R.U32.HI R159, RZ, 0x10, R23 ;  /* 0x00000010ff9f7819 */ /* 0x000fe20000011617 */
[--C-:B------:R-:W-:Y:S01]  /*0f30*/  IMAD.MOV.U32 R23, RZ, RZ, R21.reuse ;  /* 0x000000ffff177224 */ /* 0x100fe200078e0015 */
[----:B------:R-:W-:Y:S01]  /*0f40*/  SHF.R.U32.HI R157, RZ, 0x10, R21 ;  /* 0x00000010ff9d7819 */ /* 0x000fe20000011615 */
[----:B------:R-:W-:Y:S01]  /*0f50*/  FMUL.FTZ R20, R136, R153 ;  /* 0x0000009988147220 */ /* 0x000fe20000410000 */
[----:B------:R-:W-:Y:S01]  /*0f60*/  PRMT R21, RZ, 0x5410, R24 ;  /* 0x00005410ff157816 */ /* 0x000fe20000000018 */
[----:B------:R-:W-:Y:S01]  /*0f70*/  FMUL.FTZ R19, R5, R26 ;  /* 0x0000001a05137220 */ /* 0x000fe20000410000 */
[----:B------:R-:W-:-:S02]  /*0f80*/  PRMT R154, RZ, 0x5410, R154 ;  /* 0x00005410ff9a7816 */ /* 0x000fc4000000009a */
[----:B------:R-:W-:Y:S01]  /*0f90*/  PRMT R24, RZ, 0x5410, R155 ;  /* 0x00005410ff187816 */ /* 0x000fe2000000009b */
[----:B------:R-:W-:Y:S01]  /*0fa0*/  FADD.FTZ R84, R84, R21 ;  /* 0x0000001554547221 */ /* 0x000fe20000010000 */
[----:B------:R-:W-:Y:S01]  /*0fb0*/  PRMT R155, RZ, 0x5410, R23 ;  /* 0x00005410ff9b7816 */ /* 0x000fe20000000017 */
[-C--:B------:R-:W-:Y:S02]  /*0fc0*/  FFMA.FTZ R20, R140, R21.reuse, R20 ;  /* 0x000000158c147223 */ /* 0x080fe40000010014 */
[----:B------:R-:W-:Y:S02]  /*0fd0*/  FFMA.FTZ R104, R19, R21, R104 ;  /* 0x0000001513687223 */ /* 0x000fe40000010068 */
[----:B------:R-:W-:Y:S02]  /*0fe0*/  FMUL.FTZ R22, R137, R154 ;  /* 0x0000009a89167220 */ /* 0x000fe40000410000 */
[C---:B------:R-:W-:Y:S01]  /*0ff0*/  FMUL.FTZ R21, R5.reuse, R152 ;  /* 0x0000009805157220 */ /* 0x040fe20000410000 */
        /* <DEDUP_REMOVED lines=8> */
[----:B------:R-:W-:Y:S01]  /*1080*/  FFMA.FTZ R198, R19, R20, R198 ;  /* 0x0000001413c67223 */ /* 0x000fe200000100c6 */
[----:B------:R-:W-:Y:S01]  /*1090*/  PRMT R152, RZ, 0x5410, R159 ;  /* 0x00005410ff987816 */ /* 0x000fe2000000009f */
[----:B------:R-:W-:-:S02]  /*10a0*/  FFMA.FTZ R24, R142, R25, R24 ;  /* 0x000000198e187223 */ /* 0x000fc40000010018 */
[----:B------:R-:W-:Y:S02]  /*10b0*/  FMUL.FTZ R26, R139, R156 ;  /* 0x0000009c8b1a7220 */ /* 0x000fe40000410000 */
[----:B------:R-:W-:Y:S02]  /*10c0*/  FADD.FTZ R199, R199, R22 ;  /* 0x00000016c7c77221 */ /* 0x000fe40000010000 */
[----:B------:R-:W-:Y:S02]  /*10d0*/  FFMA.FTZ R198, R21, R22, R198 ;  /* 0x0000001615c67223 */ /* 0x000fe400000100c6 */
[----:B------:R-:W-:Y:S02]  /*10e0*/  FADD.FTZ R86, R86, R25 ;  /* 0x0000001956567221 */ /* 0x000fe40000010000 */
[----:B------:R-:W-:Y:S02]  /*10f0*/  FFMA.FTZ R106, R23, R25, R106 ;  /* 0x00000019176a7223 */ /* 0x000fe4000001006a */
[----:B------:R-:W-:-:S02]  /*1100*/  FMUL.FTZ R25, R5, R158 ;  /* 0x0000009e05197220 */ /* 0x000fc40000410000 */
        /* <DEDUP_REMOVED lines=15> */
.L_x_730:
[----:B------:R-:W-:Y:S05]  /*1200*/  BSYNC B0 ;  /* 0x0000000000007941 */ /* 0x000fea0003800000 */
.L_x_729:
        /* <DEDUP_REMOVED lines=25> */
[----:B------:R0:W5:Y:S02]  /*13a0*/  @P5 LDG.E.64 R190, [R156.64] ;  /* 0x000000049cbe5981 */ /* 0x000164000c1e1b00 */
[----:B-----5:R-:W-:Y:S02]  /*13b0*/  FSEL R164, R206, RZ, !P0 ;  /* 0x000000ffcea47208 */ /* 0x020fe40004000000 */
[----:B------:R-:W-:Y:S02]  /*13c0*/  IADD3 R207, R207, 0x80, RZ ;  /* 0x00000080cfcf7810 */ /* 0x000fe40007ffe0ff */
[--C-:B--2---:R-:W-:Y:S01]  /*13d0*/  SHF.R.U64 R162, R154, 0x10, R155.reuse ;  /* 0x000000109aa27819 */ /* 0x104fe2000000129b */
[----:B------:R-:W-:Y:S02]  /*13e0*/  IMAD.MOV.U32 R160, RZ, RZ, R154 ;  /* 0x000000ffffa07224 */ /* 0x000fe400078e009a */
[--C-:B------:R-:W-:Y:S01]  /*13f0*/  IMAD.MOV.U32 R161, RZ, RZ, R155.reuse ;  /* 0x000000ffffa17224 */ /* 0x100fe200078e009b */
[----:B------:R-:W-:-:S02]  /*1400*/  SHF.R.U32.HI R154, RZ, 0x10, R155 ;  /* 0x00000010ff9a7819 */ /* 0x000fc4000001169b */
[----:B-1----:R-:W-:Y:S02]  /*1410*/  PRMT R29, RZ, 0x5410, R162 ;  /* 0x00005410ff1d7816 */ /* 0x002fe400000000a2 */
[----:B------:R-:W-:Y:S02]  /*1420*/  PRMT R160, RZ, 0x5410, R160 ;  /* 0x00005410ffa07816 */ /* 0x000fe400000000a0 */
[----:B------:R-:W-:Y:S01]  /*1430*/  PRMT R161, RZ, 0x5410, R161 ;  /* 0x00005410ffa17816 */ /* 0x000fe200000000a1 */
[C---:B0-----:R-:W-:Y:S01]  /*1440*/  FADD.FTZ R156, -R164.reuse, R29 ;  /* 0x0000001da49c7221 */ /* 0x041fe20000010100 */
[----:B------:R-:W-:Y:S01]  /*1450*/  PRMT R154, RZ, 0x5410, R154 ;  /* 0x00005410ff9a7816 */ /* 0x000fe2000000009a */
[----:B----4-:R-:W-:Y:S02]  /*1460*/  IMAD.MOV.U32 R29, RZ, RZ, R30 ;  /* 0x000000ffff1d7224 */ /* 0x010fe400078e001e */
[C---:B------:R-:W-:Y:S02]  /*1470*/  FADD.FTZ R160, -R164.reuse, R160 ;  /* 0x000000a0a4a07221 */ /* 0x040fe40000010100 */
[----:B------:R-:W-:Y:S01]  /*1480*/  FADD.FTZ R162, -R164, R161 ;  /* 0x000000a1a4a27221 */ /* 0x000fe20000010100 */
[--C-:B---3--:R-:W-:Y:S01]  /*1490*/  SHF.R.U64 R157, R152, 0x10, R153.reuse ;  /* 0x00000010989d7819 */ /* 0x108fe20000001299 */
[----:B------:R-:W-:Y:S01]  /*14a0*/  FADD.FTZ R164, -R164, R154 ;  /* 0x0000009aa4a47221 */ /* 0x000fe20000010100 */
[----:B------:R-:W-:Y:S01]  /*14b0*/  SHF.R.U32.HI R208, RZ, 0x10, R153 ;  /* 0x00000010ffd07819 */ /* 0x000fe20000011699 */
[----:B------:R-:W-:-:S02]  /*14c0*/  IMAD.MOV.U32 R154, RZ, RZ, R152 ;  /* 0x000000ffff9a7224 */ /* 0x000fc400078e0098 */
[----:B------:R-:W-:Y:S01]  /*14d0*/  IMAD.MOV.U32 R155, RZ, RZ, R153 ;  /* 0x000000ffff9b7224 */ /* 0x000fe200078e0099 */
[----:B------:R-:W-:Y:S02]  /*14e0*/  PRMT R153, RZ, 0x5410, R29 ;  /* 0x00005410ff997816 */ /* 0x000fe4000000001d */
[--C-:B------:R-:W-:Y:S01]  /*14f0*/  SHF.R.U64 R158, R30, 0x10, R31.reuse ;  /* 0x000000101e9e7819 */ /* 0x100fe2000000121f */
[--C-:B------:R-:W-:Y:S01]  /*1500*/  IMAD.MOV.U32 R152, RZ, RZ, R31.reuse ;  /* 0x000000ffff987224 */ /* 0x100fe200078e001f */
[----:B------:R-:W-:Y:S01]  /*1510*/  SHF.R.U32.HI R159, RZ, 0x10, R31 ;  /* 0x00000010ff9f7819 */ /* 0x000fe2000001161f */
[----:B------:R-:W-:Y:S01]  /*1520*/  FMUL.FTZ R30, R128, R153 ;  /* 0x00000099801e7220 */ /* 0x000fe20000410000 */
[----:B------:R-:W-:Y:S01]  /*1530*/  PRMT R31, RZ, 0x5410, R154 ;  /* 0x00005410ff1f7816 */ /* 0x000fe2000000009a */
[----:B------:R-:W-:Y:S01]  /*1540*/  FMUL.FTZ R29, R5, R160 ;  /* 0x000000a0051d7220 */ /* 0x000fe20000410000 */
[----:B------:R-:W-:Y:S02]  /*1550*/  PRMT R158, RZ, 0x5410, R158 ;  /* 0x00005410ff9e7816 */ /* 0x000fe4000000009e */
[----:B------:R-:W-:Y:S01]  /*1560*/  PRMT R154, RZ, 0x5410, R157 ;  /* 0x00005410ff9a7816 */ /* 0x000fe2000000009d */
[----:B------:R-:W-:Y:S01]  /*1570*/  FADD.FTZ R80, R80, R31 ;  /* 0x0000001f50507221 */ /* 0x000fe20000010000 */
[----:B------:R-:W-:Y:S01]  /*1580*/  PRMT R157, RZ, 0x5410, R152 ;  /* 0x00005410ff9d7816 */ /* 0x000fe20000000098 */
[----:B------:R-:W-:-:S02]  /*1590*/  FFMA.FTZ R30, R132, R31, R30 ;  /* 0x0000001f841e7223 */ /* 0x000fc4000001001e */
[----:B------:R-:W-:Y:S02]  /*15a0*/  FFMA.FTZ R100, R29, R31, R100 ;  /* 0x0000001f1d647223 */ /* 0x000fe40000010064 */
[----:B------:R-:W-:Y:S02]  /*15b0*/  FMUL.FTZ R31, R129, R158 ;  /* 0x0000009e811f7220 */ /* 0x000fe40000410000 */
[----:B------:R-:W-:Y:S01]  /*15c0*/  FMUL.FTZ R160, R5, R156 ;  /* 0x0000009c05a07220 */ /* 0x000fe20000410000 */
[----:B------:R-:W-:Y:S01]  /*15d0*/  PRMT R155, RZ, 0x5410, R155 ;  /* 0x00005410ff9b7816 */ /* 0x000fe2000000009b */
[----:B------:R-:W-:Y:S02]  /*15e0*/  FADD.FTZ R81, R81, R154 ;  /* 0x0000009a51517221 */ /* 0x000fe40000010000 */
[-C--:B------:R-:W-:Y:S02]  /*15f0*/  FFMA.FTZ R31, R133, R154.reuse, R31 ;  /* 0x0000009a851f7223 */ /* 0x080fe4000001001f */
[----:B------:R-:W-:Y:S01]  /*1600*/  FFMA.FTZ R101, R160, R154, R101 ;  /* 0x0000009aa0657223 */ /* 0x000fe20000010065 */
[----:B------:R-:W-:Y:S01]  /*1610*/  PRMT R154, RZ, 0x5410, R159 ;  /* 0x00005410ff9a7816 */ /* 0x000fe2000000009f */
[----:B------:R-:W-:-:S02]  /*1620*/  FMUL.FTZ R152, R130, R157 ;  /* 0x0000009d82987220 */ /* 0x000fc40000410000 */
[----:B------:R-:W-:Y:S02]  /*1630*/  FMUL.FTZ R161, R5, R162 ;  /* 0x000000a205a17220 */ /* 0x000fe40000410000 */
[----:B------:R-:W-:Y:S01]  /*1640*/  FFMA.FTZ R162, R134, R155, R152 ;  /* 0x0000009b86a27223 */ /* 0x000fe20000010098 */
[----:B------:R-:W-:Y:S01]  /*1650*/  PRMT R152, RZ, 0x5410, R208 ;  /* 0x00005410ff987816 */ /* 0x000fe200000000d0 */
[----:B------:R-:W-:Y:S02]  /*1660*/  FMUL.FTZ R163, R131, R154 ;  /* 0x0000009a83a37220 */ /* 0x000fe40000410000 */
[----:B------:R-:W-:Y:S02]  /*1670*/  FMUL.FTZ R164, R5, R164 ;  /* 0x000000a405a47220 */ /* 0x000fe40000410000 */
[----:B------:R-:W-:Y:S02]  /*1680*/  FADD.FTZ R83, R83, R152 ;  /* 0x0000009853537221 */ /* 0x000fe40000010000 */
[----:B------:R-:W-:-:S02]  /*1690*/  FFMA.FTZ R163, R135, R152, R163 ;  /* 0x0000009887a37223 */ /* 0x000fc400000100a3 */
        /* <DEDUP_REMOVED lines=19> */
.L_x_732:
[----:B------:R-:W-:Y:S05]  /*17d0*/  BSYNC B0 ;  /* 0x0000000000007941 */ /* 0x000fea0003800000 */
.L_x_731:
        /* <DEDUP_REMOVED lines=50> */
[----:B-1----:R-:W-:-:S02]  /*1b00*/  FMUL.FTZ R167, R5, R170 ;  /* 0x000000aa05a77220 */ /* 0x002fc40000410000 */
[----:B------:R-:W-:Y:S01]  /*1b10*/  FMUL.FTZ R169, R121, R154 ;  /* 0x0000009a79a97220 */ /* 0x000fe20000410000 */
        /* <DEDUP_REMOVED lines=40> */
.L_x_734:
[----:B------:R-:W-:Y:S05]  /*1da0*/  BSYNC B0 ;  /* 0x0000000000007941 */ /* 0x000fea0003800000 */
.L_x_733:
        /* <DEDUP_REMOVED lines=25> */
[----:B0-----:R-:W-:-:S03]  /*1f40*/  ISETP.NE.AND P0, PT, R2, RZ, PT ;  /* 0x000000ff0200720c */ /* 0x001fc60003f05270 */
[----:B------:R0:W5:Y:S02]  /*1f50*/  @P5 LDG.E R177, [R158.64] ;  /* 0x000000049eb15981 */ /* 0x000164000c1e1900 */
[----:B-----5:R-:W-:Y:S01]  /*1f60*/  FSEL R184, R206, RZ, !P0 ;  /* 0x000000ffceb87208 */ /* 0x020fe20004000000 */
[----:B--2---:R-:W-:Y:S01]  /*1f70*/  IMAD.MOV.U32 R182, RZ, RZ, R156 ;  /* 0x000000ffffb67224 */ /* 0x004fe200078e009c */
[--C-:B------:R-:W-:Y:S01]  /*1f80*/  SHF.R.U64 R156, R156, 0x10, R157.reuse ;  /* 0x000000109c9c7819 */ /* 0x100fe2000000129d */
[--C-:B-1----:R-:W-:Y:S01]  /*1f90*/  IMAD.MOV.U32 R180, RZ, RZ, R157.reuse ;  /* 0x000000ffffb47224 */ /* 0x102fe200078e009d */
[----:B------:R-:W-:Y:S02]  /*1fa0*/  SHF.R.U32.HI R181, RZ, 0x10, R157 ;  /* 0x00000010ffb57819 */ /* 0x000fe4000001169d */
[----:B------:R-:W-:Y:S02]  /*1fb0*/  PRMT R156, RZ, 0x5410, R156 ;  /* 0x00005410ff9c7816 */ /* 0x000fe4000000009c */
[----:B------:R-:W-:-:S02]  /*1fc0*/  PRMT R157, RZ, 0x5410, R180 ;  /* 0x00005410ff9d7816 */ /* 0x000fc400000000b4 */
[----:B------:R-:W-:Y:S01]  /*1fd0*/  PRMT R182, RZ, 0x5410, R182 ;  /* 0x00005410ffb67816 */ /* 0x000fe200000000b6 */
[----:B------:R-:W-:Y:S01]  /*1fe0*/  FADD.FTZ R180, -R184, R156 ;  /* 0x0000009cb8b47221 */ /* 0x000fe20000010100 */
[----:B0-----:R-:W-:Y:S01]  /*1ff0*/  PRMT R159, RZ, 0x5410, R181 ;  /* 0x00005410ff9f7816 */ /* 0x001fe200000000b5 */
[----:B---3--:R-:W-:Y:S01]  /*2000*/  IMAD.MOV.U32 R156, RZ, RZ, R154 ;  /* 0x000000ffff9c7224 */ /* 0x008fe200078e009a */
[----:B------:R-:W-:Y:S01]  /*2010*/  SHF.R.U64 R183, R154, 0x10, R155 ;  /* 0x000000109ab77819 */ /* 0x000fe2000000129b */
[----:B----4-:R-:W-:Y:S01]  /*2020*/  IMAD.MOV.U32 R154, RZ, RZ, R152 ;  /* 0x000000ffff9a7224 */ /* 0x010fe200078e0098 */
[----:B------:R-:W-:Y:S01]  /*2030*/  SHF.R.U64 R152, R152, 0x10, R153 ;  /* 0x0000001098987819 */ /* 0x000fe20000001299 */
[C---:B------:R-:W-:Y:S02]  /*2040*/  FADD.FTZ R182, -R184.reuse, R182 ;  /* 0x000000b6b8b67221 */ /* 0x040fe40000010100 */
[C---:B------:R-:W-:Y:S02]  /*2050*/  FADD.FTZ R158, -R184.reuse, R157 ;  /* 0x0000009db89e7221 */ /* 0x040fe40000010100 */
[----:B------:R-:W-:Y:S01]  /*2060*/  FADD.FTZ R184, -R184, R159 ;  /* 0x0000009fb8b87221 */ /* 0x000fe20000010100 */
[----:B------:R-:W-:-:S02]  /*2070*/  PRMT R159, RZ, 0x5410, R154 ;  /* 0x00005410ff9f7816 */ /* 0x000fc4000000009a */
[----:B------:R-:W-:Y:S01]  /*2080*/  PRMT R154, RZ, 0x5410, R152 ;  /* 0x00005410ff9a7816 */ /* 0x000fe20000000098 */
[----:B------:R-:W-:Y:S01]  /*2090*/  IMAD.MOV.U32 R157, RZ, RZ, R155 ;  /* 0x000000ffff9d7224 */ /* 0x000fe200078e009b */
[----:B------:R-:W-:Y:S02]  /*20a0*/  SHF.R.U32.HI R185, RZ, 0x10, R153 ;  /* 0x00000010ffb97819 */ /* 0x000fe40000011699 */
[----:B------:R-:W-:Y:S01]  /*20b0*/  SHF.R.U32.HI R206, RZ, 0x10, R155 ;  /* 0x00000010ffce7819 */ /* 0x000fe2000001169b */
[----:B------:R-:W-:Y:S01]  /*20c0*/  IMAD.MOV.U32 R155, RZ, RZ, R153 ;  /* 0x000000ffff9b7224 */ /* 0x000fe200078e0099 */
[----:B------:R-:W-:Y:S01]  /*20d0*/  PRMT R152, RZ, 0x5410, R183 ;  /* 0x00005410ff987816 */ /* 0x000fe200000000b7 */
[----:B------:R-:W-:Y:S01]  /*20e0*/  FMUL.FTZ R181, R113, R154 ;  /* 0x0000009a71b57220 */ /* 0x000fe20000410000 */
[----:B------:R-:W-:Y:S01]  /*20f0*/  PRMT R153, RZ, 0x5410, R156 ;  /* 0x00005410ff997816 */ /* 0x000fe2000000009c */
[----:B------:R-:W-:Y:S01]  /*2100*/  FMUL.FTZ R180, R5, R180 ;  /* 0x000000b405b47220 */ /* 0x000fe20000410000 */
[----:B------:R-:W-:Y:S01]  /*2110*/  PRMT R156, RZ, 0x5410, R185 ;  /* 0x00005410ff9c7816 */ /* 0x000fe200000000b9 */
[----:B------:R-:W-:-:S02]  /*2120*/  FMUL.FTZ R178, R112, R159 ;  /* 0x0000009f70b27220 */ /* 0x000fc40000410000 */
[----:B------:R-:W-:Y:S02]  /*2130*/  FADD.FTZ R73, R73, R152 ;  /* 0x0000009849497221 */ /* 0x000fe40000010000 */
[-C--:B------:R-:W-:Y:S02]  /*2140*/  FFMA.FTZ R181, R117, R152.reuse, R181 ;  /* 0x0000009875b57223 */ /* 0x080fe400000100b5 */
[----:B------:R-:W-:Y:S01]  /*2150*/  FFMA.FTZ R93, R180, R152, R93 ;  /* 0x00000098b45d7223 */ /* 0x000fe2000001005d */
[----:B------:R-:W-:Y:S01]  /*2160*/  PRMT R152, RZ, 0x5410, R206 ;  /* 0x00005410ff987816 */ /* 0x000fe200000000ce */
[----:B------:R-:W-:Y:S01]  /*2170*/  FMUL.FTZ R185, R115, R156 ;  /* 0x0000009c73b97220 */ /* 0x000fe20000410000 */
[----:B------:R-:W-:Y:S01]  /*2180*/  PRMT R155, RZ, 0x5410, R155 ;  /* 0x00005410ff9b7816 */ /* 0x000fe2000000009b */
[C---:B------:R-:W-:Y:S02]  /*2190*/  FMUL.FTZ R184, R5.reuse, R184 ;  /* 0x000000b805b87220 */ /* 0x040fe40000410000 */
[----:B------:R-:W-:-:S02]  /*21a0*/  FMUL.FTZ R179, R5, R182 ;  /* 0x000000b605b37220 */ /* 0x000fc40000410000 */
[----:B------:R-:W-:Y:S01]  /*21b0*/  FFMA.FTZ R178, R116, R153, R178 ;  /* 0x0000009974b27223 */ /* 0x000fe200000100b2 */
[----:B------:R-:W-:Y:S01]  /*21c0*/  PRMT R157, RZ, 0x5410, R157 ;  /* 0x00005410ff9d7816 */ /* 0x000fe2000000009d */
[----:B------:R-:W-:Y:S02]  /*21d0*/  FADD.FTZ R75, R75, R152 ;  /* 0x000000984b4b7221 */ /* 0x000fe40000010000 */
[-C--:B------:R-:W-:Y:S02]  /*21e0*/  FFMA.FTZ R185, R119, R152.reuse, R185 ;  /* 0x0000009877b97223 */ /* 0x080fe400000100b9 */
[----:B------:R-:W-:Y:S02]  /*21f0*/  FFMA.FTZ R95, R184, R152, R95 ;  /* 0x00000098b85f7223 */ /* 0x000fe4000001005f */
[----:B------:R-:W-:Y:S02]  /*2200*/  FMUL.FTZ R182, R114, R155 ;  /* 0x0000009b72b67220 */ /* 0x000fe40000410000 */
[----:B------:R-:W-:-:S02]  /*2210*/  FADD.FTZ R152, R199, R178 ;  /* 0x000000b2c7987221 */ /* 0x000fc40000010000 */
[C---:B------:R-:W-:Y:S02]  /*2220*/  FFMA.FTZ R198, R179.reuse, R178, R198 ;  /* 0x000000b2b3c67223 */ /* 0x040fe400000100c6 */
[----:B------:R-:W-:Y:S02]  /*2230*/  FADD.FTZ R72, R72, R153 ;  /* 0x0000009948487221 */ /* 0x000fe40000010000 */
[----:B------:R-:W-:Y:S02]  /*2240*/  FFMA.FTZ R92, R179, R153, R92 ;  /* 0x00000099b35c7223 */ /* 0x000fe4000001005c */
[----:B------:R-:W-:Y:S02]  /*2250*/  FMUL.FTZ R183, R5, R158 ;  /* 0x0000009e05b77220 */ /* 0x000fe40000410000 */
        /* <DEDUP_REMOVED lines=17> */
.L_x_736:
[----:B------:R-:W-:Y:S05]  /*2370*/  BSYNC B0 ;  /* 0x0000000000007941 */ /* 0x000fea0003800000 */
.L_x_735:
[----:B------:R-:W-:Y:S02]  /*2380*/  LOP3.LUT P5, RZ, R4, 0xff, RZ, 0xc0, !PT ;  /* 0x000000ff04ff7812 */ /* 0x000fe400078ac0ff */
[----:B------:R-:W-:Y:S02]  /*2390*/  SHF.R.U32.HI R154, RZ, 0x5, R0 ;  /* 0x00000005ff9a7819 */ /* 0x000fe40000011600 */
[----:B------:R-:W-:Y:S02]  /*23a0*/  LOP3.LUT P0, RZ, R0, 0x1f, RZ, 0xc0, !PT ;  /* 0x0000001f00ff7812 */ /* 0x000fe4000780c0ff */
[----:B------:R-:W-:-:S07]  /*23b0*/  LOP3.LUT R207, R154, 0x7fffffc, RZ, 0xc0, !PT ;  /* 0x07fffffc9acf7812 */ /* 0x000fce00078ec0ff */
[----:B------:R-:W-:Y:S01]  /*23c0*/  @!P5 IADD3 R207, R207, 0x4, RZ ;  /* 0x00000004cfcfd810 */ /* 0x000fe20007ffe0ff */
[----:B------:R-:W-:Y:S05]  /*23d0*/  BRA.DIV ~URZ, `(.L_x_737) ;  /* 0x000027527f007947 */ /* 0x000fea000b800000 */
[----:B------:R1:W2:Y:S02]  /*23e0*/  SHFL.DOWN PT, R156, R199, 0x10, 0x1f ;  /* 0x0a001f00c79c7f89 */ /* 0x0002a400000e0000 */
.L_x_767:
[----:B------:R-:W-:Y:S05]  /*23f0*/  BRA.DIV ~URZ, `(.L_x_738) ;  /* 0x000027b27f007947 */ /* 0x000fea000b800000 */
[----:B------:R-:W3:Y:S01]  /*2400*/  SHFL.DOWN PT, R153, R198, 0x10, 0x1f ;  /* 0x0a001f00c6997f89 */ /* 0x000ee200000e0000 */
[----:B-12---:R-:W-:-:S05]  /*2410*/  FADD.FTZ R199, R156, R199 ;  /* 0x000000c79cc77221 */ /* 0x006fca0000010000 */
[----:B------:R-:W1:Y:S01]  /*2420*/  SHFL.DOWN PT, R152, R199, 0x8, 0x1f ;  /* 0x09001f00c7987f89 */ /* 0x000e6200000e0000 */
        /* <DEDUP_REMOVED lines=13> */
[----:B-----5:R1:W2:Y:S02]  /*2500*/  SHFL.DOWN PT, R206, R199, 0x1, 0x1f ;  /* 0x08201f00c7ce7f89 */ /* 0x0202a400000e0000 */
.L_x_768:
[----:B------:R-:W-:Y:S01]  /*2510*/  @!P0 LOP3.LUT R154, R154, 0x3, RZ, 0xc0, !PT ;  /* 0x000000039a9a8812 */ /* 0x000fe200078ec0ff */
[----:B-12---:R-:W-:Y:S01]  /*2520*/  FADD.FTZ R199, R206, R199 ;  /* 0x000000c7cec77221 */ /* 0x006fe20000010000 */
[----:B------:R-:W-:Y:S01]  /*2530*/  WARPSYNC 0xffffffff ;  /* 0xffffffff00007948 */ /* 0x000fe20003800000 */
[----:B---3--:R-:W-:Y:S01]  /*2540*/  FADD.FTZ R198, R159, R158 ;  /* 0x0000009e9fc67221 */ /* 0x008fe20000010000 */
[----:B------:R-:W-:Y:S01]  /*2550*/  BSSY B0, `(.L_x_739) ;  /* 0x0000075000007945 */ /* 0x000fe20003800000 */
[----:B------:R-:W-:-:S05]  /*2560*/  @!P0 IMAD.IADD R206, R207, 0x1, R154 ;  /* 0x00000001cfce8824 */ /* 0x000fca00078e029a */
[----:B------:R-:W-:Y:S04]  /*2570*/  @!P0 STS.64 [R206.X8+0x2800], R198 ;  /* 0x002800c6ce008388 */ /* 0x000fe80000008a00 */
[----:B------:R-:W-:Y:S06]  /*2580*/  BAR.SYNC.DEFER_BLOCKING 0x0 ;  /* 0x0000000000007b1d */ /* 0x000fec0000010000 */
[----:B------:R-:W1:Y:S04]  /*2590*/  LDS.128 R152, [R207.X8+0x2800] ;  /* 0x00280000cf987984 */ /* 0x000e680000008c00 */
[----:B------:R-:W2:Y:S01]  /*25a0*/  LDS.128 R156, [R207.X8+0x2810] ;  /* 0x00281000cf9c7984 */ /* 0x000ea20000008c00 */
[----:B-1----:R-:W-:-:S02]  /*25b0*/  FADD.FTZ R209, RZ, R152 ;  /* 0x00000098ffd17221 */ /* 0x002fc40000010000 */
[----:B------:R-:W-:Y:S02]  /*25c0*/  FADD.FTZ R152, RZ, R153 ;  /* 0x00000099ff987221 */ /* 0x000fe40000010000 */
[----:B------:R-:W-:Y:S02]  /*25d0*/  FADD.FTZ R209, R154, R209 ;  /* 0x000000d19ad17221 */ /* 0x000fe40000010000 */
[----:B------:R-:W-:Y:S02]  /*25e0*/  FADD.FTZ R152, R155, R152 ;  /* 0x000000989b987221 */ /* 0x000fe40000010000 */
[----:B--2---:R-:W-:Y:S02]  /*25f0*/  FADD.FTZ R209, R209, R156 ;  /* 0x0000009cd1d17221 */ /* 0x004fe40000010000 */
[----:B------:R-:W-:Y:S02]  /*2600*/  FADD.FTZ R152, R152, R157 ;  /* 0x0000009d98987221 */ /* 0x000fe40000010000 */
[----:B------:R-:W-:-:S02]  /*2610*/  FADD.FTZ R158, R158, R209 ;  /* 0x000000d19e9e7221 */ /* 0x000fc40000010000 */
[----:B------:R-:W-:Y:S02]  /*2620*/  FADD.FTZ R152, R159, R152 ;  /* 0x000000989f987221 */ /* 0x000fe40000010000 */
[----:B------:R-:W-:Y:S02]  /*2630*/  FMUL.FTZ R198, R158, c[0x0][0x1e0] ;  /* 0x000078009ec67a20 */ /* 0x000fe40000410000 */
[----:B------:R-:W-:Y:S01]  /*2640*/  FMUL.FTZ R206, R152, c[0x0][0x1e0] ;  /* 0x0000780098ce7a20 */ /* 0x000fe20000410000 */
[----:B------:R-:W-:Y:S05]  /*2650*/  @!P1 BRA `(.L_x_740) ;  /* 0x0000064000009947 */ /* 0x000fea0003800000 */
[----:B------:R-:W-:Y:S02]  /*2660*/  ISETP.NE.U32.AND P0, PT, RZ, c[0x0][0x218], PT ;  /* 0x00008600ff007a0c */ /* 0x000fe40003f05070 */
[----:B0-----:R-:W-:Y:S02]  /*2670*/  ISETP.NE.AND P5, PT, R2, RZ, PT ;  /* 0x000000ff0200720c */ /* 0x001fe40003fa5270 */
[----:B------:R-:W-:Y:S02]  /*2680*/  ISETP.NE.AND.EX P0, PT, RZ, c[0x0][0x21c], PT, P0 ;  /* 0x00008700ff007a0c */ /* 0x000fe40003f05300 */
[----:B------:R-:W-:-:S02]  /*2690*/  FSEL R157, R198, RZ, !P5 ;  /* 0x000000ffc69d7208 */ /* 0x000fc40006800000 */
[----:B------:R-:W-:-:S03]  /*26a0*/  LOP3.LUT P5, RZ, R8, 0xff, RZ, 0xc0, !PT ;  /* 0x000000ff08ff7812 */ /* 0x000fc600078ac0ff */
[-CC-:B------:R-:W-:Y:S02]  /*26b0*/  FFMA.FTZ R153, R9, R206.reuse, R157.reuse ;  /* 0x000000ce09997223 */ /* 0x180fe4000001009d */
[----:B------:R-:W-:Y:S02]  /*26c0*/  FFMA.FTZ R155, R13, R206, R157 ;  /* 0x000000ce0d9b7223 */ /* 0x000fe4000001009d */
[----:B------:R-:W-:Y:S02]  /*26d0*/  FADD.FTZ R152, R10, -R153 ;  /* 0x800000990a987221 */ /* 0x000fe40000010000 */
[----:B------:R-:W-:Y:S01]  /*26e0*/  @P0 IMAD.MOV.U32 R153, RZ, RZ, R194 ;  /* 0x000000ffff990224 */ /* 0x000fe200078e00c2 */
[----:B------:R-:W-:Y:S01]  /*26f0*/  @P0 SHF.R.U32.HI R159, RZ, 0x10, R195 ;  /* 0x00000010ff9f0819 */ /* 0x000fe200000116c3 */
[----:B------:R-:W-:Y:S02]  /*2700*/  FMUL.FTZ R152, R5, R152 ;  /* 0x0000009805987220 */ /* 0x000fe40000410000 */
[----:B------:R-:W-:Y:S01]  /*2710*/  FADD.FTZ R158, R14, -R155 ;  /* 0x8000009b0e9e7221 */ /* 0x000fe20000010000 */
[----:B------:R-:W-:Y:S01]  /*2720*/  @P0 PRMT R153, RZ, 0x5410, R153 ;  /* 0x00005410ff990816 */ /* 0x000fe20000000099 */
[----:B------:R-:W-:-:S02]  /*2730*/  @P0 IMAD.MOV.U32 R155, RZ, RZ, R195 ;  /* 0x000000ffff9b0224 */ /* 0x000fc400078e00c3 */
[----:B------:R-:W-:Y:S02]  /*2740*/  FMUL.FTZ R158, R5, R158 ;  /* 0x0000009e059e7220 */ /* 0x000fe40000410000 */
[----:B------:R-:W-:Y:S01]  /*2750*/  @P0 FADD.FTZ R152, R152, R153 ;  /* 0x0000009998980221 */ /* 0x000fe20000010000 */
[----:B------:R-:W-:Y:S01]  /*2760*/  @P0 PRMT R155, RZ, 0x5410, R155 ;  /* 0x00005410ff9b0816 */ /* 0x000fe2000000009b */
[-CC-:B------:R-:W-:Y:S02]  /*2770*/  FFMA.FTZ R153, R11, R206.reuse, R157.reuse ;  /* 0x000000ce0b997223 */ /* 0x180fe4000001009d */
[----:B------:R-:W-:Y:S02]  /*2780*/  FMUL.FTZ R199, R152, c[0x0][0x1e8] ;  /* 0x00007a0098c77a20 */ /* 0x000fe40000410000 */
[----:B------:R-:W-:Y:S02]  /*2790*/  FFMA.FTZ R157, R15, R206, R157 ;  /* 0x000000ce0f9d7223 */ /* 0x000fe4000001009d */
[----:B------:R-:W-:Y:S01]  /*27a0*/  FADD.FTZ R156, R12, -R153 ;  /* 0x800000990c9c7221 */ /* 0x000fe20000010000 */
[----:B------:R-:W-:Y:S01]  /*27b0*/  FSEL R154, R199, RZ, P5 ;  /* 0x000000ffc79a7208 */ /* 0x000fe20002800000 */
[----:B------:R-:W-:Y:S01]  /*27c0*/  FADD.FTZ R208, R16, -R157 ;  /* 0x8000009d10d07221 */ /* 0x000fe20000010000 */
[----:B------:R-:W-:Y:S01]  /*27d0*/  ISETP.NE.U32.AND P5, PT, RZ, c[0x0][0x250], PT ;  /* 0x00009400ff007a0c */ /* 0x000fe20003fa5070 */
[C---:B------:R-:W-:Y:S01]  /*27e0*/  FMUL.FTZ R156, R5.reuse, R156 ;  /* 0x0000009c059c7220 */ /* 0x040fe20000410000 */
[----:B------:R-:W-:Y:S01]  /*27f0*/  @P0 SHF.R.U64 R153, R194, 0x10, R195 ;  /* 0x00000010c2990819 */ /* 0x000fe200000012c3 */
[----:B------:R-:W-:Y:S01]  /*2800*/  FMUL.FTZ R157, R5, R208 ;  /* 0x000000d0059d7220 */ /* 0x000fe20000410000 */
[----:B------:R-:W-:Y:S01]  /*2810*/  ISETP.NE.AND.EX P5, PT, RZ, c[0x0][0x254], PT, P5 ;  /* 0x00009500ff007a0c */ /* 0x000fe20003fa5350 */
[----:B------:R-:W-:Y:S01]  /*2820*/  @P0 FADD.FTZ R158, R158, R155 ;  /* 0x0000009b9e9e0221 */ /* 0x000fe20000010000 */
[----:B------:R-:W-:-:S02]  /*2830*/  @P0 PRMT R153, RZ, 0x5410, R153 ;  /* 0x00005410ff990816 */ /* 0x000fc40000000099 */
[----:B------:R-:W-:Y:S01]  /*2840*/  @P0 PRMT R208, RZ, 0x5410, R159 ;  /* 0x00005410ffd00816 */ /* 0x000fe2000000009f */
[----:B------:R-:W-:Y:S02]  /*2850*/  FMUL.FTZ R209, R158, c[0x0][0x1e8] ;  /* 0x00007a009ed17a20 */ /* 0x000fe40000410000 */
[----:B------:R-:W-:Y:S02]  /*2860*/  @P0 FADD.FTZ R156, R156, R153 ;  /* 0x000000999c9c0221 */ /* 0x000fe40000010000 */
[----:B------:R-:W-:Y:S02]  /*2870*/  @P0 FADD.FTZ R157, R157, R208 ;  /* 0x000000d09d9d0221 */ /* 0x000fe40000010000 */
[----:B------:R-:W-:Y:S02]  /*2880*/  FMUL.FTZ R207, R156, c[0x0][0x1e8] ;  /* 0x00007a009ccf7a20 */ /* 0x000fe40000410000 */
[----:B------:R-:W-:Y:S01]  /*2890*/  @P5 LOP3.LUT P0, RZ, R7, 0xff0000, RZ, 0xc0, !PT ;  /* 0x00ff000007ff5812 */ /* 0x000fe2000780c0ff */
[----:B------:R-:W-:Y:S01]  /*28a0*/  FMUL.FTZ R211, R157, c[0x0][0x1e8] ;  /* 0x00007a009dd37a20 */ /* 0x000fe20000410000 */
[----:B------:R-:W-:-:S02]  /*28b0*/  @P5 LOP3.LUT P6, RZ, R7, 0xff, RZ, 0xc0, !PT ;  /* 0x000000ff07ff5812 */ /* 0x000fc400078cc0ff */
[----:B------:R-:W-:Y:S02]  /*28c0*/  @P5 FSEL R208, R209, RZ, P0 ;  /* 0x000000ffd1d05208 */ /* 0x000fe40000000000 */
[C---:B------:R-:W-:Y:S02]  /*28d0*/  LOP3.LUT P0, RZ, R8.reuse, 0xff000000, RZ, 0xc0, !PT ;  /* 0xff00000008ff7812 */ /* 0x040fe4000780c0ff */
[----:B------:R-:W-:Y:S02]  /*28e0*/  @P5 FSEL R199, R199, RZ, P6 ;  /* 0x000000ffc7c75208 */ /* 0x000fe40003000000 */
[----:B------:R-:W-:Y:S02]  /*28f0*/  FSEL R159, R211, RZ, P0 ;  /* 0x000000ffd39f7208 */ /* 0x000fe40000000000 */
[----:B------:R-:W-:Y:S02]  /*2900*/  ISETP.NE.U32.AND P0, PT, RZ, c[0x0][0x258], PT ;  /* 0x00009600ff007a0c */ /* 0x000fe40003f05070 */
[----:B------:R-:W-:-:S02]  /*2910*/  LOP3.LUT P6, RZ, R8, 0xff00, RZ, 0xc0, !PT ;  /* 0x0000ff0008ff7812 */ /* 0x000fc400078cc0ff */
        /* <DEDUP_REMOVED lines=36> */
.L_x_741:
        /* <DEDUP_REMOVED lines=19> */
.L_x_742:
[----:B-1----:R-:W-:Y:S02]  /*2c90*/  IADD3 R6, R6, 0x80, RZ ;  /* 0x0000008006067810 */ /* 0x002fe40007ffe0ff */
.L_x_740:
[----:B------:R-:W-:Y:S05]  /*2ca0*/  BSYNC B0 ;  /* 0x0000000000007941 */ /* 0x000fea0003800000 */
.L_x_739:
[----:B------:R-:W-:Y:S01]  /*2cb0*/  BSSY B0, `(.L_x_743) ;  /* 0x0000066000007945 */ /* 0x000fe20003800000 */
[----:B------:R-:W-:Y:S05]  /*2cc0*/  @!P2 BRA `(.L_x_744) ;  /* 0x000006400000a947 */ /* 0x000fea0003800000 */
[----:B------:R-:W-:Y:S02]  /*2cd0*/  ISETP.NE.U32.AND P0, PT, RZ, c[0x0][0x218], PT ;  /* 0x00008600ff007a0c */ /* 0x000fe40003f05070 */
[----:B0-----:R-:W-:Y:S02]  /*2ce0*/  ISETP.NE.AND P5, PT, R2, RZ, PT ;  /* 0x000000ff0200720c */ /* 0x001fe40003fa5270 */
[----:B------:R-:W-:Y:S02]  /*2cf0*/  ISETP.NE.AND.EX P0, PT, RZ, c[0x0][0x21c], PT, P0 ;  /* 0x00008700ff007a0c */ /* 0x000fe40003f05300 */
[----:B------:R-:W-:Y:S02]  /*2d00*/  FSEL R157, R198, RZ, !P5 ;  /* 0x000000ffc69d7208 */ /* 0x000fe40006800000 */
        /* <DEDUP_REMOVED lines=76> */
.L_x_745:
        /* <DEDUP_REMOVED lines=19> */
.L_x_746:
[----:B-1----:R-:W-:Y:S02]  /*3300*/  IADD3 R6, R6, 0x80, RZ ;  /* 0x0000008006067810 */ /* 0x002fe40007ffe0ff */
.L_x_744:
[----:B------:R-:W-:Y:S05]  /*3310*/  BSYNC B0 ;  /* 0x0000000000007941 */ /* 0x000fea0003800000 */
.L_x_743:
        /* <DEDUP_REMOVED lines=16> */
[-C--:B------:R-:W-:Y:S02]  /*3420*/  FFMA.FTZ R208, R164, R206.reuse, R157 ;  /* 0x000000cea4d07223 */ /* 0x080fe4000001009d */
        /* <DEDUP_REMOVED lines=52> */
[----:B-1----:R-:W-:Y:S02]  /*3770*/  LOP3.LUT R152, R152, R209, RZ, 0xfc, !PT ;  /* 0x000000d198987212 */ /* 0x002fe400078efcff */
[----:B0-----:R-:W-:-:S04]  /*3780*/  SHF.L.U32 R155, R159, 0x10, RZ ;  /* 0x000000109f9b7819 */ /* 0x001fc800000006ff */
        /* <DEDUP_REMOVED lines=11> */
.L_x_749:
        /* <DEDUP_REMOVED lines=19> */
.L_x_750:
[----:B-1----:R-:W-:Y:S02]  /*3970*/  IADD3 R6, R6, 0x80, RZ ;  /* 0x0000008006067810 */ /* 0x002fe40007ffe0ff */
.L_x_748:
[----:B------:R-:W-:Y:S05]  /*3980*/  BSYNC B0 ;  /* 0x0000000000007941 */ /* 0x000fea0003800000 */
.L_x_747:
        /* <DEDUP_REMOVED lines=82> */
.L_x_753:
        /* <DEDUP_REMOVED lines=19> */
.L_x_754:
[----:B-1----:R-:W-:Y:S02]  /*3fe0*/  IADD3 R6, R6, 0x80, RZ ;  /* 0x0000008006067810 */ /* 0x002fe40007ffe0ff */
.L_x_752:
[----:B------:R-:W-:Y:S05]  /*3ff0*/  BSYNC B0 ;  /* 0x0000000000007941 */ /* 0x000fea0003800000 */
.L_x_751:
[----:B------:R-:W-:Y:S01]  /*4000*/  ISETP.GE.U32.AND P0, PT, R175, 0x280, PT ;  /* 0x00000280af00780c */ /* 0x000fe20003f06070 */
[----:B------:R-:W-:-:S12]  /*4010*/  BSSY B0, `(.L_x_755) ;  /* 0x0000065000007945 */ /* 0x000fd80003800000 */
[----:B------:R-:W-:Y:S05]  /*4020*/  @!P0 BRA `(.L_x_756) ;  /* 0x0000063000008947 */ /* 0x000fea0003800000 */
[----:B------:R-:W-:Y:S02]  /*4030*/  ISETP.NE.U32.AND P5, PT, RZ, c[0x0][0x218], PT ;  /* 0x00008600ff007a0c */ /* 0x000fe40003fa5070 */
[----:B0-----:R-:W-:Y:S02]  /*4040*/  ISETP.NE.AND P0, PT, R2, RZ, PT ;  /* 0x000000ff0200720c */ /* 0x001fe40003f05270 */
[----:B------:R-:W-:Y:S02]  /*4050*/  ISETP.NE.AND.EX P5, PT, RZ, c[0x0][0x21c], PT, P5 ;  /* 0x00008700ff007a0c */ /* 0x000fe40003fa5350 */
[----:B------:R-:W-:Y:S02]  /*4060*/  FSEL R157, R198, RZ, !P0 ;  /* 0x000000ffc69d7208 */ /* 0x000fe40004000000 */
        /* <DEDUP_REMOVED lines=29> */
[----:B------:R-:W-:Y:S01]  /*4240*/  @P0 PRMT R197, R153, 0x7610, R197 ;  /* 0x0000761099c50816 */ /* 0x000fe200000000c5 */
[----:B------:R-:W-:Y:S01]  /*4250*/  FMUL.FTZ R207, R158, c[0x0][0x1e8] ;  /* 0x00007a009ecf7a20 */ /* 0x000fe20000410000 */
        /* <DEDUP_REMOVED lines=8> */
[----:B------:R-:W-:Y:S01]  /*42e0*/  IMAD.WIDE.U32 R156, R6, R157, c[0x0][0x248] ;  /* 0x00009200069c7625 */ /* 0x000fe200078e009d */
[----:B------:R-:W-:Y:S02]  /*42f0*/  @P0 PRMT R201, R153, 0x7610, R201 ;  /* 0x0000761099c90816 */ /* 0x000fe400000000c9 */
[----:B------:R-:W-:Y:S02]  /*4300*/  ISETP.NE.U32.AND P0, PT, RZ, c[0x0][0x250], PT ;  /* 0x00009400ff007a0c */ /* 0x000fe40003f05070 */
[----:B------:R-:W-:-:S02]  /*4310*/  FSEL R155, R199, RZ, P5 ;  /* 0x000000ffc79b7208 */ /* 0x000fc40002800000 */
[----:B------:R-:W-:Y:S02]  /*4320*/  LOP3.LUT P5, RZ, R176, 0xff00, RZ, 0xc0, !PT ;  /* 0x0000ff00b0ff7812 */ /* 0x000fe400078ac0ff */
        /* <DEDUP_REMOVED lines=19> */
[----:B0-----:R-:W-:-:S09]  /*4460*/  LOP3.LUT R154, R152, R5, RZ, 0xfc, !PT ;  /* 0x00000005989a7212 */ /* 0x001fd200078efcff */
[----:B------:R-:W-:Y:S05]  /*4470*/  @!P5 BRA `(.L_x_757) ;  /* 0x000000800000d947 */ /* 0x000fea0003800000 */
[----:B------:R-:W-:Y:S01]  /*4480*/  LOP3.LUT R152, R196, 0xffff, RZ, 0xc0, !PT ;  /* 0x0000ffffc4987812 */ /* 0x000fe200078ec0ff */
[----:B------:R-:W-:Y:S01]  /*4490*/  IMAD.MOV.U32 R159, RZ, RZ, 0x8 ;  /* 0x00000008ff9f7424 */ /* 0x000fe200078e00ff */
[----:B------:R-:W-:-:S03]  /*44a0*/  PRMT R5, R200, 0x5410, R201 ;  /* 0x00005410c8057816 */ /* 0x000fc600000000c9 */
[----:B------:R-:W-:-:S04]  /*44b0*/  IMAD.WIDE.U32 R152, R152, 0x10000, RZ ;  /* 0x0001000098987825 */ /* 0x000fc800078e00ff */
[----:B------:R-:W-:Y:S01]  /*44c0*/  IMAD.WIDE.U32 R158, R6, R159, c[0x0][0x258] ;  /* 0x00009600069e7625 */ /* 0x000fe200078e009f */
[----:B------:R-:W-:Y:S02]  /*44d0*/  LOP3.LUT R153, R5, R153, RZ, 0xfc, !PT ;  /* 0x0000009905997212 */ /* 0x000fe400078efcff */
[----:B------:R-:W-:-:S05]  /*44e0*/  LOP3.LUT R152, R152, 0xffff, R197, 0xf8, !PT ;  /* 0x0000ffff98987812 */ /* 0x000fca00078ef8c5 */
[----:B------:R0:W-:Y:S02]  /*44f0*/  STG.E.64 [R158.64], R152 ;  /* 0x000000989e007986 */ /* 0x0001e4000c101b04 */
.L_x_757:
[----:B------:R1:W-:Y:S01]  /*4500*/  STG.E.64 [R156.64], R154 ;  /* 0x0000009a9c007986 */ /* 0x0003e2000c101b04 */
[C---:B------:R-:W-:Y:S02]  /*4510*/  @P0 LOP3.LUT P5, RZ, R177.reuse, 0xff00, RZ, 0xc0, !PT ;  /* 0x0000ff00b1ff0812 */ /* 0x040fe400078ac0ff */
[----:B------:R-:W-:Y:S02]  /*4520*/  @P0 F2FP.BF16.PACK_AB R198, RZ, R198 ;  /* 0x000000c6ffc6023e */ /* 0x000fe400000010ff */
[----:B------:R-:W-:Y:S02]  /*4530*/  @P0 FSEL R5, R206, RZ, P5 ;  /* 0x000000ffce050208 */ /* 0x000fe40002800000 */
[----:B------:R-:W-:Y:S02]  /*4540*/  @P0 LOP3.LUT P5, RZ, R177, 0xff0000, RZ, 0xc0, !PT ;  /* 0x00ff0000b1ff0812 */ /* 0x000fe400078ac0ff */
[----:B------:R-:W-:Y:S02]  /*4550*/  @P0 F2FP.BF16.PACK_AB R199, RZ, R199 ;  /* 0x000000c7ffc7023e */ /* 0x000fe400000010ff */
[----:B0-----:R-:W-:-:S02]  /*4560*/  @P0 FSEL R152, R207, RZ, P5 ;  /* 0x000000ffcf980208 */ /* 0x001fc40002800000 */
        /* <DEDUP_REMOVED lines=15> */
.L_x_756:
[----:B-1----:R-:W-:Y:S05]  /*4660*/  BSYNC B0 ;  /* 0x0000000000007941 */ /* 0x002fea0003800000 */
.L_x_755:
[----:B------:R-:W-:Y:S02]  /*4670*/  IADD3 R3, R3, c[0x0][0x160], RZ ;  /* 0x0000580003037a10 */ /* 0x000fe40007ffe0ff */
[----:B------:R-:W-:Y:S02]  /*4680*/  LOP3.LUT P5, RZ, R4, 0xff, RZ, 0xc0, !PT ;  /* 0x000000ff04ff7812 */ /* 0x000fe400078ac0ff */
[----:B------:R-:W-:Y:S02]  /*4690*/  ISETP.GE.AND P0, PT, R3, c[0x0][0x164], PT ;  /* 0x0000590003007a0c */ /* 0x000fe40003f06270 */
[----:B------:R-:W-:-:S11]  /*46a0*/  SEL R4, RZ, 0x1, P5 ;  /* 0x00000001ff047807 */ /* 0x000fd60002800000 */
[----:B0-----:R-:W-:Y:S01]  /*46b0*/  @P0 CALL.REL.NOINC `(.L_x_726) ;  /* 0x0000001000000944 */ /* 0x001fe20003c00000 */
[----:B------:R-:W-:Y:S05]  /*46c0*/  BRA `(.L_x_758) ;  /* 0xffffbee000007947 */ /* 0x000fea000383ffff */
.L_x_726:
        /* <DEDUP_REMOVED lines=8> */
[----:B------:R-:W-:-:S04]  /*4750*/  IMAD.MOV.U32 R9, RZ, RZ, 0x10 ;  /* 0x00000010ff097424 */ /* 0x000fc800078e00ff */
        /* <DEDUP_REMOVED lines=9> */
.L_x_760:
[----:B------:R-:W-:Y:S05]  /*47f0*/  BSYNC B0 ;  /* 0x0000000000007941 */ /* 0x000fea0003800000 */
.L_x_759:
        /* <DEDUP_REMOVED lines=12> */
.L_x_762:
[----:B------:R-:W-:Y:S05]  /*48c0*/  BSYNC B0 ;  /* 0x0000000000007941 */ /* 0x000fea0003800000 */
.L_x_761:
        /* <DEDUP_REMOVED lines=12> */
.L_x_764:
[----:B------:R-:W-:Y:S05]  /*4990*/  BSYNC B0 ;  /* 0x0000000000007941 */ /* 0x000fea0003800000 */
.L_x_763:
        /* <DEDUP_REMOVED lines=12> */
.L_x_766:
[----:B------:R-:W-:Y:S05]  /*4a60*/  BSYNC B0 ;  /* 0x0000000000007941 */ /* 0x000fea0003800000 */
.L_x_765:
[----:B------:R-:W-:-:S13]  /*4a70*/  ISETP.GE.U32.AND P0, PT, R175, 0x280, PT ;  /* 0x00000280af00780c */ /* 0x000fda0003f06070 */
[----:B------:R-:W-:Y:S05]  /*4a80*/  @!P0 EXIT ;  /* 0x000000000000894d */ /* 0x000fea0003800000 */
[----:B0-----:R-:W-:-:S04]  /*4a90*/  IMAD.MOV.U32 R9, RZ, RZ, 0x10 ;  /* 0x00000010ff097424 */ /* 0x001fc800078e00ff */
        /* <DEDUP_REMOVED lines=9> */
.L_x_737:
[----:B------:R-:W-:Y:S01]  /*4b30*/  IMAD.MOV.U32 R157, RZ, RZ, R199 ;  /* 0x000000ffff9d7224 */ /* 0x000fe200078e00c7 */
[----:B------:R-:W-:Y:S01]  /*4b40*/  MOV R152, 0x4b90 ;  /* 0x00004b9000987802 */ /* 0x000fe20000000f00 */
[----:B-----5:R-:W-:-:S02]  /*4b50*/  IMAD.MOV.U32 R206, RZ, RZ, 0x10 ;  /* 0x00000010ffce7424 */ /* 0x020fc400078e00ff */
[----:B------:R-:W-:Y:S02]  /*4b60*/  IMAD.MOV.U32 R208, RZ, RZ, 0x1f ;  /* 0x0000001fffd07424 */ /* 0x000fe400078e00ff */
[----:B------:R-:W-:Y:S02]  /*4b70*/  IMAD.MOV.U32 R209, RZ, RZ, -0x1 ;  /* 0xffffffffffd17424 */ /* 0x000fe400078e00ff */
[----:B0-----:R-:W-:Y:S05]  /*4b80*/  CALL.REL.NOINC `($__internal_28_$__cuda_sm70_shflsync_down_p) ;  /* 0x0000045000007944 */ /* 0x001fea0003c00000 */
[----:B-1----:R-:W-:Y:S01]  /*4b90*/  IMAD.MOV.U32 R156, RZ, RZ, R206 ;  /* 0x000000ffff9c7224 */ /* 0x002fe200078e00ce */
[----:B0-----:R-:W-:Y:S05]  /*4ba0*/  BRA `(.L_x_767) ;  /* 0xffffd84000007947 */ /* 0x001fea000383ffff */
.L_x_738:
[----:B------:R-:W-:Y:S01]  /*4bb0*/  IMAD.MOV.U32 R157, RZ, RZ, R198 ;  /* 0x000000ffff9d7224 */ /* 0x000fe200078e00c6 */
[----:B------:R-:W-:Y:S01]  /*4bc0*/  MOV R152, 0x4c10 ;  /* 0x00004c1000987802 */ /* 0x000fe20000000f00 */
[----:B-----5:R-:W-:Y:S02]  /*4bd0*/  IMAD.MOV.U32 R206, RZ, RZ, 0x10 ;  /* 0x00000010ffce7424 */ /* 0x020fe400078e00ff */
[----:B------:R-:W-:Y:S02]  /*4be0*/  IMAD.MOV.U32 R208, RZ, RZ, 0x1f ;  /* 0x0000001fffd07424 */ /* 0x000fe400078e00ff */
[----:B------:R-:W-:Y:S02]  /*4bf0*/  IMAD.MOV.U32 R209, RZ, RZ, -0x1 ;  /* 0xffffffffffd17424 */ /* 0x000fe400078e00ff */
[----:B012---:R-:W-:Y:S05]  /*4c00*/  CALL.REL.NOINC `($__internal_28_$__cuda_sm70_shflsync_down_p) ;  /* 0x000003d000007944 */ /* 0x007fea0003c00000 */
[----:B------:R-:W-:Y:S01]  /*4c10*/  FADD.FTZ R156, R156, R199 ;  /* 0x000000c79c9c7221 */ /* 0x000fe20000010000 */
[----:B------:R-:W-:Y:S01]  /*4c20*/  MOV R152, 0x4c90 ;  /* 0x00004c9000987802 */ /* 0x000fe20000000f00 */
[----:B-1----:R-:W-:-:S02]  /*4c30*/  FADD.FTZ R159, R198, R206 ;  /* 0x000000cec69f7221 */ /* 0x002fc40000010000 */
[----:B------:R-:W-:Y:S02]  /*4c40*/  IMAD.MOV.U32 R206, RZ, RZ, 0x8 ;  /* 0x00000008ffce7424 */ /* 0x000fe400078e00ff */
[----:B0-----:R-:W-:Y:S02]  /*4c50*/  IMAD.MOV.U32 R208, RZ, RZ, 0x1f ;  /* 0x0000001fffd07424 */ /* 0x001fe400078e00ff */
[----:B------:R-:W-:Y:S02]  /*4c60*/  IMAD.MOV.U32 R209, RZ, RZ, -0x1 ;  /* 0xffffffffffd17424 */ /* 0x000fe400078e00ff */
[----:B------:R-:W-:Y:S02]  /*4c70*/  IMAD.MOV.U32 R157, RZ, RZ, R156 ;  /* 0x000000ffff9d7224 */ /* 0x000fe400078e009c */
[----:B------:R-:W-:Y:S05]  /*4c80*/  CALL.REL.NOINC `($__internal_28_$__cuda_sm70_shflsync_down_p) ;  /* 0x0000035000007944 */ /* 0x000fea0003c00000 */
[----:B-1----:R-:W-:Y:S01]  /*4c90*/  IMAD.MOV.U32 R155, RZ, RZ, R206 ;  /* 0x000000ffff9b7224 */ /* 0x002fe200078e00ce */
[----:B------:R-:W-:Y:S01]  /*4ca0*/  HFMA2.MMA R206, -RZ, RZ, 0, 4.76837158203125e-07 ;  /* 0x00000008ffce7435 */ /* 0x000fe200000001ff */
[----:B0-----:R-:W-:Y:S01]  /*4cb0*/  IMAD.MOV.U32 R157, RZ, RZ, R159 ;  /* 0x000000ffff9d7224 */ /* 0x001fe200078e009f */
[----:B------:R-:W-:Y:S01]  /*4cc0*/  MOV R152, 0x4d00 ;  /* 0x00004d0000987802 */ /* 0x000fe20000000f00 */
[----:B------:R-:W-:-:S02]  /*4cd0*/  IMAD.MOV.U32 R208, RZ, RZ, 0x1f ;  /* 0x0000001fffd07424 */ /* 0x000fc400078e00ff */
[----:B------:R-:W-:Y:S02]  /*4ce0*/  IMAD.MOV.U32 R209, RZ, RZ, -0x1 ;  /* 0xffffffffffd17424 */ /* 0x000fe400078e00ff */
[----:B------:R-:W-:Y:S05]  /*4cf0*/  CALL.REL.NOINC `($__internal_28_$__cuda_sm70_shflsync_down_p) ;  /* 0x000002e000007944 */ /* 0x000fea0003c00000 */
[----:B------:R-:W-:Y:S01]  /*4d00*/  FADD.FTZ R156, R155, R156 ;  /* 0x0000009c9b9c7221 */ /* 0x000fe20000010000 */
[----:B------:R-:W-:Y:S01]  /*4d10*/  MOV R152, 0x4d80 ;  /* 0x00004d8000987802 */ /* 0x000fe20000000f00 */
[----:B-1----:R-:W-:Y:S02]  /*4d20*/  FADD.FTZ R159, R159, R206 ;  /* 0x000000ce9f9f7221 */ /* 0x002fe40000010000 */
[----:B------:R-:W-:Y:S02]  /*4d30*/  IMAD.MOV.U32 R206, RZ, RZ, 0x4 ;  /* 0x00000004ffce7424 */ /* 0x000fe400078e00ff */
[----:B0-----:R-:W-:Y:S02]  /*4d40*/  IMAD.MOV.U32 R208, RZ, RZ, 0x1f ;  /* 0x0000001fffd07424 */ /* 0x001fe400078e00ff */
[----:B------:R-:W-:Y:S02]  /*4d50*/  IMAD.MOV.U32 R209, RZ, RZ, -0x1 ;  /* 0xffffffffffd17424 */ /* 0x000fe400078e00ff */
[----:B------:R-:W-:-:S02]  /*4d60*/  IMAD.MOV.U32 R157, RZ, RZ, R156 ;  /* 0x000000ffff9d7224 */ /* 0x000fc400078e009c */
[----:B------:R-:W-:Y:S05]  /*4d70*/  CALL.REL.NOINC `($__internal_28_$__cuda_sm70_shflsync_down_p) ;  /* 0x0000026000007944 */ /* 0x000fea0003c00000 */
[----:B-1----:R-:W-:Y:S01]  /*4d80*/  IMAD.MOV.U32 R155, RZ, RZ, R206 ;  /* 0x000000ffff9b7224 */ /* 0x002fe200078e00ce */
[----:B------:R-:W-:Y:S01]  /*4d90*/  MOV R152, 0x4df0 ;  /* 0x00004df000987802 */ /* 0x000fe20000000f00 */
[----:B0-----:R-:W-:-:S02]  /*4da0*/  IMAD.MOV.U32 R157, RZ, RZ, R159 ;  /* 0x000000ffff9d7224 */ /* 0x001fc400078e009f */
[----:B------:R-:W-:Y:S02]  /*4db0*/  IMAD.MOV.U32 R206, RZ, RZ, 0x4 ;  /* 0x00000004ffce7424 */ /* 0x000fe400078e00ff */
[----:B------:R-:W-:Y:S02]  /*4dc0*/  IMAD.MOV.U32 R208, RZ, RZ, 0x1f ;  /* 0x0000001fffd07424 */ /* 0x000fe400078e00ff */
[----:B------:R-:W-:Y:S02]  /*4dd0*/  IMAD.MOV.U32 R209, RZ, RZ, -0x1 ;  /* 0xffffffffffd17424 */ /* 0x000fe400078e00ff */
[----:B------:R-:W-:Y:S05]  /*4de0*/  CALL.REL.NOINC `($__internal_28_$__cuda_sm70_shflsync_down_p) ;  /* 0x000001f000007944 */ /* 0x000fea0003c00000 */
[----:B------:R-:W-:Y:S01]  /*4df0*/  FADD.FTZ R156, R155, R156 ;  /* 0x0000009c9b9c7221 */ /* 0x000fe20000010000 */
[----:B------:R-:W-:Y:S01]  /*4e00*/  MOV R152, 0x4e70 ;  /* 0x00004e7000987802 */ /* 0x000fe20000000f00 */
[----:B-1----:R-:W-:Y:S02]  /*4e10*/  FADD.FTZ R159, R159, R206 ;  /* 0x000000ce9f9f7221 */ /* 0x002fe40000010000 */
[----:B------:R-:W-:Y:S02]  /*4e20*/  IMAD.MOV.U32 R206, RZ, RZ, 0x2 ;  /* 0x00000002ffce7424 */ /* 0x000fe400078e00ff */
[----:B0-----:R-:W-:-:S02]  /*4e30*/  IMAD.MOV.U32 R208, RZ, RZ, 0x1f ;  /* 0x0000001fffd07424 */ /* 0x001fc400078e00ff */
[----:B------:R-:W-:Y:S02]  /*4e40*/  IMAD.MOV.U32 R209, RZ, RZ, -0x1 ;  /* 0xffffffffffd17424 */ /* 0x000fe400078e00ff */
[----:B------:R-:W-:Y:S02]  /*4e50*/  IMAD.MOV.U32 R157, RZ, RZ, R156 ;  /* 0x000000ffff9d7224 */ /* 0x000fe400078e009c */
[----:B------:R-:W-:Y:S05]  /*4e60*/  CALL.REL.NOINC `($__internal_28_$__cuda_sm70_shflsync_down_p) ;  /* 0x0000017000007944 */ /* 0x000fea0003c00000 */
[----:B-1----:R-:W-:Y:S01]  /*4e70*/  IMAD.MOV.U32 R155, RZ, RZ, R206 ;  /* 0x000000ffff9b7224 */ /* 0x002fe200078e00ce */
[----:B------:R-:W-:Y:S01]  /*4e80*/  MOV R152, 0x4ee0 ;  /* 0x00004ee000987802 */ /* 0x000fe20000000f00 */
[----:B0-----:R-:W-:Y:S02]  /*4e90*/  IMAD.MOV.U32 R157, RZ, RZ, R159 ;  /* 0x000000ffff9d7224 */ /* 0x001fe400078e009f */
[----:B------:R-:W-:Y:S02]  /*4ea0*/  IMAD.MOV.U32 R206, RZ, RZ, 0x2 ;  /* 0x00000002ffce7424 */ /* 0x000fe400078e00ff */
[----:B------:R-:W-:Y:S02]  /*4eb0*/  IMAD.MOV.U32 R208, RZ, RZ, 0x1f ;  /* 0x0000001fffd07424 */ /* 0x000fe400078e00ff */
[----:B------:R-:W-:-:S02]  /*4ec0*/  IMAD.MOV.U32 R209, RZ, RZ, -0x1 ;  /* 0xffffffffffd17424 */ /* 0x000fc400078e00ff */
[----:B------:R-:W-:Y:S05]  /*4ed0*/  CALL.REL.NOINC `($__internal_28_$__cuda_sm70_shflsync_down_p) ;  /* 0x0000010000007944 */ /* 0x000fea0003c00000 */
        /* <DEDUP_REMOVED lines=9> */
[----:B------:R-:W-:Y:S01]  /*4f70*/  MOV R152, 0x4fd0 ;  /* 0x00004fd000987802 */ /* 0x000fe20000000f00 */
[----:B0-----:R-:W-:Y:S02]  /*4f80*/  IMAD.MOV.U32 R157, RZ, RZ, R199 ;  /* 0x000000ffff9d7224 */ /* 0x001fe400078e00c7 */
[----:B------:R-:W-:-:S02]  /*4f90*/  IMAD.MOV.U32 R206, RZ, RZ, 0x1 ;  /* 0x00000001ffce7424 */ /* 0x000fc400078e00ff */
[----:B------:R-:W-:Y:S02]  /*4fa0*/  IMAD.MOV.U32 R208, RZ, RZ, 0x1f ;  /* 0x0000001fffd07424 */ /* 0x000fe400078e00ff */
[----:B------:R-:W-:Y:S02]  /*4fb0*/  IMAD.MOV.U32 R209, RZ, RZ, -0x1 ;  /* 0xffffffffffd17424 */ /* 0x000fe400078e00ff */
[----:B------:R-:W-:Y:S05]  /*4fc0*/  CALL.REL.NOINC `($__internal_28_$__cuda_sm70_shflsync_down_p) ;  /* 0x0000001000007944 */ /* 0x000fea0003c00000 */
[----:B01----:R-:W-:Y:S05]  /*4fd0*/  BRA `(.L_x_768) ;  /* 0xffffd53000007947 */ /* 0x003fea000383ffff */
        .weak           $__internal_28_$__cuda_sm70_shflsync_down_p
        .type           $__internal_28_$__cuda_sm70_shflsync_down_p,@function
        .size           $__internal_28_$__cuda_sm70_shflsync_down_p,(.L_x_2775 - $__internal_28_$__cuda_sm70_shflsync_down_p)
$__internal_28_$__cuda_sm70_shflsync_down_p:
[----:B------:R-:W-:Y:S01]  /*4fe0*/  IMAD.MOV.U32 R153, RZ, RZ, 0x0 ;  /* 0x00000000ff997424 */ /* 0x000fe200078e00ff */
[----:B------:R-:W-:Y:S04]  /*4ff0*/  WARPSYNC R209 ;  /* 0x000000d100007348 */ /* 0x000fe80003800000 */
[----:B------:R0:W1:Y:S01]  /*5000*/  SHFL.DOWN PT, R206, R157, R206, R208 ;  /* 0x080000ce9dce7389 */ /* 0x00006200000e00d0 */
[----:B------:R-:W-:Y:S05]  /*5010*/  RET.REL.NODEC R152 `(_ZN10layer_norm31ln_parallel_residual_bwd_kernelINS_13Kernel_traitsIf13__nv_bfloat16S2_S2_fjLj2560ELj1ELj1ELj4ELj8ENS_18Kernel_traits_baseILj2560EfS2_S2_S2_fjLj128EEEEELb1ELb0ELb0EEEvNS_9BwdParamsE) ;  /* 0xffffafe098007950 */ /* 0x000fea0003c3ffff */
.L_x_769:
        /* <DEDUP_REMOVED lines=14> */
.L_x_2775:


//--------------------- .text._ZN10layer_norm31ln_parallel_residual_bwd_kernelINS_13Kernel_traitsIf13__nv_bfloat16S2_S2_fjLj2560ELj1ELj1ELj4ELj8ENS_18Kernel_traits_baseILj2560EfS2_S2_S2_fjLj128EEEEELb1ELb0ELb1EEEvNS_9BwdParamsE --------------------------
	.section	.text._ZN10layer_norm31ln_parallel_residual_bwd_kernelINS_13Kernel_traitsIf13__nv_bfloat16S2_S2_fjLj2560ELj1ELj1ELj4ELj8ENS_18Kernel_traits_baseILj2560EfS2_S2_S2_fjLj128EEEEELb1ELb0ELb1EEEvNS_9BwdParamsE,"ax",@progbits
	.sectioninfo	@"SHI_REGISTERS=224"
	.align	128
        .global         _ZN10layer_norm31ln_parallel_residual_bwd_kernelINS_13Kernel_traitsIf13__nv_bfloat16S2_S2_fjLj2560ELj1ELj1ELj4ELj8ENS_18Kernel_traits_baseILj2560EfS2_S2_S2_fjLj128EEEEELb1ELb0ELb1EEEvNS_9BwdParamsE
        .type           _ZN10layer_norm31ln_parallel_residual_bwd_kernelINS_13Kernel_traitsIf13__nv_bfloat16S2_S2_fjLj2560ELj1ELj1ELj4ELj8ENS_18Kernel_traits_baseILj2560EfS2_S2_S2_fjLj128EEEEELb1ELb0ELb1EEEvNS_9BwdParamsE,@function
        .size           _ZN10layer_norm31ln_parallel_residual_bwd_kernelINS_13Kernel_traitsIf13__nv_bfloat16S2_S2_fjLj2560ELj1ELj1ELj4ELj8ENS_18Kernel_traits_baseILj2560EfS2_S2_S2_fjLj128EEEEELb1ELb0ELb1EEEvNS_9BwdParamsE,(.L_x_2776 - _ZN10layer_norm31ln_parallel_residual_bwd_kernelINS_13Kernel_traitsIf13__nv_bfloat16S2_S2_fjLj2560ELj1ELj1ELj4ELj8ENS_18Kernel_traits_baseILj2560EfS2_S2_S2_fjLj128EEEEELb1ELb0ELb1EEEvNS_9BwdParamsE)
        .other          _ZN10layer_norm31ln_parallel_residual_bwd_kernelINS_13Kernel_traitsIf13__nv_bfloat16S2_S2_fjLj2560ELj1ELj1ELj4ELj8ENS_18Kernel_traits_baseILj2560EfS2_S2_S2_fjLj128EEEEELb1ELb0ELb1EEEvNS_9BwdParamsE,@"STO_CUDA_ENTRY STV_DEFAULT"
_ZN10layer_norm31ln_parallel_residual_bwd_kernelINS_13Kernel_traitsIf13__nv_bfloat16S2_S2_fjLj2560ELj1ELj1ELj4ELj8ENS_18Kernel_traits_baseILj2560EfS2_S2_S2_fjLj128EEEEELb1ELb0ELb1EEEvNS_9BwdParamsE:
.text._ZN10layer_norm31ln_parallel_residual_bwd_kernelINS_13Kernel_traitsIf13__nv_bfloat16S2_S2_fjLj2560ELj1ELj1ELj4ELj8ENS_18Kernel_traits_baseILj2560EfS2_S2_S2_fjLj128EEEEELb1ELb0ELb1EEEvNS_9BwdParamsE:
        /* <DEDUP_REMOVED lines=48> */
.L_x_770:
[----:B------:R-:W-:-:S05]  /*0300*/  IMAD.SHL.U32 R0, R49, 0x10, RZ ;  /* 0x0000001031007824 */ /* 0x000fca00078e00ff */
[----:B------:R-:W-:-:S04]  /*0310*/  LOP3.LUT R0, R0, 0x7f0, RZ, 0xc0, !PT ;  /* 0x000007f000007812 */ /* 0x000fc800078ec0ff */
[C---:B------:R-:W-:Y:S02]  /*0320*/  IADD3 R2, P0, R0.reuse, c[0x0][0x1b0], RZ ;  /* 0x00006c0000027a10 */ /* 0x040fe40007f1e0ff */
[----:B------:R-:W-:-:S03]  /*0330*/  IADD3 R4, P1, R0, c[0x0][0x1b8], RZ ;  /* 0x00006e0000047a10 */ /* 0x000fc60007f3e0ff */
[----:B------:R-:W-:Y:S02]  /*0340*/  IMAD.X R3, RZ, RZ, c[0x0][0x1b4], P0 ;  /* 0x00006d00ff037624 */ /* 0x000fe400000e06ff */
[----:B------:R-:W-:Y:S01]  /*0350*/  IMAD.X R5, RZ, RZ, c[0x0][0x1bc], P1 ;  /* 0x00006f00ff057624 */ /* 0x000fe200008e06ff */
[----:B------:R-:W-:Y:S01]  /*0360*/  HFMA2.MMA R203, -RZ, RZ, 0, 5.9604644775390625e-08 ;  /* 0x00000001ffcb7435 */ /* 0x000fe200000001ff */
[----:B------:R-:W-:Y:S01]  /*0370*/  IMAD.MOV.U32 R48, RZ, RZ, RZ ;  /* 0x000000ffff307224 */ /* 0x000fe200078e00ff */
[----:B------:R0:W5:Y:S01]  /*0380*/  LDG.E.128 R88, [R2.64] ;  /* 0x0000000402587981 */ /* 0x000162000c1e1d00 */
[----:B------:R-:W-:Y:S01]  /*0390*/  CS2R R46, SRZ ;  /* 0x00000000002e7805 */ /* 0x000fe2000001ff00 */
[----:B------:R-:W-:Y:S01]  /*03a0*/  CS2R R44, SRZ ;  /* 0x00000000002c7805 */ /* 0x000fe2000001ff00 */
[----:B------:R-:W-:Y:S01]  /*03b0*/  CS2R R42, SRZ ;  /* 0x00000000002a7805 */ /* 0x000fe2000001ff00 */
[----:B------:R0:W5:Y:S01]  /*03c0*/  LDG.E.128 R84, [R2.64+0x800] ;  /* 0x0008000402547981 */ /* 0x000162000c1e1d00 */
        /* <DEDUP_REMOVED lines=44> */
[----:B------:R-:W-:-:S02]  /*0690*/  IMAD.MOV.U32 R0, RZ, RZ, RZ ;  /* 0x000000ffff007224 */ /* 0x000fc400078e00ff */
[----:B------:R-:W-:Y:S02]  /*06a0*/  IMAD.MOV.U32 R172, RZ, RZ, RZ ;  /* 0x000000ffffac7224 */ /* 0x000fe400078e00ff */
.L_x_785:
[----:B------:R-:W-:Y:S01]  /*06b0*/  IMAD R92, R129, c[0x0][0x168], RZ ;  /* 0x00005a00815c7a24 */ /* 0x000fe200078e02ff */
[----:B------:R-:W-:Y:S01]  /*06c0*/  LOP3.LUT R94, R49, 0x7f, RZ, 0xc0, !PT ;  /* 0x0000007f315e7812 */ /* 0x000fe200078ec0ff */
[----:B------:R-:W-:-:S03]  /*06d0*/  IMAD.MOV.U32 R162, RZ, RZ, 0x8 ;  /* 0x00000008ffa27424 */ /* 0x000fc600078e00ff */
[----:B------:R-:W-:-:S04]  /*06e0*/  SHF.R.S32.HI R93, RZ, 0x1f, R92 ;  /* 0x0000001fff5d7819 */ /* 0x000fc8000001145c */
[----:B------:R-:W-:-:S04]  /*06f0*/  LEA.HI R93, R93, R92, RZ, 0x2 ;  /* 0x0000005c5d5d7211 */ /* 0x000fc800078f10ff */
[----:B------:R-:W-:Y:S01]  /*0700*/  LEA.HI.SX32 R163, R93, R94, 0x1e ;  /* 0x0000005e5da37211 */ /* 0x000fe200078ff2ff */
[----:B------:R-:W-:-:S03]  /*0710*/  IMAD.MOV.U32 R94, RZ, RZ, 0x4 ;  /* 0x00000004ff5e7424 */ /* 0x000fc600078e00ff */
[C---:B------:R-:W-:Y:S01]  /*0720*/  SHF.L.U32 R173, R163.reuse, 0x3, RZ ;  /* 0x00000003a3ad7819 */ /* 0x040fe200000006ff */
[-C--:B------:R-:W-:Y:S01]  /*0730*/  IMAD.WIDE.U32 R146, R163, R162.reuse, c[0x0][0x208] ;  /* 0x00008200a3927625 */ /* 0x080fe200078e00a2 */
[----:B------:R-:W-:Y:S02]  /*0740*/  SHF.R.U32.HI R180, RZ, 0x1d, R163 ;  /* 0x0000001dffb47819 */ /* 0x000fe400000116a3 */
[----:B------:R-:W-:Y:S01]  /*0750*/  IADD3 R150, P0, R173, c[0x0][0x188], RZ ;  /* 0x00006200ad967a10 */ /* 0x000fe20007f1e0ff */
[----:B------:R-:W-:Y:S02]  /*0760*/  IMAD.WIDE.U32 R152, R163, R162, c[0x0][0x210] ;  /* 0x00008400a3987625 */ /* 0x000fe400078e00a2 */
[----:B------:R-:W2:Y:S01]  /*0770*/  LDG.E.64 R146, [R146.64] ;  /* 0x0000000492927981 */ /* 0x000ea2000c1e1b00 */
[----:B------:R-:W-:Y:S01]  /*0780*/  IADD3.X R151, R180, c[0x0][0x18c], RZ, P0, !PT ;  /* 0x00006300b4977a10 */ /* 0x000fe200007fe4ff */
[CC--:B------:R-:W-:Y:S02]  /*0790*/  IMAD.WIDE R92, R129.reuse, R94.reuse, c[0x0][0x1a0] ;  /* 0x00006800815c7625 */ /* 0x0c0fe400078e025e */
[----:B------:R-:W3:Y:S04]  /*07a0*/  LDG.E.64 R152, [R152.64] ;  /* 0x0000000498987981 */ /* 0x000ee8000c1e1b00 */
[----:B------:R-:W4:Y:S04]  /*07b0*/  LDG.E.64 R150, [R150.64] ;  /* 0x0000000496967981 */ /* 0x000f28000c1e1b00 */
[----:B------:R0:W3:Y:S01]  /*07c0*/  LDG.E R205, [R92.64] ;  /* 0x000000045ccd7981 */ /* 0x0000e2000c1e1900 */
[----:B------:R-:W-:Y:S01]  /*07d0*/  IMAD.WIDE R94, R129, R94, c[0x0][0x1a8] ;  /* 0x00006a00815e7625 */ /* 0x000fe200078e025e */
[----:B------:R-:W-:-:S04]  /*07e0*/  IADD3 R177, R163, 0x80, RZ ;  /* 0x00000080a3b17810 */ /* 0x000fc80007ffe0ff */
[----:B------:R1:W3:Y:S01]  /*07f0*/  LDG.E R202, [R94.64] ;  /* 0x000000045eca7981 */ /* 0x0002e2000c1e1900 */
[----:B------:R-:W-:Y:S01]  /*0800*/  IMAD.SHL.U32 R181, R177, 0x8, RZ ;  /* 0x00000008b1b57824 */ /* 0x000fe200078e00ff */
[----:B------:R-:W-:-:S04]  /*0810*/  SHF.R.U32.HI R182, RZ, 0x1d, R177 ;  /* 0x0000001dffb67819 */ /* 0x000fc800000116b1 */
[----:B------:R-:W-:-:S04]  /*0820*/  IADD3 R154, P0, R181, c[0x0][0x188], RZ ;  /* 0x00006200b59a7a10 */ /* 0x000fc80007f1e0ff */
[----:B------:R-:W-:Y:S01]  /*0830*/  IADD3.X R155, R182, c[0x0][0x18c], RZ, P0, !PT ;  /* 0x00006300b69b7a10 */ /* 0x000fe200007fe4ff */
[----:B------:R-:W-:-:S04]  /*0840*/  IMAD.WIDE.U32 R144, R177, R162, c[0x0][0x208] ;  /* 0x00008200b1907625 */ /* 0x000fc800078e00a2 */
[----:B------:R-:W-:Y:S01]  /*0850*/  IMAD.WIDE.U32 R156, R177, R162, c[0x0][0x210] ;  /* 0x00008400b19c7625 */ /* 0x000fe200078e00a2 */
[----:B------:R-:W3:Y:S04]  /*0860*/  LDG.E.64 R154, [R154.64] ;  /* 0x000000049a9a7981 */ /* 0x000ee8000c1e1b00 */
[----:B------:R-:W3:Y:S04]  /*0870*/  LDG.E.64 R144, [R144.64] ;  /* 0x0000000490907981 */ /* 0x000ee8000c1e1b00 */
[----:B------:R-:W3:Y:S01]  /*0880*/  LDG.E.64 R156, [R156.64] ;  /* 0x000000049c9c7981 */ /* 0x000ee2000c1e1b00 */
[----:B------:R-:W-:-:S05]  /*0890*/  IADD3 R179, R163, 0x100, RZ ;  /* 0x00000100a3b37810 */ /* 0x000fca0007ffe0ff */
[----:B------:R-:W-:Y:S01]  /*08a0*/  IMAD.SHL.U32 R183, R179, 0x8, RZ ;  /* 0x00000008b3b77824 */ /* 0x000fe200078e00ff */
[----:B------:R-:W-:-:S04]  /*08b0*/  SHF.R.U32.HI R184, RZ, 0x1d, R179 ;  /* 0x0000001dffb87819 */ /* 0x000fc800000116b3 */
[----:B------:R-:W-:Y:S01]  /*08c0*/  IADD3 R158, P0, R183, c[0x0][0x188], RZ ;  /* 0x00006200b79e7a10 */ /* 0x000fe20007f1e0ff */
[----:B------:R-:W-:-:S03]  /*08d0*/  IMAD.WIDE.U32 R142, R179, R162, c[0x0][0x208] ;  /* 0x00008200b38e7625 */ /* 0x000fc600078e00a2 */
[----:B------:R-:W-:Y:S01]  /*08e0*/  IADD3.X R159, R184, c[0x0][0x18c], RZ, P0, !PT ;  /* 0x00006300b89f7a10 */ /* 0x000fe200007fe4ff */
[----:B------:R-:W-:Y:S02]  /*08f0*/  IMAD.WIDE.U32 R160, R179, R162, c[0x0][0x210] ;  /* 0x00008400b3a07625 */ /* 0x000fe400078e00a2 */
[----:B------:R-:W3:Y:S04]  /*0900*/  LDG.E.64 R142, [R142.64] ;  /* 0x000000048e8e7981 */ /* 0x000ee8000c1e1b00 */
[----:B------:R-:W3:Y:S04]  /*0910*/  LDG.E.64 R158, [R158.64] ;  /* 0x000000049e9e7981 */ /* 0x000ee8000c1e1b00 */
[----:B------:R-:W3:Y:S01]  /*0920*/  LDG.E.64 R160, [R160.64] ;  /* 0x00000004a0a07981 */ /* 0x000ee2000c1e1b00 */
[----:B------:R-:W-:-:S04]  /*0930*/  IADD3 R211, R163, 0x180, RZ ;  /* 0x00000180a3d37810 */ /* 0x000fc80007ffe0ff */
[----:B------:R-:W-:Y:S02]  /*0940*/  SHF.L.U32 R185, R211, 0x3, RZ ;  /* 0x00000003d3b97819 */ /* 0x000fe400000006ff */
[----:B------:R-:W-:Y:S02]  /*0950*/  SHF.R.U32.HI R186, RZ, 0x1d, R211 ;  /* 0x0000001dffba7819 */ /* 0x000fe400000116d3 */
[----:B------:R-:W-:Y:S01]  /*0960*/  IADD3 R148, P0, R185, c[0x0][0x188], RZ ;  /* 0x00006200b9947a10 */ /* 0x000fe20007f1e0ff */
[----:B------:R-:W-:-:S03]  /*0970*/  IMAD.WIDE.U32 R140, R211, R162, c[0x0][0x208] ;  /* 0x00008200d38c7625 */ /* 0x000fc600078e00a2 */
[----:B------:R-:W-:Y:S01]  /*0980*/  IADD3.X R149, R186, c[0x0][0x18c], RZ, P0, !PT ;  /* 0x00006300ba957a10 */ /* 0x000fe200007fe4ff */
[----:B------:R-:W-:Y:S02]  /*0990*/  IMAD.WIDE.U32 R98, R211, R162, c[0x0][0x210] ;  /* 0x00008400d3627625 */ /* 0x000fe400078e00a2 */
[----:B------:R-:W3:Y:S04]  /*09a0*/  LDG.E.64 R140, [R140.64] ;  /* 0x000000048c8c7981 */ /* 0x000ee8000c1e1b00 */
[----:B------:R-:W3:Y:S04]  /*09b0*/  LDG.E.64 R148, [R148.64] ;  /* 0x0000000494947981 */ /* 0x000ee8000c1e1b00 */
[----:B------:R-:W3:Y:S01]  /*09c0*/  LDG.E.64 R98, [R98.64] ;  /* 0x0000000462627981 */ /* 0x000ee2000c1e1b00 */
[----:B------:R-:W-:-:S05]  /*09d0*/  IADD3 R213, R163, 0x200, RZ ;  /* 0x00000200a3d57810 */ /* 0x000fca0007ffe0ff */
[----:B------:R-:W-:Y:S01]  /*09e0*/  IMAD.SHL.U32 R201, R213, 0x8, RZ ;  /* 0x00000008d5c97824 */ /* 0x000fe200078e00ff */
[----:B------:R-:W-:-:S04]  /*09f0*/  SHF.R.U32.HI R200, RZ, 0x1d, R213 ;  /* 0x0000001dffc87819 */ /* 0x000fc800000116d5 */
[----:B------:R-:W-:-:S04]  /*0a00*/  IADD3 R96, P0, R201, c[0x0][0x188], RZ ;  /* 0x00006200c9607a10 */ /* 0x000fc80007f1e0ff */
[----:B------:R-:W-:Y:S01]  /*0a10*/  IADD3.X R97, R200, c[0x0][0x18c], RZ, P0, !PT ;  /* 0x00006300c8617a10 */ /* 0x000fe200007fe4ff */
[----:B-1----:R-:W-:-:S05]  /*0a20*/  IMAD.WIDE.U32 R94, R213, R162, c[0x0][0x208] ;  /* 0x00008200d55e7625 */ /* 0x002fca00078e00a2 */
[----:B------:R-:W3:Y:S01]  /*0a30*/  LDG.E.64 R96, [R96.64] ;  /* 0x0000000460607981 */ /* 0x000ee2000c1e1b00 */
[----:B0-----:R-:W-:-:S03]  /*0a40*/  IMAD.WIDE.U32 R92, R213, R162, c[0x0][0x210] ;  /* 0x00008400d55c7625 */ /* 0x001fc600078e00a2 */
[----:B------:R-:W3:Y:S04]  /*0a50*/  LDG.E.64 R94, [R94.64] ;  /* 0x000000045e5e7981 */ /* 0x000ee8000c1e1b00 */
[----:B------:R-:W3:Y:S01]  /*0a60*/  LDG.E.64 R92, [R92.64] ;  /* 0x000000045c5c7981 */ /* 0x000ee2000c1e1b00 */
[----:B------:R-:W-:Y:S02]  /*0a70*/  ISETP.NE.U32.AND P2, PT, RZ, c[0x0][0x218], PT ;  /* 0x00008600ff007a0c */ /* 0x000fe40003f45070 */
[----:B------:R-:W-:Y:S02]  /*0a80*/  ISETP.NE.U32.AND P1, PT, RZ, c[0x0][0x250], PT ;  /* 0x00009400ff007a0c */ /* 0x000fe40003f25070 */
[----:B------:R-:W-:Y:S02]  /*0a90*/  ISETP.NE.AND.EX P2, PT, RZ, c[0x0][0x21c], PT, P2 ;  /* 0x00008700ff007a0c */ /* 0x000fe40003f45320 */
[----:B------:R-:W-:Y:S01]  /*0aa0*/  ISETP.NE.AND.EX P1, PT, RZ, c[0x0][0x254], PT, P1 ;  /* 0x00009500ff007a0c */ /* 0x000fe20003f25310 */
[----:B------:R-:W-:Y:S01]  /*0ab0*/  IMAD.SHL.U32 R165, R163, 0x4, RZ ;  /* 0x00000004a3a57824 */ /* 0x000fe200078e00ff */
[----:B------:R-:W-:-:S09]  /*0ac0*/  SHF.R.U32.HI R176, RZ, 0x1e, R163 ;  /* 0x0000001effb07819 */ /* 0x000fd200000116a3 */
[----:B------:R-:W-:Y:S02]  /*0ad0*/  @P2 LEA R174, P0, R163, c[0x0][0x218], 0x3 ;  /* 0x00008600a3ae2a11 */ /* 0x000fe400078018ff */
[----:B------:R-:W-:Y:S02]  /*0ae0*/  @P1 IADD3 R170, P3, R165, c[0x0][0x198], RZ ;  /* 0x00006600a5aa1a10 */ /* 0x000fe40007f7e0ff */
[----:B------:R-:W-:Y:S02]  /*0af0*/  @P2 LEA.HI.X R175, R163, c[0x0][0x21c], RZ, 0x3, P0 ;  /* 0x00008700a3af2a11 */ /* 0x000fe400000f1cff */
[----:B------:R-:W-:Y:S02]  /*0b00*/  @P1 IADD3.X R171, R176, c[0x0][0x19c], RZ, P3, !PT ;  /* 0x00006700b0ab1a10 */ /* 0x000fe40001ffe4ff */
[C---:B------:R-:W-:Y:S01]  /*0b10*/  @P2 LEA R168, P0, R177.reuse, c[0x0][0x218], 0x3 ;  /* 0x00008600b1a82a11 */ /* 0x040fe200078018ff */
[----:B------:R-:W-:Y:S01]  /*0b20*/  IMAD.SHL.U32 R206, R177, 0x4, RZ ;  /* 0x00000004b1ce7824 */ /* 0x000fe200078e00ff */
[----:B------:R-:W-:Y:S01]  /*0b30*/  @P2 LEA R162, P5, R213, c[0x0][0x218], 0x3 ;  /* 0x00008600d5a22a11 */ /* 0x000fe200078a18ff */
[----:B-----5:R0:W5:Y:S01]  /*0b40*/  @P1 LDG.E R187, [R170.64] ;  /* 0x00000004aabb1981 */ /* 0x020162000c1e1900 */
[----:B------:R-:W-:Y:S01]  /*0b50*/  @P2 LEA.HI.X R169, R177, c[0x0][0x21c], RZ, 0x3, P0 ;  /* 0x00008700b1a92a11 */ /* 0x000fe200000f1cff */
[----:B------:R-:W-:Y:S01]  /*0b60*/  IMAD.SHL.U32 R208, R179, 0x4, RZ ;  /* 0x00000004b3d07824 */ /* 0x000fe200078e00ff */
[----:B------:R-:W-:Y:S01]  /*0b70*/  @P2 LEA.HI.X R163, R213, c[0x0][0x21c], RZ, 0x3, P5 ;  /* 0x00008700d5a32a11 */ /* 0x000fe200028f1cff */
[----:B------:R1:W5:Y:S01]  /*0b80*/  @P2 LDG.E.64 R134, [R174.64] ;  /* 0x00000004ae862981 */ /* 0x000362000c1e1b00 */
[----:B------:R-:W-:-:S02]  /*0b90*/  @P2 LEA R166, P3, R179, c[0x0][0x218], 0x3 ;  /* 0x00008600b3a62a11 */ /* 0x000fc400078618ff */
[----:B------:R-:W-:Y:S01]  /*0ba0*/  @P2 LEA R164, P4, R211, c[0x0][0x218], 0x3 ;  /* 0x00008600d3a42a11 */ /* 0x000fe200078818ff */
[----:B------:R1:W5:Y:S01]  /*0bb0*/  @P2 LDG.E.64 R138, [R162.64] ;  /* 0x00000004a28a2981 */ /* 0x000362000c1e1b00 */
[----:B0-----:R-:W-:Y:S02]  /*0bc0*/  IADD3 R170, P0, R165, c[0x0][0x190], RZ ;  /* 0x00006400a5aa7a10 */ /* 0x001fe40007f1e0ff */
[----:B------:R-:W-:Y:S01]  /*0bd0*/  SHF.R.U32.HI R207, RZ, 0x1e, R177 ;  /* 0x0000001effcf7819 */ /* 0x000fe200000116b1 */
[----:B------:R0:W5:Y:S01]  /*0be0*/  @P2 LDG.E.64 R136, [R168.64] ;  /* 0x00000004a8882981 */ /* 0x000162000c1e1b00 */
[----:B------:R-:W-:Y:S02]  /*0bf0*/  IADD3.X R171, R176, c[0x0][0x194], RZ, P0, !PT ;  /* 0x00006500b0ab7a10 */ /* 0x000fe400007fe4ff */
[----:B------:R-:W-:Y:S02]  /*0c00*/  @P1 IADD3 R178, P0, R206, c[0x0][0x198], RZ ;  /* 0x00006600ceb21a10 */ /* 0x000fe40007f1e0ff */
[----:B------:R-:W-:Y:S01]  /*0c10*/  @P2 LEA.HI.X R167, R179, c[0x0][0x21c], RZ, 0x3, P3 ;  /* 0x00008700b3a72a11 */ /* 0x000fe200018f1cff */
[----:B-1----:R-:W-:Y:S01]  /*0c20*/  IMAD.SHL.U32 R163, R213, 0x4, RZ ;  /* 0x00000004d5a37824 */ /* 0x002fe200078e00ff */
[----:B------:R-:W-:Y:S01]  /*0c30*/  SHF.L.U32 R210, R211, 0x2, RZ ;  /* 0x00000002d3d27819 */ /* 0x000fe200000006ff */
[----:B------:R1:W5:Y:S01]  /*0c40*/  LDG.E R204, [R170.64] ;  /* 0x00000004aacc7981 */ /* 0x000362000c1e1900 */
[----:B------:R-:W-:-:S02]  /*0c50*/  SHF.R.U32.HI R209, RZ, 0x1e, R179 ;  /* 0x0000001effd17819 */ /* 0x000fc400000116b3 */
[----:B------:R-:W-:Y:S01]  /*0c60*/  @P1 IADD3 R176, P3, R208, c[0x0][0x198], RZ ;  /* 0x00006600d0b01a10 */ /* 0x000fe20007f7e0ff */
[----:B------:R0:W5:Y:S01]  /*0c70*/  @P2 LDG.E.64 R132, [R166.64] ;  /* 0x00000004a6842981 */ /* 0x000162000c1e1b00 */
[----:B------:R-:W-:Y:S02]  /*0c80*/  @P2 LEA.HI.X R165, R211, c[0x0][0x21c], RZ, 0x3, P4 ;  /* 0x00008700d3a52a11 */ /* 0x000fe400020f1cff */
[----:B------:R-:W-:Y:S02]  /*0c90*/  @P1 IADD3.X R179, R207, c[0x0][0x19c], RZ, P0, !PT ;  /* 0x00006700cfb31a10 */ /* 0x000fe400007fe4ff */
[----:B------:R-:W-:Y:S01]  /*0ca0*/  SHF.R.U32.HI R211, RZ, 0x1e, R211 ;  /* 0x0000001effd37819 */ /* 0x000fe200000116d3 */
[----:B------:R1:W5:Y:S01]  /*0cb0*/  @P2 LDG.E.64 R130, [R164.64] ;  /* 0x00000004a4822981 */ /* 0x000362000c1e1b00 */
[----:B------:R-:W-:Y:S02]  /*0cc0*/  @P1 IADD3 R174, P0, R210, c[0x0][0x198], RZ ;  /* 0x00006600d2ae1a10 */ /* 0x000fe40007f1e0ff */
[----:B------:R-:W-:Y:S01]  /*0cd0*/  @P1 IADD3.X R177, R209, c[0x0][0x19c], RZ, P3, !PT ;  /* 0x00006700d1b11a10 */ /* 0x000fe20001ffe4ff */
[----:B------:R-:W-:Y:S01]  /*0ce0*/  ULDC.U8 UR6, c[0x0][0x1f0] ;  /* 0x00007c0000067ab9 */ /* 0x000fe20000000000 */
[----:B------:R-:W-:Y:S01]  /*0cf0*/  SHF.R.U32.HI R213, RZ, 0x1e, R213 ;  /* 0x0000001effd57819 */ /* 0x000fe200000116d5 */
[----:B------:R2:W5:Y:S01]  /*0d00*/  @P1 LDG.E R188, [R178.64] ;  /* 0x00000004b2bc1981 */ /* 0x000562000c1e1900 */
[----:B0-----:R-:W-:-:S02]  /*0d10*/  @P1 IADD3 R168, P3, R163, c[0x0][0x198], RZ ;  /* 0x00006600a3a81a10 */ /* 0x001fc40007f7e0ff */
[----:B------:R-:W-:Y:S01]  /*0d20*/  @P1 IADD3.X R175, R211, c[0x0][0x19c], RZ, P0, !PT ;  /* 0x00006700d3af1a10 */ /* 0x000fe200007fe4ff */
[----:B------:R0:W5:Y:S01]  /*0d30*/  @P1 LDG.E R189, [R176.64] ;  /* 0x00000004b0bd1981 */ /* 0x000162000c1e1900 */
[----:B------:R-:W-:Y:S02]  /*0d40*/  IADD3 R166, P0, R206, c[0x0][0x190], RZ ;  /* 0x00006400cea67a10 */ /* 0x000fe40007f1e0ff */
[----:B------:R-:W-:Y:S01]  /*0d50*/  @P1 IADD3.X R169, R213, c[0x0][0x19c], RZ, P3, !PT ;  /* 0x00006700d5a91a10 */ /* 0x000fe20001ffe4ff */
[----:B------:R4:W5:Y:S01]  /*0d60*/  @P1 LDG.E R190, [R174.64] ;  /* 0x00000004aebe1981 */ /* 0x000962000c1e1900 */
[----:B-1----:R-:W-:Y:S02]  /*0d70*/  IADD3 R164, P3, R208, c[0x0][0x190], RZ ;  /* 0x00006400d0a47a10 */ /* 0x002fe40007f7e0ff */
[----:B------:R-:W-:Y:S01]  /*0d80*/  IADD3.X R167, R207, c[0x0][0x194], RZ, P0, !PT ;  /* 0x00006500cfa77a10 */ /* 0x000fe200007fe4ff */
[----:B------:R2:W5:Y:S01]  /*0d90*/  @P1 LDG.E R191, [R168.64] ;  /* 0x00000004a8bf1981 */ /* 0x000562000c1e1900 */
[----:B------:R-:W-:-:S02]  /*0da0*/  IADD3 R170, P0, R163, c[0x0][0x190], RZ ;  /* 0x00006400a3aa7a10 */ /* 0x000fc40007f1e0ff */
[----:B------:R-:W-:Y:S01]  /*0db0*/  IADD3.X R165, R209, c[0x0][0x194], RZ, P3, !PT ;  /* 0x00006500d1a57a10 */ /* 0x000fe20001ffe4ff */
[----:B------:R1:W5:Y:S01]  /*0dc0*/  LDG.E R166, [R166.64] ;  /* 0x00000004a6a67981 */ /* 0x000362000c1e1900 */
[----:B------:R-:W-:Y:S02]  /*0dd0*/  IADD3 R162, P4, R210, c[0x0][0x190], RZ ;  /* 0x00006400d2a27a10 */ /* 0x000fe40007f9e0ff */
[----:B------:R-:W-:Y:S01]  /*0de0*/  IADD3.X R171, R213, c[0x0][0x194], RZ, P0, !PT ;  /* 0x00006500d5ab7a10 */ /* 0x000fe200007fe4ff */
[----:B------:R0:W5:Y:S01]  /*0df0*/  LDG.E R164, [R164.64] ;  /* 0x00000004a4a47981 */ /* 0x000162000c1e1900 */
[----:B------:R-:W-:Y:S02]  /*0e00*/  ISETP.NE.AND P0, PT, RZ, UR6, PT ;  /* 0x00000006ff007c0c */ /* 0x000fe4000bf05270 */
[----:B------:R-:W-:Y:S01]  /*0e10*/  IADD3.X R163, R211, c[0x0][0x194], RZ, P4, !PT ;  /* 0x00006500d3a37a10 */ /* 0x000fe200027fe4ff */
[----:B------:R0:W5:Y:S04]  /*0e20*/  LDG.E R170, [R170.64] ;  /* 0x00000004aaaa7981 */ /* 0x000168000c1e1900 */
[----:B------:R0:W5:Y:S01]  /*0e30*/  LDG.E R162, [R162.64] ;  /* 0x00000004a2a27981 */ /* 0x000162000c1e1900 */
[----:B--2---:R-:W-:-:S02]  /*0e40*/  SHF.R.U64 R169, R146, 0x10, R147 ;  /* 0x0000001092a97819 */ /* 0x004fc40000001293 */
[----:B------:R-:W-:Y:S01]  /*0e50*/  SHF.R.U32.HI R178, RZ, 0x10, R147 ;  /* 0x00000010ffb27819 */ /* 0x000fe20000011693 */
[----:B----4-:R-:W-:Y:S01]  /*0e60*/  IMAD.MOV.U32 R174, RZ, RZ, R150 ;  /* 0x000000ffffae7224 */ /* 0x010fe200078e0096 */
[--C-:B------:R-:W-:Y:S01]  /*0e70*/  SHF.R.U64 R168, R150, 0x10, R151.reuse ;  /* 0x0000001096a87819 */ /* 0x100fe20000001297 */
[----:B------:R-:W-:Y:S01]  /*0e80*/  IMAD.MOV.U32 R150, RZ, RZ, R146 ;  /* 0x000000ffff967224 */ /* 0x000fe200078e0092 */
[--C-:B0-----:R-:W-:Y:S01]  /*0e90*/  SHF.R.U32.HI R177, RZ, 0x10, R151.reuse ;  /* 0x00000010ffb17819 */ /* 0x101fe20000011697 */
[----:B------:R-:W-:Y:S01]  /*0ea0*/  IMAD.MOV.U32 R175, RZ, RZ, R151 ;  /* 0x000000ffffaf7224 */ /* 0x000fe200078e0097 */
[----:B------:R-:W-:Y:S01]  /*0eb0*/  MOV R151, R147 ;  /* 0x0000009300977202 */ /* 0x000fe20000000f00 */
[----:B---3--:R-:W-:Y:S01]  /*0ec0*/  IMAD.MOV.U32 R146, RZ, RZ, R152 ;  /* 0x000000ffff927224 */ /* 0x008fe200078e0098 */
[--C-:B------:R-:W-:Y:S01]  /*0ed0*/  SHF.R.U64 R152, R152, 0x10, R153.reuse ;  /* 0x0000001098987819 */ /* 0x100fe20000001299 */
[--C-:B------:R-:W-:Y:S01]  /*0ee0*/  IMAD.MOV.U32 R147, RZ, RZ, R153.reuse ;  /* 0x000000ffff937224 */ /* 0x100fe200078e0099 */
[----:B------:R-:W-:-:S02]  /*0ef0*/  SHF.R.U32.HI R165, RZ, 0x10, R153 ;  /* 0x00000010ffa57819 */ /* 0x000fc40000011699 */
[----:B------:R-:W-:Y:S02]  /*0f00*/  PRMT R153, RZ, 0x5410, R150 ;  /* 0x00005410ff997816 */ /* 0x000fe40000000096 */
[----:B------:R-:W-:Y:S02]  /*0f10*/  FSEL R205, R205, RZ, !P0 ;  /* 0x000000ffcdcd7208 */ /* 0x000fe40004000000 */
[----:B------:R-:W-:Y:S02]  /*0f20*/  PRMT R150, RZ, 0x5410, R168 ;  /* 0x00005410ff967816 */ /* 0x000fe400000000a8 */
[----:B------:R-:W-:-:S03]  /*0f30*/  PRMT R174, RZ, 0x5410, R174 ;  /* 0x00005410ffae7816 */ /* 0x000fc600000000ae */
[----:B------:R-:W-:Y:S01]  /*0f40*/  FADD.FTZ R163, -R205, R150 ;  /* 0x00000096cda37221 */ /* 0x000fe20000010100 */
[----:B------:R-:W-:Y:S02]  /*0f50*/  PRMT R150, RZ, 0x5410, R152 ;  /* 0x00005410ff967816 */ /* 0x000fe40000000098 */
[----:B------:R-:W-:Y:S01]  /*0f60*/  PRMT R169, RZ, 0x5410, R169 ;  /* 0x00005410ffa97816 */ /* 0x000fe200000000a9 */
[----:B------:R-:W-:Y:S01]  /*0f70*/  FMUL.FTZ R168, R202, R163 ;  /* 0x000000a3caa87220 */ /* 0x000fe20000410000 */
[----:B------:R-:W-:Y:S01]  /*0f80*/  PRMT R146, RZ, 0x5410, R146 ;  /* 0x00005410ff927816 */ /* 0x000fe20000000092 */
[----:B------:R-:W-:Y:S02]  /*0f90*/  FMUL.FTZ R152, R69, R150 ;  /* 0x0000009645987220 */ /* 0x000fe40000410000 */
[----:B-1----:R-:W-:Y:S02]  /*0fa0*/  FADD.FTZ R167, -R205, R174 ;  /* 0x000000aecda77221 */ /* 0x002fe40000010100 */
        /* <DEDUP_REMOVED lines=9> */
[----:B------:R-:W-:Y:S02]  /*1040*/  FFMA.FTZ R174, R88, R153, R174 ;  /* 0x0000009958ae7223 */ /* 0x000fe400000100ae */
[----:B------:R-:W-:Y:S01]  /*1050*/  FADD.FTZ R153, -R205, R152 ;  /* 0x00000098cd997221 */ /* 0x000fe20000010100 */
[----:B------:R-:W-:Y:S01]  /*1060*/  PRMT R151, RZ, 0x5410, R151 ;  /* 0x00005410ff977816 */ /* 0x000fe20000000097 */
[----:B------:R-:W-:Y:S01]  /*1070*/  FMUL.FTZ R171, R70, R147 ;  /* 0x0000009346ab7220 */ /* 0x000fe20000410000 */
[----:B------:R-:W-:Y:S01]  /*1080*/  PRMT R152, RZ, 0x5410, R177 ;  /* 0x00005410ff987816 */ /* 0x000fe200000000b1 */
[----:B------:R-:W-:Y:S02]  /*1090*/  FMUL.FTZ R176, R202, R153 ;  /* 0x00000099cab07220 */ /* 0x000fe40000410000 */
[----:B------:R-:W-:Y:S02]  /*10a0*/  FADD.FTZ R120, R151, R120 ;  /* 0x0000007897787221 */ /* 0x000fe40000010000 */
[----:B------:R-:W-:-:S02]  /*10b0*/  FFMA.FTZ R121, R176, R151, R121 ;  /* 0x00000097b0797223 */ /* 0x000fc40000010079 */
[----:B------:R-:W-:Y:S01]  /*10c0*/  FFMA.FTZ R171, R90, R151, R171 ;  /* 0x000000975aab7223 */ /* 0x000fe200000100ab */
[----:B------:R-:W-:Y:S01]  /*10d0*/  PRMT R151, RZ, 0x5410, R165 ;  /* 0x00005410ff977816 */ /* 0x000fe200000000a5 */
[----:B------:R-:W-:Y:S02]  /*10e0*/  FADD.FTZ R153, -R205, R152 ;  /* 0x00000098cd997221 */ /* 0x000fe40000010100 */
[----:B------:R-:W-:Y:S02]  /*10f0*/  FADD.FTZ R122, R150, R122 ;  /* 0x0000007a967a7221 */ /* 0x000fe40000010000 */
[----:B------:R-:W-:Y:S01]  /*1100*/  FFMA.FTZ R123, R168, R150, R123 ;  /* 0x00000096a87b7223 */ /* 0x000fe2000001007b */
[----:B------:R-:W-:Y:S01]  /*1110*/  PRMT R175, RZ, 0x5410, R178 ;  /* 0x00005410ffaf7816 */ /* 0x000fe200000000b2 */
[----:B------:R-:W-:Y:S02]  /*1120*/  IMAD.MOV.U32 R150, RZ, RZ, R154 ;  /* 0x000000ffff967224 */ /* 0x000fe400078e009a */
[----:B------:R-:W-:Y:S01]  /*1130*/  FMUL.FTZ R210, R202, R153 ;  /* 0x00000099cad27220 */ /* 0x000fe20000410000 */
[----:B------:R-:W-:Y:S01]  /*1140*/  SHF.R.U64 R209, R144, 0x10, R145 ;  /* 0x0000001090d17819 */ /* 0x000fe20000001291 */
[----:B------:R-:W-:-:S02]  /*1150*/  FMUL.FTZ R152, R71, R151 ;  /* 0x0000009747987220 */ /* 0x000fc40000410000 */
[----:B------:R-:W-:Y:S02]  /*1160*/  FADD.FTZ R126, R146, R126 ;  /* 0x0000007e927e7221 */ /* 0x000fe40000010000 */
[----:B------:R-:W-:Y:S01]  /*1170*/  FFMA.FTZ R127, R167, R146, R127 ;  /* 0x00000092a77f7223 */ /* 0x000fe2000001007f */
[----:B------:R-:W-:Y:S01]  /*1180*/  PRMT R150, RZ, 0x5410, R150 ;  /* 0x00005410ff967816 */ /* 0x000fe20000000096 */
[----:B------:R-:W-:Y:S01]  /*1190*/  IMAD.MOV.U32 R146, RZ, RZ, R144 ;  /* 0x000000ffff927224 */ /* 0x000fe200078e0090 */
[----:B------:R-:W-:Y:S01]  /*11a0*/  SHF.R.U64 R163, R154, 0x10, R155 ;  /* 0x000000109aa37819 */ /* 0x000fe2000000129b */
[----:B------:R-:W-:Y:S02]  /*11b0*/  IMAD.MOV.U32 R144, RZ, RZ, R156 ;  /* 0x000000ffff907224 */ /* 0x000fe400078e009c */
[----:B------:R-:W-:Y:S02]  /*11c0*/  FADD.FTZ R116, R175, R116 ;  /* 0x00000074af747221 */ /* 0x000fe40000010000 */
[CC--:B------:R-:W-:Y:S01]  /*11d0*/  FFMA.FTZ R117, R210.reuse, R175.reuse, R117 ;  /* 0x000000afd2757223 */ /* 0x0c0fe20000010075 */
[----:B------:R-:W-:Y:S01]  /*11e0*/  SHF.R.U32.HI R154, RZ, 0x10, R155 ;  /* 0x00000010ff9a7819 */ /* 0x000fe2000001169b */
[----:B------:R-:W-:Y:S01]  /*11f0*/  FFMA.FTZ R175, R91, R175, R152 ;  /* 0x000000af5baf7223 */ /* 0x000fe20000010098 */
[----:B------:R-:W-:Y:S01]  /*1200*/  MOV R152, R155 ;  /* 0x0000009b00987202 */ /* 0x000fe20000000f00 */
[----:B------:R-:W-:Y:S01]  /*1210*/  FADD.FTZ R114, R151, R114 ;  /* 0x0000007297727221 */ /* 0x000fe20000010000 */
[----:B------:R-:W-:Y:S01]  /*1220*/  PRMT R155, RZ, 0x5410, R146 ;  /* 0x00005410ff9b7816 */ /* 0x000fe20000000092 */
[----:B------:R-:W-:Y:S01]  /*1230*/  FFMA.FTZ R115, R210, R151, R115 ;  /* 0x00000097d2737223 */ /* 0x000fe20000010073 */
[----:B------:R-:W-:Y:S01]  /*1240*/  PRMT R153, RZ, 0x5410, R144 ;  /* 0x00005410ff997816 */ /* 0x000fe20000000090 */
[----:B------:R-:W-:Y:S01]  /*1250*/  FADD.FTZ R151, -R205, R150 ;  /* 0x00000096cd977221 */ /* 0x000fe20000010100 */
[----:B------:R-:W-:-:S02]  /*1260*/  PRMT R146, RZ, 0x5410, R163 ;  /* 0x00005410ff927816 */ /* 0x000fc400000000a3 */
[----:B------:R-:W-:Y:S01]  /*1270*/  SHF.R.U64 R165, R156, 0x10, R157 ;  /* 0x000000109ca57819 */ /* 0x000fe2000000129d */
[----:B------:R-:W-:Y:S02]  /*1280*/  FMUL.FTZ R212, R202, R151 ;  /* 0x00000097cad47220 */ /* 0x000fe40000410000 */
[----:B------:R-:W-:Y:S02]  /*1290*/  FMUL.FTZ R144, R64, R153 ;  /* 0x0000009940907220 */ /* 0x000fe40000410000 */
[----:B------:R-:W-:Y:S01]  /*12a0*/  FADD.FTZ R151, -R205, R146 ;  /* 0x00000092cd977221 */ /* 0x000fe20000010100 */
[----:B------:R-:W-:Y:S01]  /*12b0*/  PRMT R146, RZ, 0x5410, R165 ;  /* 0x00005410ff927816 */ /* 0x000fe200000000a5 */
[----:B------:R-:W-:Y:S01]  /*12c0*/  FADD.FTZ R118, R147, R118 ;  /* 0x0000007693767221 */ /* 0x000fe20000010000 */
[----:B------:R-:W-:Y:S01]  /*12d0*/  SHF.R.U32.HI R178, RZ, 0x10, R145 ;  /* 0x00000010ffb27819 */ /* 0x000fe20000011691 */
[----:B------:R-:W-:Y:S01]  /*12e0*/  FFMA.FTZ R119, R176, R147, R119 ;  /* 0x00000093b0777223 */ /* 0x000fe20000010077 */
[----:B------:R-:W-:Y:S01]  /*12f0*/  PRMT R209, RZ, 0x5410, R209 ;  /* 0x00005410ffd17816 */ /* 0x000fe200000000d1 */
[----:B------:R-:W-:-:S02]  /*1300*/  FADD.FTZ R112, R155, R112 ;  /* 0x000000709b707221 */ /* 0x000fc40000010000 */
[----:B------:R-:W-:Y:S01]  /*1310*/  FFMA.FTZ R113, R212, R155, R113 ;  /* 0x0000009bd4717223 */ /* 0x000fe20000010071 */
[----:B------:R-:W-:Y:S01]  /*1320*/  PRMT R152, RZ, 0x5410, R152 ;  /* 0x00005410ff987816 */ /* 0x000fe20000000098 */
[----:B------:R-:W-:Y:S01]  /*1330*/  IMAD.MOV.U32 R147, RZ, RZ, R145 ;  /* 0x000000ffff937224 */ /* 0x000fe200078e0091 */
[----:B------:R-:W-:Y:S01]  /*1340*/  MOV R145, R157 ;  /* 0x0000009d00917202 */ /* 0x000fe20000000f00 */
[----:B------:R-:W-:Y:S02]  /*1350*/  FFMA.FTZ R155, R84, R155, R144 ;  /* 0x0000009b549b7223 */ /* 0x000fe40000010090 */
[----:B------:R-:W-:Y:S02]  /*1360*/  FMUL.FTZ R144, R202, R151 ;  /* 0x00000097ca907220 */ /* 0x000fe40000410000 */
[----:B------:R-:W-:Y:S01]  /*1370*/  FMUL.FTZ R150, R65, R146 ;  /* 0x0000009241967220 */ /* 0x000fe20000410000 */
[----:B------:R-:W-:Y:S01]  /*1380*/  PRMT R145, RZ, 0x5410, R145 ;  /* 0x00005410ff917816 */ /* 0x000fe20000000091 */
[----:B------:R-:W-:-:S02]  /*1390*/  FADD.FTZ R108, R209, R108 ;  /* 0x0000006cd16c7221 */ /* 0x000fc40000010000 */
[-C--:B------:R-:W-:Y:S02]  /*13a0*/  FFMA.FTZ R109, R144, R209.reuse, R109 ;  /* 0x000000d1906d7223 */ /* 0x080fe4000001006d */
[----:B------:R-:W-:Y:S01]  /*13b0*/  FFMA.FTZ R209, R85, R209, R150 ;  /* 0x000000d155d17223 */ /* 0x000fe20000010096 */
[----:B------:R-:W-:Y:S01]  /*13c0*/  PRMT R150, RZ, 0x5410, R154 ;  /* 0x00005410ff967816 */ /* 0x000fe2000000009a */
[C---:B------:R-:W-:Y:S01]  /*13d0*/  FADD.FTZ R151, -R205.reuse, R152 ;  /* 0x00000098cd977221 */ /* 0x040fe20000010100 */
[----:B------:R-:W-:Y:S01]  /*13e0*/  PRMT R147, RZ, 0x5410, R147 ;  /* 0x00005410ff937816 */ /* 0x000fe20000000093 */
[----:B------:R-:W-:Y:S01]  /*13f0*/  FMUL.FTZ R207, R66, R145 ;  /* 0x0000009142cf7220 */ /* 0x000fe20000410000 */
[----:B------:R-:W-:Y:S01]  /*1400*/  SHF.R.U32.HI R156, RZ, 0x10, R157 ;  /* 0x00000010ff9c7819 */ /* 0x000fe2000001169d */
[----:B------:R-:W-:Y:S02]  /*1410*/  FMUL.FTZ R216, R202, R151 ;  /* 0x00000097cad87220 */ /* 0x000fe40000410000 */
[----:B------:R-:W-:-:S02]  /*1420*/  FADD.FTZ R151, -R205, R150 ;  /* 0x00000096cd977221 */ /* 0x000fc40000010100 */
[----:B------:R-:W-:Y:S02]  /*1430*/  FADD.FTZ R104, R147, R104 ;  /* 0x0000006893687221 */ /* 0x000fe40000010000 */
[-C--:B------:R-:W-:Y:S02]  /*1440*/  FFMA.FTZ R105, R216, R147.reuse, R105 ;  /* 0x00000093d8697223 */ /* 0x080fe40000010069 */
[----:B------:R-:W-:Y:S01]  /*1450*/  FFMA.FTZ R207, R86, R147, R207 ;  /* 0x0000009356cf7223 */ /* 0x000fe200000100cf */
[----:B------:R-:W-:Y:S01]  /*1460*/  PRMT R147, RZ, 0x5410, R156 ;  /* 0x00005410ff937816 */ /* 0x000fe2000000009c */
[----:B------:R-:W-:Y:S01]  /*1470*/  FMUL.FTZ R214, R202, R151 ;  /* 0x00000097cad67220 */ /* 0x000fe20000410000 */
[----:B------:R-:W-:Y:S01]  /*1480*/  PRMT R150, RZ, 0x5410, R178 ;  /* 0x00005410ff967816 */ /* 0x000fe200000000b2 */
[----:B------:R-:W-:Y:S02]  /*1490*/  FADD.FTZ R102, R145, R102 ;  /* 0x0000006691667221 */ /* 0x000fe40000010000 */
[----:B------:R-:W-:-:S02]  /*14a0*/  FMUL.FTZ R177, R67, R147 ;  /* 0x0000009343b17220 */ /* 0x000fc40000410000 */
[----:B------:R-:W-:Y:S02]  /*14b0*/  FADD.FTZ R50, R147, R50 ;  /* 0x0000003293327221 */ /* 0x000fe40000010000 */
[----:B------:R-:W-:Y:S01]  /*14c0*/  FFMA.FTZ R100, R214, R147, R100 ;  /* 0x00000093d6647223 */ /* 0x000fe20000010064 */
[----:B------:R-:W-:Y:S01]  /*14d0*/  SHF.R.U64 R218, R142, 0x10, R143 ;  /* 0x000000108eda7819 */ /* 0x000fe2000000128f */
[----:B------:R-:W-:Y:S02]  /*14e0*/  FFMA.FTZ R103, R216, R145, R103 ;  /* 0x00000091d8677223 */ /* 0x000fe40000010067 */
[----:B------:R-:W-:Y:S02]  /*14f0*/  IMAD.MOV.U32 R147, RZ, RZ, R158 ;  /* 0x000000ffff937224 */ /* 0x000fe400078e009e */
[----:B------:R-:W-:Y:S02]  /*1500*/  IMAD.MOV.U32 R145, RZ, RZ, R142 ;  /* 0x000000ffff917224 */ /* 0x000fe400078e008e */
[----:B------:R-:W-:Y:S01]  /*1510*/  IMAD.MOV.U32 R142, RZ, RZ, R160 ;  /* 0x000000ffff8e7224 */ /* 0x000fe200078e00a0 */
[----:B------:R-:W-:Y:S01]  /*1520*/  SHF.R.U64 R152, R158, 0x10, R159 ;  /* 0x000000109e987819 */ /* 0x000fe2000000129f */
[----:B------:R-:W-:-:S02]  /*1530*/  FADD.FTZ R51, R150, R51 ;  /* 0x0000003396337221 */ /* 0x000fc40000010000 */
[-C--:B------:R-:W-:Y:S02]  /*1540*/  FFMA.FTZ R101, R214, R150.reuse, R101 ;  /* 0x00000096d6657223 */ /* 0x080fe40000010065 */
[----:B------:R-:W-:Y:S01]  /*1550*/  FFMA.FTZ R177, R87, R150, R177 ;  /* 0x0000009657b17223 */ /* 0x000fe200000100b1 */
[----:B------:R-:W-:Y:S02]  /*1560*/  PRMT R150, RZ, 0x5410, R147 ;  /* 0x00005410ff967816 */ /* 0x000fe40000000093 */
[----:B------:R-:W-:Y:S02]  /*1570*/  PRMT R147, RZ, 0x5410, R142 ;  /* 0x00005410ff937816 */ /* 0x000fe4000000008e */
[----:B------:R-:W-:Y:S01]  /*1580*/  PRMT R142, RZ, 0x5410, R152 ;  /* 0x00005410ff8e7816 */ /* 0x000fe20000000098 */
[----:B------:R-:W-:Y:S01]  /*1590*/  FADD.FTZ R106, R146, R106 ;  /* 0x0000006a926a7221 */ /* 0x000fe20000010000 */
[----:B------:R-:W-:Y:S01]  /*15a0*/  SHF.R.U64 R154, R160, 0x10, R161 ;  /* 0x00000010a09a7819 */ /* 0x000fe200000012a1 */
[----:B------:R-:W-:Y:S01]  /*15b0*/  FFMA.FTZ R107, R144, R146, R107 ;  /* 0x00000092906b7223 */ /* 0x000fe2000001006b */
[----:B------:R-:W-:Y:S01]  /*15c0*/  MOV R146, R143 ;  /* 0x0000008f00927202 */ /* 0x000fe20000000f00 */
[C---:B------:R-:W-:Y:S01]  /*15d0*/  FADD.FTZ R157, -R205.reuse, R150 ;  /* 0x00000096cd9d7221 */ /* 0x040fe20000010100 */
        /* <DEDUP_REMOVED lines=9> */
[----:B------:R-:W-:-:S02]  /*1670*/  IMAD.MOV.U32 R151, RZ, RZ, R159 ;  /* 0x000000ffff977224 */ /* 0x000fc400078e009f */
[----:B------:R-:W-:Y:S02]  /*1680*/  FADD.FTZ R14, R145, R14 ;  /* 0x0000000e910e7221 */ /* 0x000fe40000010000 */
[-C--:B------:R-:W-:Y:S02]  /*1690*/  FFMA.FTZ R2, R157, R145.reuse, R2 ;  /* 0x000000919d027223 */ /* 0x080fe40000010002 */
[----:B------:R-:W-:Y:S02]  /*16a0*/  FFMA.FTZ R150, R80, R145, R150 ;  /* 0x0000009150967223 */ /* 0x000fe40000010096 */
[----:B------:R-:W-:Y:S02]  /*16b0*/  FMUL.FTZ R161, R202, R161 ;  /* 0x000000a1caa17220 */ /* 0x000fe40000410000 */
[----:B------:R-:W-:Y:S02]  /*16c0*/  FMUL.FTZ R145, R61, R142 ;  /* 0x0000008e3d917220 */ /* 0x000fe40000410000 */
[----:B------:R-:W-:-:S02]  /*16d0*/  FADD.FTZ R110, R153, R110 ;  /* 0x0000006e996e7221 */ /* 0x000fc40000010000 */
[----:B------:R-:W-:Y:S01]  /*16e0*/  FFMA.FTZ R111, R212, R153, R111 ;  /* 0x00000099d46f7223 */ /* 0x000fe2000001006f */
[----:B------:R-:W-:Y:S01]  /*16f0*/  SHF.R.U32.HI R153, RZ, 0x10, R159 ;  /* 0x00000010ff997819 */ /* 0x000fe2000001169f */
[----:B------:R-:W-:Y:S01]  /*1700*/  FADD.FTZ R13, R218, R13 ;  /* 0x0000000dda0d7221 */ /* 0x000fe20000010000 */
[----:B------:R-:W-:Y:S01]  /*1710*/  PRMT R152, RZ, 0x5410, R151 ;  /* 0x00005410ff987816 */ /* 0x000fe20000000097 */
[-C--:B------:R-:W-:Y:S02]  /*1720*/  FFMA.FTZ R0, R161, R218.reuse, R0 ;  /* 0x000000daa1007223 */ /* 0x080fe40000010000 */
[----:B------:R-:W-:Y:S01]  /*1730*/  FFMA.FTZ R218, R81, R218, R145 ;  /* 0x000000da51da7223 */ /* 0x000fe20000010091 */
[----:B------:R-:W-:Y:S02]  /*1740*/  PRMT R145, RZ, 0x5410, R146 ;  /* 0x00005410ff917816 */ /* 0x000fe40000000092 */
[----:B------:R-:W-:Y:S01]  /*1750*/  PRMT R146, RZ, 0x5410, R153 ;  /* 0x00005410ff927816 */ /* 0x000fe20000000099 */
[----:B------:R-:W-:Y:S01]  /*1760*/  FADD.FTZ R159, -R205, R152 ;  /* 0x00000098cd9f7221 */ /* 0x000fe20000010100 */
[----:B------:R-:W-:-:S03]  /*1770*/  PRMT R143, RZ, 0x5410, R143 ;  /* 0x00005410ff8f7816 */ /* 0x000fc6000000008f */
[----:B------:R-:W-:Y:S01]  /*1780*/  FADD.FTZ R151, -R205, R146 ;  /* 0x00000092cd977221 */ /* 0x000fe20000010100 */
[----:B------:R-:W-:Y:S01]  /*1790*/  PRMT R146, RZ, 0x5410, R156 ;  /* 0x00005410ff927816 */ /* 0x000fe2000000009c */
[----:B------:R-:W-:Y:S02]  /*17a0*/  FMUL.FTZ R159, R202, R159 ;  /* 0x0000009fca9f7220 */ /* 0x000fe40000410000 */
[----:B------:R-:W-:Y:S01]  /*17b0*/  FMUL.FTZ R154, R62, R143 ;  /* 0x0000008f3e9a7220 */ /* 0x000fe20000410000 */
[----:B------:R-:W-:Y:S01]  /*17c0*/  PRMT R152, RZ, 0x5410, R158 ;  /* 0x00005410ff987816 */ /* 0x000fe2000000009e */
[----:B------:R-:W-:Y:S02]  /*17d0*/  FADD.FTZ R16, R145, R16 ;  /* 0x0000001091107221 */ /* 0x000fe40000010000 */
[-C--:B------:R-:W-:Y:S02]  /*17e0*/  FFMA.FTZ R4, R159, R145.reuse, R4 ;  /* 0x000000919f047223 */ /* 0x080fe40000010004 */
[----:B------:R-:W-:-:S02]  /*17f0*/  FFMA.FTZ R154, R82, R145, R154 ;  /* 0x00000091529a7223 */ /* 0x000fc4000001009a */
[----:B------:R-:W-:Y:S02]  /*1800*/  FMUL.FTZ R156, R202, R151 ;  /* 0x00000097ca9c7220 */ /* 0x000fe40000410000 */
[----:B------:R-:W-:Y:S02]  /*1810*/  FMUL.FTZ R145, R63, R146 ;  /* 0x000000923f917220 */ /* 0x000fe40000410000 */
[----:B------:R-:W-:Y:S02]  /*1820*/  FADD.FTZ R15, R152, R15 ;  /* 0x0000000f980f7221 */ /* 0x000fe40000010000 */
[-C--:B------:R-:W-:Y:S02]  /*1830*/  FFMA.FTZ R3, R156, R152.reuse, R3 ;  /* 0x000000989c037223 */ /* 0x080fe40000010003 */
[----:B------:R-:W-:Y:S02]  /*1840*/  FFMA.FTZ R152, R83, R152, R145 ;  /* 0x0000009853987223 */ /* 0x000fe40000010091 */
[----:B------:R-:W-:Y:S01]  /*1850*/  IMAD.MOV.U32 R145, RZ, RZ, R148 ;  /* 0x000000ffff917224 */ /* 0x000fe200078e0094 */
[----:B------:R-:W-:Y:S01]  /*1860*/  SHF.R.U64 R158, R140, 0x10, R141 ;  /* 0x000000108c9e7819 */ /* 0x000fe2000000128d */
[----:B------:R-:W-:-:S02]  /*1870*/  FADD.FTZ R37, R142, R37 ;  /* 0x000000258e257221 */ /* 0x000fc40000010000 */
[----:B------:R-:W-:Y:S01]  /*1880*/  FFMA.FTZ R25, R161, R142, R25 ;  /* 0x0000008ea1197223 */ /* 0x000fe20000010019 */
[----:B------:R-:W-:Y:S01]  /*1890*/  SHF.R.U64 R153, R98, 0x10, R99 ;  /* 0x0000001062997819 */ /* 0x000fe20000001263 */
[----:B------:R-:W-:Y:S02]  /*18a0*/  IMAD.MOV.U32 R142, RZ, RZ, R140 ;  /* 0x000000ffff8e7224 */ /* 0x000fe400078e008c */
[----:B------:R-:W-:Y:S01]  /*18b0*/  IMAD.MOV.U32 R140, RZ, RZ, R98 ;  /* 0x000000ffff8c7224 */ /* 0x000fe200078e0062 */
[----:B------:R-:W-:Y:S01]  /*18c0*/  PRMT R98, RZ, 0x5410, R145 ;  /* 0x00005410ff627816 */ /* 0x000fe20000000091 */
[----:B------:R-:W-:Y:S01]  /*18d0*/  FADD.FTZ R40, R143, R40 ;  /* 0x000000288f287221 */ /* 0x000fe20000010000 */
[----:B------:R-:W-:Y:S01]  /*18e0*/  SHF.R.U64 R151, R148, 0x10, R149 ;  /* 0x0000001094977819 */ /* 0x000fe20000001295 */
[----:B------:R-:W-:Y:S01]  /*18f0*/  FFMA.FTZ R28, R159, R143, R28 ;  /* 0x0000008f9f1c7223 */ /* 0x000fe2000001001c */
[----:B------:R-:W-:Y:S01]  /*1900*/  SHF.R.U32.HI R165, RZ, 0x10, R141 ;  /* 0x00000010ffa57819 */ /* 0x000fe2000001168d */
[----:B------:R-:W-:Y:S01]  /*1910*/  FADD.FTZ R39, R146, R39 ;  /* 0x0000002792277221 */ /* 0x000fe20000010000 */
[----:B------:R-:W-:Y:S01]  /*1920*/  SHF.R.U32.HI R148, RZ, 0x10, R149 ;  /* 0x00000010ff947819 */ /* 0x000fe20000011695 */
[----:B------:R-:W-:Y:S01]  /*1930*/  FFMA.FTZ R27, R156, R146, R27 ;  /* 0x000000929c1b7223 */ /* 0x000fe2000001001b */
[----:B------:R-:W-:Y:S01]  /*1940*/  MOV R146, R149 ;  /* 0x0000009500927202 */ /* 0x000fe20000000f00 */
[----:B------:R-:W-:Y:S01]  /*1950*/  IMAD.MOV.U32 R143, RZ, RZ, R141 ;  /* 0x000000ffff8f7224 */ /* 0x000fe200078e008d */
[----:B------:R-:W-:Y:S01]  /*1960*/  MOV R141, R99 ;  /* 0x00000063008d7202 */ /* 0x000fe20000000f00 */
[----:B------:R-:W-:Y:S01]  /*1970*/  FADD.FTZ R149, -R205, R98 ;  /* 0x00000062cd957221 */ /* 0x000fe20000010100 */
[----:B------:R-:W-:-:S02]  /*1980*/  SHF.R.U32.HI R163, RZ, 0x10, R99 ;  /* 0x00000010ffa37819 */ /* 0x000fc40000011663 */
[----:B------:R-:W-:Y:S01]  /*1990*/  PRMT R99, RZ, 0x5410, R140 ;  /* 0x00005410ff637816 */ /* 0x000fe2000000008c */
[----:B------:R-:W-:Y:S02]  /*19a0*/  FADD.FTZ R38, R147, R38 ;  /* 0x0000002693267221 */ /* 0x000fe40000010000 */
[----:B------:R-:W-:Y:S01]  /*19b0*/  FFMA.FTZ R26, R157, R147, R26 ;  /* 0x000000939d1a7223 */ /* 0x000fe2000001001a */
        /* <DEDUP_REMOVED lines=11> */
[----:B------:R-:W-:Y:S01]  /*1a70*/  FMUL.FTZ R140, R57, R98 ;  /* 0x00000062398c7220 */ /* 0x000fe20000410000 */
[----:B------:R-:W-:Y:S01]  /*1a80*/  PRMT R146, RZ, 0x5410, R146 ;  /* 0x00005410ff927816 */ /* 0x000fe20000000092 */
[----:B------:R-:W-:Y:S02]  /*1a90*/  FADD.FTZ R17, R158, R17 ;  /* 0x000000119e117221 */ /* 0x000fe40000010000 */
[-C--:B------:R-:W-:Y:S02]  /*1aa0*/  FFMA.FTZ R5, R160, R158.reuse, R5 ;  /* 0x0000009ea0057223 */ /* 0x080fe40000010005 */
[----:B------:R-:W-:Y:S01]  /*1ab0*/  FFMA.FTZ R158, R77, R158, R140 ;  /* 0x0000009e4d9e7223 */ /* 0x000fe2000001008c */
[----:B------:R-:W-:Y:S01]  /*1ac0*/  PRMT R140, RZ, 0x5410, R148 ;  /* 0x00005410ff8c7816 */ /* 0x000fe20000000094 */
[----:B------:R-:W-:-:S02]  /*1ad0*/  FADD.FTZ R41, R98, R41 ;  /* 0x0000002962297221 */ /* 0x000fc40000010000 */
[----:B------:R-:W-:Y:S02]  /*1ae0*/  FFMA.FTZ R29, R160, R98, R29 ;  /* 0x00000062a01d7223 */ /* 0x000fe4000001001d */
[----:B------:R-:W-:Y:S01]  /*1af0*/  IMAD.MOV.U32 R98, RZ, RZ, R96 ;  /* 0x000000ffff627224 */ /* 0x000fe200078e0060 */
[----:B------:R-:W-:Y:S01]  /*1b00*/  SHF.R.U64 R96, R96, 0x10, R97 ;  /* 0x0000001060607819 */ /* 0x000fe20000001261 */
        /* <DEDUP_REMOVED lines=8> */
[----:B------:R-:W-:Y:S01]  /*1b90*/  FADD.FTZ R42, R99, R42 ;  /* 0x0000002a632a7221 */ /* 0x000fe20000010000 */
[----:B------:R-:W-:Y:S01]  /*1ba0*/  SHF.R.U32.HI R148, RZ, 0x10, R97 ;  /* 0x00000010ff947819 */ /* 0x000fe20000011661 */
[----:B------:R-:W-:-:S02]  /*1bb0*/  FFMA.FTZ R30, R149, R99, R30 ;  /* 0x00000063951e7223 */ /* 0x000fc4000001001e */
[----:B------:R-:W-:Y:S02]  /*1bc0*/  FMUL.FTZ R146, R202, R153 ;  /* 0x00000099ca927220 */ /* 0x000fe40000410000 */
[----:B------:R-:W-:Y:S01]  /*1bd0*/  IMAD.MOV.U32 R99, RZ, RZ, R97 ;  /* 0x000000ffff637224 */ /* 0x000fe200078e0061 */
[----:B------:R-:W-:Y:S01]  /*1be0*/  PRMT R98, RZ, 0x5410, R98 ;  /* 0x00005410ff627816 */ /* 0x000fe20000000062 */
[----:B------:R-:W-:Y:S02]  /*1bf0*/  FADD.FTZ R97, -R205, R96 ;  /* 0x00000060cd617221 */ /* 0x000fe40000010100 */
[----:B------:R-:W-:Y:S02]  /*1c00*/  IMAD.MOV.U32 R96, RZ, RZ, R94 ;  /* 0x000000ffff607224 */ /* 0x000fe400078e005e */
[----:B------:R-:W-:Y:S02]  /*1c10*/  FADD.FTZ R20, R143, R20 ;  /* 0x000000148f147221 */ /* 0x000fe40000010000 */
[----:B------:R-:W-:-:S02]  /*1c20*/  FFMA.FTZ R8, R151, R143, R8 ;  /* 0x0000008f97087223 */ /* 0x000fc40000010008 */
[----:B------:R-:W-:Y:S02]  /*1c30*/  FFMA.FTZ R145, R78, R143, R145 ;  /* 0x0000008f4e917223 */ /* 0x000fe40000010091 */
[-C--:B------:R-:W-:Y:S02]  /*1c40*/  FMUL.FTZ R143, R59, R140.reuse ;  /* 0x0000008c3b8f7220 */ /* 0x080fe40000410000 */
[----:B------:R-:W-:Y:S02]  /*1c50*/  FADD.FTZ R43, R140, R43 ;  /* 0x0000002b8c2b7221 */ /* 0x000fe40000010000 */
[----:B------:R-:W-:Y:S01]  /*1c60*/  FFMA.FTZ R31, R146, R140, R31 ;  /* 0x0000008c921f7223 */ /* 0x000fe2000001001f */
[----:B------:R-:W-:Y:S01]  /*1c70*/  PRMT R140, RZ, 0x5410, R99 ;  /* 0x00005410ff8c7816 */ /* 0x000fe20000000063 */
[----:B------:R-:W-:Y:S01]  /*1c80*/  FADD.FTZ R153, -R205, R98 ;  /* 0x00000062cd997221 */ /* 0x000fe20000010100 */
[--C-:B------:R-:W-:Y:S02]  /*1c90*/  SHF.R.U64 R178, R94, 0x10, R95.reuse ;  /* 0x000000105eb27819 */ /* 0x100fe4000000125f */
[----:B------:R-:W-:-:S02]  /*1ca0*/  SHF.R.U32.HI R163, RZ, 0x10, R95 ;  /* 0x00000010ffa37819 */ /* 0x000fc4000001165f */
[----:B------:R-:W-:Y:S01]  /*1cb0*/  MOV R99, R95 ;  /* 0x0000005f00637202 */ /* 0x000fe20000000f00 */
[----:B------:R-:W-:Y:S01]  /*1cc0*/  IMAD.MOV.U32 R94, RZ, RZ, R92 ;  /* 0x000000ffff5e7224 */ /* 0x000fe200078e005c */
[----:B------:R-:W-:Y:S01]  /*1cd0*/  PRMT R95, RZ, 0x5410, R96 ;  /* 0x00005410ff5f7816 */ /* 0x000fe20000000060 */
[----:B------:R-:W-:Y:S01]  /*1ce0*/  FADD.FTZ R96, RZ, R174 ;  /* 0x000000aeff607221 */ /* 0x000fe20000010000 */
[----:B------:R-:W-:Y:S01]  /*1cf0*/  SHF.R.U64 R98, R92, 0x10, R93 ;  /* 0x000000105c627819 */ /* 0x000fe2000000125d */
[----:B------:R-:W-:Y:S02]  /*1d00*/  FFMA.FTZ R92, R167, R174, RZ ;  /* 0x000000aea75c7223 */ /* 0x000fe400000100ff */
[----:B------:R-:W-:Y:S02]  /*1d10*/  FADD.FTZ R96, R169, R96 ;  /* 0x00000060a9607221 */ /* 0x000fe40000010000 */
[----:B------:R-:W-:Y:S02]  /*1d20*/  FFMA.FTZ R92, R168, R169, R92 ;  /* 0x000000a9a85c7223 */ /* 0x000fe4000001005c */
[----:B------:R-:W-:Y:S01]  /*1d30*/  FADD.FTZ R96, R171, R96 ;  /* 0x00000060ab607221 */ /* 0x000fe20000010000 */
[----:B------:R-:W-:Y:S01]  /*1d40*/  PRMT R142, RZ, 0x5410, R165 ;  /* 0x00005410ff8e7816 */ /* 0x000fe200000000a5 */
[----:B------:R-:W-:-:S02]  /*1d50*/  FFMA.FTZ R92, R176, R171, R92 ;  /* 0x000000abb05c7223 */ /* 0x000fc4000001005c */
[----:B------:R-:W-:Y:S02]  /*1d60*/  FADD.FTZ R96, R175, R96 ;  /* 0x00000060af607221 */ /* 0x000fe40000010000 */
[----:B------:R-:W-:Y:S02]  /*1d70*/  FFMA.FTZ R92, R210, R175, R92 ;  /* 0x000000afd25c7223 */ /* 0x000fe4000001005c */
[----:B------:R-:W-:Y:S02]  /*1d80*/  FADD.FTZ R19, R142, R19 ;  /* 0x000000138e137221 */ /* 0x000fe40000010000 */
[-C--:B------:R-:W-:Y:S01]  /*1d90*/  FFMA.FTZ R7, R146, R142.reuse, R7 ;  /* 0x0000008e92077223 */ /* 0x080fe20000010007 */
[----:B------:R-:W-:Y:S01]  /*1da0*/  PRMT R148, RZ, 0x5410, R148 ;  /* 0x00005410ff947816 */ /* 0x000fe20000000094 */
[----:B------:R-:W-:Y:S01]  /*1db0*/  FFMA.FTZ R142, R79, R142, R143 ;  /* 0x0000008e4f8e7223 */ /* 0x000fe2000001008f */
[----:B------:R-:W-:Y:S01]  /*1dc0*/  SHF.R.U32.HI R143, RZ, 0x10, R93 ;  /* 0x00000010ff8f7819 */ /* 0x000fe2000001165d */
[----:B------:R-:W-:-:S02]  /*1dd0*/  FADD.FTZ R179, -R205, R140 ;  /* 0x0000008ccdb37221 */ /* 0x000fc40000010100 */
[----:B------:R-:W-:Y:S02]  /*1de0*/  FADD.FTZ R96, R155, R96 ;  /* 0x000000609b607221 */ /* 0x000fe40000010000 */
[----:B------:R-:W-:Y:S01]  /*1df0*/  IMAD.MOV.U32 R140, RZ, RZ, R93 ;  /* 0x000000ffff8c7224 */ /* 0x000fe200078e005d */
[----:B------:R-:W-:Y:S01]  /*1e00*/  PRMT R93, RZ, 0x5410, R94 ;  /* 0x00005410ff5d7816 */ /* 0x000fe2000000005e */
[----:B------:R-:W-:Y:S02]  /*1e10*/  FFMA.FTZ R92, R212, R155, R92 ;  /* 0x0000009bd45c7223 */ /* 0x000fe4000001005c */
[----:B------:R-:W-:Y:S02]  /*1e20*/  FADD.FTZ R96, R209, R96 ;  /* 0x00000060d1607221 */ /* 0x000fe40000010000 */
[----:B------:R-:W-:Y:S02]  /*1e30*/  FFMA.FTZ R92, R144, R209, R92 ;  /* 0x000000d1905c7223 */ /* 0x000fe4000001005c */
[----:B------:R-:W-:-:S02]  /*1e40*/  FADD.FTZ R205, -R205, R148 ;  /* 0x00000094cdcd7221 */ /* 0x000fc40000010100 */
[----:B------:R-:W-:Y:S02]  /*1e50*/  FMUL.FTZ R153, R202, R153 ;  /* 0x00000099ca997220 */ /* 0x000fe40000410000 */
[----:B------:R-:W-:Y:S02]  /*1e60*/  FMUL.FTZ R148, R52, R93 ;  /* 0x0000005d34947220 */ /* 0x000fe40000410000 */
        /* <DEDUP_REMOVED lines=30> */
[----:B------:R-:W-:Y:S01]  /*2050*/  PRMT R141, RZ, 0x5410, R140 ;  /* 0x00005410ff8d7816 */ /* 0x000fe2000000008c */
[----:B------:R-:W-:-:S02]  /*2060*/  FADD.FTZ R46, R93, R46 ;  /* 0x0000002e5d2e7221 */ /* 0x000fc40000010000 */
[C---:B------:R-:W-:Y:S02]  /*2070*/  FFMA.FTZ R34, R153.reuse, R93, R34 ;  /* 0x0000005d99227223 */ /* 0x040fe40000010022 */
[----:B------:R-:W-:Y:S02]  /*2080*/  FADD.FTZ R97, R142, R97 ;  /* 0x000000618e617221 */ /* 0x000fe40000010000 */
[----:B------:R-:W-:Y:S01]  /*2090*/  FFMA.FTZ R93, R146, R142, R95 ;  /* 0x0000008e925d7223 */ /* 0x000fe2000001005f */
[----:B------:R-:W-:Y:S01]  /*20a0*/  PRMT R99, RZ, 0x5410, R99 ;  /* 0x00005410ff637816 */ /* 0x000fe20000000063 */
[----:B------:R-:W-:Y:S01]  /*20b0*/  FMUL.FTZ R165, R54, R141 ;  /* 0x0000008d36a57220 */ /* 0x000fe20000410000 */
[----:B------:R-:W-:Y:S01]  /*20c0*/  PRMT R140, RZ, 0x5410, R143 ;  /* 0x00005410ff8c7816 */ /* 0x000fe2000000008f */
[----:B------:R-:W-:Y:S02]  /*20d0*/  FADD.FTZ R97, R148, R97 ;  /* 0x0000006194617221 */ /* 0x000fe40000010000 */
[----:B------:R-:W-:Y:S01]  /*20e0*/  FFMA.FTZ R93, R153, R148, R93 ;  /* 0x00000094995d7223 */ /* 0x000fe2000001005d */
[----:B------:R-:W-:Y:S01]  /*20f0*/  PRMT R96, RZ, 0x5410, R163 ;  /* 0x00005410ff607816 */ /* 0x000fe200000000a3 */
[----:B------:R-:W-:-:S02]  /*2100*/  FMUL.FTZ R179, R202, R179 ;  /* 0x000000b3cab37220 */ /* 0x000fc40000410000 */
[----:B------:R-:W-:Y:S02]  /*2110*/  FFMA.FTZ R165, R74, R99, R165 ;  /* 0x000000634aa57223 */ /* 0x000fe400000100a5 */
[----:B------:R-:W-:Y:S02]  /*2120*/  FMUL.FTZ R163, R55, R140 ;  /* 0x0000008c37a37220 */ /* 0x000fe40000410000 */
[----:B------:R-:W-:Y:S02]  /*2130*/  FADD.FTZ R92, R97, R178 ;  /* 0x000000b2615c7221 */ /* 0x000fe40000010000 */
[----:B------:R-:W-:Y:S01]  /*2140*/  FFMA.FTZ R94, R208, R178, R93 ;  /* 0x000000b2d05e7223 */ /* 0x000fe2000001005d */
[----:B------:R-:W-:Y:S01]  /*2150*/  IADD3 R129, R129, c[0x0][0x160], RZ ;  /* 0x0000580081817a10 */ /* 0x000fe20007ffe0ff */
[----:B------:R-:W-:Y:S02]  /*2160*/  FMUL.FTZ R206, R202, R205 ;  /* 0x000000cdcace7220 */ /* 0x000fe40000410000 */
[----:B------:R-:W-:-:S02]  /*2170*/  FFMA.FTZ R163, R75, R96, R163 ;  /* 0x000000604ba37223 */ /* 0x000fc400000100a3 */
[----:B------:R-:W-:Y:S02]  /*2180*/  FADD.FTZ R92, R92, R165 ;  /* 0x000000a55c5c7221 */ /* 0x000fe40000010000 */
[----:B------:R-:W-:Y:S01]  /*2190*/  FFMA.FTZ R94, R179, R165, R94 ;  /* 0x000000a5b35e7223 */ /* 0x000fe2000001005e */
[----:B------:R-:W-:Y:S01]  /*21a0*/  LOP3.LUT P5, RZ, R49, 0x1f, RZ, 0xc0, !PT ;  /* 0x0000001f31ff7812 */ /* 0x000fe200078ac0ff */
[----:B------:R-:W-:Y:S01]  /*21b0*/  FADD.FTZ R24, R99, R24 ;  /* 0x0000001863187221 */ /* 0x000fe20000010000 */
[----:B------:R-:W-:Y:S01]  /*21c0*/  ISETP.GE.AND P3, PT, R129, c[0x0][0x164], PT ;  /* 0x0000590081007a0c */ /* 0x000fe20003f66270 */
        /* <DEDUP_REMOVED lines=11> */
[----:B------:R-:W-:Y:S05]  /*2280*/  BRA.DIV ~URZ, `(.L_x_772) ;  /* 0x000025627f007947 */ /* 0x000fea000b800000 */
[----:B------:R0:W1:Y:S02]  /*2290*/  SHFL.DOWN PT, R94, R97, 0x10, 0x1f ;  /* 0x0a001f00615e7f89 */ /* 0x00006400000e0000 */
.L_x_786:
        /* <DEDUP_REMOVED lines=18> */
.L_x_787:
[----:B------:R-:W-:Y:S01]  /*23c0*/  LOP3.LUT P4, RZ, R203, 0xff, RZ, 0xc0, !PT ;  /* 0x000000ffcbff7812 */ /* 0x000fe2000788c0ff */
[----:B-1----:R-:W-:Y:S01]  /*23d0*/  FADD.FTZ R141, R92, R99 ;  /* 0x000000635c8d7221 */ /* 0x002fe20000010000 */
[----:B------:R-:W-:Y:S01]  /*23e0*/  PLOP3.LUT P0, PT, PT, PT, PT, 0x80, 0x0 ;  /* 0x000000000000781c */ /* 0x000fe20003f0f070 */
[----:B--2---:R-:W-:Y:S01]  /*23f0*/  FADD.FTZ R140, R140, R97 ;  /* 0x000000618c8c7221 */ /* 0x004fe20000010000 */
[----:B------:R-:W-:Y:S01]  /*2400*/  @!P5 PLOP3.LUT P0, PT, P4, PT, PT, 0x80, 0x0 ;  /* 0x000000000000d81c */ /* 0x000fe2000270f070 */
[----:B------:R-:W-:Y:S01]  /*2410*/  ULDC.U8 UR6, c[0x0][0x1f0] ;  /* 0x00007c0000067ab9 */ /* 0x000fe20000000000 */
[----:B------:R-:W-:Y:S02]  /*2420*/  SHF.R.U32.HI R93, RZ, 0x5, R49 ;  /* 0x00000005ff5d7819 */ /* 0x000fe40000011631 */
[----:B-----5:R-:W-:Y:S02]  /*2430*/  @P1 LOP3.LUT P6, RZ, R187, 0xff, RZ, 0xc0, !PT ;  /* 0x000000ffbbff1812 */ /* 0x020fe400078cc0ff */
        /* <DEDUP_REMOVED lines=15> */
[----:B------:R-:W-:Y:S01]  /*2530*/  FADD.FTZ R92, RZ, R93 ;  /* 0x0000005dff5c7221 */ /* 0x000fe20000010000 */
[----:B------:R-:W-:Y:S01]  /*2540*/  @P2 MOV R93, R134 ;  /* 0x00000086005d2202 */ /* 0x000fe20000000f00 */
[----:B------:R-:W-:Y:S02]  /*2550*/  FADD.FTZ R205, R94, R205 ;  /* 0x000000cd5ecd7221 */ /* 0x000fe40000010000 */
[----:B------:R-:W-:Y:S01]  /*2560*/  FADD.FTZ R92, R95, R92 ;  /* 0x0000005c5f5c7221 */ /* 0x000fe20000010000 */
[----:B------:R-:W-:Y:S01]  /*2570*/  @P2 PRMT R93, RZ, 0x5410, R93 ;  /* 0x00005410ff5d2816 */ /* 0x000fe2000000005d */
[----:B0-----:R-:W-:-:S02]  /*2580*/  FADD.FTZ R205, R205, R96 ;  /* 0x00000060cdcd7221 */ /* 0x001fc40000010000 */
        /* <DEDUP_REMOVED lines=8> */
[----:B------:R-:W-:-:S02]  /*2610*/  FSEL R95, R95, RZ, !P0 ;  /* 0x000000ff5f5f7208 */ /* 0x000fc40004000000 */
[----:B------:R-:W-:Y:S02]  /*2620*/  LOP3.LUT P0, RZ, R204, 0xff, RZ, 0xc0, !PT ;  /* 0x000000ffccff7812 */ /* 0x000fe4000780c0ff */
[----:B------:R-:W-:Y:S01]  /*2630*/  @P2 PRMT R98, RZ, 0x5410, R98 ;  /* 0x00005410ff622816 */ /* 0x000fe20000000062 */
[-CC-:B------:R-:W-:Y:S02]  /*2640*/  FFMA.FTZ R167, R167, R94.reuse, R95.reuse ;  /* 0x0000005ea7a77223 */ /* 0x180fe4000001005f */
[-C--:B------:R-:W-:Y:S02]  /*2650*/  FFMA.FTZ R168, R168, R94.reuse, R95 ;  /* 0x0000005ea8a87223 */ /* 0x080fe4000001005f */
[----:B------:R-:W-:Y:S02]  /*2660*/  FADD.FTZ R167, R174, -R167 ;  /* 0x800000a7aea77221 */ /* 0x000fe40000010000 */
[----:B------:R-:W-:Y:S02]  /*2670*/  FFMA.FTZ R176, R176, R94, R95 ;  /* 0x0000005eb0b07223 */ /* 0x000fe4000001005f */
[----:B------:R-:W-:Y:S01]  /*2680*/  FADD.FTZ R169, R169, -R168 ;  /* 0x800000a8a9a97221 */ /* 0x000fe20000010000 */
[----:B------:R-:W-:Y:S01]  /*2690*/  @P2 SHF.R.U32.HI R168, RZ, 0x10, R137 ;  /* 0x00000010ffa82819 */ /* 0x000fe20000011689 */
[----:B------:R-:W-:-:S02]  /*26a0*/  FMUL.FTZ R92, R202, R167 ;  /* 0x000000a7ca5c7220 */ /* 0x000fc40000410000 */
[----:B------:R-:W-:Y:S02]  /*26b0*/  FADD.FTZ R97, R171, -R176 ;  /* 0x800000b0ab617221 */ /* 0x000fe40000010000 */
[----:B------:R-:W-:Y:S02]  /*26c0*/  FMUL.FTZ R96, R202, R169 ;  /* 0x000000a9ca607220 */ /* 0x000fe40000410000 */
[----:B------:R-:W-:Y:S02]  /*26d0*/  @P2 FADD.FTZ R92, R92, R93 ;  /* 0x0000005d5c5c2221 */ /* 0x000fe40000010000 */
[-CC-:B------:R-:W-:Y:S02]  /*26e0*/  FFMA.FTZ R210, R210, R94.reuse, R95.reuse ;  /* 0x0000005ed2d27223 */ /* 0x180fe4000001005f */
[----:B------:R-:W-:Y:S02]  /*26f0*/  FFMA.FTZ R144, R144, R94, R95 ;  /* 0x0000005e90907223 */ /* 0x000fe4000001005f */
[----:B------:R-:W-:-:S02]  /*2700*/  FMUL.FTZ R97, R202, R97 ;  /* 0x00000061ca617220 */ /* 0x000fc40000410000 */
[----:B------:R-:W-:Y:S01]  /*2710*/  @P2 FADD.FTZ R96, R96, R99 ;  /* 0x0000006360602221 */ /* 0x000fe20000010000 */
[----:B------:R-:W-:Y:S01]  /*2720*/  @P2 SHF.R.U64 R99, R136, 0x10, R137 ;  /* 0x0000001088632819 */ /* 0x000fe20000001289 */
[----:B------:R-:W-:Y:S02]  /*2730*/  FMUL.FTZ R93, R92, c[0x0][0x1e8] ;  /* 0x00007a005c5d7a20 */ /* 0x000fe40000410000 */
[----:B------:R-:W-:Y:S01]  /*2740*/  FADD.FTZ R143, R175, -R210 ;  /* 0x800000d2af8f7221 */ /* 0x000fe20000010000 */
[----:B------:R-:W-:Y:S01]  /*2750*/  @P2 PRMT R99, RZ, 0x5410, R99 ;  /* 0x00005410ff632816 */ /* 0x000fe20000000063 */
[----:B------:R-:W-:Y:S01]  /*2760*/  FADD.FTZ R209, R209, -R144 ;  /* 0x80000090d1d17221 */ /* 0x000fe20000010000 */
[----:B------:R-:W-:Y:S01]  /*2770*/  FSEL R141, R93, RZ, P0 ;  /* 0x000000ff5d8d7208 */ /* 0x000fe20000000000 */
[----:B------:R-:W-:Y:S01]  /*2780*/  @P2 FADD.FTZ R97, R97, R98 ;  /* 0x0000006261612221 */ /* 0x000fe20000010000 */
[----:B------:R-:W-:Y:S01]  /*2790*/  @P2 PRMT R98, RZ, 0x5410, R140 ;  /* 0x00005410ff622816 */ /* 0x000fe2000000008c */
[----:B------:R-:W-:Y:S01]  /*27a0*/  FMUL.FTZ R167, R96, c[0x0][0x1e8] ;  /* 0x00007a0060a77a20 */ /* 0x000fe20000410000 */
[----:B------:R-:W-:Y:S01]  /*27b0*/  @P1 FSEL R93, R93, RZ, P6 ;  /* 0x000000ff5d5d1208 */ /* 0x000fe20003000000 */
[----:B------:R-:W-:Y:S01]  /*27c0*/  FMUL.FTZ R143, R202, R143 ;  /* 0x0000008fca8f7220 */ /* 0x000fe20000410000 */
[----:B------:R-:W-:Y:S01]  /*27d0*/  LOP3.LUT P0, RZ, R204, 0xff0000, RZ, 0xc0, !PT ;  /* 0x00ff0000ccff7812 */ /* 0x000fe2000780c0ff */
[----:B------:R-:W-:Y:S01]  /*27e0*/  FMUL.FTZ R144, R202, R209 ;  /* 0x000000d1ca907220 */ /* 0x000fe20000410000 */
[----:B------:R-:W-:Y:S01]  /*27f0*/  LOP3.LUT P6, RZ, R204, 0xff000000, RZ, 0xc0, !PT ;  /* 0xff000000ccff7812 */ /* 0x000fe200078cc0ff */
[----:B------:R-:W-:Y:S01]  /*2800*/  @P2 FADD.FTZ R143, R143, R98 ;  /* 0x000000628f8f2221 */ /* 0x000fe20000010000 */
[----:B------:R-:W-:Y:S01]  /*2810*/  FSEL R204, R167, RZ, P5 ;  /* 0x000000ffa7cc7208 */ /* 0x000fe20002800000 */
[----:B------:R-:W-:Y:S01]  /*2820*/  FMUL.FTZ R98, R97, c[0x0][0x1e8] ;  /* 0x00007a0061627a20 */ /* 0x000fe20000410000 */
[----:B------:R-:W-:Y:S01]  /*2830*/  @P1 LOP3.LUT P5, RZ, R187, 0xff00, RZ, 0xc0, !PT ;  /* 0x0000ff00bbff1812 */ /* 0x000fe200078ac0ff */
[----:B------:R-:W-:Y:S01]  /*2840*/  @P2 FADD.FTZ R144, R144, R99 ;  /* 0x0000006390902221 */ /* 0x000fe20000010000 */
[----:B------:R-:W-:Y:S01]  /*2850*/  F2F.BF16.F32 R141, R141 ;  /* 0x0000008d008d7304 */ /* 0x000fe20000202000 */
[-CC-:B------:R-:W-:Y:S01]  /*2860*/  FFMA.FTZ R161, R161, R94.reuse, R95.reuse ;  /* 0x0000005ea1a17223 */ /* 0x180fe2000001005f */
[----:B------:R-:W-:Y:S01]  /*2870*/  @P1 FSEL R140, R167, RZ, P5 ;  /* 0x000000ffa78c1208 */ /* 0x000fe20002800000 */
[-C--:B------:R-:W-:Y:S01]  /*2880*/  FFMA.FTZ R212, R212, R94.reuse, R95 ;  /* 0x0000005ed4d47223 */ /* 0x080fe2000001005f */
[----:B------:R-:W-:Y:S01]  /*2890*/  FSEL R205, R98, RZ, P0 ;  /* 0x000000ff62cd7208 */ /* 0x000fe20000000000 */
[----:B------:R-:W-:Y:S01]  /*28a0*/  FMUL.FTZ R99, R143, c[0x0][0x1e8] ;  /* 0x00007a008f637a20 */ /* 0x000fe20000410000 */
[----:B------:R-:W-:Y:S01]  /*28b0*/  @P1 LOP3.LUT P5, RZ, R187, 0xff0000, RZ, 0xc0, !PT ;  /* 0x00ff0000bbff1812 */ /* 0x000fe200078ac0ff */
[----:B------:R-:W-:Y:S01]  /*28c0*/  FMUL.FTZ R167, R144, c[0x0][0x1e8] ;  /* 0x00007a0090a77a20 */ /* 0x000fe20000410000 */
[----:B------:R-:W-:Y:S01]  /*28d0*/  LOP3.LUT P0, RZ, R166, 0xff00, RZ, 0xc0, !PT ;  /* 0x0000ff00a6ff7812 */ /* 0x000fe2000780c0ff */
[----:B------:R-:W-:Y:S01]  /*28e0*/  FADD.FTZ R171, R218, -R161 ;  /* 0x800000a1daab7221 */ /* 0x000fe20000010000 */
[----:B------:R-:W-:Y:S01]  /*28f0*/  @P1 FSEL R98, R98, RZ, P5 ;  /* 0x000000ff62621208 */ /* 0x000fe20002800000 */
[----:B------:R-:W-:Y:S01]  /*2900*/  FADD.FTZ R155, R155, -R212 ;  /* 0x800000d49b9b7221 */ /* 0x000fe20000010000 */
[----:B------:R-:W-:Y:S01]  /*2910*/  FSEL R210, R99, RZ, P6 ;  /* 0x000000ff63d27208 */ /* 0x000fe20003000000 */
[----:B------:R-:W-:Y:S01]  /*2920*/  @P2 IMAD.MOV.U32 R161, RZ, RZ, R136 ;  /* 0x000000ffffa12224 */ /* 0x000fe200078e0088 */
[----:B------:R-:W-:Y:S01]  /*2930*/  FSEL R209, R167, RZ, P0 ;  /* 0x000000ffa7d17208 */ /* 0x000fe20000000000 */
[-CC-:B------:R-:W-:Y:S01]  /*2940*/  FFMA.FTZ R157, R157, R94.reuse, R95.reuse ;  /* 0x0000005e9d9d7223 */ /* 0x180fe2000001005f */
[----:B------:R-:W-:Y:S01]  /*2950*/  LOP3.LUT P5, RZ, R166, 0xff0000, RZ, 0xc0, !PT ;  /* 0x00ff0000a6ff7812 */ /* 0x000fe200078ac0ff */
[-CC-:B------:R-:W-:Y:S01]  /*2960*/  FFMA.FTZ R216, R216, R94.reuse, R95.reuse ;  /* 0x0000005ed8d87223 */ /* 0x180fe2000001005f */
[----:B------:R-:W-:Y:S01]  /*2970*/  LOP3.LUT P6, RZ, R166, 0xff, RZ, 0xc0, !PT ;  /* 0x000000ffa6ff7812 */ /* 0x000fe200078cc0ff */
[-C--:B------:R-:W-:Y:S01]  /*2980*/  FFMA.FTZ R214, R214, R94.reuse, R95 ;  /* 0x0000005ed6d67223 */ /* 0x080fe2000001005f */
[----:B------:R-:W-:Y:S01]  /*2990*/  LOP3.LUT P0, RZ, R166, 0xff000000, RZ, 0xc0, !PT ;  /* 0xff000000a6ff7812 */ /* 0x000fe2000780c0ff */
[----:B------:R-:W-:Y:S01]  /*29a0*/  @P2 IMAD.MOV.U32 R166, RZ, RZ, R137 ;  /* 0x000000ffffa62224 */ /* 0x000fe200078e0089 */
[----:B------:R-:W-:Y:S01]  /*29b0*/  F2F.BF16.F32 R204, R204 ;  /* 0x000000cc00cc7304 */ /* 0x000fe20000202000 */
[----:B------:R-:W-:Y:S01]  /*29c0*/  FMUL.FTZ R176, R202, R155 ;  /* 0x0000009bcab07220 */ /* 0x000fe20000410000 */
[----:B------:R-:W-:Y:S01]  /*29d0*/  @P2 PRMT R155, RZ, 0x5410, R161 ;  /* 0x00005410ff9b2816 */ /* 0x000fe200000000a1 */
[----:B------:R-:W-:Y:S01]  /*29e0*/  FADD.FTZ R157, R150, -R157 ;  /* 0x8000009d969d7221 */ /* 0x000fe20000010000 */
[----:B------:R-:W-:Y:S01]  /*29f0*/  @P2 PRMT R166, RZ, 0x5410, R166 ;  /* 0x00005410ffa62816 */ /* 0x000fe200000000a6 */
[--C-:B------:R-:W-:Y:S01]  /*2a00*/  FFMA.FTZ R159, R159, R94, R95.reuse ;  /* 0x0000005e9f9f7223 */ /* 0x100fe2000001005f */
[----:B------:R-:W-:Y:S01]  /*2a10*/  @P1 F2FP.BF16.PACK_AB R93, RZ, R93 ;  /* 0x0000005dff5d123e */ /* 0x000fe200000010ff */
[----:B------:R-:W-:Y:S01]  /*2a20*/  @P2 IMAD.MOV.U32 R150, RZ, RZ, R132 ;  /* 0x000000ffff962224 */ /* 0x000fe200078e0084 */
[----:B------:R-:W-:Y:S01]  /*2a30*/  F2F.BF16.F32 R205, R205 ;  /* 0x000000cd00cd7304 */ /* 0x000fe20000202000 */
[----:B------:R-:W-:Y:S01]  /*2a40*/  FADD.FTZ R203, R207, -R216 ;  /* 0x800000d8cfcb7221 */ /* 0x000fe20000010000 */
[----:B------:R-:W-:Y:S01]  /*2a50*/  @P1 F2FP.BF16.PACK_AB R140, RZ, R140 ;  /* 0x0000008cff8c123e */ /* 0x000fe200000010ff */
[-C--:B------:R-:W-:Y:S01]  /*2a60*/  FFMA.FTZ R161, R156, R94.reuse, R95 ;  /* 0x0000005e9ca17223 */ /* 0x080fe2000001005f */
[----:B------:R-:W-:Y:S01]  /*2a70*/  @P2 PRMT R150, RZ, 0x5410, R150 ;  /* 0x00005410ff962816 */ /* 0x000fe20000000096 */
[----:B------:R-:W-:Y:S01]  /*2a80*/  FADD.FTZ R169, R177, -R214 ;  /* 0x800000d6b1a97221 */ /* 0x000fe20000010000 */
[----:B------:R-:W-:Y:S01]  /*2a90*/  @P1 PRMT R195, R93, 0x7610, R195 ;  /* 0x000076105dc31816 */ /* 0x000fe200000000c3 */
[----:B------:R-:W-:Y:S01]  /*2aa0*/  FFMA.FTZ R177, R160, R94, R95 ;  /* 0x0000005ea0b17223 */ /* 0x000fe2000001005f */
[----:B------:R-:W0:Y:S01]  /*2ab0*/  F2F.BF16.F32 R207, R210 ;  /* 0x000000d200cf7304 */ /* 0x000e220000202000 */
[----:B------:R-:W-:Y:S01]  /*2ac0*/  FADD.FTZ R159, R154, -R159 ;  /* 0x8000009f9a9f7221 */ /* 0x000fe20000010000 */
[----:B------:R-:W-:Y:S01]  /*2ad0*/  @P1 PRMT R196, R140, 0x7610, R196 ;  /* 0x000076108cc41816 */ /* 0x000fe200000000c4 */
[----:B------:R-:W-:Y:S01]  /*2ae0*/  FMUL.FTZ R203, R202, R203 ;  /* 0x000000cbcacb7220 */ /* 0x000fe20000410000 */
[----:B------:R-:W-:Y:S01]  /*2af0*/  @P1 F2FP.BF16.PACK_AB R98, RZ, R98 ;  /* 0x00000062ff62123e */ /* 0x000fe200000010ff */
[----:B------:R-:W-:Y:S01]  /*2b00*/  @P2 FADD.FTZ R176, R176, R155 ;  /* 0x0000009bb0b02221 */ /* 0x000fe20000010000 */
[----:B------:R-:W-:Y:S01]  /*2b10*/  @P2 SHF.R.U64 R155, R132, 0x10, R133 ;  /* 0x00000010849b2819 */ /* 0x000fe20000001285 */
[----:B------:R-:W-:Y:S01]  /*2b20*/  FADD.FTZ R161, R152, -R161 ;  /* 0x800000a198a17221 */ /* 0x000fe20000010000 */
[----:B------:R-:W-:Y:S01]  /*2b30*/  @P2 MOV R152, R133 ;  /* 0x0000008500982202 */ /* 0x000fe20000000f00 */
[----:B------:R-:W-:Y:S01]  /*2b40*/  FMUL.FTZ R157, R202, R157 ;  /* 0x0000009dca9d7220 */ /* 0x000fe20000410000 */
[----:B------:R-:W-:Y:S01]  /*2b50*/  @P2 PRMT R155, RZ, 0x5410, R155 ;  /* 0x00005410ff9b2816 */ /* 0x000fe2000000009b */
[----:B------:R-:W-:Y:S01]  /*2b60*/  FADD.FTZ R215, R158, -R177 ;  /* 0x800000b19ed77221 */ /* 0x000fe20000010000 */
[----:B------:R-:W-:Y:S01]  /*2b70*/  @P2 PRMT R152, RZ, 0x5410, R152 ;  /* 0x00005410ff982816 */ /* 0x000fe20000000098 */
[----:B------:R-:W-:Y:S01]  /*2b80*/  FMUL.FTZ R177, R202, R159 ;  /* 0x0000009fcab17220 */ /* 0x000fe20000410000 */
[----:B------:R-:W-:Y:S01]  /*2b90*/  @P2 SHF.R.U32.HI R159, RZ, 0x10, R133 ;  /* 0x00000010ff9f2819 */ /* 0x000fe20000011685 */
[----:B------:R-:W-:Y:S01]  /*2ba0*/  @P2 FADD.FTZ R203, R203, R166 ;  /* 0x000000a6cbcb2221 */ /* 0x000fe20000010000 */
[----:B------:R-:W-:Y:S01]  /*2bb0*/  @P2 PRMT R166, RZ, 0x5410, R168 ;  /* 0x00005410ffa62816 */ /* 0x000fe200000000a8 */
[----:B------:R-:W-:Y:S01]  /*2bc0*/  @P2 FADD.FTZ R157, R157, R150 ;  /* 0x000000969d9d2221 */ /* 0x000fe20000010000 */
[----:B------:R-:W-:Y:S01]  /*2bd0*/  @P2 SHF.R.U64 R150, R130, 0x10, R131 ;  /* 0x0000001082962819 */ /* 0x000fe20000001283 */
[C---:B------:R-:W-:Y:S01]  /*2be0*/  FMUL.FTZ R169, R202.reuse, R169 ;  /* 0x000000a9caa97220 */ /* 0x040fe20000410000 */
[----:B------:R-:W-:Y:S01]  /*2bf0*/  @P2 PRMT R159, RZ, 0x5410, R159 ;  /* 0x00005410ff9f2816 */ /* 0x000fe2000000009f */
[----:B------:R-:W-:Y:S01]  /*2c00*/  FMUL.FTZ R168, R202, R171 ;  /* 0x000000abcaa87220 */ /* 0x000fe20000410000 */
[----:B------:R-:W-:Y:S01]  /*2c10*/  F2F.BF16.F32 R209, R209 ;  /* 0x000000d100d17304 */ /* 0x000fe20000202000 */
[----:B------:R-:W-:Y:S01]  /*2c20*/  FMUL.FTZ R175, R203, c[0x0][0x1e8] ;  /* 0x00007a00cbaf7a20 */ /* 0x000fe20000410000 */
[----:B------:R-:W-:Y:S01]  /*2c30*/  @P1 PRMT R197, R98, 0x7610, R197 ;  /* 0x0000761062c51816 */ /* 0x000fe200000000c5 */
[----:B------:R-:W-:-:S02]  /*2c40*/  FMUL.FTZ R174, R176, c[0x0][0x1e8] ;  /* 0x00007a00b0ae7a20 */ /* 0x000fc40000410000 */
[----:B------:R-:W-:Y:S01]  /*2c50*/  FMUL.FTZ R158, R202, R161 ;  /* 0x000000a1ca9e7220 */ /* 0x000fe20000410000 */
[----:B------:R-:W-:Y:S01]  /*2c60*/  @P2 PRMT R161, RZ, 0x5410, R150 ;  /* 0x00005410ffa12816 */ /* 0x000fe20000000096 */
[----:B------:R-:W-:Y:S01]  /*2c70*/  @P2 FADD.FTZ R169, R169, R166 ;  /* 0x000000a6a9a92221 */ /* 0x000fe20000010000 */
        /* <DEDUP_REMOVED lines=8> */
[----:B------:R-:W-:Y:S01]  /*2d00*/  F2F.BF16.F32 R211, R211 ;  /* 0x000000d300d37304 */ /* 0x000fe20000202000 */
        /* <DEDUP_REMOVED lines=9> */
[----:B------:R-:W-:Y:S01]  /*2da0*/  LOP3.LUT P0, RZ, R164, 0xff, RZ, 0xc0, !PT ;  /* 0x000000ffa4ff7812 */ /* 0x000fe2000780c0ff */
[----:B------:R-:W-:Y:S01]  /*2db0*/  FMUL.FTZ R154, R156, c[0x0][0x1e8] ;  /* 0x00007a009c9a7a20 */ /* 0x000fe20000410000 */
[----:B------:R-:W-:Y:S01]  /*2dc0*/  LOP3.LUT P5, RZ, R164, 0xff000000, RZ, 0xc0, !PT ;  /* 0xff000000a4ff7812 */ /* 0x000fe200078ac0ff */
[-CC-:B------:R-:W-:Y:S01]  /*2dd0*/  FFMA.FTZ R164, R151, R94.reuse, R95.reuse ;  /* 0x0000005e97a47223 */ /* 0x180fe2000001005f */
[----:B------:R-:W-:Y:S01]  /*2de0*/  LOP3.LUT P6, RZ, R162, 0xff00, RZ, 0xc0, !PT ;  /* 0x0000ff00a2ff7812 */ /* 0x000fe200078cc0ff */
[-CC-:B------:R-:W-:Y:S01]  /*2df0*/  FFMA.FTZ R151, R146, R94.reuse, R95.reuse ;  /* 0x0000005e92977223 */ /* 0x180fe2000001005f */
[----:B------:R-:W-:Y:S01]  /*2e00*/  FSEL R150, R160, RZ, P0 ;  /* 0x000000ffa0967208 */ /* 0x000fe20000000000 */
[-C--:B------:R-:W-:Y:S01]  /*2e10*/  FFMA.FTZ R153, R153, R94.reuse, R95 ;  /* 0x0000005e99997223 */ /* 0x080fe2000001005f */
[----:B------:R-:W-:Y:S01]  /*2e20*/  FSEL R214, R161, RZ, P5 ;  /* 0x000000ffa1d67208 */ /* 0x000fe20002800000 */
[----:B------:R-:W-:Y:S01]  /*2e30*/  FADD.FTZ R151, R142, -R151 ;  /* 0x800000978e977221 */ /* 0x000fe20000010000 */
[----:B------:R-:W-:Y:S01]  /*2e40*/  FSEL R216, R154, RZ, P6 ;  /* 0x000000ff9ad87208 */ /* 0x000fe20003000000 */
[----:B------:R-:W-:Y:S01]  /*2e50*/  @P2 IMAD.MOV.U32 R142, RZ, RZ, R131 ;  /* 0x000000ffff8e2224 */ /* 0x000fe200078e0083 */
[----:B------:R-:W-:Y:S01]  /*2e60*/  LOP3.LUT P0, RZ, R162, 0xff0000, RZ, 0xc0, !PT ;  /* 0x00ff0000a2ff7812 */ /* 0x000fe2000780c0ff */
[----:B------:R-:W-:Y:S01]  /*2e70*/  FADD.FTZ R219, R148, -R153 ;  /* 0x8000009994db7221 */ /* 0x000fe20000010000 */
[C---:B------:R-:W-:Y:S01]  /*2e80*/  LOP3.LUT P5, RZ, R162.reuse, 0xff, RZ, 0xc0, !PT ;  /* 0x000000ffa2ff7812 */ /* 0x040fe200078ac0ff */
[----:B------:R1:W2:Y:S01]  /*2e90*/  F2F.BF16.F32 R210, R166 ;  /* 0x000000a600d27304 */ /* 0x0002a20000202000 */
[----:B------:R-:W-:Y:S01]  /*2ea0*/  LOP3.LUT P6, RZ, R162, 0xff000000, RZ, 0xc0, !PT ;  /* 0xff000000a2ff7812 */ /* 0x000fe200078cc0ff */
[-CC-:B------:R-:W-:Y:S01]  /*2eb0*/  FFMA.FTZ R162, R149, R94.reuse, R95.reuse ;  /* 0x0000005e95a27223 */ /* 0x180fe2000001005f */
[----:B------:R-:W-:Y:S01]  /*2ec0*/  @P2 PRMT R142, RZ, 0x5410, R142 ;  /* 0x00005410ff8e2816 */ /* 0x000fe2000000008e */
[-C--:B------:R-:W-:Y:S01]  /*2ed0*/  FFMA.FTZ R149, R208, R94.reuse, R95 ;  /* 0x0000005ed0957223 */ /* 0x080fe2000001005f */
[----:B------:R-:W-:Y:S01]  /*2ee0*/  @P2 SHF.R.U32.HI R148, RZ, 0x10, R131 ;  /* 0x00000010ff942819 */ /* 0x000fe20000011683 */
[----:B------:R-:W-:-:S02]  /*2ef0*/  FFMA.FTZ R208, R179, R94, R95 ;  /* 0x0000005eb3d07223 */ /* 0x000fc4000001005f */
[----:B------:R-:W-:Y:S01]  /*2f00*/  FFMA.FTZ R94, R206, R94, R95 ;  /* 0x0000005ece5e7223 */ /* 0x000fe2000001005f */
[----:B------:R-:W-:Y:S01]  /*2f10*/  F2F.BF16.F32 R146, R212 ;  /* 0x000000d400927304 */ /* 0x000fe20000202000 */
[----:B------:R-:W-:Y:S02]  /*2f20*/  FADD.FTZ R179, R145, -R164 ;  /* 0x800000a491b37221 */ /* 0x000fe40000010000 */
[----:B------:R-:W-:Y:S02]  /*2f30*/  FADD.FTZ R221, R163, -R94 ;  /* 0x8000005ea3dd7221 */ /* 0x000fe40000010000 */
[----:B------:R-:W-:Y:S02]  /*2f40*/  FADD.FTZ R95, R147, -R162 ;  /* 0x800000a2935f7221 */ /* 0x000fe40000010000 */
[----:B------:R-:W-:Y:S01]  /*2f50*/  @P2 IMAD.MOV.U32 R94, RZ, RZ, R130 ;  /* 0x000000ffff5e2224 */ /* 0x000fe200078e0082 */
[----:B------:R3:W-:Y:S01]  /*2f60*/  F2F.BF16.F32 R147, R150 ;  /* 0x0000009600937304 */ /* 0x0007e20000202000 */
[----:B------:R-:W-:-:S02]  /*2f70*/  FADD.FTZ R149, R178, -R149 ;  /* 0x80000095b2957221 */ /* 0x000fc40000010000 */
[C---:B------:R-:W-:Y:S02]  /*2f80*/  FMUL.FTZ R179, R202.reuse, R179 ;  /* 0x000000b3cab37220 */ /* 0x040fe40000410000 */
[----:B------:R-:W-:Y:S01]  /*2f90*/  FMUL.FTZ R178, R202, R95 ;  /* 0x0000005fcab27220 */ /* 0x000fe20000410000 */
[----:B------:R-:W-:Y:S01]  /*2fa0*/  @P2 PRMT R95, RZ, 0x5410, R94 ;  /* 0x00005410ff5f2816 */ /* 0x000fe2000000005e */
[----:B------:R-:W-:Y:S01]  /*2fb0*/  @P2 FADD.FTZ R179, R179, R142 ;  /* 0x0000008eb3b32221 */ /* 0x000fe20000010000 */
[--C-:B------:R-:W-:Y:S01]  /*2fc0*/  @P2 SHF.R.U64 R94, R138, 0x10, R139.reuse ;  /* 0x000000108a5e2819 */ /* 0x100fe2000000128b */
[----:B-1----:R-:W-:Y:S01]  /*2fd0*/  FMUL.FTZ R166, R202, R151 ;  /* 0x00000097caa67220 */ /* 0x002fe20000410000 */
[----:B---3--:R-:W-:Y:S01]  /*2fe0*/  @P2 SHF.R.U32.HI R150, RZ, 0x10, R139 ;  /* 0x00000010ff962819 */ /* 0x008fe2000001168b */
[----:B------:R-:W-:Y:S01]  /*2ff0*/  @P2 FADD.FTZ R178, R178, R95 ;  /* 0x0000005fb2b22221 */ /* 0x000fe20000010000 */
[----:B------:R-:W-:Y:S01]  /*3000*/  @P2 PRMT R95, RZ, 0x5410, R148 ;  /* 0x00005410ff5f2816 */ /* 0x000fe20000000094 */
[----:B------:R-:W-:Y:S01]  /*3010*/  FMUL.FTZ R164, R179, c[0x0][0x1e8] ;  /* 0x00007a00b3a47a20 */ /* 0x000fe20000410000 */
[----:B------:R-:W-:Y:S01]  /*3020*/  @P2 PRMT R94, RZ, 0x5410, R94 ;  /* 0x00005410ff5e2816 */ /* 0x000fe2000000005e */
[----:B------:R-:W-:Y:S01]  /*3030*/  FADD.FTZ R215, R165, -R208 ;  /* 0x800000d0a5d77221 */ /* 0x000fe20000010000 */
[----:B------:R1:W-:Y:S01]  /*3040*/  F2F.BF16.F32 R145, R152 ;  /* 0x0000009800917304 */ /* 0x0003e20000202000 */
[----:B------:R-:W-:Y:S01]  /*3050*/  FMUL.FTZ R165, R202, R149 ;  /* 0x00000095caa57220 */ /* 0x000fe20000410000 */
[----:B------:R-:W-:Y:S01]  /*3060*/  FSEL R217, R164, RZ, P0 ;  /* 0x000000ffa4d97208 */ /* 0x000fe20000000000 */
[----:B------:R-:W-:Y:S01]  /*3070*/  @P2 FADD.FTZ R166, R166, R95 ;  /* 0x0000005fa6a62221 */ /* 0x000fe20000010000 */
[----:B------:R-:W-:Y:S01]  /*3080*/  @P2 MOV R95, R139 ;  /* 0x0000008b005f2202 */ /* 0x000fe20000000f00 */
[----:B------:R-:W-:Y:S01]  /*3090*/  @P2 FADD.FTZ R165, R165, R94 ;  /* 0x0000005ea5a52221 */ /* 0x000fe20000010000 */
[----:B------:R-:W-:Y:S01]  /*30a0*/  ISETP.NE.U32.AND P0, PT, RZ, c[0x0][0x258], PT ;  /* 0x00009600ff007a0c */ /* 0x000fe20003f05070 */
[----:B------:R-:W-:Y:S01]  /*30b0*/  FMUL.FTZ R153, R202, R215 ;  /* 0x000000d7ca997220 */ /* 0x000fe20000410000 */
[----:B------:R-:W-:Y:S01]  /*30c0*/  @P2 PRMT R94, RZ, 0x5410, R95 ;  /* 0x00005410ff5e2816 */ /* 0x000fe2000000005f */
[----:B------:R-:W-:Y:S01]  /*30d0*/  FMUL.FTZ R162, R166, c[0x0][0x1e8] ;  /* 0x00007a00a6a27a20 */ /* 0x000fe20000410000 */
[----:B------:R-:W-:Y:S01]  /*30e0*/  ISETP.NE.AND.EX P0, PT, RZ, c[0x0][0x25c], PT, P0 ;  /* 0x00009700ff007a0c */ /* 0x000fe20003f05300 */
[----:B-1----:R-:W-:Y:S01]  /*30f0*/  FMUL.FTZ R152, R202, R219 ;  /* 0x000000dbca987220 */ /* 0x002fe20000410000 */
[----:B------:R-:W-:Y:S01]  /*3100*/  @P2 PRMT R219, RZ, 0x5410, R150 ;  /* 0x00005410ffdb2816 */ /* 0x000fe20000000096 */
[----:B------:R-:W-:Y:S01]  /*3110*/  @P2 FADD.FTZ R153, R153, R94 ;  /* 0x0000005e99992221 */ /* 0x000fe20000010000 */
[----:B------:R-:W-:Y:S01]  /*3120*/  FSEL R94, R162, RZ, P6 ;  /* 0x000000ffa25e7208 */ /* 0x000fe20003000000 */
[----:B------:R-:W-:Y:S01]  /*3130*/  FMUL.FTZ R202, R202, R221 ;  /* 0x000000ddcaca7220 */ /* 0x000fe20000410000 */
[----:B------:R-:W-:Y:S01]  /*3140*/  LOP3.LUT P6, RZ, R170, 0xff0000, RZ, 0xc0, !PT ;  /* 0x00ff0000aaff7812 */ /* 0x000fe200078cc0ff */
[----:B------:R-:W-:Y:S01]  /*3150*/  FMUL.FTZ R163, R178, c[0x0][0x1e8] ;  /* 0x00007a00b2a37a20 */ /* 0x000fe20000410000 */
[----:B------:R-:W1:Y:S01]  /*3160*/  F2F.BF16.F32 R142, R214 ;  /* 0x000000d6008e7304 */ /* 0x000e620000202000 */
[----:B------:R-:W-:-:S02]  /*3170*/  FMUL.FTZ R149, R153, c[0x0][0x1e8] ;  /* 0x00007a0099957a20 */ /* 0x000fc40000410000 */
[----:B------:R-:W-:Y:S01]  /*3180*/  @P2 IMAD.MOV.U32 R95, RZ, RZ, R138 ;  /* 0x000000ffff5f2224 */ /* 0x000fe200078e008a */
[----:B------:R-:W-:Y:S01]  /*3190*/  FSEL R215, R163, RZ, P5 ;  /* 0x000000ffa3d77208 */ /* 0x000fe20002800000 */
[----:B------:R-:W-:Y:S01]  /*31a0*/  @P2 FADD.FTZ R202, R202, R219 ;  /* 0x000000dbcaca2221 */ /* 0x000fe20000010000 */
[----:B------:R-:W-:Y:S01]  /*31b0*/  FSEL R208, R149, RZ, P6 ;  /* 0x000000ff95d07208 */ /* 0x000fe20003000000 */
[----:B------:R-:W-:Y:S01]  /*31c0*/  FMUL.FTZ R148, R165, c[0x0][0x1e8] ;  /* 0x00007a00a5947a20 */ /* 0x000fe20000410000 */
[----:B------:R-:W-:Y:S01]  /*31d0*/  @P0 F2FP.BF16.PACK_AB R96, RZ, R96 ;  /* 0x00000060ff60023e */ /* 0x000fe200000010ff */
[----:B------:R-:W-:Y:S01]  /*31e0*/  FMUL.FTZ R150, R202, c[0x0][0x1e8] ;  /* 0x00007a00ca967a20 */ /* 0x000fe20000410000 */
[C---:B------:R-:W-:Y:S01]  /*31f0*/  LOP3.LUT P5, RZ, R170.reuse, 0xff00, RZ, 0xc0, !PT ;  /* 0x0000ff00aaff7812 */ /* 0x040fe200078ac0ff */
[----:B------:R-:W3:Y:S01]  /*3200*/  F2F.BF16.F32 R206, R216 ;  /* 0x000000d800ce7304 */ /* 0x000ee20000202000 */
[----:B------:R-:W-:Y:S01]  /*3210*/  LOP3.LUT P6, RZ, R170, 0xff000000, RZ, 0xc0, !PT ;  /* 0xff000000aaff7812 */ /* 0x000fe200078cc0ff */
[----:B0-----:R-:W-:Y:S01]  /*3220*/  IMAD.U32 R207, R207, 0x10000, RZ ;  /* 0x00010000cfcf7824 */ /* 0x001fe200078e00ff */
[----:B------:R-:W-:Y:S01]  /*3230*/  @P2 PRMT R95, RZ, 0x5410, R95 ;  /* 0x00005410ff5f2816 */ /* 0x000fe2000000005f */
[----:B--2---:R-:W-:Y:S01]  /*3240*/  IMAD.U32 R210, R210, 0x10000, RZ ;  /* 0x00010000d2d27824 */ /* 0x004fe200078e00ff */
[----:B------:R-:W-:-:S02]  /*3250*/  @P0 PRMT R193, R96, 0x7610, R193 ;  /* 0x0000761060c10816 */ /* 0x000fc400000000c1 */
[----:B------:R-:W-:Y:S01]  /*3260*/  FSEL R151, R148, RZ, P5 ;  /* 0x000000ff94977208 */ /* 0x000fe20002800000 */
[----:B------:R-:W-:Y:S01]  /*3270*/  @P2 FADD.FTZ R152, R152, R95 ;  /* 0x0000005f98982221 */ /* 0x000fe20000010000 */
[----:B------:R-:W-:Y:S01]  /*3280*/  FSEL R96, R150, RZ, P6 ;  /* 0x000000ff96607208 */ /* 0x000fe20003000000 */
[----:B------:R-:W-:Y:S01]  /*3290*/  F2F.BF16.F32 R217, R217 ;  /* 0x000000d900d97304 */ /* 0x000fe20000202000 */
[----:B------:R-:W-:Y:S02]  /*32a0*/  LOP3.LUT P5, RZ, R170, 0xff, RZ, 0xc0, !PT ;  /* 0x000000ffaaff7812 */ /* 0x000fe400078ac0ff */
[----:B------:R-:W-:Y:S02]  /*32b0*/  @P0 F2FP.BF16.PACK_AB R92, RZ, R92 ;  /* 0x0000005cff5c023e */ /* 0x000fe400000010ff */
[----:B------:R-:W-:Y:S02]  /*32c0*/  @P1 LOP3.LUT P2, RZ, R187, 0xff000000, RZ, 0xc0, !PT ;  /* 0xff000000bbff1812 */ /* 0x000fe4000784c0ff */
[----:B------:R-:W-:Y:S01]  /*32d0*/  @P0 PRMT R192, R92, 0x7610, R192 ;  /* 0x000076105cc00816 */ /* 0x000fe200000000c0 */
[----:B------:R0:W2:Y:S01]  /*32e0*/  F2F.BF16.F32 R170, R94 ;  /* 0x0000005e00aa7304 */ /* 0x0000a20000202000 */
[----:B------:R-:W-:Y:S01]  /*32f0*/  IMAD.WIDE.U32 R92, R204, 0x10000, RZ ;  /* 0x00010000cc5c7825 */ /* 0x000fe200078e00ff */
[----:B------:R-:W-:-:S02]  /*3300*/  @P0 F2FP.BF16.PACK_AB R97, RZ, R97 ;  /* 0x00000061ff61023e */ /* 0x000fc400000010ff */
[----:B------:R-:W-:Y:S02]  /*3310*/  @P1 FSEL R99, R99, RZ, P2 ;  /* 0x000000ff63631208 */ /* 0x000fe40001000000 */
[----:B------:R-:W-:Y:S02]  /*3320*/  @P0 PRMT R194, R97, 0x7610, R194 ;  /* 0x0000761061c20816 */ /* 0x000fe400000000c2 */
[----:B------:R4:W-:Y:S01]  /*3330*/  F2F.BF16.F32 R212, R151 ;  /* 0x0000009700d47304 */ /* 0x0009e20000202000 */
[----:B------:R-:W-:Y:S01]  /*3340*/  LOP3.LUT R93, R93, R207, R205, 0xfe, !PT ;  /* 0x000000cf5d5d7212 */ /* 0x000fe200078efecd */
[----:B0-----:R-:W-:Y:S01]  /*3350*/  IMAD.WIDE.U32 R94, R209, 0x10000, RZ ;  /* 0x00010000d15e7825 */ /* 0x001fe200078e00ff */
[----:B------:R-:W-:Y:S02]  /*3360*/  @P1 F2FP.BF16.PACK_AB R99, RZ, R99 ;  /* 0x00000063ff63123e */ /* 0x000fe400000010ff */
[----:B-1----:R-:W-:Y:S02]  /*3370*/  SHF.L.U32 R142, R142, 0x10, RZ ;  /* 0x000000108e8e7819 */ /* 0x002fe400000006ff */
[----:B------:R-:W-:Y:S01]  /*3380*/  @P1 PRMT R198, R99, 0x7610, R198 ;  /* 0x0000761063c61816 */ /* 0x000fe200000000c6 */
[----:B------:R0:W1:Y:S01]  /*3390*/  F2F.BF16.F32 R214, R96 ;  /* 0x0000006000d67304 */ /* 0x0000620000202000 */
[----:B----4-:R-:W-:Y:S01]  /*33a0*/  FMUL.FTZ R151, R152, c[0x0][0x1e8] ;  /* 0x00007a0098977a20 */ /* 0x010fe20000410000 */
[----:B------:R-:W-:Y:S01]  /*33b0*/  LOP3.LUT R92, R92, R141, RZ, 0xfc, !PT ;  /* 0x0000008d5c5c7212 */ /* 0x000fe200078efcff */
[----:B---3--:R-:W-:Y:S01]  /*33c0*/  IMAD.WIDE.U32 R98, R206, 0x10000, RZ ;  /* 0x00010000ce627825 */ /* 0x008fe200078e00ff */
[----:B------:R-:W-:-:S02]  /*33d0*/  LOP3.LUT R95, R95, R210, R211, 0xfe, !PT ;  /* 0x000000d25f5f7212 */ /* 0x000fc400078efed3 */
[----:B------:R-:W-:Y:S02]  /*33e0*/  FSEL R140, R151, RZ, P5 ;  /* 0x000000ff978c7208 */ /* 0x000fe40002800000 */
[----:B------:R-:W-:Y:S01]  /*33f0*/  F2F.BF16.F32 R208, R208 ;  /* 0x000000d000d07304 */ /* 0x000fe20000202000 */
[----:B0-----:R-:W-:Y:S01]  /*3400*/  IMAD.WIDE.U32 R96, R146, 0x10000, RZ ;  /* 0x0001000092607825 */ /* 0x001fe200078e00ff */
[----:B------:R-:W-:-:S04]  /*3410*/  @P0 F2FP.BF16.PACK_AB R204, RZ, R203 ;  /* 0x000000cbffcc023e */ /* 0x000fc800000010ff */
[----:B------:R-:W-:Y:S01]  /*3420*/  LOP3.LUT R97, R97, R142, R145, 0xfe, !PT ;  /* 0x0000008e61617212 */ /* 0x000fe200078efe91 */
[----:B--2---:R-:W-:Y:S01]  /*3430*/  IMAD.U32 R142, R170, 0x10000, RZ ;  /* 0x00010000aa8e7824 */ /* 0x004fe200078e00ff */
[----:B------:R-:W0:Y:S01]  /*3440*/  F2F.BF16.F32 R213, R213 ;  /* 0x000000d500d57304 */ /* 0x000e220000202000 */
[----:B-1----:R-:W-:Y:S01]  /*3450*/  IMAD.U32 R145, R214, 0x10000, RZ ;  /* 0x00010000d6917824 */ /* 0x002fe200078e00ff */
[----:B------:R-:W-:Y:S02]  /*3460*/  LOP3.LUT R96, R96, R147, RZ, 0xfc, !PT ;  /* 0x0000009360607212 */ /* 0x000fe400078efcff */
[----:B------:R-:W-:Y:S02]  /*3470*/  LOP3.LUT R99, R99, R142, R217, 0xfe, !PT ;  /* 0x0000008e63637212 */ /* 0x000fe400078efed9 */
[----:B------:R-:W-:Y:S02]  /*3480*/  IADD3 R142, P2, R173, c[0x0][0x248], RZ ;  /* 0x00009200ad8e7a10 */ /* 0x000fe40007f5e0ff */
[----:B------:R-:W1:Y:S01]  /*3490*/  F2F.BF16.F32 R215, R215 ;  /* 0x000000d700d77304 */ /* 0x000e620000202000 */
[----:B------:R-:W-:-:S07]  /*34a0*/  @P0 F2FP.BF16.PACK_AB R170, RZ, R144 ;  /* 0x00000090ffaa023e */ /* 0x000fce00000010ff */
[----:B------:R2:W3:Y:S01]  /*34b0*/  F2F.BF16.F32 R205, R140 ;  /* 0x0000008c00cd7304 */ /* 0x0004e20000202000 */
[----:B0-----:R-:W-:Y:S02]  /*34c0*/  LOP3.LUT R94, R94, R213, RZ, 0xfc, !PT ;  /* 0x000000d55e5e7212 */ /* 0x001fe400078efcff */
        /* <DEDUP_REMOVED lines=16> */
.L_x_774:
        /* <DEDUP_REMOVED lines=12> */
.L_x_775:
        /* <DEDUP_REMOVED lines=33> */
.L_x_776:
        /* <DEDUP_REMOVED lines=12> */
.L_x_777:
        /* <DEDUP_REMOVED lines=35> */
.L_x_778:
        /* <DEDUP_REMOVED lines=13> */
.L_x_779:
        /* <DEDUP_REMOVED lines=27> */
.L_x_780:
        /* <DEDUP_REMOVED lines=21> */
.L_x_781:
        /* <DEDUP_REMOVED lines=9> */
.L_x_782:
        /* <DEDUP_REMOVED lines=26> */
.L_x_783:
[----:B-1----:R-:W-:Y:S01]  /*4190*/  SEL R203, RZ, 0x1, P4 ;  /* 0x00000001ffcb7807 */ /* 0x002fe20002000000 */
[----:B0-----:R-:W-:Y:S01]  /*41a0*/  @P3 CALL.REL.NOINC `(.L_x_784) ;  /* 0x0000001000003944 */ /* 0x001fe20003c00000 */
[----:B------:R-:W-:Y:S05]  /*41b0*/  BRA `(.L_x_785) ;  /* 0xffffc4f000007947 */ /* 0x000fea000383ffff */
.L_x_784:
        /* <DEDUP_REMOVED lines=68> */
.L_x_771:
        /* <DEDUP_REMOVED lines=31> */
.L_x_772:
[----:B------:R-:W-:Y:S01]  /*47f0*/  MOV R95, R97 ;  /* 0x00000061005f7202 */ /* 0x000fe20000000f00 */
[----:B------:R-:W-:Y:S01]  /*4800*/  IMAD.MOV.U32 R96, RZ, RZ, 0x10 ;  /* 0x00000010ff607424 */ /* 0x000fe200078e00ff */
[----:B------:R-:W-:Y:S01]  /*4810*/  MOV R92, 0x4850 ;  /* 0x00004850005c7802 */ /* 0x000fe20000000f00 */
[----:B------:R-:W-:-:S02]  /*4820*/  IMAD.MOV.U32 R98, RZ, RZ, 0x1f ;  /* 0x0000001fff627424 */ /* 0x000fc400078e00ff */
[----:B------:R-:W-:Y:S02]  /*4830*/  IMAD.MOV.U32 R141, RZ, RZ, -0x1 ;  /* 0xffffffffff8d7424 */ /* 0x000fe400078e00ff */
[----:B-----5:R-:W-:Y:S05]  /*4840*/  CALL.REL.NOINC `($__internal_29_$__cuda_sm70_shflsync_down_p) ;  /* 0x0000046000007944 */ /* 0x020fea0003c00000 */
[----:B-1----:R-:W-:Y:S01]  /*4850*/  MOV R94, R95 ;  /* 0x0000005f005e7202 */ /* 0x002fe20000000f00 */
[----:B0-----:R-:W-:Y:S05]  /*4860*/  BRA `(.L_x_786) ;  /* 0xffffda3000007947 */ /* 0x001fea000383ffff */
.L_x_773:
[----:B------:R-:W-:Y:S01]  /*4870*/  IMAD.MOV.U32 R95, RZ, RZ, R99 ;  /* 0x000000ffff5f7224 */ /* 0x000fe200078e0063 */
[----:B------:R-:W-:Y:S01]  /*4880*/  MOV R141, 0xffffffff ;  /* 0xffffffff008d7802 */ /* 0x000fe20000000f00 */
[----:B------:R-:W-:Y:S01]  /*4890*/  IMAD.MOV.U32 R96, RZ, RZ, 0x10 ;  /* 0x00000010ff607424 */ /* 0x000fe200078e00ff */
[----:B------:R-:W-:Y:S01]  /*48a0*/  MOV R92, 0x48d0 ;  /* 0x000048d0005c7802 */ /* 0x000fe20000000f00 */
[----:B------:R-:W-:Y:S02]  /*48b0*/  IMAD.MOV.U32 R98, RZ, RZ, 0x1f ;  /* 0x0000001fff627424 */ /* 0x000fe400078e00ff */
[----:B01---5:R-:W-:Y:S05]  /*48c0*/  CALL.REL.NOINC `($__internal_29_$__cuda_sm70_shflsync_down_p) ;  /* 0x000003e000007944 */ /* 0x023fea0003c00000 */
[----:B------:R-:W-:Y:S01]  /*48d0*/  FADD.FTZ R97, R97, R94 ;  /* 0x0000005e61617221 */ /* 0x000fe20000010000 */
[----:B------:R-:W-:Y:S01]  /*48e0*/  MOV R92, 0x4950 ;  /* 0x00004950005c7802 */ /* 0x000fe20000000f00 */
[----:B-1----:R-:W-:Y:S02]  /*48f0*/  FADD.FTZ R140, R99, R95 ;  /* 0x0000005f638c7221 */ /* 0x002fe40000010000 */
[----:B0-----:R-:W-:Y:S01]  /*4900*/  IMAD.MOV.U32 R96, RZ, RZ, 0x8 ;  /* 0x00000008ff607424 */ /* 0x001fe200078e00ff */
[----:B------:R-:W-:Y:S01]  /*4910*/  MOV R95, R97 ;  /* 0x00000061005f7202 */ /* 0x000fe20000000f00 */
[----:B------:R-:W-:-:S02]  /*4920*/  IMAD.MOV.U32 R98, RZ, RZ, 0x1f ;  /* 0x0000001fff627424 */ /* 0x000fc400078e00ff */
[----:B------:R-:W-:Y:S02]  /*4930*/  IMAD.MOV.U32 R141, RZ, RZ, -0x1 ;  /* 0xffffffffff8d7424 */ /* 0x000fe400078e00ff */
[----:B------:R-:W-:Y:S05]  /*4940*/  CALL.REL.NOINC `($__internal_29_$__cuda_sm70_shflsync_down_p) ;  /* 0x0000036000007944 */ /* 0x000fea0003c00000 */
[----:B0-----:R-:W-:Y:S01]  /*4950*/  HFMA2.MMA R98, -RZ, RZ, 0, 1.847743988037109375e-06 ;  /* 0x0000001fff627435 */ /* 0x001fe200000001ff */
[----:B-1----:R-:W-:Y:S01]  /*4960*/  IMAD.MOV.U32 R94, RZ, RZ, R95 ;  /* 0x000000ffff5e7224 */ /* 0x002fe200078e005f */
[----:B------:R-:W-:Y:S01]  /*4970*/  MOV R92, 0x49c0 ;  /* 0x000049c0005c7802 */ /* 0x000fe20000000f00 */
[----:B------:R-:W-:Y:S02]  /*4980*/  IMAD.MOV.U32 R95, RZ, RZ, R140 ;  /* 0x000000ffff5f7224 */ /* 0x000fe400078e008c */
[----:B------:R-:W-:Y:S02]  /*4990*/  IMAD.MOV.U32 R96, RZ, RZ, 0x8 ;  /* 0x00000008ff607424 */ /* 0x000fe400078e00ff */
[----:B------:R-:W-:Y:S02]  /*49a0*/  IMAD.MOV.U32 R141, RZ, RZ, -0x1 ;  /* 0xffffffffff8d7424 */ /* 0x000fe400078e00ff */
[----:B------:R-:W-:Y:S05]  /*49b0*/  CALL.REL.NOINC `($__internal_29_$__cuda_sm70_shflsync_down_p) ;  /* 0x000002f000007944 */ /* 0x000fea0003c00000 */
[----:B------:R-:W-:Y:S01]  /*49c0*/  FADD.FTZ R97, R94, R97 ;  /* 0x000000615e617221 */ /* 0x000fe20000010000 */
[----:B0-----:R-:W-:Y:S01]  /*49d0*/  MOV R141, 0xffffffff ;  /* 0xffffffff008d7802 */ /* 0x001fe20000000f00 */
[----:B-1----:R-:W-:Y:S01]  /*49e0*/  FADD.FTZ R140, R140, R95 ;  /* 0x0000005f8c8c7221 */ /* 0x002fe20000010000 */
[----:B------:R-:W-:Y:S01]  /*49f0*/  MOV R92, 0x4a40 ;  /* 0x00004a40005c7802 */ /* 0x000fe20000000f00 */
[----:B------:R-:W-:-:S02]  /*4a00*/  IMAD.MOV.U32 R96, RZ, RZ, 0x4 ;  /* 0x00000004ff607424 */ /* 0x000fc400078e00ff */
[----:B------:R-:W-:Y:S02]  /*4a10*/  IMAD.MOV.U32 R98, RZ, RZ, 0x1f ;  /* 0x0000001fff627424 */ /* 0x000fe400078e00ff */
[----:B------:R-:W-:Y:S02]  /*4a20*/  IMAD.MOV.U32 R95, RZ, RZ, R97 ;  /* 0x000000ffff5f7224 */ /* 0x000fe400078e0061 */
[----:B------:R-:W-:Y:S05]  /*4a30*/  CALL.REL.NOINC `($__internal_29_$__cuda_sm70_shflsync_down_p) ;  /* 0x0000027000007944 */ /* 0x000fea0003c00000 */
[----:B0-----:R-:W-:Y:S01]  /*4a40*/  HFMA2.MMA R96, -RZ, RZ, 0, 2.384185791015625e-07 ;  /* 0x00000004ff607435 */ /* 0x001fe200000001ff */
        /* <DEDUP_REMOVED lines=11> */
[----:B------:R-:W-:Y:S02]  /*4b00*/  IMAD.MOV.U32 R141, RZ, RZ, -0x1 ;  /* 0xffffffffff8d7424 */ /* 0x000fe400078e00ff */
[----:B------:R-:W-:Y:S02]  /*4b10*/  IMAD.MOV.U32 R95, RZ, RZ, R97 ;  /* 0x000000ffff5f7224 */ /* 0x000fe400078e0061 */
[----:B------:R-:W-:Y:S05]  /*4b20*/  CALL.REL.NOINC `($__internal_29_$__cuda_sm70_shflsync_down_p) ;  /* 0x0000018000007944 */ /* 0x000fea0003c00000 */
[----:B-1----:R-:W-:Y:S01]  /*4b30*/  IMAD.MOV.U32 R94, RZ, RZ, R95 ;  /* 0x000000ffff5e7224 */ /* 0x002fe200078e005f */
[----:B------:R-:W-:Y:S01]  /*4b40*/  MOV R95, R140 ;  /* 0x0000008c005f7202 */ /* 0x000fe20000000f00 */
[----:B0-----:R-:W-:Y:S01]  /*4b50*/  IMAD.MOV.U32 R96, RZ, RZ, 0x2 ;  /* 0x00000002ff607424 */ /* 0x001fe200078e00ff */
[----:B------:R-:W-:Y:S01]  /*4b60*/  MOV R92, 0x4ba0 ;  /* 0x00004ba0005c7802 */ /* 0x000fe20000000f00 */
[----:B------:R-:W-:Y:S02]  /*4b70*/  IMAD.MOV.U32 R98, RZ, RZ, 0x1f ;  /* 0x0000001fff627424 */ /* 0x000fe400078e00ff */
[----:B------:R-:W-:Y:S02]  /*4b80*/  IMAD.MOV.U32 R141, RZ, RZ, -0x1 ;  /* 0xffffffffff8d7424 */ /* 0x000fe400078e00ff */
[----:B------:R-:W-:Y:S05]  /*4b90*/  CALL.REL.NOINC `($__internal_29_$__cuda_sm70_shflsync_down_p) ;  /* 0x0000011000007944 */ /* 0x000fea0003c00000 */
[----:B------:R-:W-:Y:S01]  /*4ba0*/  FADD.FTZ R97, R94, R97 ;  /* 0x000000615e617221 */ /* 0x000fe20000010000 */
[----:B0-----:R-:W-:Y:S01]  /*4bb0*/  HFMA2.MMA R96, -RZ, RZ, 0, 5.9604644775390625e-08 ;  /* 0x00000001ff607435 */ /* 0x001fe200000001ff */
[----:B-1----:R-:W-:Y:S01]  /*4bc0*/  FADD.FTZ R99, R140, R95 ;  /* 0x0000005f8c637221 */ /* 0x002fe20000010000 */
[----:B------:R-:W-:Y:S01]  /*4bd0*/  MOV R92, 0x4c20 ;  /* 0x00004c20005c7802 */ /* 0x000fe20000000f00 */
[----:B------:R-:W-:-:S02]  /*4be0*/  IMAD.MOV.U32 R98, RZ, RZ, 0x1f ;  /* 0x0000001fff627424 */ /* 0x000fc400078e00ff */
[----:B------:R-:W-:Y:S02]  /*4bf0*/  IMAD.MOV.U32 R141, RZ, RZ, -0x1 ;  /* 0xffffffffff8d7424 */ /* 0x000fe400078e00ff */
[----:B------:R-:W-:Y:S02]  /*4c00*/  IMAD.MOV.U32 R95, RZ, RZ, R97 ;  /* 0x000000ffff5f7224 */ /* 0x000fe400078e0061 */
[----:B------:R-:W-:Y:S05]  /*4c10*/  CALL.REL.NOINC `($__internal_29_$__cuda_sm70_shflsync_down_p) ;  /* 0x0000009000007944 */ /* 0x000fea0003c00000 */
[----:B-1----:R-:W-:Y:S01]  /*4c20*/  MOV R140, R95 ;  /* 0x0000005f008c7202 */ /* 0x002fe20000000f00 */
[----:B------:R-:W-:Y:S01]  /*4c30*/  IMAD.MOV.U32 R95, RZ, RZ, R99 ;  /* 0x000000ffff5f7224 */ /* 0x000fe200078e0063 */
[----:B0-----:R-:W-:Y:S01]  /*4c40*/  MOV R141, 0xffffffff ;  /* 0xffffffff008d7802 */ /* 0x001fe20000000f00 */
[----:B------:R-:W-:Y:S01]  /*4c50*/  IMAD.MOV.U32 R96, RZ, RZ, 0x1 ;  /* 0x00000001ff607424 */ /* 0x000fe200078e00ff */
[----:B------:R-:W-:Y:S01]  /*4c60*/  MOV R92, 0x4c90 ;  /* 0x00004c90005c7802 */ /* 0x000fe20000000f00 */
[----:B------:R-:W-:Y:S02]  /*4c70*/  IMAD.MOV.U32 R98, RZ, RZ, 0x1f ;  /* 0x0000001fff627424 */ /* 0x000fe400078e00ff */
[----:B------:R-:W-:Y:S05]  /*4c80*/  CALL.REL.NOINC `($__internal_29_$__cuda_sm70_shflsync_down_p) ;  /* 0x0000002000007944 */ /* 0x000fea0003c00000 */
[----:B-1----:R-:W-:Y:S01]  /*4c90*/  IMAD.MOV.U32 R92, RZ, RZ, R95 ;  /* 0x000000ffff5c7224 */ /* 0x002fe200078e005f */
[----:B0-----:R-:W-:Y:S05]  /*4ca0*/  BRA `(.L_x_787) ;  /* 0xffffd71000007947 */ /* 0x001fea000383ffff */
        .weak           $__internal_29_$__cuda_sm70_shflsync_down_p
        .type           $__internal_29_$__cuda_sm70_shflsync_down_p,@function
        .size           $__internal_29_$__cuda_sm70_shflsync_down_p,(.L_x_2776 - $__internal_29_$__cuda_sm70_shflsync_down_p)
$__internal_29_$__cuda_sm70_shflsync_down_p:
[----:B------:R-:W-:Y:S01]  /*4cb0*/  IMAD.MOV.U32 R93, RZ, RZ, 0x0 ;  /* 0x00000000ff5d7424 */ /* 0x000fe200078e00ff */
[----:B------:R-:W-:Y:S04]  /*4cc0*/  WARPSYNC R141 ;  /* 0x0000008d00007348 */ /* 0x000fe80003800000 */
[----:B------:R0:W1:Y:S01]  /*4cd0*/  SHFL.DOWN PT, R95, R95, R96, R98 ;  /* 0x080000605f5f7389 */ /* 0x00006200000e0062 */
[----:B------:R-:W-:Y:S05]  /*4ce0*/  RET.REL.NODEC R92 `(_ZN10layer_norm31ln_parallel_residual_bwd_kernelINS_13Kernel_traitsIf13__nv_bfloat16S2_S2_fjLj2560ELj1ELj1ELj4ELj8ENS_18Kernel_traits_baseILj2560EfS2_S2_S2_fjLj128EEEEELb1ELb0ELb1EEEvNS_9BwdParamsE) ;  /* 0xffffb3105c007950 */ /* 0x000fea0003c3ffff */
.L_x_788:
        /* <DEDUP_REMOVED lines=9> */
.L_x_2776:


//--------------------- .text._ZN10layer_norm22ln_bwd_finalize_kernelINS_22Kernel_traits_finalizeILj2560Ef13__nv_bfloat16S2_S2_fjLb0ELj1024ELj4ENS_18Kernel_traits_baseILj2560EfS2_S2_S2_fjLj1024EEEEELb0ELb0EEEvNS_9BwdParamsE --------------------------
	.section	.text._ZN10layer_norm22ln_bwd_finalize_kernelINS_22Kernel_traits_finalizeILj2560Ef13__nv_bfloat16S2_S2_fjLb0ELj1024ELj4ENS_18Kernel_traits_baseILj2560EfS2_S2_S2_fjLj1024EEEEELb0ELb0EEEvNS_9BwdParamsE,"ax",@progbits
	.sectioninfo	@"SHI_REGISTERS=30"
	.align	128
        .global         _ZN10layer_norm22ln_bwd_finalize_kernelINS_22Kernel_traits_finalizeILj2560Ef13__nv_bfloat16S2_S2_fjLb0ELj1024ELj4ENS_18Kernel_traits_baseILj2560EfS2_S2_S2_fjLj1024EEEEELb0ELb0EEEvNS_9BwdParamsE
        .type           _ZN10layer_norm22ln_bwd_finalize_kernelINS_22Kernel_traits_finalizeILj2560Ef13__nv_bfloat16S2_S2_fjLb0ELj1024ELj4ENS_18Kernel_traits_baseILj2560EfS2_S2_S2_fjLj1024EEEEELb0ELb0EEEvNS_9BwdParamsE,@function
        .size           _ZN10layer_norm22ln_bwd_finalize_kernelINS_22Kernel_traits_finalizeILj2560Ef13__nv_bfloat16S2_S2_fjLb0ELj1024ELj4ENS_18Kernel_traits_baseILj2560EfS2_S2_S2_fjLj1024EEEEELb0ELb0EEEvNS_9BwdParamsE,(.L_x_2777 - _ZN10layer_norm22ln_bwd_finalize_kernelINS_22Kernel_traits_finalizeILj2560Ef13__nv_bfloat16S2_S2_fjLb0ELj1024ELj4ENS_18Kernel_traits_baseILj2560EfS2_S2_S2_fjLj1024EEEEELb0ELb0EEEvNS_9BwdParamsE)
        .other          _ZN10layer_norm22ln_bwd_finalize_kernelINS_22Kernel_traits_finalizeILj2560Ef13__nv_bfloat16S2_S2_fjLb0ELj1024ELj4ENS_18Kernel_traits_baseILj2560EfS2_S2_S2_fjLj1024EEEEELb0ELb0EEEvNS_9BwdParamsE,@"STO_CUDA_ENTRY STV_DEFAULT"
_ZN10layer_norm22ln_bwd_finalize_kernelINS_22Kernel_traits_finalizeILj2560Ef13__nv_bfloat16S2_S2_fjLb0ELj1024ELj4ENS_18Kernel_traits_baseILj2560EfS2_S2_S2_fjLj1024EEEEELb0ELb0EEEvNS_9BwdParamsE:
.text._ZN10layer_norm22ln_bwd_finalize_kernelINS_22Kernel_traits_finalizeILj2560Ef13__nv_bfloat16S2_S2_fjLb0ELj1024ELj4ENS_18Kernel_traits_baseILj2560EfS2_S2_S2_fjLj1024EEEEELb0ELb0EEEvNS_9BwdParamsE:
        /* <DEDUP_REMOVED lines=19> */
.L_x_802:
        /* <DEDUP_REMOVED lines=28> */
.L_x_793:
        /* <DEDUP_REMOVED lines=35> */
.L_x_792:
[----:B------:R-:W-:Y:S05]  /*0520*/  BSYNC B1 ;  /* 0x0000000000017941 */ /* 0x000fea0003800000 */
.L_x_791:
        /* <DEDUP_REMOVED lines=23> */
.L_x_795:
[----:B------:R-:W-:Y:S05]  /*06a0*/  BSYNC B1 ;  /* 0x0000000000017941 */ /* 0x000fea0003800000 */
.L_x_794:
        /* <DEDUP_REMOVED lines=11> */
.L_x_796:
[----:B------:R-:W-:Y:S05]  /*0760*/  BSYNC B1 ;  /* 0x0000000000017941 */ /* 0x000fea0003800000 */
.L_x_790:
[----:B------:R-:W-:Y:S05]  /*0770*/  BSYNC B0 ;  /* 0x0000000000007941 */ /* 0x000fea0003800000 */
.L_x_789:
        /* <DEDUP_REMOVED lines=11> */
.L_x_803:
        /* <DEDUP_REMOVED lines=18> */
.L_x_804:
[----:B---3--:R-:W-:Y:S02]  /*0950*/  FADD.FTZ R4, R4, R9 ;  /* 0x0000000904047221 */ /* 0x008fe40000010000 */
[----:B-12---:R-:W-:-:S03]  /*0960*/  FADD.FTZ R6, R5, R6 ;  /* 0x0000000605067221 */ /* 0x006fc60000010000 */
[----:B------:R1:W-:Y:S04]  /*0970*/  @!P1 STS [R17.X4+0x2000], R4 ;  /* 0x0020000411009388 */ /* 0x0003e80000004800 */
[----:B------:R1:W-:Y:S02]  /*0980*/  @!P1 STS [R17.X4+0x2080], R6 ;  /* 0x0020800611009388 */ /* 0x0003e40000004800 */
.L_x_797:
[----:B0-----:R-:W-:Y:S01]  /*0990*/  SHF.L.U32 R2, R19, 0x1, RZ ;  /* 0x0000000113027819 */ /* 0x001fe200000006ff */
[----:B------:R-:W-:Y:S01]  /*09a0*/  WARPSYNC 0xffffffff ;  /* 0xffffffff00007948 */ /* 0x000fe20003800000 */
[----:B------:R-:W-:Y:S02]  /*09b0*/  BAR.SYNC.DEFER_BLOCKING 0x0 ;  /* 0x0000000000007b1d */ /* 0x000fe40000010000 */
[----:B------:R-:W-:-:S04]  /*09c0*/  ISETP.GE.U32.OR P1, PT, R2, c[0x0][0x168], P0 ;  /* 0x00005a0002007a0c */ /* 0x000fc80000726470 */
[----:B------:R-:W-:Y:S09]  /*09d0*/  BSSY B0, `(.L_x_800) ;  /* 0x000000b000007945 */ /* 0x000ff20003800000 */
[----:B------:R-:W-:Y:S05]  /*09e0*/  @P1 BRA `(.L_x_801) ;  /* 0x0000009000001947 */ /* 0x000fea0003800000 */
[----:B------:R-:W-:Y:S01]  /*09f0*/  IMAD.SHL.U32 R2, R0, 0x8, RZ ;  /* 0x0000000800027824 */ /* 0x000fe200078e00ff */
[----:B-1----:R-:W-:-:S04]  /*0a00*/  HFMA2.MMA R4, -RZ, RZ, 0, 4.76837158203125e-07 ;  /* 0x00000008ff047435 */ /* 0x002fc800000001ff */
[----:B------:R-:W-:-:S05]  /*0a10*/  LOP3.LUT R6, R2, 0xf8, RZ, 0xc0, !PT ;  /* 0x000000f802067812 */ /* 0x000fca00078ec0ff */
[----:B------:R-:W0:Y:S01]  /*0a20*/  LDS.64 R8, [R6+0x2000] ;  /* 0x0020000006087984 */ /* 0x000e220000000a00 */
[----:B------:R-:W-:-:S03]  /*0a30*/  IMAD.WIDE.U32 R2, R19, R4, c[0x0][0x268] ;  /* 0x00009a0013027625 */ /* 0x000fc600078e0004 */
[----:B------:R-:W1:Y:S01]  /*0a40*/  LDS.64 R10, [R6+0x2080] ;  /* 0x00208000060a7984 */ /* 0x000e620000000a00 */
[----:B------:R-:W-:-:S03]  /*0a50*/  IMAD.WIDE.U32 R4, R19, R4, c[0x0][0x260] ;  /* 0x0000980013047625 */ /* 0x000fc600078e0004 */
[----:B0-----:R0:W-:Y:S04]  /*0a60*/  STG.E.64 [R2.64], R8 ;  /* 0x0000000802007986 */ /* 0x0011e8000c101b04 */
[----:B-1----:R0:W-:Y:S02]  /*0a70*/  STG.E.64 [R4.64], R10 ;  /* 0x0000000a04007986 */ /* 0x0021e4000c101b04 */
.L_x_801:
[----:B------:R-:W-:Y:S05]  /*0a80*/  BSYNC B0 ;  /* 0x0000000000007941 */ /* 0x000fea0003800000 */
.L_x_800:
[C---:B------:R-:W-:Y:S02]  /*0a90*/  ISETP.GT.U32.AND P1, PT, R18.reuse, -0xa01, PT ;  /* 0xfffff5ff1200780c */ /* 0x040fe40003f24070 */
[----:B------:R-:W-:Y:S02]  /*0aa0*/  IADD3 R18, R18, 0xa00, RZ ;  /* 0x00000a0012127810 */ /* 0x000fe40007ffe0ff */
[----:B------:R-:W-:-:S09]  /*0ab0*/  IADD3 R19, R19, 0x500, RZ ;  /* 0x0000050013137810 */ /* 0x000fd20007ffe0ff */
[----:B01----:R-:W-:Y:S05]  /*0ac0*/  @P1 BRA `(.L_x_802) ;  /* 0xfffff66000001947 */ /* 0x003fea000383ffff */
[----:B------:R-:W-:Y:S05]  /*0ad0*/  EXIT ;  /* 0x000000000000794d */ /* 0x000fea0003800000 */
.L_x_798:
[----:B--2---:R-:W-:Y:S01]  /*0ae0*/  IMAD.MOV.U32 R9, RZ, RZ, R5 ;  /* 0x000000ffff097224 */ /* 0x004fe200078e0005 */
[----:B------:R-:W-:Y:S01]  /*0af0*/  MOV R8, 0x1 ;  /* 0x0000000100087802 */ /* 0x000fe20000000f00 */
[----:B------:R-:W-:Y:S01]  /*0b00*/  IMAD.MOV.U32 R7, RZ, RZ, 0x1f ;  /* 0x0000001fff077424 */ /* 0x000fe200078e00ff */
[----:B------:R-:W-:Y:S02]  /*0b10*/  MOV R10, 0xffffffff ;  /* 0xffffffff000a7802 */ /* 0x000fe40000000f00 */
[----:B------:R-:W-:Y:S02]  /*0b20*/  MOV R2, 0xb40 ;  /* 0x00000b4000027802 */ /* 0x000fe40000000f00 */
[----:B01----:R-:W-:Y:S05]  /*0b30*/  CALL.REL.NOINC `($__internal_30_$__cuda_sm70_shflsync_bfly_p) ;  /* 0x000003b000007944 */ /* 0x003fea0003c00000 */
[----:B-1----:R-:W-:Y:S01]  /*0b40*/  IMAD.MOV.U32 R2, RZ, RZ, R7 ;  /* 0x000000ffff027224 */ /* 0x002fe200078e0007 */
[----:B0-----:R-:W-:Y:S05]  /*0b50*/  BRA `(.L_x_803) ;  /* 0xfffffcd000007947 */ /* 0x001fea000383ffff */
.L_x_799:
[----:B------:R-:W-:Y:S01]  /*0b60*/  HFMA2.MMA R8, -RZ, RZ, 0, 1.1920928955078125e-07 ;  /* 0x00000002ff087435 */ /* 0x000fe200000001ff */
[----:B------:R-:W-:Y:S01]  /*0b70*/  MOV R7, 0x1f ;  /* 0x0000001f00077802 */ /* 0x000fe20000000f00 */
[----:B------:R-:W-:Y:S01]  /*0b80*/  IMAD.MOV.U32 R10, RZ, RZ, -0x1 ;  /* 0xffffffffff0a7424 */ /* 0x000fe200078e00ff */
[----:B------:R-:W-:-:S03]  /*0b90*/  MOV R2, 0xbb0 ;  /* 0x00000bb000027802 */ /* 0x000fc60000000f00 */
[----:B012---:R-:W-:Y:S05]  /*0ba0*/  CALL.REL.NOINC `($__internal_30_$__cuda_sm70_shflsync_bfly_p) ;  /* 0x0000034000007944 */ /* 0x007fea0003c00000 */
[----:B0-----:R-:W-:Y:S01]  /*0bb0*/  HFMA2.MMA R8, -RZ, RZ, 0, 2.384185791015625e-07 ;  /* 0x00000004ff087435 */ /* 0x001fe200000001ff */
[----:B-1----:R-:W-:Y:S01]  /*0bc0*/  FADD.FTZ R9, R9, R7 ;  /* 0x0000000709097221 */ /* 0x002fe20000010000 */
[----:B------:R-:W-:Y:S01]  /*0bd0*/  MOV R7, 0x1f ;  /* 0x0000001f00077802 */ /* 0x000fe20000000f00 */
[----:B------:R-:W-:Y:S01]  /*0be0*/  IMAD.MOV.U32 R10, RZ, RZ, -0x1 ;  /* 0xffffffffff0a7424 */ /* 0x000fe200078e00ff */
[----:B------:R-:W-:-:S02]  /*0bf0*/  MOV R2, 0xc10 ;  /* 0x00000c1000027802 */ /* 0x000fc40000000f00 */
[----:B------:R-:W-:Y:S05]  /*0c00*/  CALL.REL.NOINC `($__internal_30_$__cuda_sm70_shflsync_bfly_p) ;  /* 0x000002e000007944 */ /* 0x000fea0003c00000 */
[----:B0-----:R-:W-:Y:S01]  /*0c10*/  HFMA2.MMA R8, -RZ, RZ, 0, 4.76837158203125e-07 ;  /* 0x00000008ff087435 */ /* 0x001fe200000001ff */
[----:B-1----:R-:W-:Y:S01]  /*0c20*/  FADD.FTZ R9, R9, R7 ;  /* 0x0000000709097221 */ /* 0x002fe20000010000 */
[----:B------:R-:W-:Y:S01]  /*0c30*/  MOV R7, 0x1f ;  /* 0x0000001f00077802 */ /* 0x000fe20000000f00 */
[----:B------:R-:W-:Y:S01]  /*0c40*/  IMAD.MOV.U32 R10, RZ, RZ, -0x1 ;  /* 0xffffffffff0a7424 */ /* 0x000fe200078e00ff */
[----:B------:R-:W-:-:S02]  /*0c50*/  MOV R2, 0xc70 ;  /* 0x00000c7000027802 */ /* 0x000fc40000000f00 */
[----:B------:R-:W-:Y:S05]  /*0c60*/  CALL.REL.NOINC `($__internal_30_$__cuda_sm70_shflsync_bfly_p) ;  /* 0x0000028000007944 */ /* 0x000fea0003c00000 */
[----:B-1----:R-:W-:Y:S01]  /*0c70*/  FADD.FTZ R6, R9, R7 ;  /* 0x0000000709067221 */ /* 0x002fe20000010000 */
[----:B0-----:R-:W-:Y:S01]  /*0c80*/  HFMA2.MMA R8, -RZ, RZ, 0, 9.5367431640625e-07 ;  /* 0x00000010ff087435 */ /* 0x001fe200000001ff */
[----:B------:R-:W-:Y:S01]  /*0c90*/  MOV R7, 0x1f ;  /* 0x0000001f00077802 */ /* 0x000fe20000000f00 */
[----:B------:R-:W-:Y:S01]  /*0ca0*/  IMAD.MOV.U32 R10, RZ, RZ, -0x1 ;  /* 0xffffffffff0a7424 */ /* 0x000fe200078e00ff */
[----:B------:R-:W-:-:S02]  /*0cb0*/  MOV R2, 0xce0 ;  /* 0x00000ce000027802 */ /* 0x000fc40000000f00 */
[----:B------:R-:W-:Y:S02]  /*0cc0*/  MOV R9, R6 ;  /* 0x0000000600097202 */ /* 0x000fe40000000f00 */
[----:B------:R-:W-:Y:S05]  /*0cd0*/  CALL.REL.NOINC `($__internal_30_$__cuda_sm70_shflsync_bfly_p) ;  /* 0x0000021000007944 */ /* 0x000fea0003c00000 */
[----:B0-----:R-:W-:Y:S01]  /*0ce0*/  HFMA2.MMA R8, -RZ, RZ, 0, 5.9604644775390625e-08 ;  /* 0x00000001ff087435 */ /* 0x001fe200000001ff */
[----:B-1----:R-:W-:Y:S01]  /*0cf0*/  MOV R5, R7 ;  /* 0x0000000700057202 */ /* 0x002fe20000000f00 */
[----:B------:R-:W-:Y:S01]  /*0d00*/  IMAD.MOV.U32 R9, RZ, RZ, R4 ;  /* 0x000000ffff097224 */ /* 0x000fe200078e0004 */
[----:B------:R-:W-:Y:S01]  /*0d10*/  MOV R7, 0x1f ;  /* 0x0000001f00077802 */ /* 0x000fe20000000f00 */
[----:B------:R-:W-:Y:S01]  /*0d20*/  IMAD.MOV.U32 R10, RZ, RZ, -0x1 ;  /* 0xffffffffff0a7424 */ /* 0x000fe200078e00ff */
[----:B------:R-:W-:Y:S02]  /*0d30*/  MOV R2, 0xd50 ;  /* 0x00000d5000027802 */ /* 0x000fe40000000f00 */
[----:B------:R-:W-:Y:S05]  /*0d40*/  CALL.REL.NOINC `($__internal_30_$__cuda_sm70_shflsync_bfly_p) ;  /* 0x000001a000007944 */ /* 0x000fea0003c00000 */
[----:B0-----:R-:W-:Y:S01]  /*0d50*/  HFMA2.MMA R8, -RZ, RZ, 0, 1.1920928955078125e-07 ;  /* 0x00000002ff087435 */ /* 0x001fe200000001ff */
[----:B-1----:R-:W-:Y:S01]  /*0d60*/  FADD.FTZ R9, R4, R7 ;  /* 0x0000000704097221 */ /* 0x002fe20000010000 */
[----:B------:R-:W-:Y:S01]  /*0d70*/  MOV R7, 0x1f ;  /* 0x0000001f00077802 */ /* 0x000fe20000000f00 */
[----:B------:R-:W-:Y:S01]  /*0d80*/  IMAD.MOV.U32 R10, RZ, RZ, -0x1 ;  /* 0xffffffffff0a7424 */ /* 0x000fe200078e00ff */
[----:B------:R-:W-:Y:S02]  /*0d90*/  MOV R2, 0xdb0 ;  /* 0x00000db000027802 */ /* 0x000fe40000000f00 */
[----:B------:R-:W-:Y:S05]  /*0da0*/  CALL.REL.NOINC `($__internal_30_$__cuda_sm70_shflsync_bfly_p) ;  /* 0x0000014000007944 */ /* 0x000fea0003c00000 */
        /* <DEDUP_REMOVED lines=12> */
[----:B0-----:R-:W-:Y:S01]  /*0e70*/  HFMA2.MMA R8, -RZ, RZ, 0, 9.5367431640625e-07 ;  /* 0x00000010ff087435 */ /* 0x001fe200000001ff */
[----:B-1----:R-:W-:Y:S01]  /*0e80*/  FADD.FTZ R9, R9, R7 ;  /* 0x0000000709097221 */ /* 0x002fe20000010000 */
[----:B------:R-:W-:Y:S01]  /*0e90*/  MOV R7, 0x1f ;  /* 0x0000001f00077802 */ /* 0x000fe20000000f00 */
[----:B------:R-:W-:Y:S01]  /*0ea0*/  IMAD.MOV.U32 R10, RZ, RZ, -0x1 ;  /* 0xffffffffff0a7424 */ /* 0x000fe200078e00ff */
[----:B------:R-:W-:-:S02]  /*0eb0*/  MOV R2, 0xed0 ;  /* 0x00000ed000027802 */ /* 0x000fc40000000f00 */
[----:B------:R-:W-:Y:S05]  /*0ec0*/  CALL.REL.NOINC `($__internal_30_$__cuda_sm70_shflsync_bfly_p) ;  /* 0x0000002000007944 */ /* 0x000fea0003c00000 */
[----:B-1----:R-:W-:Y:S01]  /*0ed0*/  MOV R4, R7 ;  /* 0x0000000700047202 */ /* 0x002fe20000000f00 */
[----:B0-----:R-:W-:Y:S05]  /*0ee0*/  BRA `(.L_x_804) ;  /* 0xfffffa6000007947 */ /* 0x001fea000383ffff */
        .weak           $__internal_30_$__cuda_sm70_shflsync_bfly_p
        .type           $__internal_30_$__cuda_sm70_shflsync_bfly_p,@function
        .size           $__internal_30_$__cuda_sm70_shflsync_bfly_p,(.L_x_2777 - $__internal_30_$__cuda_sm70_shflsync_bfly_p)
$__internal_30_$__cuda_sm70_shflsync_bfly_p:
[----:B------:R-:W-:Y:S01]  /*0ef0*/  HFMA2.MMA R3, -RZ, RZ, 0, 0 ;  /* 0x00000000ff037435 */ /* 0x000fe200000001ff */
[----:B------:R-:W-:Y:S04]  /*0f00*/  WARPSYNC R10 ;  /* 0x0000000a00007348 */ /* 0x000fe80003800000 */
[----:B------:R0:W1:Y:S01]  /*0f10*/  SHFL.BFLY PT, R7, R9, R8, R7 ;  /* 0x0c00000809077389 */ /* 0x00006200000e0007 */
[----:B------:R-:W-:Y:S05]  /*0f20*/  RET.REL.NODEC R2 `(_ZN10layer_norm22ln_bwd_finalize_kernelINS_22Kernel_traits_finalizeILj2560Ef13__nv_bfloat16S2_S2_fjLb0ELj1024ELj4ENS_18Kernel_traits_baseILj2560EfS2_S2_S2_fjLj1024EEEEELb0ELb0EEEvNS_9BwdParamsE) ;  /* 0xfffff0d002007950 */ /* 0x000fea0003c3ffff */
.L_x_805:
        /* <DEDUP_REMOVED lines=13> */
.L_x_2777:


//--------------------- .text._ZN10layer_norm40ln_parallel_residual_bwd_finalize_kernelINS_22Kernel_traits_finalizeILj2560Ef13__nv_bfloat16S2_S2_fjLb0ELj1024ELj4ENS_18Kernel_traits_baseILj2560EfS2_S2_S2_fjLj1024EEEEELb0EEEvNS_9BwdParamsE --------------------------
	.section	.text._ZN10layer_norm40ln_parallel_residual_bwd_finalize_kernelINS_22Kernel_traits_finalizeILj2560Ef13__nv_bfloat16S2_S2_fjLb0ELj1024ELj4ENS_18Kernel_traits_baseILj2560EfS2_S2_S2_fjLj1024EEEEELb0EEEvNS_9BwdParamsE,"ax",@progbits
	.sectioninfo	@"SHI_REGISTERS=32"
	.align	128
        .global         _ZN10layer_norm40ln_parallel_residual_bwd_finalize_kernelINS_22Kernel_traits_finalizeILj2560Ef13__nv_bfloat16S2_S2_fjLb0ELj1024ELj4ENS_18Kernel_traits_baseILj2560EfS2_S2_S2_fjLj1024EEEEELb0EEEvNS_9BwdParamsE
        .type           _ZN10layer_norm40ln_parallel_residual_bwd_finalize_kernelINS_22Kernel_traits_finalizeILj2560Ef13__nv_bfloat16S2_S2_fjLb0ELj1024ELj4ENS_18Kernel_traits_baseILj2560EfS2_S2_S2_fjLj1024EEEEELb0EEEvNS_9BwdParamsE,@function
        .size           _ZN10layer_norm40ln_parallel_residual_bwd_finalize_kernelINS_22Kernel_traits_finalizeILj2560Ef13__nv_bfloat16S2_S2_fjLb0ELj1024ELj4ENS_18Kernel_traits_baseILj2560EfS2_S2_S2_fjLj1024EEEEELb0EEEvNS_9BwdParamsE,(.L_x_2778 - _ZN10layer_norm40ln_parallel_residual_bwd_finalize_kernelINS_22Kernel_traits_finalizeILj2560Ef13__nv_bfloat16S2_S2_fjLb0ELj1024ELj4ENS_18Kernel_traits_baseILj2560EfS2_S2_S2_fjLj1024EEEEELb0EEEvNS_9BwdParamsE)
        .other          _ZN10layer_norm40ln_parallel_residual_bwd_finalize_kernelINS_22Kernel_traits_finalizeILj2560Ef13__nv_bfloat16S2_S2_fjLb0ELj1024ELj4ENS_18Kernel_traits_baseILj2560EfS2_S2_S2_fjLj1024EEEEELb0EEEvNS_9BwdParamsE,@"STO_CUDA_ENTRY STV_DEFAULT"
_ZN10layer_norm40ln_parallel_residual_bwd_finalize_kernelINS_22Kernel_traits_finalizeILj2560Ef13__nv_bfloat16S2_S2_fjLb0ELj1024ELj4ENS_18Kernel_traits_baseILj2560EfS2_S2_S2_fjLj1024EEEEELb0EEEvNS_9BwdParamsE:
.text._ZN10layer_norm40ln_parallel_residual_bwd_finalize_kernelINS_22Kernel_traits_finalizeILj2560Ef13__nv_bfloat16S2_S2_fjLb0ELj1024ELj4ENS_18Kernel_traits_baseILj2560EfS2_S2_S2_fjLj1024EEEEELb0EEEvNS_9BwdParamsE:
        /* <DEDUP_REMOVED lines=19> */
.L_x_820:
        /* <DEDUP_REMOVED lines=36> */
.L_x_810:
        /* <DEDUP_REMOVED lines=59> */
.L_x_809:
[----:B------:R-:W-:Y:S05]  /*0720*/  BSYNC B1 ;  /* 0x0000000000017941 */ /* 0x000fea0003800000 */
.L_x_808:
        /* <DEDUP_REMOVED lines=35> */
.L_x_812:
[----:B------:R-:W-:Y:S05]  /*0960*/  BSYNC B1 ;  /* 0x0000000000017941 */ /* 0x000fea0003800000 */
.L_x_811:
        /* <DEDUP_REMOVED lines=17> */
.L_x_813:
[----:B------:R-:W-:Y:S05]  /*0a80*/  BSYNC B1 ;  /* 0x0000000000017941 */ /* 0x000fea0003800000 */
.L_x_807:
[----:B------:R-:W-:Y:S05]  /*0a90*/  BSYNC B0 ;  /* 0x0000000000007941 */ /* 0x000fea0003800000 */
.L_x_806:
        /* <DEDUP_REMOVED lines=14> */
.L_x_821:
        /* <DEDUP_REMOVED lines=36> */
.L_x_822:
        /* <DEDUP_REMOVED lines=11> */
.L_x_814:
[----:B0-----:R-:W-:Y:S01]  /*0e70*/  SHF.L.U32 R8, R5, 0x1, RZ ;  /* 0x0000000105087819 */ /* 0x001fe200000006ff */
[----:B------:R-:W-:Y:S01]  /*0e80*/  WARPSYNC 0xffffffff ;  /* 0xffffffff00007948 */ /* 0x000fe20003800000 */
[----:B------:R-:W-:Y:S02]  /*0e90*/  BAR.SYNC.DEFER_BLOCKING 0x0 ;  /* 0x0000000000007b1d */ /* 0x000fe40000010000 */
[----:B------:R-:W-:-:S04]  /*0ea0*/  ISETP.GE.U32.OR P1, PT, R8, c[0x0][0x168], P0 ;  /* 0x00005a0008007a0c */ /* 0x000fc80000726470 */
[----:B------:R-:W-:Y:S09]  /*0eb0*/  BSSY B0, `(.L_x_817) ;  /* 0x0000011000007945 */ /* 0x000ff20003800000 */
[----:B------:R-:W-:Y:S05]  /*0ec0*/  @P1 BRA `(.L_x_818) ;  /* 0x000000f000001947 */ /* 0x000fea0003800000 */
[----:B------:R-:W-:Y:S01]  /*0ed0*/  SHF.L.U32 R8, R0, 0x3, RZ ;  /* 0x0000000300087819 */ /* 0x000fe200000006ff */
[----:B------:R-:W-:-:S03]  /*0ee0*/  HFMA2.MMA R20, -RZ, RZ, 0, 4.76837158203125e-07 ;  /* 0x00000008ff147435 */ /* 0x000fc600000001ff */
[----:B------:R-:W-:-:S05]  /*0ef0*/  LOP3.LUT R24, R8, 0xf8, RZ, 0xc0, !PT ;  /* 0x000000f808187812 */ /* 0x000fca00078ec0ff */
[----:B------:R-:W0:Y:S02]  /*0f00*/  LDS.64 R14, [R24+0x4000] ;  /* 0x00400000180e7984 */ /* 0x000e240000000a00 */
[CC--:B------:R-:W-:Y:S02]  /*0f10*/  IMAD.WIDE.U32 R22, R5.reuse, R20.reuse, c[0x0][0x268] ;  /* 0x00009a0005167625 */ /* 0x0c0fe400078e0014 */
[----:B------:R-:W1:Y:S02]  /*0f20*/  LDS.64 R12, [R24+0x4080] ;  /* 0x00408000180c7984 */ /* 0x000e640000000a00 */
[CC--:B------:R-:W-:Y:S02]  /*0f30*/  IMAD.WIDE.U32 R16, R5.reuse, R20.reuse, c[0x0][0x260] ;  /* 0x0000980005107625 */ /* 0x0c0fe400078e0014 */
[----:B------:R-:W2:Y:S02]  /*0f40*/  LDS.64 R10, [R24+0x4100] ;  /* 0x00410000180a7984 */ /* 0x000ea40000000a00 */
[----:B------:R-:W-:-:S02]  /*0f50*/  IMAD.WIDE.U32 R18, R5, R20, c[0x0][0x278] ;  /* 0x00009e0005127625 */ /* 0x000fc400078e0014 */
[----:B------:R-:W3:Y:S02]  /*0f60*/  LDS.64 R8, [R24+0x4180] ;  /* 0x0041800018087984 */ /* 0x000ee40000000a00 */
[----:B------:R-:W-:Y:S02]  /*0f70*/  IMAD.WIDE.U32 R20, R5, R20, c[0x0][0x270] ;  /* 0x00009c0005147625 */ /* 0x000fe400078e0014 */
[----:B0-----:R0:W-:Y:S04]  /*0f80*/  STG.E.64 [R22.64], R14 ;  /* 0x0000000e16007986 */ /* 0x0011e8000c101b04 */
[----:B-1----:R0:W-:Y:S04]  /*0f90*/  STG.E.64 [R16.64], R12 ;  /* 0x0000000c10007986 */ /* 0x0021e8000c101b04 */
[----:B--2---:R0:W-:Y:S04]  /*0fa0*/  STG.E.64 [R18.64], R10 ;  /* 0x0000000a12007986 */ /* 0x0041e8000c101b04 */
[----:B---3--:R0:W-:Y:S02]  /*0fb0*/  STG.E.64 [R20.64], R8 ;  /* 0x0000000814007986 */ /* 0x0081e4000c101b04 */
.L_x_818:
[----:B------:R-:W-:Y:S05]  /*0fc0*/  BSYNC B0 ;  /* 0x0000000000007941 */ /* 0x000fea0003800000 */
.L_x_817:
[C---:B------:R-:W-:Y:S02]  /*0fd0*/  ISETP.GT.U32.AND P1, PT, R4.reuse, -0xa01, PT ;  /* 0xfffff5ff0400780c */ /* 0x040fe40003f24070 */
[----:B------:R-:W-:-:S02]  /*0fe0*/  IADD3 R4, R4, 0xa00, RZ ;  /* 0x00000a0004047810 */ /* 0x000fc40007ffe0ff */
[----:B------:R-:W-:-:S09]  /*0ff0*/  IADD3 R5, R5, 0x500, RZ ;  /* 0x0000050005057810 */ /* 0x000fd20007ffe0ff */
[----:B0-----:R-:W-:Y:S01]  /*1000*/  @!P1 CALL.REL.NOINC `(.L_x_819) ;  /* 0x0000001000009944 */ /* 0x001fe20003c00000 */
[----:B------:R-:W-:Y:S05]  /*1010*/  BRA `(.L_x_820) ;  /* 0xfffff11000007947 */ /* 0x000fea000383ffff */
.L_x_819:
[----:B------:R-:W-:Y:S05]  /*1020*/  EXIT ;  /* 0x000000000000794d */ /* 0x000fea0003800000 */
.L_x_815:
[----:B------:R-:W-:Y:S01]  /*1030*/  HFMA2.MMA R17, -RZ, RZ, 0, 1.847743988037109375e-06 ;  /* 0x0000001fff117435 */ /* 0x000fe200000001ff */
[----:B----4-:R-:W-:Y:S01]  /*1040*/  IMAD.MOV.U32 R19, RZ, RZ, R12 ;  /* 0x000000ffff137224 */ /* 0x010fe200078e000c */
[----:B------:R-:W-:Y:S02]  /*1050*/  MOV R16, 0x1 ;  /* 0x0000000100107802 */ /* 0x000fe40000000f00 */
[----:B------:R-:W-:Y:S02]  /*1060*/  MOV R14, 0xffffffff ;  /* 0xffffffff000e7802 */ /* 0x000fe40000000f00 */
[----:B------:R-:W-:Y:S02]  /*1070*/  MOV R8, 0x1090 ;  /* 0x0000109000087802 */ /* 0x000fe40000000f00 */
[----:B0123--:R-:W-:Y:S05]  /*1080*/  CALL.REL.NOINC `($__internal_31_$__cuda_sm70_shflsync_bfly_p) ;  /* 0x000007b000007944 */ /* 0x00ffea0003c00000 */
[----:B01----:R-:W-:Y:S05]  /*1090*/  BRA `(.L_x_821) ;  /* 0xfffffae000007947 */ /* 0x003fea000383ffff */
.L_x_816:
[----:B------:R-:W-:Y:S01]  /*10a0*/  HFMA2.MMA R16, -RZ, RZ, 0, 1.1920928955078125e-07 ;  /* 0x00000002ff107435 */ /* 0x000fe200000001ff */
[----:B------:R-:W-:Y:S01]  /*10b0*/  IMAD.MOV.U32 R19, RZ, RZ, R12 ;  /* 0x000000ffff137224 */ /* 0x000fe200078e000c */
[----:B------:R-:W-:Y:S02]  /*10c0*/  MOV R17, 0x1f ;  /* 0x0000001f00117802 */ /* 0x000fe40000000f00 */
[----:B------:R-:W-:-:S02]  /*10d0*/  MOV R14, 0xffffffff ;  /* 0xffffffff000e7802 */ /* 0x000fc40000000f00 */
[----:B------:R-:W-:Y:S02]  /*10e0*/  MOV R8, 0x1100 ;  /* 0x0000110000087802 */ /* 0x000fe40000000f00 */
[----:B-123--:R-:W-:Y:S05]  /*10f0*/  CALL.REL.NOINC `($__internal_31_$__cuda_sm70_shflsync_bfly_p) ;  /* 0x0000074000007944 */ /* 0x00efea0003c00000 */
[----:B0-----:R-:W-:Y:S01]  /*1100*/  HFMA2.MMA R17, -RZ, RZ, 0, 1.847743988037109375e-06 ;  /* 0x0000001fff117435 */ /* 0x001fe200000001ff */
[----:B-1----:R-:W-:Y:S01]  /*1110*/  FADD.FTZ R19, R12, R14 ;  /* 0x0000000e0c137221 */ /* 0x002fe20000010000 */
[----:B------:R-:W-:Y:S01]  /*1120*/  MOV R14, 0xffffffff ;  /* 0xffffffff000e7802 */ /* 0x000fe20000000f00 */
[----:B------:R-:W-:Y:S01]  /*1130*/  IMAD.MOV.U32 R16, RZ, RZ, 0x4 ;  /* 0x00000004ff107424 */ /* 0x000fe200078e00ff */
[----:B------:R-:W-:Y:S02]  /*1140*/  MOV R8, 0x1160 ;  /* 0x0000116000087802 */ /* 0x000fe40000000f00 */
[----:B------:R-:W-:Y:S05]  /*1150*/  CALL.REL.NOINC `($__internal_31_$__cuda_sm70_shflsync_bfly_p) ;  /* 0x000006e000007944 */ /* 0x000fea0003c00000 */
[----:B0-----:R-:W-:Y:S01]  /*1160*/  HFMA2.MMA R16, -RZ, RZ, 0, 4.76837158203125e-07 ;  /* 0x00000008ff107435 */ /* 0x001fe200000001ff */
[----:B-1----:R-:W-:Y:S01]  /*1170*/  FADD.FTZ R19, R19, R14 ;  /* 0x0000000e13137221 */ /* 0x002fe20000010000 */
[----:B------:R-:W-:Y:S01]  /*1180*/  MOV R14, 0xffffffff ;  /* 0xffffffff000e7802 */ /* 0x000fe20000000f00 */
[----:B------:R-:W-:Y:S01]  /*1190*/  IMAD.MOV.U32 R17, RZ, RZ, 0x1f ;  /* 0x0000001fff117424 */ /* 0x000fe200078e00ff */
[----:B------:R-:W-:Y:S02]  /*11a0*/  MOV R8, 0x11c0 ;  /* 0x000011c000087802 */ /* 0x000fe40000000f00 */
[----:B------:R-:W-:Y:S05]  /*11b0*/  CALL.REL.NOINC `($__internal_31_$__cuda_sm70_shflsync_bfly_p) ;  /* 0x0000068000007944 */ /* 0x000fea0003c00000 */
[----:B-1----:R-:W-:Y:S01]  /*11c0*/  FADD.FTZ R12, R19, R14 ;  /* 0x0000000e130c7221 */ /* 0x002fe20000010000 */
[----:B0-----:R-:W-:Y:S01]  /*11d0*/  HFMA2.MMA R16, -RZ, RZ, 0, 9.5367431640625e-07 ;  /* 0x00000010ff107435 */ /* 0x001fe200000001ff */
[----:B------:R-:W-:Y:S01]  /*11e0*/  MOV R17, 0x1f ;  /* 0x0000001f00117802 */ /* 0x000fe20000000f00 */
[----:B------:R-:W-:Y:S01]  /*11f0*/  IMAD.MOV.U32 R14, RZ, RZ, -0x1 ;  /* 0xffffffffff0e7424 */ /* 0x000fe200078e00ff */
[----:B------:R-:W-:-:S02]  /*1200*/  MOV R8, 0x1230 ;  /* 0x0000123000087802 */ /* 0x000fc40000000f00 */
[----:B------:R-:W-:Y:S02]  /*1210*/  MOV R19, R12 ;  /* 0x0000000c00137202 */ /* 0x000fe40000000f00 */
[----:B------:R-:W-:Y:S05]  /*1220*/  CALL.REL.NOINC `($__internal_31_$__cuda_sm70_shflsync_bfly_p) ;  /* 0x0000061000007944 */ /* 0x000fea0003c00000 */
[----:B0-----:R-:W-:Y:S01]  /*1230*/  HFMA2.MMA R17, -RZ, RZ, 0, 1.847743988037109375e-06 ;  /* 0x0000001fff117435 */ /* 0x001fe200000001ff */
[----:B-1----:R-:W-:Y:S01]  /*1240*/  MOV R15, R14 ;  /* 0x0000000e000f7202 */ /* 0x002fe20000000f00 */
[----:B------:R-:W-:Y:S01]  /*1250*/  IMAD.MOV.U32 R16, RZ, RZ, 0x1 ;  /* 0x00000001ff107424 */ /* 0x000fe200078e00ff */
[----:B------:R-:W-:Y:S02]  /*1260*/  MOV R19, R13 ;  /* 0x0000000d00137202 */ /* 0x000fe40000000f00 */
[----:B------:R-:W-:Y:S02]  /*1270*/  MOV R14, 0xffffffff ;  /* 0xffffffff000e7802 */ /* 0x000fe40000000f00 */
[----:B------:R-:W-:Y:S02]  /*1280*/  MOV R8, 0x12a0 ;  /* 0x000012a000087802 */ /* 0x000fe40000000f00 */
[----:B------:R-:W-:Y:S05]  /*1290*/  CALL.REL.NOINC `($__internal_31_$__cuda_sm70_shflsync_bfly_p) ;  /* 0x000005a000007944 */ /* 0x000fea0003c00000 */
[----:B0-----:R-:W-:Y:S01]  /*12a0*/  HFMA2.MMA R16, -RZ, RZ, 0, 1.1920928955078125e-07 ;  /* 0x00000002ff107435 */ /* 0x001fe200000001ff */
[----:B-1----:R-:W-:Y:S01]  /*12b0*/  FADD.FTZ R19, R13, R14 ;  /* 0x0000000e0d137221 */ /* 0x002fe20000010000 */
[----:B------:R-:W-:Y:S01]  /*12c0*/  MOV R14, 0xffffffff ;  /* 0xffffffff000e7802 */ /* 0x000fe20000000f00 */
[----:B------:R-:W-:Y:S01]  /*12d0*/  IMAD.MOV.U32 R17, RZ, RZ, 0x1f ;  /* 0x0000001fff117424 */ /* 0x000fe200078e00ff */
[----:B------:R-:W-:-:S02]  /*12e0*/  MOV R8, 0x1300 ;  /* 0x0000130000087802 */ /* 0x000fc40000000f00 */
[----:B------:R-:W-:Y:S05]  /*12f0*/  CALL.REL.NOINC `($__internal_31_$__cuda_sm70_shflsync_bfly_p) ;  /* 0x0000054000007944 */ /* 0x000fea0003c00000 */
[----:B0-----:R-:W-:Y:S01]  /*1300*/  HFMA2.MMA R16, -RZ, RZ, 0, 2.384185791015625e-07 ;  /* 0x00000004ff107435 */ /* 0x001fe200000001ff */
[----:B-1----:R-:W-:Y:S01]  /*1310*/  FADD.FTZ R19, R19, R14 ;  /* 0x0000000e13137221 */ /* 0x002fe20000010000 */
[----:B------:R-:W-:Y:S01]  /*1320*/  MOV R17, 0x1f ;  /* 0x0000001f00117802 */ /* 0x000fe20000000f00 */
[----:B------:R-:W-:Y:S01]  /*1330*/  IMAD.MOV.U32 R14, RZ, RZ, -0x1 ;  /* 0xffffffffff0e7424 */ /* 0x000fe200078e00ff */
[----:B------:R-:W-:-:S02]  /*1340*/  MOV R8, 0x1360 ;  /* 0x0000136000087802 */ /* 0x000fc40000000f00 */
[----:B------:R-:W-:Y:S05]  /*1350*/  CALL.REL.NOINC `($__internal_31_$__cuda_sm70_shflsync_bfly_p) ;  /* 0x000004e000007944 */ /* 0x000fea0003c00000 */
[----:B0-----:R-:W-:Y:S01]  /*1360*/  HFMA2.MMA R16, -RZ, RZ, 0, 4.76837158203125e-07 ;  /* 0x00000008ff107435 */ /* 0x001fe200000001ff */
[----:B-1----:R-:W-:Y:S01]  /*1370*/  FADD.FTZ R19, R19, R14 ;  /* 0x0000000e13137221 */ /* 0x002fe20000010000 */
[----:B------:R-:W-:-:S02]  /*1380*/  MOV R17, 0x1f ;  /* 0x0000001f00117802 */ /* 0x000fc40000000f00 */
[----:B------:R-:W-:Y:S02]  /*1390*/  MOV R14, 0xffffffff ;  /* 0xffffffff000e7802 */ /* 0x000fe40000000f00 */
[----:B------:R-:W-:Y:S02]  /*13a0*/  MOV R8, 0x13c0 ;  /* 0x000013c000087802 */ /* 0x000fe40000000f00 */
[----:B------:R-:W-:Y:S05]  /*13b0*/  CALL.REL.NOINC `($__internal_31_$__cuda_sm70_shflsync_bfly_p) ;  /* 0x0000048000007944 */ /* 0x000fea0003c00000 */
[----:B-1----:R-:W-:Y:S01]  /*13c0*/  FADD.FTZ R13, R19, R14 ;  /* 0x0000000e130d7221 */ /* 0x002fe20000010000 */
[----:B0-----:R-:W-:Y:S01]  /*13d0*/  HFMA2.MMA R16, -RZ, RZ, 0, 9.5367431640625e-07 ;  /* 0x00000010ff107435 */ /* 0x001fe200000001ff */
[----:B------:R-:W-:Y:S01]  /*13e0*/  IMAD.MOV.U32 R17, RZ, RZ, 0x1f ;  /* 0x0000001fff117424 */ /* 0x000fe200078e00ff */
[----:B------:R-:W-:Y:S02]  /*13f0*/  MOV R14, 0xffffffff ;  /* 0xffffffff000e7802 */ /* 0x000fe40000000f00 */
[----:B------:R-:W-:Y:S02]  /*1400*/  MOV R19, R13 ;  /* 0x0000000d00137202 */ /* 0x000fe40000000f00 */
[----:B------:R-:W-:Y:S02]  /*1410*/  MOV R8, 0x1430 ;  /* 0x0000143000087802 */ /* 0x000fe40000000f00 */
[----:B------:R-:W-:Y:S05]  /*1420*/  CALL.REL.NOINC `($__internal_31_$__cuda_sm70_shflsync_bfly_p) ;  /* 0x0000041000007944 */ /* 0x000fea0003c00000 */
[----:B0-----:R-:W-:Y:S01]  /*1430*/  HFMA2.MMA R17, -RZ, RZ, 0, 1.847743988037109375e-06 ;  /* 0x0000001fff117435 */ /* 0x001fe200000001ff */
[----:B-1----:R-:W-:Y:S01]  /*1440*/  MOV R18, R14 ;  /* 0x0000000e00127202 */ /* 0x002fe20000000f00 */
[----:B------:R-:W-:Y:S01]  /*1450*/  IMAD.MOV.U32 R16, RZ, RZ, 0x1 ;  /* 0x00000001ff107424 */ /* 0x000fe200078e00ff */
[----:B------:R-:W-:-:S02]  /*1460*/  MOV R19, R11 ;  /* 0x0000000b00137202 */ /* 0x000fc40000000f00 */
[----:B------:R-:W-:Y:S02]  /*1470*/  MOV R14, 0xffffffff ;  /* 0xffffffff000e7802 */ /* 0x000fe40000000f00 */
[----:B------:R-:W-:Y:S02]  /*1480*/  MOV R8, 0x14a0 ;  /* 0x000014a000087802 */ /* 0x000fe40000000f00 */
[----:B------:R-:W-:Y:S05]  /*1490*/  CALL.REL.NOINC `($__internal_31_$__cuda_sm70_shflsync_bfly_p) ;  /* 0x000003a000007944 */ /* 0x000fea0003c00000 */
[----:B0-----:R-:W-:Y:S01]  /*14a0*/  HFMA2.MMA R16, -RZ, RZ, 0, 1.1920928955078125e-07 ;  /* 0x00000002ff107435 */ /* 0x001fe200000001ff */
[----:B-1----:R-:W-:Y:S01]  /*14b0*/  FADD.FTZ R19, R11, R14 ;  /* 0x0000000e0b137221 */ /* 0x002fe20000010000 */
[----:B------:R-:W-:Y:S01]  /*14c0*/  MOV R17, 0x1f ;  /* 0x0000001f00117802 */ /* 0x000fe20000000f00 */
[----:B------:R-:W-:Y:S01]  /*14d0*/  IMAD.MOV.U32 R14, RZ, RZ, -0x1 ;  /* 0xffffffffff0e7424 */ /* 0x000fe200078e00ff */
[----:B------:R-:W-:Y:S02]  /*14e0*/  MOV R8, 0x1500 ;  /* 0x0000150000087802 */ /* 0x000fe40000000f00 */
[----:B------:R-:W-:Y:S05]  /*14f0*/  CALL.REL.NOINC `($__internal_31_$__cuda_sm70_shflsync_bfly_p) ;  /* 0x0000034000007944 */ /* 0x000fea0003c00000 */
[----:B0-----:R-:W-:Y:S01]  /*1500*/  HFMA2.MMA R16, -RZ, RZ, 0, 2.384185791015625e-07 ;  /* 0x00000004ff107435 */ /* 0x001fe200000001ff */
[----:B-1----:R-:W-:Y:S01]  /*1510*/  FADD.FTZ R19, R19, R14 ;  /* 0x0000000e13137221 */ /* 0x002fe20000010000 */
[----:B------:R-:W-:Y:S02]  /*1520*/  MOV R17, 0x1f ;  /* 0x0000001f00117802 */ /* 0x000fe40000000f00 */
[----:B------:R-:W-:-:S02]  /*1530*/  MOV R14, 0xffffffff ;  /* 0xffffffff000e7802 */ /* 0x000fc40000000f00 */
        /* <DEDUP_REMOVED lines=10> */
[----:B------:R-:W-:Y:S02]  /*15e0*/  MOV R17, 0x1f ;  /* 0x0000001f00117802 */ /* 0x000fe40000000f00 */
[----:B------:R-:W-:Y:S01]  /*15f0*/  MOV R14, 0xffffffff ;  /* 0xffffffff000e7802 */ /* 0x000fe20000000f00 */
[----:B------:R-:W-:Y:S01]  /*1600*/  IMAD.MOV.U32 R19, RZ, RZ, R11 ;  /* 0x000000ffff137224 */ /* 0x000fe200078e000b */
[----:B------:R-:W-:-:S02]  /*1610*/  MOV R8, 0x1630 ;  /* 0x0000163000087802 */ /* 0x000fc40000000f00 */
[----:B------:R-:W-:Y:S05]  /*1620*/  CALL.REL.NOINC `($__internal_31_$__cuda_sm70_shflsync_bfly_p) ;  /* 0x0000021000007944 */ /* 0x000fea0003c00000 */
[----:B0-----:R-:W-:Y:S01]  /*1630*/  HFMA2.MMA R16, -RZ, RZ, 0, 5.9604644775390625e-08 ;  /* 0x00000001ff107435 */ /* 0x001fe200000001ff */
[----:B-1----:R-:W-:Y:S01]  /*1640*/  MOV R20, R14 ;  /* 0x0000000e00147202 */ /* 0x002fe20000000f00 */
[----:B------:R-:W-:Y:S01]  /*1650*/  IMAD.MOV.U32 R14, RZ, RZ, -0x1 ;  /* 0xffffffffff0e7424 */ /* 0x000fe200078e00ff */
[----:B------:R-:W-:-:S02]  /*1660*/  MOV R19, R10 ;  /* 0x0000000a00137202 */ /* 0x000fc40000000f00 */
[----:B------:R-:W-:Y:S02]  /*1670*/  MOV R17, 0x1f ;  /* 0x0000001f00117802 */ /* 0x000fe40000000f00 */
[----:B------:R-:W-:Y:S02]  /*1680*/  MOV R8, 0x16a0 ;  /* 0x000016a000087802 */ /* 0x000fe40000000f00 */
[----:B------:R-:W-:Y:S05]  /*1690*/  CALL.REL.NOINC `($__internal_31_$__cuda_sm70_shflsync_bfly_p) ;  /* 0x000001a000007944 */ /* 0x000fea0003c00000 */
[----:B0-----:R-:W-:Y:S01]  /*16a0*/  HFMA2.MMA R16, -RZ, RZ, 0, 1.1920928955078125e-07 ;  /* 0x00000002ff107435 */ /* 0x001fe200000001ff */
[----:B-1----:R-:W-:Y:S01]  /*16b0*/  FADD.FTZ R19, R10, R14 ;  /* 0x0000000e0a137221 */ /* 0x002fe20000010000 */
[----:B------:R-:W-:Y:S02]  /*16c0*/  MOV R17, 0x1f ;  /* 0x0000001f00117802 */ /* 0x000fe40000000f00 */
[----:B------:R-:W-:Y:S02]  /*16d0*/  MOV R14, 0xffffffff ;  /* 0xffffffff000e7802 */ /* 0x000fe40000000f00 */
[----:B------:R-:W-:Y:S02]  /*16e0*/  MOV R8, 0x1700 ;  /* 0x0000170000087802 */ /* 0x000fe40000000f00 */
[----:B------:R-:W-:Y:S05]  /*16f0*/  CALL.REL.NOINC `($__internal_31_$__cuda_sm70_shflsync_bfly_p) ;  /* 0x0000014000007944 */ /* 0x000fea0003c00000 */
[----:B0-----:R-:W-:Y:S01]  /*1700*/  HFMA2.MMA R16, -RZ, RZ, 0, 2.384185791015625e-07 ;  /* 0x00000004ff107435 */ /* 0x001fe200000001ff */
[----:B-1----:R-:W-:Y:S01]  /*1710*/  FADD.FTZ R19, R19, R14 ;  /* 0x0000000e13137221 */ /* 0x002fe20000010000 */
[----:B------:R-:W-:Y:S01]  /*1720*/  MOV R14, 0xffffffff ;  /* 0xffffffff000e7802 */ /* 0x000fe20000000f00 */
[----:B------:R-:W-:Y:S01]  /*1730*/  IMAD.MOV.U32 R17, RZ, RZ, 0x1f ;  /* 0x0000001fff117424 */ /* 0x000fe200078e00ff */
        /* <DEDUP_REMOVED lines=8> */
[----:B0-----:R-:W-:Y:S01]  /*17c0*/  HFMA2.MMA R17, -RZ, RZ, 0, 1.847743988037109375e-06 ;  /* 0x0000001fff117435 */ /* 0x001fe200000001ff */
[----:B-1----:R-:W-:Y:S01]  /*17d0*/  FADD.FTZ R19, R19, R14 ;  /* 0x0000000e13137221 */ /* 0x002fe20000010000 */
[----:B------:R-:W-:Y:S01]  /*17e0*/  MOV R14, 0xffffffff ;  /* 0xffffffff000e7802 */ /* 0x000fe20000000f00 */
[----:B------:R-:W-:Y:S01]  /*17f0*/  IMAD.MOV.U32 R16, RZ, RZ, 0x10 ;  /* 0x00000010ff107424 */ /* 0x000fe200078e00ff */
[----:B------:R-:W-:Y:S02]  /*1800*/  MOV R8, 0x1820 ;  /* 0x0000182000087802 */ /* 0x000fe40000000f00 */
[----:B------:R-:W-:Y:S05]  /*1810*/  CALL.REL.NOINC `($__internal_31_$__cuda_sm70_shflsync_bfly_p) ;  /* 0x0000002000007944 */ /* 0x000fea0003c00000 */
[----:B-1----:R-:W-:Y:S01]  /*1820*/  MOV R8, R14 ;  /* 0x0000000e00087202 */ /* 0x002fe20000000f00 */
[----:B0-----:R-:W-:Y:S05]  /*1830*/  BRA `(.L_x_822) ;  /* 0xfffff58000007947 */ /* 0x001fea000383ffff */
        .weak           $__internal_31_$__cuda_sm70_shflsync_bfly_p
        .type           $__internal_31_$__cuda_sm70_shflsync_bfly_p,@function
        .size           $__internal_31_$__cuda_sm70_shflsync_bfly_p,(.L_x_2778 - $__internal_31_$__cuda_sm70_shflsync_bfly_p)
$__internal_31_$__cuda_sm70_shflsync_bfly_p:
[----:B------:R-:W-:Y:S01]  /*1840*/  HFMA2.MMA R9, -RZ, RZ, 0, 0 ;  /* 0x00000000ff097435 */ /* 0x000fe200000001ff */
[----:B------:R-:W-:Y:S04]  /*1850*/  WARPSYNC R14 ;  /* 0x0000000e00007348 */ /* 0x000fe80003800000 */
[----:B------:R0:W1:Y:S01]  /*1860*/  SHFL.BFLY PT, R14, R19, R16, R17 ;  /* 0x0c000010130e7389 */ /* 0x00006200000e0011 */
[----:B------:R-:W-:Y:S05]  /*1870*/  RET.REL.NODEC R8 `(_ZN10layer_norm40ln_parallel_residual_bwd_finalize_kernelINS_22Kernel_traits_finalizeILj2560Ef13__nv_bfloat16S2_S2_fjLb0ELj1024ELj4ENS_18Kernel_traits_baseILj2560EfS2_S2_S2_fjLj1024EEEEELb0EEEvNS_9BwdParamsE) ;  /* 0xffffe78008007950 */ /* 0x000fea0003c3ffff */
.L_x_823:
        /* <DEDUP_REMOVED lines=16> */
.L_x_2778:


//--------------------- .text._ZN10layer_norm31ln_parallel_residual_bwd_kernelINS_13Kernel_traitsIf13__nv_bfloat16S2_S2_fjLj2560ELj1ELj1ELj4ELj8ENS_18Kernel_traits_baseILj2560EfS2_S2_S2_fjLj128EEEEELb1ELb1ELb0EEEvNS_9BwdParamsE --------------------------
	.section	.text._ZN10layer_norm31ln_parallel_residual_bwd_kernelINS_13Kernel_traitsIf13__nv_bfloat16S2_S2_fjLj2560ELj1ELj1ELj4ELj8ENS_18Kernel_traits_baseILj2560EfS2_S2_S2_fjLj128EEEEELb1ELb1ELb0EEEvNS_9BwdParamsE,"ax",@progbits
	.sectioninfo	@"SHI_REGISTERS=154"
	.align	128
        .global         _ZN10layer_norm31ln_parallel_residual_bwd_kernelINS_13Kernel_traitsIf13__nv_bfloat16S2_S2_fjLj2560ELj1ELj1ELj4ELj8ENS_18Kernel_traits_baseILj2560EfS2_S2_S2_fjLj128EEEEELb1ELb1ELb0EEEvNS_9BwdParamsE
        .type           _ZN10layer_norm31ln_parallel_residual_bwd_kernelINS_13Kernel_traitsIf13__nv_bfloat16S2_S2_fjLj2560ELj1ELj1ELj4ELj8ENS_18Kernel_traits_baseILj2560EfS2_S2_S2_fjLj128EEEEELb1ELb1ELb0EEEvNS_9BwdParamsE,@function
        .size           _ZN10layer_norm31ln_parallel_residual_bwd_kernelINS_13Kernel_traitsIf13__nv_bfloat16S2_S2_fjLj2560ELj1ELj1ELj4ELj8ENS_18Kernel_traits_baseILj2560EfS2_S2_S2_fjLj128EEEEELb1ELb1ELb0EEEvNS_9BwdParamsE,(.L_x_2779 - _ZN10layer_norm31ln_parallel_residual_bwd_kernelINS_13Kernel_traitsIf13__nv_bfloat16S2_S2_fjLj2560ELj1ELj1ELj4ELj8ENS_18Kernel_traits_baseILj2560EfS2_S2_S2_fjLj128EEEEELb1ELb1ELb0EEEvNS_9BwdParamsE)
        .other          _ZN10layer_norm31ln_parallel_residual_bwd_kernelINS_13Kernel_traitsIf13__nv_bfloat16S2_S2_fjLj2560ELj1ELj1ELj4ELj8ENS_18Kernel_traits_baseILj2560EfS2_S2_S2_fjLj128EEEEELb1ELb1ELb0EEEvNS_9BwdParamsE,@"STO_CUDA_ENTRY STV_DEFAULT"
_ZN10layer_norm31ln_parallel_residual_bwd_kernelINS_13Kernel_traitsIf13__nv_bfloat16S2_S2_fjLj2560ELj1ELj1ELj4ELj8ENS_18Kernel_traits_baseILj2560EfS2_S2_S2_fjLj128EEEEELb1ELb1ELb0EEEvNS_9BwdParamsE:
.text._ZN10layer_norm31ln_parallel_residual_bwd_kernelINS_13Kernel_traitsIf13__nv_bfloat16S2_S2_fjLj2560ELj1ELj1ELj4ELj8ENS_18Kernel_traits_baseILj2560EfS2_S2_S2_fjLj128EEEEELb1ELb1ELb0EEEvNS_9BwdParamsE:
        /* <DEDUP_REMOVED lines=21> */
[----:B------:R0:W5:Y:S01]  /*0150*/  @P1 LDG.E.128 R80, [R2.64] ;  /* 0x0000000402501981 */ /* 0x000162000c1e1d00 */
[C---:B------:R-:W-:Y:S01]  /*0160*/  @P2 IMAD.WIDE.U32 R6, R4.reuse, R7, c[0x0][0x1b0] ;  /* 0x00006c0004062625 */ /* 0x040fe200078e0007 */
[----:B------:R-:W-:-:S03]  /*0170*/  @P2 IADD3 R4, R4, 0x80, RZ ;  /* 0x0000008004042810 */ /* 0x000fc60007ffe0ff */
[----:B------:R-:W-:Y:S01]  /*0180*/  @P4 IMAD.MOV.U32 R11, RZ, RZ, 0x10 ;  /* 0x00000010ff0b4424 */ /* 0x000fe200078e00ff */
[----:B------:R1:W5:Y:S01]  /*0190*/  @P2 LDG.E.128 R76, [R6.64] ;  /* 0x00000004064c2981 */ /* 0x000362000c1e1d00 */
[C---:B------:R-:W-:Y:S01]  /*01a0*/  @P3 IMAD.WIDE.U32 R8, R4.reuse, R9, c[0x0][0x1b0] ;  /* 0x00006c0004083625 */ /* 0x040fe200078e0009 */
[----:B------:R-:W-:-:S03]  /*01b0*/  @P3 IADD3 R4, R4, 0x80, RZ ;  /* 0x0000008004043810 */ /* 0x000fc60007ffe0ff */
[----:B------:R-:W-:Y:S01]  /*01c0*/  @P0 IMAD.MOV.U32 R5, RZ, RZ, 0x10 ;  /* 0x00000010ff050424 */ /* 0x000fe200078e00ff */
[----:B------:R1:W5:Y:S01]  /*01d0*/  @P3 LDG.E.128 R72, [R8.64] ;  /* 0x0000000408483981 */ /* 0x000362000c1e1d00 */
[C---:B------:R-:W-:Y:S01]  /*01e0*/  @P4 IMAD.WIDE.U32 R10, R4.reuse, R11, c[0x0][0x1b0] ;  /* 0x00006c00040a4625 */ /* 0x040fe200078e000b */
[----:B------:R-:W-:-:S04]  /*01f0*/  @P4 IADD3 R4, R4, 0x80, RZ ;  /* 0x0000008004044810 */ /* 0x000fc80007ffe0ff */
[----:B------:R1:W5:Y:S01]  /*0200*/  @P4 LDG.E.128 R68, [R10.64] ;  /* 0x000000040a444981 */ /* 0x000362000c1e1d00 */
[----:B------:R-:W-:Y:S01]  /*0210*/  @P0 IMAD.WIDE.U32 R4, R4, R5, c[0x0][0x1b0] ;  /* 0x00006c0004040625 */ /* 0x000fe200078e0005 */
[----:B0-----:R-:W-:-:S04]  /*0220*/  LEA.HI R3, R0, UR6, RZ, 0x19 ;  /* 0x0000000600037c11 */ /* 0x001fc8000f8fc8ff */
        /* <DEDUP_REMOVED lines=26> */
.L_x_856:
        /* <DEDUP_REMOVED lines=14> */
[----:B-1----:R-:W-:Y:S01]  /*04b0*/  LEA R10, P0, R6, c[0x0][0x188], 0x3 ;  /* 0x00006200060a7a11 */ /* 0x002fe200078018ff */
        /* <DEDUP_REMOVED lines=28> */
[----:B-1----:R-:W-:-:S02]  /*0680*/  PRMT R9, RZ, 0x5410, R86 ;  /* 0x00005410ff097816 */ /* 0x002fc40000000056 */
[----:B0-----:R-:W-:Y:S02]  /*0690*/  PRMT R15, RZ, 0x5410, R89 ;  /* 0x00005410ff0f7816 */ /* 0x001fe40000000059 */
[----:B------:R-:W-:Y:S02]  /*06a0*/  PRMT R87, RZ, 0x5410, R87 ;  /* 0x00005410ff577816 */ /* 0x000fe40000000057 */
[----:B----4-:R-:W-:Y:S01]  /*06b0*/  PRMT R85, RZ, 0x5410, R88 ;  /* 0x00005410ff557816 */ /* 0x010fe20000000058 */
[--C-:B------:R-:W-:Y:S01]  /*06c0*/  IMAD.MOV.U32 R11, RZ, RZ, R13.reuse ;  /* 0x000000ffff0b7224 */ /* 0x100fe200078e000d */
[----:B------:R-:W-:Y:S01]  /*06d0*/  SHF.R.U64 R90, R12, 0x10, R13 ;  /* 0x000000100c5a7819 */ /* 0x000fe2000000120d */
[C---:B------:R-:W-:Y:S01]  /*06e0*/  FADD.FTZ R12, -R16.reuse, R9 ;  /* 0x00000009100c7221 */ /* 0x040fe20000010100 */
[----:B------:R-:W-:Y:S01]  /*06f0*/  SHF.R.U32.HI R88, RZ, 0x10, R13 ;  /* 0x00000010ff587819 */ /* 0x000fe2000001160d */
[C---:B------:R-:W-:Y:S01]  /*0700*/  FADD.FTZ R14, -R16.reuse, R15 ;  /* 0x0000000f100e7221 */ /* 0x040fe20000010100 */
[----:B------:R-:W-:Y:S01]  /*0710*/  PRMT R13, RZ, 0x5410, R10 ;  /* 0x00005410ff0d7816 */ /* 0x000fe2000000000a */
[----:B------:R-:W-:-:S02]  /*0720*/  FADD.FTZ R84, -R16, R87 ;  /* 0x0000005710547221 */ /* 0x000fc40000010100 */
[----:B------:R-:W-:Y:S01]  /*0730*/  FADD.FTZ R86, -R16, R85 ;  /* 0x0000005510567221 */ /* 0x000fe20000010100 */
[----:B------:R-:W-:Y:S01]  /*0740*/  PRMT R16, RZ, 0x5410, R90 ;  /* 0x00005410ff107816 */ /* 0x000fe2000000005a */
[C---:B------:R-:W-:Y:S02]  /*0750*/  FMUL.FTZ R9, R5.reuse, R12 ;  /* 0x0000000c05097220 */ /* 0x040fe40000410000 */
[----:B------:R-:W-:Y:S02]  /*0760*/  FMUL.FTZ R10, R5, R14 ;  /* 0x0000000e050a7220 */ /* 0x000fe40000410000 */
[-C--:B------:R-:W-:Y:S01]  /*0770*/  FMUL.FTZ R12, R80, R13.reuse ;  /* 0x0000000d500c7220 */ /* 0x080fe20000410000 */
[----:B------:R-:W-:Y:S01]  /*0780*/  PRMT R15, RZ, 0x5410, R11 ;  /* 0x00005410ff0f7816 */ /* 0x000fe2000000000b */
[----:B------:R-:W-:Y:S02]  /*0790*/  FADD.FTZ R40, R40, R13 ;  /* 0x0000000d28287221 */ /* 0x000fe40000010000 */
[----:B------:R-:W-:-:S02]  /*07a0*/  FFMA.FTZ R60, R9, R13, R60 ;  /* 0x0000000d093c7223 */ /* 0x000fc4000001003c */
[----:B------:R-:W-:Y:S02]  /*07b0*/  FADD.FTZ R41, R41, R16 ;  /* 0x0000001029297221 */ /* 0x000fe40000010000 */
[-C--:B------:R-:W-:Y:S02]  /*07c0*/  FFMA.FTZ R61, R10, R16.reuse, R61 ;  /* 0x000000100a3d7223 */ /* 0x080fe4000001003d */
[----:B------:R-:W-:Y:S02]  /*07d0*/  FMUL.FTZ R11, R81, R16 ;  /* 0x00000010510b7220 */ /* 0x000fe40000410000 */
[----:B------:R-:W-:Y:S02]  /*07e0*/  FMUL.FTZ R13, R5, R84 ;  /* 0x00000054050d7220 */ /* 0x000fe40000410000 */
[----:B------:R-:W-:Y:S02]  /*07f0*/  FADD.FTZ R16, RZ, R12 ;  /* 0x0000000cff107221 */ /* 0x000fe40000010000 */
[----:B------:R-:W-:Y:S01]  /*0800*/  FFMA.FTZ R84, R9, R12, RZ ;  /* 0x0000000c09547223 */ /* 0x000fe200000100ff */
[----:B------:R-:W-:Y:S01]  /*0810*/  PRMT R88, RZ, 0x5410, R88 ;  /* 0x00005410ff587816 */ /* 0x000fe20000000058 */
[----:B------:R-:W-:-:S02]  /*0820*/  FMUL.FTZ R14, R82, R15 ;  /* 0x0000000f520e7220 */ /* 0x000fc40000410000 */
        /* <DEDUP_REMOVED lines=12> */
.L_x_826:
[----:B-1----:R-:W-:Y:S05]  /*08f0*/  BSYNC B0 ;  /* 0x0000000000007941 */ /* 0x002fea0003800000 */
.L_x_825:
        /* <DEDUP_REMOVED lines=31> */
[----:B------:R-:W-:-:S02]  /*0af0*/  PRMT R88, RZ, 0x5410, R88 ;  /* 0x00005410ff587816 */ /* 0x000fc40000000058 */
[----:B-1----:R-:W-:Y:S02]  /*0b00*/  PRMT R19, RZ, 0x5410, R91 ;  /* 0x00005410ff137816 */ /* 0x002fe4000000005b */
[----:B------:R-:W-:Y:S02]  /*0b10*/  PRMT R89, RZ, 0x5410, R89 ;  /* 0x00005410ff597816 */ /* 0x000fe40000000059 */
[----:B0-----:R-:W-:Y:S01]  /*0b20*/  PRMT R84, RZ, 0x5410, R90 ;  /* 0x00005410ff547816 */ /* 0x001fe2000000005a */
[--C-:B------:R-:W-:Y:S01]  /*0b30*/  IMAD.MOV.U32 R21, RZ, RZ, R23.reuse ;  /* 0x000000ffff157224 */ /* 0x100fe200078e0017 */
[--C-:B------:R-:W-:Y:S01]  /*0b40*/  SHF.R.U64 R92, R22, 0x10, R23.reuse ;  /* 0x00000010165c7819 */ /* 0x100fe20000001217 */
[C---:B------:R-:W-:Y:S01]  /*0b50*/  FADD.FTZ R88, -R94.reuse, R88 ;  /* 0x000000585e587221 */ /* 0x040fe20000010100 */
[----:B----4-:R-:W-:Y:S01]  /*0b60*/  SHF.R.U32.HI R87, RZ, 0x10, R23 ;  /* 0x00000010ff577819 */ /* 0x010fe20000011617 */
        /* <DEDUP_REMOVED lines=31> */
.L_x_828:
[----:B------:R-:W-:Y:S05]  /*0d60*/  BSYNC B0 ;  /* 0x0000000000007941 */ /* 0x000fea0003800000 */
.L_x_827:
        /* <DEDUP_REMOVED lines=33> */
[----:B----4-:R-:W-:Y:S02]  /*0f80*/  SHF.R.U64 R91, R84, 0x10, R85 ;  /* 0x00000010545b7819 */ /* 0x010fe40000001255 */
[----:B------:R-:W-:Y:S02]  /*0f90*/  PRMT R84, RZ, 0x5410, R101 ;  /* 0x00005410ff547816 */ /* 0x000fe40000000065 */
[----:B------:R-:W-:Y:S01]  /*0fa0*/  SHF.R.U32.HI R90, RZ, 0x10, R85 ;  /* 0x00000010ff5a7819 */ /* 0x000fe20000011655 */
[C---:B------:R-:W-:Y:S01]  /*0fb0*/  FADD.FTZ R98, -R104.reuse, R98 ;  /* 0x0000006268627221 */ /* 0x040fe20000010100 */
[----:B------:R-:W-:Y:S01]  /*0fc0*/  PRMT R85, RZ, 0x5410, R86 ;  /* 0x00005410ff557816 */ /* 0x000fe20000000056 */
[----:B------:R-:W-:Y:S01]  /*0fd0*/  FADD.FTZ R84, -R104, R84 ;  /* 0x0000005468547221 */ /* 0x000fe20000010100 */
[----:B------:R-:W-:Y:S01]  /*0fe0*/  PRMT R99, RZ, 0x5410, R99 ;  /* 0x00005410ff637816 */ /* 0x000fe20000000063 */
[C---:B-1----:R-:W-:Y:S01]  /*0ff0*/  FMUL.FTZ R97, R5.reuse, R98 ;  /* 0x0000006205617220 */ /* 0x042fe20000410000 */
[----:B0-----:R-:W-:Y:S01]  /*1000*/  PRMT R89, RZ, 0x5410, R100 ;  /* 0x00005410ff597816 */ /* 0x001fe20000000064 */
        /* <DEDUP_REMOVED lines=28> */
.L_x_830:
[----:B------:R-:W-:Y:S05]  /*11d0*/  BSYNC B0 ;  /* 0x0000000000007941 */ /* 0x000fea0003800000 */
.L_x_829:
        /* <DEDUP_REMOVED lines=70> */
.L_x_832:
[----:B------:R-:W-:Y:S05]  /*1640*/  BSYNC B0 ;  /* 0x0000000000007941 */ /* 0x000fea0003800000 */
.L_x_831:
        /* <DEDUP_REMOVED lines=28> */
[----:B-1----:R-:W-:Y:S02]  /*1810*/  IMAD.MOV.U32 R130, RZ, RZ, R85 ;  /* 0x000000ffff827224 */ /* 0x002fe400078e0055 */
[----:B---3--:R-:W-:Y:S01]  /*1820*/  IMAD.MOV.U32 R84, RZ, RZ, R86 ;  /* 0x000000ffff547224 */ /* 0x008fe200078e0056 */
[----:B------:R-:W-:Y:S02]  /*1830*/  SHF.R.U64 R134, R86, 0x10, R87 ;  /* 0x0000001056867819 */ /* 0x000fe40000001257 */
[----:B------:R-:W-:-:S02]  /*1840*/  PRMT R132, RZ, 0x5410, R132 ;  /* 0x00005410ff847816 */ /* 0x000fc40000000084 */
[----:B------:R-:W-:Y:S02]  /*1850*/  PRMT R86, RZ, 0x5410, R133 ;  /* 0x00005410ff567816 */ /* 0x000fe40000000085 */
[----:B------:R-:W-:Y:S01]  /*1860*/  SHF.R.U32.HI R131, RZ, 0x10, R85 ;  /* 0x00000010ff837819 */ /* 0x000fe20000011655 */
[--C-:B------:R-:W-:Y:S01]  /*1870*/  IMAD.MOV.U32 R85, RZ, RZ, R87.reuse ;  /* 0x000000ffff557224 */ /* 0x100fe200078e0057 */
[----:B------:R-:W-:Y:S01]  /*1880*/  PRMT R130, RZ, 0x5410, R130 ;  /* 0x00005410ff827816 */ /* 0x000fe20000000082 */
[C---:B------:R-:W-:Y:S01]  /*1890*/  FADD.FTZ R132, -R135.reuse, R132 ;  /* 0x0000008487847221 */ /* 0x040fe20000010100 */
[----:B------:R-:W-:Y:S01]  /*18a0*/  SHF.R.U32.HI R146, RZ, 0x10, R87 ;  /* 0x00000010ff927819 */ /* 0x000fe20000011657 */
[C---:B------:R-:W-:Y:S01]  /*18b0*/  FADD.FTZ R86, -R135.reuse, R86 ;  /* 0x0000005687567221 */ /* 0x040fe20000010100 */
[----:B------:R-:W-:Y:S01]  /*18c0*/  PRMT R87, RZ, 0x5410, R84 ;  /* 0x00005410ff577816 */ /* 0x000fe20000000054 */
[----:B0-----:R-:W-:Y:S01]  /*18d0*/  FADD.FTZ R88, -R135, R130 ;  /* 0x0000008287587221 */ /* 0x001fe20000010100 */
[----:B------:R-:W-:Y:S01]  /*18e0*/  PRMT R89, RZ, 0x5410, R131 ;  /* 0x00005410ff597816 */ /* 0x000fe20000000083 */
[C---:B------:R-:W-:Y:S01]  /*18f0*/  FMUL.FTZ R131, R5.reuse, R132 ;  /* 0x0000008405837220 */ /* 0x040fe20000410000 */
[----:B------:R-:W-:Y:S01]  /*1900*/  PRMT R84, RZ, 0x5410, R134 ;  /* 0x00005410ff547816 */ /* 0x000fe20000000086 */
[----:B------:R-:W-:-:S02]  /*1910*/  FMUL.FTZ R130, R5, R86 ;  /* 0x0000005605827220 */ /* 0x000fc40000410000 */
[----:B------:R-:W-:Y:S01]  /*1920*/  FMUL.FTZ R132, R64, R87 ;  /* 0x0000005740847220 */ /* 0x000fe20000410000 */
[----:B------:R-:W-:Y:S01]  /*1930*/  PRMT R85, RZ, 0x5410, R85 ;  /* 0x00005410ff557816 */ /* 0x000fe20000000055 */
[----:B----4-:R-:W-:Y:S02]  /*1940*/  FADD.FTZ R90, -R135, R89 ;  /* 0x00000059875a7221 */ /* 0x010fe40000010100 */
        /* <DEDUP_REMOVED lines=22> */
.L_x_834:
[----:B------:R-:W-:Y:S05]  /*1ab0*/  BSYNC B0 ;  /* 0x0000000000007941 */ /* 0x000fea0003800000 */
.L_x_833:
[----:B------:R-:W-:Y:S02]  /*1ac0*/  LOP3.LUT P5, RZ, R4, 0xff, RZ, 0xc0, !PT ;  /* 0x000000ff04ff7812 */ /* 0x000fe400078ac0ff */
[----:B------:R-:W-:-:S02]  /*1ad0*/  SHF.R.U32.HI R86, RZ, 0x5, R0 ;  /* 0x00000005ff567819 */ /* 0x000fc40000011600 */
[----:B------:R-:W-:Y:S02]  /*1ae0*/  LOP3.LUT P0, RZ, R0, 0x1f, RZ, 0xc0, !PT ;  /* 0x0000001f00ff7812 */ /* 0x000fe4000780c0ff */
[----:B-----5:R-:W-:-:S07]  /*1af0*/  LOP3.LUT R146, R86, 0x7fffffc, RZ, 0xc0, !PT ;  /* 0x07fffffc56927812 */ /* 0x020fce00078ec0ff */
[----:B------:R-:W-:Y:S01]  /*1b00*/  @!P5 IADD3 R146, R146, 0x4, RZ ;  /* 0x000000049292d810 */ /* 0x000fe20007ffe0ff */
[----:B------:R-:W-:Y:S05]  /*1b10*/  BRA.DIV ~URZ, `(.L_x_835) ;  /* 0x000025527f007947 */ /* 0x000fea000b800000 */
[----:B------:R1:W2:Y:S02]  /*1b20*/  SHFL.DOWN PT, R88, R127, 0x10, 0x1f ;  /* 0x0a001f007f587f89 */ /* 0x0002a400000e0000 */
.L_x_857:
        /* <DEDUP_REMOVED lines=18> */
.L_x_858:
[----:B------:R-:W-:Y:S01]  /*1c50*/  @!P0 LOP3.LUT R85, R86, 0x3, RZ, 0xc0, !PT ;  /* 0x0000000356558812 */ /* 0x000fe200078ec0ff */
[----:B---3--:R-:W-:Y:S01]  /*1c60*/  FADD.FTZ R126, R91, R90 ;  /* 0x0000005a5b7e7221 */ /* 0x008fe20000010000 */
[----:B------:R-:W-:Y:S01]  /*1c70*/  WARPSYNC 0xffffffff ;  /* 0xffffffff00007948 */ /* 0x000fe20003800000 */
[----:B-12---:R-:W-:Y:S01]  /*1c80*/  FADD.FTZ R127, R148, R127 ;  /* 0x0000007f947f7221 */ /* 0x006fe20000010000 */
        /* <DEDUP_REMOVED lines=97> */
.L_x_839:
        /* <DEDUP_REMOVED lines=19> */
.L_x_840:
[----:B-1----:R-:W-:Y:S02]  /*23d0*/  IADD3 R6, R6, 0x80, RZ ;  /* 0x0000008006067810 */ /* 0x002fe40007ffe0ff */
.L_x_838:
[----:B------:R-:W-:Y:S05]  /*23e0*/  BSYNC B0 ;  /* 0x0000000000007941 */ /* 0x000fea0003800000 */
.L_x_837:
        /* <DEDUP_REMOVED lines=82> */
.L_x_843:
        /* <DEDUP_REMOVED lines=19> */
.L_x_844:
[----:B-1----:R-:W-:Y:S02]  /*2a40*/  IADD3 R6, R6, 0x80, RZ ;  /* 0x0000008006067810 */ /* 0x002fe40007ffe0ff */
.L_x_842:
[----:B------:R-:W-:Y:S05]  /*2a50*/  BSYNC B0 ;  /* 0x0000000000007941 */ /* 0x000fea0003800000 */
.L_x_841:
        /* <DEDUP_REMOVED lines=82> */
.L_x_847:
        /* <DEDUP_REMOVED lines=19> */
.L_x_848:
[----:B-1----:R-:W-:Y:S02]  /*30b0*/  IADD3 R6, R6, 0x80, RZ ;  /* 0x0000008006067810 */ /* 0x002fe40007ffe0ff */
.L_x_846:
[----:B------:R-:W-:Y:S05]  /*30c0*/  BSYNC B0 ;  /* 0x0000000000007941 */ /* 0x000fea0003800000 */
.L_x_845:
        /* <DEDUP_REMOVED lines=82> */
.L_x_851:
        /* <DEDUP_REMOVED lines=19> */
.L_x_852:
[----:B-1----:R-:W-:Y:S02]  /*3720*/  IADD3 R6, R6, 0x80, RZ ;  /* 0x0000008006067810 */ /* 0x002fe40007ffe0ff */
.L_x_850:
[----:B------:R-:W-:Y:S05]  /*3730*/  BSYNC B0 ;  /* 0x0000000000007941 */ /* 0x000fea0003800000 */
.L_x_849:
        /* <DEDUP_REMOVED lines=80> */
.L_x_855:
        /* <DEDUP_REMOVED lines=22> */
.L_x_854:
[----:B-1----:R-:W-:Y:S05]  /*3da0*/  BSYNC B0 ;  /* 0x0000000000007941 */ /* 0x002fea0003800000 */
.L_x_853:
[----:B------:R-:W-:Y:S02]  /*3db0*/  IADD3 R3, R3, c[0x0][0x160], RZ ;  /* 0x0000580003037a10 */ /* 0x000fe40007ffe0ff */
[----:B------:R-:W-:Y:S02]  /*3dc0*/  LOP3.LUT P5, RZ, R4, 0xff, RZ, 0xc0, !PT ;  /* 0x000000ff04ff7812 */ /* 0x000fe400078ac0ff */
[----:B------:R-:W-:Y:S02]  /*3dd0*/  ISETP.GE.AND P0, PT, R3, c[0x0][0x164], PT ;  /* 0x0000590003007a0c */ /* 0x000fe40003f06270 */
[----:B------:R-:W-:-:S11]  /*3de0*/  SEL R4, RZ, 0x1, P5 ;  /* 0x00000001ff047807 */ /* 0x000fd60002800000 */
[----:B0-----:R-:W-:Y:S01]  /*3df0*/  @P0 CALL.REL.NOINC `(.L_x_824) ;  /* 0x0000001000000944 */ /* 0x001fe20003c00000 */
[----:B------:R-:W-:Y:S05]  /*3e00*/  BRA `(.L_x_856) ;  /* 0xffffc5c000007947 */ /* 0x000fea000383ffff */
.L_x_824:
[----:B-1----:R-:W0:Y:S01]  /*3e10*/  S2UR UR6, SR_CTAID.X ;  /* 0x00000000000679c3 */ /* 0x002e220000002500 */
[----:B------:R-:W0:Y:S01]  /*3e20*/  S2R R2, SR_TID.X ;  /* 0x0000000000027919 */ /* 0x000e220000002100 */
[----:B------:R-:W-:Y:S01]  /*3e30*/  @P1 IMAD.MOV.U32 R5, RZ, RZ, 0x10 ;  /* 0x00000010ff051424 */ /* 0x000fe200078e00ff */
        /* <DEDUP_REMOVED lines=35> */
.L_x_835:
[----:B------:R-:W-:Y:S01]  /*4070*/  IMAD.MOV.U32 R89, RZ, RZ, R127 ;  /* 0x000000ffff597224 */ /* 0x000fe200078e007f */
[----:B------:R-:W-:Y:S01]  /*4080*/  MOV R84, 0x40d0 ;  /* 0x000040d000547802 */ /* 0x000fe20000000f00 */
[----:B------:R-:W-:Y:S02]  /*4090*/  IMAD.MOV.U32 R148, RZ, RZ, 0x10 ;  /* 0x00000010ff947424 */ /* 0x000fe400078e00ff */
[----:B------:R-:W-:-:S02]  /*40a0*/  IMAD.MOV.U32 R147, RZ, RZ, 0x1f ;  /* 0x0000001fff937424 */ /* 0x000fc400078e00ff */
[----:B------:R-:W-:Y:S02]  /*40b0*/  IMAD.MOV.U32 R150, RZ, RZ, -0x1 ;  /* 0xffffffffff967424 */ /* 0x000fe400078e00ff */
[----:B0-----:R-:W-:Y:S05]  /*40c0*/  CALL.REL.NOINC `($__internal_32_$__cuda_sm70_shflsync_down_p) ;  /* 0x0000045000007944 */ /* 0x001fea0003c00000 */
[----:B-1----:R-:W-:Y:S01]  /*40d0*/  IMAD.MOV.U32 R88, RZ, RZ, R148 ;  /* 0x000000ffff587224 */ /* 0x002fe200078e0094 */
[----:B0-----:R-:W-:Y:S05]  /*40e0*/  BRA `(.L_x_857) ;  /* 0xffffda4000007947 */ /* 0x001fea000383ffff */
.L_x_836:
[----:B------:R-:W-:Y:S01]  /*40f0*/  IMAD.MOV.U32 R89, RZ, RZ, R126 ;  /* 0x000000ffff597224 */ /* 0x000fe200078e007e */
[----:B------:R-:W-:Y:S01]  /*4100*/  MOV R84, 0x4150 ;  /* 0x0000415000547802 */ /* 0x000fe20000000f00 */
[----:B------:R-:W-:Y:S02]  /*4110*/  IMAD.MOV.U32 R148, RZ, RZ, 0x10 ;  /* 0x00000010ff947424 */ /* 0x000fe400078e00ff */
[----:B------:R-:W-:Y:S02]  /*4120*/  IMAD.MOV.U32 R147, RZ, RZ, 0x1f ;  /* 0x0000001fff937424 */ /* 0x000fe400078e00ff */
[----:B------:R-:W-:Y:S02]  /*4130*/  IMAD.MOV.U32 R150, RZ, RZ, -0x1 ;  /* 0xffffffffff967424 */ /* 0x000fe400078e00ff */
[----:B012---:R-:W-:Y:S05]  /*4140*/  CALL.REL.NOINC `($__internal_32_$__cuda_sm70_shflsync_down_p) ;  /* 0x000003d000007944 */ /* 0x007fea0003c00000 */
[----:B------:R-:W-:Y:S01]  /*4150*/  FADD.FTZ R88, R88, R127 ;  /* 0x0000007f58587221 */ /* 0x000fe20000010000 */
[----:B------:R-:W-:Y:S01]  /*4160*/  MOV R84, 0x41d0 ;  /* 0x000041d000547802 */ /* 0x000fe20000000f00 */
[----:B-1----:R-:W-:Y:S02]  /*4170*/  FADD.FTZ R91, R126, R148 ;  /* 0x000000947e5b7221 */ /* 0x002fe40000010000 */
[----:B------:R-:W-:-:S02]  /*4180*/  IMAD.MOV.U32 R148, RZ, RZ, 0x8 ;  /* 0x00000008ff947424 */ /* 0x000fc400078e00ff */
[----:B0-----:R-:W-:Y:S02]  /*4190*/  IMAD.MOV.U32 R147, RZ, RZ, 0x1f ;  /* 0x0000001fff937424 */ /* 0x001fe400078e00ff */
[----:B------:R-:W-:Y:S02]  /*41a0*/  IMAD.MOV.U32 R150, RZ, RZ, -0x1 ;  /* 0xffffffffff967424 */ /* 0x000fe400078e00ff */
[----:B------:R-:W-:Y:S02]  /*41b0*/  IMAD.MOV.U32 R89, RZ, RZ, R88 ;  /* 0x000000ffff597224 */ /* 0x000fe400078e0058 */
[----:B------:R-:W-:Y:S05]  /*41c0*/  CALL.REL.NOINC `($__internal_32_$__cuda_sm70_shflsync_down_p) ;  /* 0x0000035000007944 */ /* 0x000fea0003c00000 */
[----:B-1----:R-:W-:Y:S01]  /*41d0*/  IMAD.MOV.U32 R87, RZ, RZ, R148 ;  /* 0x000000ffff577224 */ /* 0x002fe200078e0094 */
[----:B------:R-:W-:Y:S01]  /*41e0*/  MOV R84, 0x4240 ;  /* 0x0000424000547802 */ /* 0x000fe20000000f00 */
[----:B0-----:R-:W-:Y:S02]  /*41f0*/  IMAD.MOV.U32 R89, RZ, RZ, R91 ;  /* 0x000000ffff597224 */ /* 0x001fe400078e005b */
[----:B------:R-:W-:Y:S02]  /*4200*/  IMAD.MOV.U32 R148, RZ, RZ, 0x8 ;  /* 0x00000008ff947424 */ /* 0x000fe400078e00ff */
[----:B------:R-:W-:-:S02]  /*4210*/  IMAD.MOV.U32 R147, RZ, RZ, 0x1f ;  /* 0x0000001fff937424 */ /* 0x000fc400078e00ff */
[----:B------:R-:W-:Y:S02]  /*4220*/  IMAD.MOV.U32 R150, RZ, RZ, -0x1 ;  /* 0xffffffffff967424 */ /* 0x000fe400078e00ff */
[----:B------:R-:W-:Y:S05]  /*4230*/  CALL.REL.NOINC `($__internal_32_$__cuda_sm70_shflsync_down_p) ;  /* 0x000002e000007944 */ /* 0x000fea0003c00000 */
[----:B------:R-:W-:Y:S01]  /*4240*/  FADD.FTZ R88, R87, R88 ;  /* 0x0000005857587221 */ /* 0x000fe20000010000 */
[----:B------:R-:W-:Y:S01]  /*4250*/  MOV R84, 0x42c0 ;  /* 0x000042c000547802 */ /* 0x000fe20000000f00 */
[----:B-1----:R-:W-:Y:S02]  /*4260*/  FADD.FTZ R91, R91, R148 ;  /* 0x000000945b5b7221 */ /* 0x002fe40000010000 */
[----:B------:R-:W-:Y:S02]  /*4270*/  IMAD.MOV.U32 R148, RZ, RZ, 0x4 ;  /* 0x00000004ff947424 */ /* 0x000fe400078e00ff */
[----:B0-----:R-:W-:Y:S02]  /*4280*/  IMAD.MOV.U32 R147, RZ, RZ, 0x1f ;  /* 0x0000001fff937424 */ /* 0x001fe400078e00ff */
[----:B------:R-:W-:Y:S02]  /*4290*/  IMAD.MOV.U32 R150, RZ, RZ, -0x1 ;  /* 0xffffffffff967424 */ /* 0x000fe400078e00ff */
[----:B------:R-:W-:-:S02]  /*42a0*/  IMAD.MOV.U32 R89, RZ, RZ, R88 ;  /* 0x000000ffff597224 */ /* 0x000fc400078e0058 */
[----:B------:R-:W-:Y:S05]  /*42b0*/  CALL.REL.NOINC `($__internal_32_$__cuda_sm70_shflsync_down_p) ;  /* 0x0000026000007944 */ /* 0x000fea0003c00000 */
[----:B-1----:R-:W-:Y:S01]  /*42c0*/  IMAD.MOV.U32 R87, RZ, RZ, R148 ;  /* 0x000000ffff577224 */ /* 0x002fe200078e0094 */
[----:B------:R-:W-:Y:S01]  /*42d0*/  MOV R84, 0x4330 ;  /* 0x0000433000547802 */ /* 0x000fe20000000f00 */
[----:B0-----:R-:W-:-:S02]  /*42e0*/  IMAD.MOV.U32 R89, RZ, RZ, R91 ;  /* 0x000000ffff597224 */ /* 0x001fc400078e005b */
[----:B------:R-:W-:Y:S02]  /*42f0*/  IMAD.MOV.U32 R148, RZ, RZ, 0x4 ;  /* 0x00000004ff947424 */ /* 0x000fe400078e00ff */
[----:B------:R-:W-:Y:S02]  /*4300*/  IMAD.MOV.U32 R147, RZ, RZ, 0x1f ;  /* 0x0000001fff937424 */ /* 0x000fe400078e00ff */
[----:B------:R-:W-:Y:S02]  /*4310*/  IMAD.MOV.U32 R150, RZ, RZ, -0x1 ;  /* 0xffffffffff967424 */ /* 0x000fe400078e00ff */
[----:B------:R-:W-:Y:S05]  /*4320*/  CALL.REL.NOINC `($__internal_32_$__cuda_sm70_shflsync_down_p) ;  /* 0x000001f000007944 */ /* 0x000fea0003c00000 */
[----:B------:R-:W-:Y:S01]  /*4330*/  FADD.FTZ R88, R87, R88 ;  /* 0x0000005857587221 */ /* 0x000fe20000010000 */
[----:B------:R-:W-:Y:S01]  /*4340*/  MOV R84, 0x43b0 ;  /* 0x000043b000547802 */ /* 0x000fe20000000f00 */
[----:B-1----:R-:W-:Y:S02]  /*4350*/  FADD.FTZ R91, R91, R148 ;  /* 0x000000945b5b7221 */ /* 0x002fe40000010000 */
[----:B------:R-:W-:Y:S02]  /*4360*/  IMAD.MOV.U32 R148, RZ, RZ, 0x2 ;  /* 0x00000002ff947424 */ /* 0x000fe400078e00ff */
[----:B0-----:R-:W-:-:S02]  /*4370*/  IMAD.MOV.U32 R147, RZ, RZ, 0x1f ;  /* 0x0000001fff937424 */ /* 0x001fc400078e00ff */
[----:B------:R-:W-:Y:S02]  /*4380*/  IMAD.MOV.U32 R150, RZ, RZ, -0x1 ;  /* 0xffffffffff967424 */ /* 0x000fe400078e00ff */
[----:B------:R-:W-:Y:S02]  /*4390*/  IMAD.MOV.U32 R89, RZ, RZ, R88 ;  /* 0x000000ffff597224 */ /* 0x000fe400078e0058 */
[----:B------:R-:W-:Y:S05]  /*43a0*/  CALL.REL.NOINC `($__internal_32_$__cuda_sm70_shflsync_down_p) ;  /* 0x0000017000007944 */ /* 0x000fea0003c00000 */
[----:B-1----:R-:W-:Y:S01]  /*43b0*/  IMAD.MOV.U32 R87, RZ, RZ, R148 ;  /* 0x000000ffff577224 */ /* 0x002fe200078e0094 */
[----:B------:R-:W-:Y:S01]  /*43c0*/  MOV R84, 0x4420 ;  /* 0x0000442000547802 */ /* 0x000fe20000000f00 */
[----:B0-----:R-:W-:Y:S02]  /*43d0*/  IMAD.MOV.U32 R89, RZ, RZ, R91 ;  /* 0x000000ffff597224 */ /* 0x001fe400078e005b */
[----:B------:R-:W-:Y:S02]  /*43e0*/  IMAD.MOV.U32 R148, RZ, RZ, 0x2 ;  /* 0x00000002ff947424 */ /* 0x000fe400078e00ff */
[----:B------:R-:W-:Y:S02]  /*43f0*/  IMAD.MOV.U32 R147, RZ, RZ, 0x1f ;  /* 0x0000001fff937424 */ /* 0x000fe400078e00ff */
[----:B------:R-:W-:-:S02]  /*4400*/  IMAD.MOV.U32 R150, RZ, RZ, -0x1 ;  /* 0xffffffffff967424 */ /* 0x000fc400078e00ff */
[----:B------:R-:W-:Y:S05]  /*4410*/  CALL.REL.NOINC `($__internal_32_$__cuda_sm70_shflsync_down_p) ;  /* 0x0000010000007944 */ /* 0x000fea0003c00000 */
[----:B------:R-:W-:Y:S01]  /*4420*/  FADD.FTZ R90, R87, R88 ;  /* 0x00000058575a7221 */ /* 0x000fe20000010000 */
[----:B------:R-:W-:Y:S01]  /*4430*/  MOV R84, 0x44a0 ;  /* 0x000044a000547802 */ /* 0x000fe20000000f00 */
[----:B-1----:R-:W-:-:S02]  /*4440*/  FADD.FTZ R127, R91, R148 ;  /* 0x000000945b7f7221 */ /* 0x002fc40000010000 */
[----:B------:R-:W-:Y:S02]  /*4450*/  IMAD.MOV.U32 R148, RZ, RZ, 0x1 ;  /* 0x00000001ff947424 */ /* 0x000fe400078e00ff */
[----:B0-----:R-:W-:Y:S02]  /*4460*/  IMAD.MOV.U32 R147, RZ, RZ, 0x1f ;  /* 0x0000001fff937424 */ /* 0x001fe400078e00ff */
[----:B------:R-:W-:Y:S02]  /*4470*/  IMAD.MOV.U32 R150, RZ, RZ, -0x1 ;  /* 0xffffffffff967424 */ /* 0x000fe400078e00ff */
[----:B------:R-:W-:Y:S02]  /*4480*/  IMAD.MOV.U32 R89, RZ, RZ, R90 ;  /* 0x000000ffff597224 */ /* 0x000fe400078e005a */
[----:B------:R-:W-:Y:S05]  /*4490*/  CALL.REL.NOINC `($__internal_32_$__cuda_sm70_shflsync_down_p) ;  /* 0x0000008000007944 */ /* 0x000fea0003c00000 */
[----:B-1----:R-:W-:Y:S01]  /*44a0*/  IMAD.MOV.U32 R91, RZ, RZ, R148 ;  /* 0x000000ffff5b7224 */ /* 0x002fe200078e0094 */
[----:B------:R-:W-:Y:S01]  /*44b0*/  MOV R84, 0x4510 ;  /* 0x0000451000547802 */ /* 0x000fe20000000f00 */
[----:B0-----:R-:W-:Y:S02]  /*44c0*/  IMAD.MOV.U32 R89, RZ, RZ, R127 ;  /* 0x000000ffff597224 */ /* 0x001fe400078e007f */
[----:B------:R-:W-:-:S02]  /*44d0*/  IMAD.MOV.U32 R148, RZ, RZ, 0x1 ;  /* 0x00000001ff947424 */ /* 0x000fc400078e00ff */
[----:B------:R-:W-:Y:S02]  /*44e0*/  IMAD.MOV.U32 R147, RZ, RZ, 0x1f ;  /* 0x0000001fff937424 */ /* 0x000fe400078e00ff */
[----:B------:R-:W-:Y:S02]  /*44f0*/  IMAD.MOV.U32 R150, RZ, RZ, -0x1 ;  /* 0xffffffffff967424 */ /* 0x000fe400078e00ff */
[----:B------:R-:W-:Y:S05]  /*4500*/  CALL.REL.NOINC `($__internal_32_$__cuda_sm70_shflsync_down_p) ;  /* 0x0000001000007944 */ /* 0x000fea0003c00000 */
[----:B01----:R-:W-:Y:S05]  /*4510*/  BRA `(.L_x_858) ;  /* 0xffffd73000007947 */ /* 0x003fea000383ffff */
        .weak           $__internal_32_$__cuda_sm70_shflsync_down_p
        .type           $__internal_32_$__cuda_sm70_shflsync_down_p,@function
        .size           $__internal_32_$__cuda_sm70_shflsync_down_p,(.L_x_2779 - $__internal_32_$__cuda_sm70_shflsync_down_p)
$__internal_32_$__cuda_sm70_shflsync_down_p:
[----:B------:R-:W-:Y:S01]  /*4520*/  IMAD.MOV.U32 R85, RZ, RZ, 0x0 ;  /* 0x00000000ff557424 */ /* 0x000fe200078e00ff */
[----:B------:R-:W-:Y:S04]  /*4530*/  WARPSYNC R150 ;  /* 0x0000009600007348 */ /* 0x000fe80003800000 */
[----:B------:R0:W1:Y:S01]  /*4540*/  SHFL.DOWN PT, R148, R89, R148, R147 ;  /* 0x0800009459947389 */ /* 0x00006200000e0093 */
[----:B------:R-:W-:Y:S05]  /*4550*/  RET.REL.NODEC R84 `(_ZN10layer_norm31ln_parallel_residual_bwd_kernelINS_13Kernel_traitsIf13__nv_bfloat16S2_S2_fjLj2560ELj1ELj1ELj4ELj8ENS_18Kernel_traits_baseILj2560EfS2_S2_S2_fjLj128EEEEELb1ELb1ELb0EEEvNS_9BwdParamsE) ;  /* 0xffffbaa054007950 */ /* 0x000fea0003c3ffff */
.L_x_859:
        /* <DEDUP_REMOVED lines=10> */
.L_x_2779:


//--------------------- .text._ZN10layer_norm22ln_bwd_finalize_kernelINS_22Kernel_traits_finalizeILj2560Ef13__nv_bfloat16S2_S2_fjLb0ELj1024ELj4ENS_18Kernel_traits_baseILj2560EfS2_S2_S2_fjLj1024EEEEELb0ELb1EEEvNS_9BwdParamsE --------------------------
	.section	.text._ZN10layer_norm22ln_bwd_finalize_kernelINS_22Kernel_traits_finalizeILj2560Ef13__nv_bfloat16S2_S2_fjLb0ELj1024ELj4ENS_18Kernel_traits_baseILj2560EfS2_S2_S2_fjLj1024EEEEELb0ELb1EEEvNS_9BwdParamsE,"ax",@progbits
	.sectioninfo	@"SHI_REGISTERS=32"
	.align	128
        .global         _ZN10layer_norm22ln_bwd_finalize_kernelINS_22Kernel_traits_finalizeILj2560Ef13__nv_bfloat16S2_S2_fjLb0ELj1024ELj4ENS_18Kernel_traits_baseILj2560EfS2_S2_S2_fjLj1024EEEEELb0ELb1EEEvNS_9BwdParamsE
        .type           _ZN10layer_norm22ln_bwd_finalize_kernelINS_22Kernel_traits_finalizeILj2560Ef13__nv_bfloat16S2_S2_fjLb0ELj1024ELj4ENS_18Kernel_traits_baseILj2560EfS2_S2_S2_fjLj1024EEEEELb0ELb1EEEvNS_9BwdParamsE,@function
        .size           _ZN10layer_norm22ln_bwd_finalize_kernelINS_22Kernel_traits_finalizeILj2560Ef13__nv_bfloat16S2_S2_fjLb0ELj1024ELj4ENS_18Kernel_traits_baseILj2560EfS2_S2_S2_fjLj1024EEEEELb0ELb1EEEvNS_9BwdParamsE,(.L_x_2780 - _ZN10layer_norm22ln_bwd_finalize_kernelINS_22Kernel_traits_finalizeILj2560Ef13__nv_bfloat16S2_S2_fjLb0ELj1024ELj4ENS_18Kernel_traits_baseILj2560EfS2_S2_S2_fjLj1024EEEEELb0ELb1EEEvNS_9BwdParamsE)
        .other          _ZN10layer_norm22ln_bwd_finalize_kernelINS_22Kernel_traits_finalizeILj2560Ef13__nv_bfloat16S2_S2_fjLb0ELj1024ELj4ENS_18Kernel_traits_baseILj2560EfS2_S2_S2_fjLj1024EEEEELb0ELb1EEEvNS_9BwdParamsE,@"STO_CUDA_ENTRY STV_DEFAULT"
_ZN10layer_norm22ln_bwd_finalize_kernelINS_22Kernel_traits_finalizeILj2560Ef13__nv_bfloat16S2_S2_fjLb0ELj1024ELj4ENS_18Kernel_traits_baseILj2560EfS2_S2_S2_fjLj1024EEEEELb0ELb1EEEvNS_9BwdParamsE:
.text._ZN10layer_norm22ln_bwd_finalize_kernelINS_22Kernel_traits_finalizeILj2560Ef13__nv_bfloat16S2_S2_fjLb0ELj1024ELj4ENS_18Kernel_traits_baseILj2560EfS2_S2_S2_fjLj1024EEEEELb0ELb1EEEvNS_9BwdParamsE:
        /* <DEDUP_REMOVED lines=19> */
.L_x_870:
        /* <DEDUP_REMOVED lines=27> */
.L_x_864:
        /* <DEDUP_REMOVED lines=35> */
.L_x_863:
[----:B------:R-:W-:Y:S05]  /*0510*/  BSYNC B1 ;  /* 0x0000000000017941 */ /* 0x000fea0003800000 */
.L_x_862:
        /* <DEDUP_REMOVED lines=23> */
.L_x_866:
[----:B------:R-:W-:Y:S05]  /*0690*/  BSYNC B1 ;  /* 0x0000000000017941 */ /* 0x000fea0003800000 */
.L_x_865:
        /* <DEDUP_REMOVED lines=10> */
.L_x_861:
[----:B------:R-:W-:Y:S05]  /*0740*/  BSYNC B0 ;  /* 0x0000000000007941 */ /* 0x000fea0003800000 */
.L_x_860:
        /* <DEDUP_REMOVED lines=11> */
.L_x_871:
        /* <DEDUP_REMOVED lines=18> */
.L_x_872:
[----:B------:R-:W-:Y:S01]  /*0920*/  @!P1 SHF.R.U32.HI R2, RZ, 0x3, R0 ;  /* 0x00000003ff029819 */ /* 0x000fe20000011600 */
[----:B---3--:R-:W-:Y:S02]  /*0930*/  FADD.FTZ R5, R5, R10 ;  /* 0x0000000a05057221 */ /* 0x008fe40000010000 */
[----:B--2---:R-:W-:Y:S01]  /*0940*/  FADD.FTZ R7, R7, R4 ;  /* 0x0000000407077221 */ /* 0x004fe20000010000 */
[----:B------:R-:W-:-:S05]  /*0950*/  @!P1 LOP3.LUT R2, R2, 0x1ffffffc, RZ, 0xc0, !PT ;  /* 0x1ffffffc02029812 */ /* 0x000fca00078ec0ff */
[----:B------:R2:W-:Y:S04]  /*0960*/  @!P1 STS [R2+0x2000], R5 ;  /* 0x0020000502009388 */ /* 0x0005e80000000800 */
[----:B------:R2:W-:Y:S02]  /*0970*/  @!P1 STS [R2+0x2080], R7 ;  /* 0x0020800702009388 */ /* 0x0005e40000000800 */
.L_x_867:
[----:B0-----:R-:W-:Y:S01]  /*0980*/  WARPSYNC 0xffffffff ;  /* 0xffffffff00007948 */ /* 0x001fe20003800000 */
[----:B------:R-:W-:Y:S01]  /*0990*/  BAR.SYNC.DEFER_BLOCKING 0x0 ;  /* 0x0000000000007b1d */ /* 0x000fe20000010000 */
[----:B-1----:R-:W-:Y:S02]  /*09a0*/  @P0 MOV R4, 0x8 ;  /* 0x0000000800040802 */ /* 0x002fe40000000f00 */
[C---:B------:R-:W-:Y:S02]  /*09b0*/  ISETP.GT.U32.AND P1, PT, R18.reuse, -0xa01, PT ;  /* 0xfffff5ff1200780c */ /* 0x040fe40003f24070 */
[----:B------:R-:W-:Y:S01]  /*09c0*/  IADD3 R18, R18, 0xa00, RZ ;  /* 0x00000a0012127810 */ /* 0x000fe20007ffe0ff */
[----:B--2---:R-:W-:-:S04]  /*09d0*/  @P0 IMAD.WIDE.U32 R2, R19, R4, c[0x0][0x268] ;  /* 0x00009a0013020625 */ /* 0x004fc800078e0004 */
[C---:B------:R-:W-:Y:S01]  /*09e0*/  @P0 IMAD.WIDE.U32 R4, R19.reuse, R4, c[0x0][0x260] ;  /* 0x0000980013040625 */ /* 0x040fe200078e0004 */
[----:B------:R-:W-:Y:S01]  /*09f0*/  IADD3 R19, R19, 0x500, RZ ;  /* 0x0000050013137810 */ /* 0x000fe20007ffe0ff */
[----:B------:R-:W0:Y:S04]  /*0a00*/  @P0 LDS.64 R6, [R16.X8+0x2000] ;  /* 0x0020000010060984 */ /* 0x000e280000008a00 */
[----:B------:R-:W1:Y:S04]  /*0a10*/  @P0 LDS.64 R8, [R16.X8+0x2080] ;  /* 0x0020800010080984 */ /* 0x000e680000008a00 */
[----:B0-----:R0:W-:Y:S04]  /*0a20*/  @P0 STG.E.64 [R2.64], R6 ;  /* 0x0000000602000986 */ /* 0x0011e8000c101b04 */
[----:B-1----:R0:W-:Y:S02]  /*0a30*/  @P0 STG.E.64 [R4.64], R8 ;  /* 0x0000000804000986 */ /* 0x0021e4000c101b04 */
[----:B0-----:R-:W-:Y:S05]  /*0a40*/  @P1 BRA `(.L_x_870) ;  /* 0xfffff6e000001947 */ /* 0x001fea000383ffff */
[----:B------:R-:W-:Y:S05]  /*0a50*/  EXIT ;  /* 0x000000000000794d */ /* 0x000fea0003800000 */
.L_x_868:
[----:B------:R-:W-:Y:S01]  /*0a60*/  HFMA2.MMA R9, -RZ, RZ, 0, 5.9604644775390625e-08 ;  /* 0x00000001ff097435 */ /* 0x000fe200000001ff */
[----:B--2---:R-:W-:Y:S01]  /*0a70*/  IMAD.MOV.U32 R10, RZ, RZ, R4 ;  /* 0x000000ffff0a7224 */ /* 0x004fe200078e0004 */
[----:B------:R-:W-:Y:S01]  /*0a80*/  MOV R11, 0xffffffff ;  /* 0xffffffff000b7802 */ /* 0x000fe20000000f00 */
[----:B------:R-:W-:Y:S01]  /*0a90*/  IMAD.MOV.U32 R6, RZ, RZ, 0x1f ;  /* 0x0000001fff067424 */ /* 0x000fe200078e00ff */
[----:B------:R-:W-:-:S02]  /*0aa0*/  MOV R2, 0xac0 ;  /* 0x00000ac000027802 */ /* 0x000fc40000000f00 */
[----:B01----:R-:W-:Y:S05]  /*0ab0*/  CALL.REL.NOINC `($__internal_33_$__cuda_sm70_shflsync_bfly_p) ;  /* 0x000003c000007944 */ /* 0x003fea0003c00000 */
[----:B-1----:R-:W-:Y:S01]  /*0ac0*/  MOV R3, R6 ;  /* 0x0000000600037202 */ /* 0x002fe20000000f00 */
[----:B0-----:R-:W-:Y:S05]  /*0ad0*/  BRA `(.L_x_871) ;  /* 0xfffffd2000007947 */ /* 0x001fea000383ffff */
.L_x_869:
[----:B------:R-:W-:Y:S01]  /*0ae0*/  HFMA2.MMA R9, -RZ, RZ, 0, 1.1920928955078125e-07 ;  /* 0x00000002ff097435 */ /* 0x000fe200000001ff */
[----:B------:R-:W-:Y:S01]  /*0af0*/  IMAD.MOV.U32 R10, RZ, RZ, R13 ;  /* 0x000000ffff0a7224 */ /* 0x000fe200078e000d */
[----:B------:R-:W-:Y:S01]  /*0b00*/  MOV R6, 0x1f ;  /* 0x0000001f00067802 */ /* 0x000fe20000000f00 */
[----:B------:R-:W-:Y:S01]  /*0b10*/  IMAD.MOV.U32 R11, RZ, RZ, -0x1 ;  /* 0xffffffffff0b7424 */ /* 0x000fe200078e00ff */
[----:B------:R-:W-:-:S02]  /*0b20*/  MOV R2, 0xb40 ;  /* 0x00000b4000027802 */ /* 0x000fc40000000f00 */
[----:B012---:R-:W-:Y:S05]  /*0b30*/  CALL.REL.NOINC `($__internal_33_$__cuda_sm70_shflsync_bfly_p) ;  /* 0x0000034000007944 */ /* 0x007fea0003c00000 */
[----:B0-----:R-:W-:Y:S01]  /*0b40*/  HFMA2.MMA R9, -RZ, RZ, 0, 2.384185791015625e-07 ;  /* 0x00000004ff097435 */ /* 0x001fe200000001ff */
[----:B-1----:R-:W-:Y:S01]  /*0b50*/  FADD.FTZ R10, R13, R6 ;  /* 0x000000060d0a7221 */ /* 0x002fe20000010000 */
[----:B------:R-:W-:Y:S01]  /*0b60*/  MOV R6, 0x1f ;  /* 0x0000001f00067802 */ /* 0x000fe20000000f00 */
[----:B------:R-:W-:Y:S01]  /*0b70*/  IMAD.MOV.U32 R11, RZ, RZ, -0x1 ;  /* 0xffffffffff0b7424 */ /* 0x000fe200078e00ff */
[----:B------:R-:W-:-:S02]  /*0b80*/  MOV R2, 0xba0 ;  /* 0x00000ba000027802 */ /* 0x000fc40000000f00 */
[----:B------:R-:W-:Y:S05]  /*0b90*/  CALL.REL.NOINC `($__internal_33_$__cuda_sm70_shflsync_bfly_p) ;  /* 0x000002e000007944 */ /* 0x000fea0003c00000 */
[----:B0-----:R-:W-:Y:S01]  /*0ba0*/  HFMA2.MMA R9, -RZ, RZ, 0, 4.76837158203125e-07 ;  /* 0x00000008ff097435 */ /* 0x001fe200000001ff */
[----:B-1----:R-:W-:Y:S01]  /*0bb0*/  FADD.FTZ R10, R10, R6 ;  /* 0x000000060a0a7221 */ /* 0x002fe20000010000 */
[----:B------:R-:W-:Y:S01]  /*0bc0*/  MOV R6, 0x1f ;  /* 0x0000001f00067802 */ /* 0x000fe20000000f00 */
[----:B------:R-:W-:Y:S01]  /*0bd0*/  IMAD.MOV.U32 R11, RZ, RZ, -0x1 ;  /* 0xffffffffff0b7424 */ /* 0x000fe200078e00ff */
[----:B------:R-:W-:-:S02]  /*0be0*/  MOV R2, 0xc00 ;  /* 0x00000c0000027802 */ /* 0x000fc40000000f00 */
[----:B------:R-:W-:Y:S05]  /*0bf0*/  CALL.REL.NOINC `($__internal_33_$__cuda_sm70_shflsync_bfly_p) ;  /* 0x0000028000007944 */ /* 0x000fea0003c00000 */
[----:B-1----:R-:W-:Y:S01]  /*0c00*/  FADD.FTZ R4, R10, R6 ;  /* 0x000000060a047221 */ /* 0x002fe20000010000 */
[----:B0-----:R-:W-:Y:S01]  /*0c10*/  HFMA2.MMA R9, -RZ, RZ, 0, 9.5367431640625e-07 ;  /* 0x00000010ff097435 */ /* 0x001fe200000001ff */
[----:B------:R-:W-:Y:S01]  /*0c20*/  MOV R6, 0x1f ;  /* 0x0000001f00067802 */ /* 0x000fe20000000f00 */
[----:B------:R-:W-:Y:S01]  /*0c30*/  IMAD.MOV.U32 R11, RZ, RZ, -0x1 ;  /* 0xffffffffff0b7424 */ /* 0x000fe200078e00ff */
[----:B------:R-:W-:-:S02]  /*0c40*/  MOV R2, 0xc70 ;  /* 0x00000c7000027802 */ /* 0x000fc40000000f00 */
[----:B------:R-:W-:Y:S02]  /*0c50*/  MOV R10, R4 ;  /* 0x00000004000a7202 */ /* 0x000fe40000000f00 */
[----:B------:R-:W-:Y:S05]  /*0c60*/  CALL.REL.NOINC `($__internal_33_$__cuda_sm70_shflsync_bfly_p) ;  /* 0x0000021000007944 */ /* 0x000fea0003c00000 */
[----:B0-----:R-:W-:Y:S01]  /*0c70*/  HFMA2.MMA R9, -RZ, RZ, 0, 5.9604644775390625e-08 ;  /* 0x00000001ff097435 */ /* 0x001fe200000001ff */
[----:B-1----:R-:W-:Y:S01]  /*0c80*/  MOV R7, R6 ;  /* 0x0000000600077202 */ /* 0x002fe20000000f00 */
[----:B------:R-:W-:Y:S01]  /*0c90*/  IMAD.MOV.U32 R10, RZ, RZ, R5 ;  /* 0x000000ffff0a7224 */ /* 0x000fe200078e0005 */
[----:B------:R-:W-:Y:S01]  /*0ca0*/  MOV R6, 0x1f ;  /* 0x0000001f00067802 */ /* 0x000fe20000000f00 */
[----:B------:R-:W-:Y:S01]  /*0cb0*/  IMAD.MOV.U32 R11, RZ, RZ, -0x1 ;  /* 0xffffffffff0b7424 */ /* 0x000fe200078e00ff */
[----:B------:R-:W-:Y:S02]  /*0cc0*/  MOV R2, 0xce0 ;  /* 0x00000ce000027802 */ /* 0x000fe40000000f00 */
[----:B------:R-:W-:Y:S05]  /*0cd0*/  CALL.REL.NOINC `($__internal_33_$__cuda_sm70_shflsync_bfly_p) ;  /* 0x000001a000007944 */ /* 0x000fea0003c00000 */
[----:B0-----:R-:W-:Y:S01]  /*0ce0*/  HFMA2.MMA R9, -RZ, RZ, 0, 1.1920928955078125e-07 ;  /* 0x00000002ff097435 */ /* 0x001fe200000001ff */
[----:B-1----:R-:W-:Y:S01]  /*0cf0*/  FADD.FTZ R10, R5, R6 ;  /* 0x00000006050a7221 */ /* 0x002fe20000010000 */
[----:B------:R-:W-:Y:S01]  /*0d00*/  MOV R6, 0x1f ;  /* 0x0000001f00067802 */ /* 0x000fe20000000f00 */
[----:B------:R-:W-:Y:S01]  /*0d10*/  IMAD.MOV.U32 R11, RZ, RZ, -0x1 ;  /* 0xffffffffff0b7424 */ /* 0x000fe200078e00ff */
[----:B------:R-:W-:Y:S02]  /*0d20*/  MOV R2, 0xd40 ;  /* 0x00000d4000027802 */ /* 0x000fe40000000f00 */
[----:B------:R-:W-:Y:S05]  /*0d30*/  CALL.REL.NOINC `($__internal_33_$__cuda_sm70_shflsync_bfly_p) ;  /* 0x0000014000007944 */ /* 0x000fea0003c00000 */
        /* <DEDUP_REMOVED lines=12> */
[----:B0-----:R-:W-:Y:S01]  /*0e00*/  HFMA2.MMA R9, -RZ, RZ, 0, 9.5367431640625e-07 ;  /* 0x00000010ff097435 */ /* 0x001fe200000001ff */
[----:B-1----:R-:W-:Y:S01]  /*0e10*/  FADD.FTZ R10, R10, R6 ;  /* 0x000000060a0a7221 */ /* 0x002fe20000010000 */
[----:B------:R-:W-:Y:S01]  /*0e20*/  MOV R6, 0x1f ;  /* 0x0000001f00067802 */ /* 0x000fe20000000f00 */
[----:B------:R-:W-:Y:S01]  /*0e30*/  IMAD.MOV.U32 R11, RZ, RZ, -0x1 ;  /* 0xffffffffff0b7424 */ /* 0x000fe200078e00ff */
[----:B------:R-:W-:-:S02]  /*0e40*/  MOV R2, 0xe60 ;  /* 0x00000e6000027802 */ /* 0x000fc40000000f00 */
[----:B------:R-:W-:Y:S05]  /*0e50*/  CALL.REL.NOINC `($__internal_33_$__cuda_sm70_shflsync_bfly_p) ;  /* 0x0000002000007944 */ /* 0x000fea0003c00000 */
[----:B-1----:R-:W-:Y:S01]  /*0e60*/  MOV R5, R6 ;  /* 0x0000000600057202 */ /* 0x002fe20000000f00 */
[----:B0-----:R-:W-:Y:S05]  /*0e70*/  BRA `(.L_x_872) ;  /* 0xfffffaa000007947 */ /* 0x001fea000383ffff */
        .weak           $__internal_33_$__cuda_sm70_shflsync_bfly_p
        .type           $__internal_33_$__cuda_sm70_shflsync_bfly_p,@function
        .size           $__internal_33_$__cuda_sm70_shflsync_bfly_p,(.L_x_2780 - $__internal_33_$__cuda_sm70_shflsync_bfly_p)
$__internal_33_$__cuda_sm70_shflsync_bfly_p:
[----:B------:R-:W-:Y:S01]  /*0e80*/  HFMA2.MMA R3, -RZ, RZ, 0, 0 ;  /* 0x00000000ff037435 */ /* 0x000fe200000001ff */
[----:B------:R-:W-:Y:S04]  /*0e90*/  WARPSYNC R11 ;  /* 0x0000000b00007348 */ /* 0x000fe80003800000 */
[----:B------:R0:W1:Y:S01]  /*0ea0*/  SHFL.BFLY PT, R6, R10, R9, R6 ;  /* 0x0c0000090a067389 */ /* 0x00006200000e0006 */
[----:B------:R-:W-:Y:S05]  /*0eb0*/  RET.REL.NODEC R2 `(_ZN10layer_norm22ln_bwd_finalize_kernelINS_22Kernel_traits_finalizeILj2560Ef13__nv_bfloat16S2_S2_fjLb0ELj1024ELj4ENS_18Kernel_traits_baseILj2560EfS2_S2_S2_fjLj1024EEEEELb0ELb1EEEvNS_9BwdParamsE) ;  /* 0xfffff14002007950 */ /* 0x000fea0003c3ffff */
.L_x_873:
        /* <DEDUP_REMOVED lines=12> */
.L_x_2780:


//--------------------- .text._ZN10layer_norm40ln_parallel_residual_bwd_finalize_kernelINS_22Kernel_traits_finalizeILj2560Ef13__nv_bfloat16S2_S2_fjLb0ELj1024ELj4ENS_18Kernel_traits_baseILj2560EfS2_S2_S2_fjLj1024EEEEELb1EEEvNS_9BwdParamsE --------------------------
	.section	.text._ZN10layer_norm40ln_parallel_residual_bwd_finalize_kernelINS_22Kernel_traits_finalizeILj2560Ef13__nv_bfloat16S2_S2_fjLb0ELj1024ELj4ENS_18Kernel_traits_baseILj2560EfS2_S2_S2_fjLj1024EEEEELb1EEEvNS_9BwdParamsE,"ax",@progbits
	.sectioninfo	@"SHI_REGISTERS=32"
	.align	128
        .global         _ZN10layer_norm40ln_parallel_residual_bwd_finalize_kernelINS_22Kernel_traits_finalizeILj2560Ef13__nv_bfloat16S2_S2_fjLb0ELj1024ELj4ENS_18Kernel_traits_baseILj2560EfS2_S2_S2_fjLj1024EEEEELb1EEEvNS_9BwdParamsE
        .type           _ZN10layer_norm40ln_parallel_residual_bwd_finalize_kernelINS_22Kernel_traits_finalizeILj2560Ef13__nv_bfloat16S2_S2_fjLb0ELj1024ELj4ENS_18Kernel_traits_baseILj2560EfS2_S2_S2_fjLj1024EEEEELb1EEEvNS_9BwdParamsE,@function
        .size           _ZN10layer_norm40ln_parallel_residual_bwd_finalize_kernelINS_22Kernel_traits_finalizeILj2560Ef13__nv_bfloat16S2_S2_fjLb0ELj1024ELj4ENS_18Kernel_traits_baseILj2560EfS2_S2_S2_fjLj1024EEEEELb1EEEvNS_9BwdParamsE,(.L_x_2781 - _ZN10layer_norm40ln_parallel_residual_bwd_finalize_kernelINS_22Kernel_traits_finalizeILj2560Ef13__nv_bfloat16S2_S2_fjLb0ELj1024ELj4ENS_18Kernel_traits_baseILj2560EfS2_S2_S2_fjLj1024EEEEELb1EEEvNS_9BwdParamsE)
        .other          _ZN10layer_norm40ln_parallel_residual_bwd_finalize_kernelINS_22Kernel_traits_finalizeILj2560Ef13__nv_bfloat16S2_S2_fjLb0ELj1024ELj4ENS_18Kernel_traits_baseILj2560EfS2_S2_S2_fjLj1024EEEEELb1EEEvNS_9BwdParamsE,@"STO_CUDA_ENTRY STV_DEFAULT"
_ZN10layer_norm40ln_parallel_residual_bwd_finalize_kernelINS_22Kernel_traits_finalizeILj2560Ef13__nv_bfloat16S2_S2_fjLb0ELj1024ELj4ENS_18Kernel_traits_baseILj2560EfS2_S2_S2_fjLj1024EEEEELb1EEEvNS_9BwdParamsE:
.text._ZN10layer_norm40ln_parallel_residual_bwd_finalize_kernelINS_22Kernel_traits_finalizeILj2560Ef13__nv_bfloat16S2_S2_fjLb0ELj1024ELj4ENS_18Kernel_traits_baseILj2560EfS2_S2_S2_fjLj1024EEEEELb1EEEvNS_9BwdParamsE:
        /* <DEDUP_REMOVED lines=19> */
.L_x_887:
        /* <DEDUP_REMOVED lines=37> */
.L_x_878:
        /* <DEDUP_REMOVED lines=59> */
.L_x_877:
[----:B------:R-:W-:Y:S05]  /*0730*/  BSYNC B1 ;  /* 0x0000000000017941 */ /* 0x000fea0003800000 */
.L_x_876:
        /* <DEDUP_REMOVED lines=35> */
.L_x_880:
[----:B------:R-:W-:Y:S05]  /*0970*/  BSYNC B1 ;  /* 0x0000000000017941 */ /* 0x000fea0003800000 */
.L_x_879:
        /* <DEDUP_REMOVED lines=16> */
.L_x_875:
[----:B------:R-:W-:Y:S05]  /*0a80*/  BSYNC B0 ;  /* 0x0000000000007941 */ /* 0x000fea0003800000 */
.L_x_874:
        /* <DEDUP_REMOVED lines=14> */
.L_x_888:
        /* <DEDUP_REMOVED lines=36> */
.L_x_889:
        /* <DEDUP_REMOVED lines=11> */
.L_x_881:
[----:B0-----:R-:W-:Y:S01]  /*0e60*/  WARPSYNC 0xffffffff ;  /* 0xffffffff00007948 */ /* 0x001fe20003800000 */
[----:B------:R-:W-:Y:S06]  /*0e70*/  BAR.SYNC.DEFER_BLOCKING 0x0 ;  /* 0x0000000000007b1d */ /* 0x000fec0000010000 */
[----:B------:R-:W-:Y:S01]  /*0e80*/  BSSY B0, `(.L_x_884) ;  /* 0x0000011000007945 */ /* 0x000fe20003800000 */
[----:B------:R-:W-:Y:S05]  /*0e90*/  @!P0 BRA `(.L_x_885) ;  /* 0x000000f000008947 */ /* 0x000fea0003800000 */
        /* <DEDUP_REMOVED lines=15> */
.L_x_885:
[----:B------:R-:W-:Y:S05]  /*0f90*/  BSYNC B0 ;  /* 0x0000000000007941 */ /* 0x000fea0003800000 */
.L_x_884:
[C---:B------:R-:W-:Y:S02]  /*0fa0*/  ISETP.GT.U32.AND P1, PT, R4.reuse, -0xa01, PT ;  /* 0xfffff5ff0400780c */ /* 0x040fe40003f24070 */
[----:B------:R-:W-:-:S02]  /*0fb0*/  IADD3 R4, R4, 0xa00, RZ ;  /* 0x00000a0004047810 */ /* 0x000fc40007ffe0ff */
[----:B------:R-:W-:-:S09]  /*0fc0*/  IADD3 R5, R5, 0x500, RZ ;  /* 0x0000050005057810 */ /* 0x000fd20007ffe0ff */
[----:B0-----:R-:W-:Y:S01]  /*0fd0*/  @!P1 CALL.REL.NOINC `(.L_x_886) ;  /* 0x0000001000009944 */ /* 0x001fe20003c00000 */
[----:B------:R-:W-:Y:S05]  /*0fe0*/  BRA `(.L_x_887) ;  /* 0xfffff14000007947 */ /* 0x000fea000383ffff */
.L_x_886:
[----:B------:R-:W-:Y:S05]  /*0ff0*/  EXIT ;  /* 0x000000000000794d */ /* 0x000fea0003800000 */
.L_x_882:
[----:B------:R-:W-:Y:S01]  /*1000*/  HFMA2.MMA R17, -RZ, RZ, 0, 1.847743988037109375e-06 ;  /* 0x0000001fff117435 */ /* 0x000fe200000001ff */
[----:B----4-:R-:W-:Y:S01]  /*1010*/  MOV R19, R12 ;  /* 0x0000000c00137202 */ /* 0x010fe20000000f00 */
[----:B------:R-:W-:Y:S01]  /*1020*/  IMAD.MOV.U32 R16, RZ, RZ, 0x1 ;  /* 0x00000001ff107424 */ /* 0x000fe200078e00ff */
[----:B------:R-:W-:Y:S02]  /*1030*/  MOV R14, 0xffffffff ;  /* 0xffffffff000e7802 */ /* 0x000fe40000000f00 */
[----:B------:R-:W-:Y:S02]  /*1040*/  MOV R8, 0x1060 ;  /* 0x0000106000087802 */ /* 0x000fe40000000f00 */
[----:B0123--:R-:W-:Y:S05]  /*1050*/  CALL.REL.NOINC `($__internal_34_$__cuda_sm70_shflsync_bfly_p) ;  /* 0x000007b000007944 */ /* 0x00ffea0003c00000 */
[----:B01----:R-:W-:Y:S05]  /*1060*/  BRA `(.L_x_888) ;  /* 0xfffffb0000007947 */ /* 0x003fea000383ffff */
.L_x_883:
[----:B------:R-:W-:Y:S01]  /*1070*/  HFMA2.MMA R17, -RZ, RZ, 0, 1.847743988037109375e-06 ;  /* 0x0000001fff117435 */ /* 0x000fe200000001ff */
[----:B------:R-:W-:Y:S01]  /*1080*/  MOV R19, R12 ;  /* 0x0000000c00137202 */ /* 0x000fe20000000f00 */
[----:B------:R-:W-:Y:S01]  /*1090*/  IMAD.MOV.U32 R16, RZ, RZ, 0x2 ;  /* 0x00000002ff107424 */ /* 0x000fe200078e00ff */
[----:B------:R-:W-:Y:S02]  /*10a0*/  MOV R14, 0xffffffff ;  /* 0xffffffff000e7802 */ /* 0x000fe40000000f00 */
[----:B------:R-:W-:-:S02]  /*10b0*/  MOV R8, 0x10d0 ;  /* 0x000010d000087802 */ /* 0x000fc40000000f00 */
[----:B-123--:R-:W-:Y:S05]  /*10c0*/  CALL.REL.NOINC `($__internal_34_$__cuda_sm70_shflsync_bfly_p) ;  /* 0x0000074000007944 */ /* 0x00efea0003c00000 */
[----:B0-----:R-:W-:Y:S01]  /*10d0*/  HFMA2.MMA R16, -RZ, RZ, 0, 2.384185791015625e-07 ;  /* 0x00000004ff107435 */ /* 0x001fe200000001ff */
[----:B-1----:R-:W-:Y:S01]  /*10e0*/  FADD.FTZ R19, R12, R14 ;  /* 0x0000000e0c137221 */ /* 0x002fe20000010000 */
[----:B------:R-:W-:Y:S01]  /*10f0*/  MOV R14, 0xffffffff ;  /* 0xffffffff000e7802 */ /* 0x000fe20000000f00 */
[----:B------:R-:W-:Y:S01]  /*1100*/  IMAD.MOV.U32 R17, RZ, RZ, 0x1f ;  /* 0x0000001fff117424 */ /* 0x000fe200078e00ff */
[----:B------:R-:W-:-:S02]  /*1110*/  MOV R8, 0x1130 ;  /* 0x0000113000087802 */ /* 0x000fc40000000f00 */
[----:B------:R-:W-:Y:S05]  /*1120*/  CALL.REL.NOINC `($__internal_34_$__cuda_sm70_shflsync_bfly_p) ;  /* 0x000006e000007944 */ /* 0x000fea0003c00000 */
[----:B0-----:R-:W-:Y:S01]  /*1130*/  HFMA2.MMA R16, -RZ, RZ, 0, 4.76837158203125e-07 ;  /* 0x00000008ff107435 */ /* 0x001fe200000001ff */
[----:B-1----:R-:W-:Y:S01]  /*1140*/  FADD.FTZ R19, R19, R14 ;  /* 0x0000000e13137221 */ /* 0x002fe20000010000 */
[----:B------:R-:W-:Y:S01]  /*1150*/  MOV R17, 0x1f ;  /* 0x0000001f00117802 */ /* 0x000fe20000000f00 */
[----:B------:R-:W-:Y:S01]  /*1160*/  IMAD.MOV.U32 R14, RZ, RZ, -0x1 ;  /* 0xffffffffff0e7424 */ /* 0x000fe200078e00ff */
[----:B------:R-:W-:-:S02]  /*1170*/  MOV R8, 0x1190 ;  /* 0x0000119000087802 */ /* 0x000fc40000000f00 */
[----:B------:R-:W-:Y:S05]  /*1180*/  CALL.REL.NOINC `($__internal_34_$__cuda_sm70_shflsync_bfly_p) ;  /* 0x0000068000007944 */ /* 0x000fea0003c00000 */
[----:B-1----:R-:W-:Y:S01]  /*1190*/  FADD.FTZ R12, R19, R14 ;  /* 0x0000000e130c7221 */ /* 0x002fe20000010000 */
[----:B0-----:R-:W-:Y:S01]  /*11a0*/  HFMA2.MMA R16, -RZ, RZ, 0, 9.5367431640625e-07 ;  /* 0x00000010ff107435 */ /* 0x001fe200000001ff */
[----:B------:R-:W-:-:S02]  /*11b0*/  MOV R17, 0x1f ;  /* 0x0000001f00117802 */ /* 0x000fc40000000f00 */
[----:B------:R-:W-:Y:S01]  /*11c0*/  MOV R14, 0xffffffff ;  /* 0xffffffff000e7802 */ /* 0x000fe20000000f00 */
[----:B------:R-:W-:Y:S01]  /*11d0*/  IMAD.MOV.U32 R19, RZ, RZ, R12 ;  /* 0x000000ffff137224 */ /* 0x000fe200078e000c */
[----:B------:R-:W-:Y:S02]  /*11e0*/  MOV R8, 0x1200 ;  /* 0x0000120000087802 */ /* 0x000fe40000000f00 */
[----:B------:R-:W-:Y:S05]  /*11f0*/  CALL.REL.NOINC `($__internal_34_$__cuda_sm70_shflsync_bfly_p) ;  /* 0x0000061000007944 */ /* 0x000fea0003c00000 */
[----:B0-----:R-:W-:Y:S01]  /*1200*/  HFMA2.MMA R16, -RZ, RZ, 0, 5.9604644775390625e-08 ;  /* 0x00000001ff107435 */ /* 0x001fe200000001ff */
[----:B-1----:R-:W-:Y:S01]  /*1210*/  MOV R15, R14 ;  /* 0x0000000e000f7202 */ /* 0x002fe20000000f00 */
[----:B------:R-:W-:Y:S01]  /*1220*/  IMAD.MOV.U32 R17, RZ, RZ, 0x1f ;  /* 0x0000001fff117424 */ /* 0x000fe200078e00ff */
[----:B------:R-:W-:Y:S02]  /*1230*/  MOV R19, R13 ;  /* 0x0000000d00137202 */ /* 0x000fe40000000f00 */
[----:B------:R-:W-:Y:S02]  /*1240*/  MOV R14, 0xffffffff ;  /* 0xffffffff000e7802 */ /* 0x000fe40000000f00 */
[----:B------:R-:W-:Y:S02]  /*1250*/  MOV R8, 0x1270 ;  /* 0x0000127000087802 */ /* 0x000fe40000000f00 */
[----:B------:R-:W-:Y:S05]  /*1260*/  CALL.REL.NOINC `($__internal_34_$__cuda_sm70_shflsync_bfly_p) ;  /* 0x000005a000007944 */ /* 0x000fea0003c00000 */
[----:B0-----:R-:W-:Y:S01]  /*1270*/  HFMA2.MMA R16, -RZ, RZ, 0, 1.1920928955078125e-07 ;  /* 0x00000002ff107435 */ /* 0x001fe200000001ff */
[----:B-1----:R-:W-:Y:S01]  /*1280*/  FADD.FTZ R19, R13, R14 ;  /* 0x0000000e0d137221 */ /* 0x002fe20000010000 */
[----:B------:R-:W-:Y:S01]  /*1290*/  MOV R17, 0x1f ;  /* 0x0000001f00117802 */ /* 0x000fe20000000f00 */
[----:B------:R-:W-:Y:S01]  /*12a0*/  IMAD.MOV.U32 R14, RZ, RZ, -0x1 ;  /* 0xffffffffff0e7424 */ /* 0x000fe200078e00ff */
[----:B------:R-:W-:-:S02]  /*12b0*/  MOV R8, 0x12d0 ;  /* 0x000012d000087802 */ /* 0x000fc40000000f00 */
[----:B------:R-:W-:Y:S05]  /*12c0*/  CALL.REL.NOINC `($__internal_34_$__cuda_sm70_shflsync_bfly_p) ;  /* 0x0000054000007944 */ /* 0x000fea0003c00000 */
[----:B0-----:R-:W-:Y:S01]  /*12d0*/  HFMA2.MMA R16, -RZ, RZ, 0, 2.384185791015625e-07 ;  /* 0x00000004ff107435 */ /* 0x001fe200000001ff */
[----:B-1----:R-:W-:Y:S01]  /*12e0*/  FADD.FTZ R19, R19, R14 ;  /* 0x0000000e13137221 */ /* 0x002fe20000010000 */
[----:B------:R-:W-:-:S02]  /*12f0*/  MOV R17, 0x1f ;  /* 0x0000001f00117802 */ /* 0x000fc40000000f00 */
[----:B------:R-:W-:Y:S02]  /*1300*/  MOV R14, 0xffffffff ;  /* 0xffffffff000e7802 */ /* 0x000fe40000000f00 */
[----:B------:R-:W-:Y:S02]  /*1310*/  MOV R8, 0x1330 ;  /* 0x0000133000087802 */ /* 0x000fe40000000f00 */
[----:B------:R-:W-:Y:S05]  /*1320*/  CALL.REL.NOINC `($__internal_34_$__cuda_sm70_shflsync_bfly_p) ;  /* 0x000004e000007944 */ /* 0x000fea0003c00000 */
[----:B0-----:R-:W-:Y:S01]  /*1330*/  HFMA2.MMA R17, -RZ, RZ, 0, 1.847743988037109375e-06 ;  /* 0x0000001fff117435 */ /* 0x001fe200000001ff */
[----:B-1----:R-:W-:Y:S01]  /*1340*/  FADD.FTZ R19, R19, R14 ;  /* 0x0000000e13137221 */ /* 0x002fe20000010000 */
[----:B------:R-:W-:Y:S01]  /*1350*/  MOV R14, 0xffffffff ;  /* 0xffffffff000e7802 */ /* 0x000fe20000000f00 */
[----:B------:R-:W-:Y:S01]  /*1360*/  IMAD.MOV.U32 R16, RZ, RZ, 0x8 ;  /* 0x00000008ff107424 */ /* 0x000fe200078e00ff */
[----:B------:R-:W-:Y:S02]  /*1370*/  MOV R8, 0x1390 ;  /* 0x0000139000087802 */ /* 0x000fe40000000f00 */
[----:B------:R-:W-:Y:S05]  /*1380*/  CALL.REL.NOINC `($__internal_34_$__cuda_sm70_shflsync_bfly_p) ;  /* 0x0000048000007944 */ /* 0x000fea0003c00000 */
[----:B-1----:R-:W-:Y:S01]  /*1390*/  FADD.FTZ R13, R19, R14 ;  /* 0x0000000e130d7221 */ /* 0x002fe20000010000 */
[----:B0-----:R-:W-:Y:S01]  /*13a0*/  HFMA2.MMA R16, -RZ, RZ, 0, 9.5367431640625e-07 ;  /* 0x00000010ff107435 */ /* 0x001fe200000001ff */
[----:B------:R-:W-:Y:S01]  /*13b0*/  IMAD.MOV.U32 R17, RZ, RZ, 0x1f ;  /* 0x0000001fff117424 */ /* 0x000fe200078e00ff */
[----:B------:R-:W-:Y:S02]  /*13c0*/  MOV R14, 0xffffffff ;  /* 0xffffffff000e7802 */ /* 0x000fe40000000f00 */
[----:B------:R-:W-:-:S02]  /*13d0*/  MOV R19, R13 ;  /* 0x0000000d00137202 */ /* 0x000fc40000000f00 */
[----:B------:R-:W-:Y:S02]  /*13e0*/  MOV R8, 0x1400 ;  /* 0x0000140000087802 */ /* 0x000fe40000000f00 */
[----:B------:R-:W-:Y:S05]  /*13f0*/  CALL.REL.NOINC `($__internal_34_$__cuda_sm70_shflsync_bfly_p) ;  /* 0x0000041000007944 */ /* 0x000fea0003c00000 */
[----:B0-----:R-:W-:Y:S01]  /*1400*/  HFMA2.MMA R17, -RZ, RZ, 0, 1.847743988037109375e-06 ;  /* 0x0000001fff117435 */ /* 0x001fe200000001ff */
        /* <DEDUP_REMOVED lines=18> */
[----:B0-----:R-:W-:Y:S01]  /*1530*/  HFMA2.MMA R16, -RZ, RZ, 0, 4.76837158203125e-07 ;  /* 0x00000008ff107435 */ /* 0x001fe200000001ff */
[----:B-1----:R-:W-:Y:S01]  /*1540*/  FADD.FTZ R19, R19, R14 ;  /* 0x0000000e13137221 */ /* 0x002fe20000010000 */
[----:B------:R-:W-:Y:S01]  /*1550*/  MOV R14, 0xffffffff ;  /* 0xffffffff000e7802 */ /* 0x000fe20000000f00 */
[----:B------:R-:W-:Y:S01]  /*1560*/  IMAD.MOV.U32 R17, RZ, RZ, 0x1f ;  /* 0x0000001fff117424 */ /* 0x000fe200078e00ff */
[----:B------:R-:W-:Y:S02]  /*1570*/  MOV R8, 0x1590 ;  /* 0x0000159000087802 */ /* 0x000fe40000000f00 */
[----:B------:R-:W-:Y:S05]  /*1580*/  CALL.REL.NOINC `($__internal_34_$__cuda_sm70_shflsync_bfly_p) ;  /* 0x0000028000007944 */ /* 0x000fea0003c00000 */
[----:B-1----:R-:W-:Y:S01]  /*1590*/  FADD.FTZ R11, R19, R14 ;  /* 0x0000000e130b7221 */ /* 0x002fe20000010000 */
[----:B0-----:R-:W-:Y:S01]  /*15a0*/  HFMA2.MMA R16, -RZ, RZ, 0, 9.5367431640625e-07 ;  /* 0x00000010ff107435 */ /* 0x001fe200000001ff */
[----:B------:R-:W-:Y:S02]  /*15b0*/  MOV R17, 0x1f ;  /* 0x0000001f00117802 */ /* 0x000fe40000000f00 */
[----:B------:R-:W-:Y:S01]  /*15c0*/  MOV R14, 0xffffffff ;  /* 0xffffffff000e7802 */ /* 0x000fe20000000f00 */
[----:B------:R-:W-:Y:S01]  /*15d0*/  IMAD.MOV.U32 R19, RZ, RZ, R11 ;  /* 0x000000ffff137224 */ /* 0x000fe200078e000b */
[----:B------:R-:W-:-:S02]  /*15e0*/  MOV R8, 0x1600 ;  /* 0x0000160000087802 */ /* 0x000fc40000000f00 */
[----:B------:R-:W-:Y:S05]  /*15f0*/  CALL.REL.NOINC `($__internal_34_$__cuda_sm70_shflsync_bfly_p) ;  /* 0x0000021000007944 */ /* 0x000fea0003c00000 */
[----:B0-----:R-:W-:Y:S01]  /*1600*/  HFMA2.MMA R16, -RZ, RZ, 0, 5.9604644775390625e-08 ;  /* 0x00000001ff107435 */ /* 0x001fe200000001ff */
[----:B-1----:R-:W-:Y:S01]  /*1610*/  MOV R20, R14 ;  /* 0x0000000e00147202 */ /* 0x002fe20000000f00 */
[----:B------:R-:W-:Y:S01]  /*1620*/  IMAD.MOV.U32 R14, RZ, RZ, -0x1 ;  /* 0xffffffffff0e7424 */ /* 0x000fe200078e00ff */
[----:B------:R-:W-:-:S02]  /*1630*/  MOV R19, R10 ;  /* 0x0000000a00137202 */ /* 0x000fc40000000f00 */
[----:B------:R-:W-:Y:S02]  /*1640*/  MOV R17, 0x1f ;  /* 0x0000001f00117802 */ /* 0x000fe40000000f00 */
[----:B------:R-:W-:Y:S02]  /*1650*/  MOV R8, 0x1670 ;  /* 0x0000167000087802 */ /* 0x000fe40000000f00 */
[----:B------:R-:W-:Y:S05]  /*1660*/  CALL.REL.NOINC `($__internal_34_$__cuda_sm70_shflsync_bfly_p) ;  /* 0x000001a000007944 */ /* 0x000fea0003c00000 */
[----:B0-----:R-:W-:Y:S01]  /*1670*/  HFMA2.MMA R16, -RZ, RZ, 0, 1.1920928955078125e-07 ;  /* 0x00000002ff107435 */ /* 0x001fe200000001ff */
[----:B-1----:R-:W-:Y:S01]  /*1680*/  FADD.FTZ R19, R10, R14 ;  /* 0x0000000e0a137221 */ /* 0x002fe20000010000 */
[----:B------:R-:W-:Y:S02]  /*1690*/  MOV R17, 0x1f ;  /* 0x0000001f00117802 */ /* 0x000fe40000000f00 */
[----:B------:R-:W-:Y:S02]  /*16a0*/  MOV R14, 0xffffffff ;  /* 0xffffffff000e7802 */ /* 0x000fe40000000f00 */
[----:B------:R-:W-:Y:S02]  /*16b0*/  MOV R8, 0x16d0 ;  /* 0x000016d000087802 */ /* 0x000fe40000000f00 */
[----:B------:R-:W-:Y:S05]  /*16c0*/  CALL.REL.NOINC `($__internal_34_$__cuda_sm70_shflsync_bfly_p) ;  /* 0x0000014000007944 */ /* 0x000fea0003c00000 */
        /* <DEDUP_REMOVED lines=18> */
[----:B-1----:R-:W-:Y:S01]  /*17f0*/  MOV R8, R14 ;  /* 0x0000000e00087202 */ /* 0x002fe20000000f00 */
[----:B0-----:R-:W-:Y:S05]  /*1800*/  BRA `(.L_x_889) ;  /* 0xfffff5a000007947 */ /* 0x001fea000383ffff */
        .weak           $__internal_34_$__cuda_sm70_shflsync_bfly_p
        .type           $__internal_34_$__cuda_sm70_shflsync_bfly_p,@function
        .size           $__internal_34_$__cuda_sm70_shflsync_bfly_p,(.L_x_2781 - $__internal_34_$__cuda_sm70_shflsync_bfly_p)
$__internal_34_$__cuda_sm70_shflsync_bfly_p:
[----:B------:R-:W-:Y:S01]  /*1810*/  HFMA2.MMA R9, -RZ, RZ, 0, 0 ;  /* 0x00000000ff097435 */ /* 0x000fe200000001ff */
[----:B------:R-:W-:Y:S04]  /*1820*/  WARPSYNC R14 ;  /* 0x0000000e00007348 */ /* 0x000fe80003800000 */
[----:B------:R0:W1:Y:S01]  /*1830*/  SHFL.BFLY PT, R14, R19, R16, R17 ;  /* 0x0c000010130e7389 */ /* 0x00006200000e0011 */
[----:B------:R-:W-:Y:S05]  /*1840*/  RET.REL.NODEC R8 `(_ZN10layer_norm40ln_parallel_residual_bwd_finalize_kernelINS_22Kernel_traits_finalizeILj2560Ef13__nv_bfloat16S2_S2_fjLb0ELj1024ELj4ENS_18Kernel_traits_baseILj2560EfS2_S2_S2_fjLj1024EEEEELb1EEEvNS_9BwdParamsE) ;  /* 0xffffe7b008007950 */ /* 0x000fea0003c3ffff */
.L_x_890:
        /* <DEDUP_REMOVED lines=11> */
.L_x_2781:


//--------------------- .text._ZN10layer_norm31ln_parallel_residual_bwd_kernelINS_13Kernel_traitsIf13__nv_bfloat16S2_S2_fjLj2560ELj1ELj1ELj4ELj8ENS_18Kernel_traits_baseILj2560EfS2_S2_S2_fjLj128EEEEELb1ELb1ELb1EEEvNS_9BwdParamsE --------------------------
	.section	.text._ZN10layer_norm31ln_parallel_residual_bwd_kernelINS_13Kernel_traitsIf13__nv_bfloat16S2_S2_fjLj2560ELj1ELj1ELj4ELj8ENS_18Kernel_traits_baseILj2560EfS2_S2_S2_fjLj128EEEEELb1ELb1ELb1EEEvNS_9BwdParamsE,"ax",@progbits
	.sectioninfo	@"SHI_REGISTERS=161"
	.align	128
        .global         _ZN10layer_norm31ln_parallel_residual_bwd_kernelINS_13Kernel_traitsIf13__nv_bfloat16S2_S2_fjLj2560ELj1ELj1ELj4ELj8ENS_18Kernel_traits_baseILj2560EfS2_S2_S2_fjLj128EEEEELb1ELb1ELb1EEEvNS_9BwdParamsE
        .type           _ZN10layer_norm31ln_parallel_residual_bwd_kernelINS_13Kernel_traitsIf13__nv_bfloat16S2_S2_fjLj2560ELj1ELj1ELj4ELj8ENS_18Kernel_traits_baseILj2560EfS2_S2_S2_fjLj128EEEEELb1ELb1ELb1EEEvNS_9BwdParamsE,@function
        .size           _ZN10layer_norm31ln_parallel_residual_bwd_kernelINS_13Kernel_traitsIf13__nv_bfloat16S2_S2_fjLj2560ELj1ELj1ELj4ELj8ENS_18Kernel_traits_baseILj2560EfS2_S2_S2_fjLj128EEEEELb1ELb1ELb1EEEvNS_9BwdParamsE,(.L_x_2782 - _ZN10layer_norm31ln_parallel_residual_bwd_kernelINS_13Kernel_traitsIf13__nv_bfloat16S2_S2_fjLj2560ELj1ELj1ELj4ELj8ENS_18Kernel_traits_baseILj2560EfS2_S2_S2_fjLj128EEEEELb1ELb1ELb1EEEvNS_9BwdParamsE)
        .other          _ZN10layer_norm31ln_parallel_residual_bwd_kernelINS_13Kernel_traitsIf13__nv_bfloat16S2_S2_fjLj2560ELj1ELj1ELj4ELj8ENS_18Kernel_traits_baseILj2560EfS2_S2_S2_fjLj128EEEEELb1ELb1ELb1EEEvNS_9BwdParamsE,@"STO_CUDA_ENTRY STV_DEFAULT"
_ZN10layer_norm31ln_parallel_residual_bwd_kernelINS_13Kernel_traitsIf13__nv_bfloat16S2_S2_fjLj2560ELj1ELj1ELj4ELj8ENS_18Kernel_traits_baseILj2560EfS2_S2_S2_fjLj128EEEEELb1ELb1ELb1EEEvNS_9BwdParamsE:
.text._ZN10layer_norm31ln_parallel_residual_bwd_kernelINS_13Kernel_traitsIf13__nv_bfloat16S2_S2_fjLj2560ELj1ELj1ELj4ELj8ENS_18Kernel_traits_baseILj2560EfS2_S2_S2_fjLj128EEEEELb1ELb1ELb1EEEvNS_9BwdParamsE:
        /* <DEDUP_REMOVED lines=28> */
.L_x_891:
[----:B------:R-:W-:-:S05]  /*01c0*/  IMAD.SHL.U32 R2, R0, 0x10, RZ ;  /* 0x0000001000027824 */ /* 0x000fca00078e00ff */
[----:B------:R-:W-:-:S04]  /*01d0*/  LOP3.LUT R2, R2, 0x7f0, RZ, 0xc0, !PT ;  /* 0x000007f002027812 */ /* 0x000fc800078ec0ff */
[----:B------:R-:W-:-:S05]  /*01e0*/  IADD3 R2, P0, R2, c[0x0][0x1b0], RZ ;  /* 0x00006c0002027a10 */ /* 0x000fca0007f1e0ff */
[----:B------:R-:W-:Y:S01]  /*01f0*/  IMAD.X R3, RZ, RZ, c[0x0][0x1b4], P0 ;  /* 0x00006d00ff037624 */ /* 0x000fe200000e06ff */
[----:B------:R-:W-:Y:S01]  /*0200*/  CS2R R32, SRZ ;  /* 0x0000000000207805 */ /* 0x000fe2000001ff00 */
[----:B------:R-:W-:Y:S01]  /*0210*/  IMAD.MOV.U32 R132, RZ, RZ, 0x1 ;  /* 0x00000001ff847424 */ /* 0x000fe200078e00ff */
        /* <DEDUP_REMOVED lines=12> */
[----:B------:R-:W-:Y:S01]  /*02e0*/  IMAD.MOV.U32 R68, RZ, RZ, RZ ;  /* 0x000000ffff447224 */ /* 0x000fe200078e00ff */
        /* <DEDUP_REMOVED lines=10> */
[----:B------:R-:W-:Y:S01]  /*0390*/  IMAD.MOV.U32 R70, RZ, RZ, RZ ;  /* 0x000000ffff467224 */ /* 0x000fe200078e00ff */
[----:B0-----:R-:W-:-:S02]  /*03a0*/  CS2R R2, SRZ ;  /* 0x0000000000027805 */ /* 0x001fc4000001ff00 */
.L_x_906:
        /* <DEDUP_REMOVED lines=18> */
[----:B------:R-:W-:Y:S02]  /*04d0*/  SHF.R.U32.HI R74, RZ, 0x1d, R131 ;  /* 0x0000001dff4a7819 */ /* 0x000fe40000011683 */
[----:B------:R-:W-:Y:S02]  /*04e0*/  IADD3 R58, P1, R73, c[0x0][0x188], RZ ;  /* 0x00006200493a7a10 */ /* 0x000fe40007f3e0ff */
        /* <DEDUP_REMOVED lines=8> */
[----:B------:R-:W-:Y:S01]  /*0570*/  IADD3.X R57, R76, c[0x0][0x18c], RZ, P2, !PT ;  /* 0x000063004c397a10 */ /* 0x000fe200017fe4ff */
[----:B------:R-:W3:Y:S01]  /*0580*/  LDG.E.64 R58, [R58.64] ;  /* 0x000000043a3a7981 */ /* 0x000ee2000c1e1b00 */
[----:B------:R-:W-:Y:S01]  /*0590*/  IADD3 R60, P0, R77, c[0x0][0x188], RZ ;  /* 0x000062004d3c7a10 */ /* 0x000fe20007f1e0ff */
[----:B------:R-:W-:Y:S02]  /*05a0*/  IMAD.MOV.U32 R92, RZ, RZ, 0x8 ;  /* 0x00000008ff5c7424 */ /* 0x000fe400078e00ff */
[----:B------:R-:W4:Y:S01]  /*05b0*/  LDG.E.64 R100, [R100.64] ;  /* 0x0000000464647981 */ /* 0x000f22000c1e1b00 */
[----:B------:R-:W-:Y:S01]  /*05c0*/  IADD3.X R61, R78, c[0x0][0x18c], RZ, P0, !PT ;  /* 0x000063004e3d7a10 */ /* 0x000fe200007fe4ff */
[----:B------:R-:W-:-:S02]  /*05d0*/  IMAD.WIDE R104, R69, R134, c[0x0][0x1a0] ;  /* 0x0000680045687625 */ /* 0x000fc400078e0286 */
[----:B------:R-:W4:Y:S02]  /*05e0*/  LDG.E.64 R56, [R56.64] ;  /* 0x0000000438387981 */ /* 0x000f24000c1e1b00 */
[----:B------:R-:W-:Y:S02]  /*05f0*/  IMAD.WIDE.U32 R102, R107, R92, c[0x0][0x208] ;  /* 0x000082006b667625 */ /* 0x000fe400078e005c */
[----:B------:R-:W4:Y:S04]  /*0600*/  LDG.E.64 R60, [R60.64] ;  /* 0x000000043c3c7981 */ /* 0x000f28000c1e1b00 */
[----:B------:R0:W4:Y:S01]  /*0610*/  LDG.E R136, [R104.64] ;  /* 0x0000000468887981 */ /* 0x000122000c1e1900 */
[----:B------:R-:W-:-:S03]  /*0620*/  IMAD.WIDE R134, R69, R134, c[0x0][0x1a8] ;  /* 0x00006a0045867625 */ /* 0x000fc600078e0286 */
[----:B------:R-:W4:Y:S01]  /*0630*/  LDG.E.64 R102, [R102.64] ;  /* 0x0000000466667981 */ /* 0x000f22000c1e1b00 */
[----:B------:R-:W-:-:S03]  /*0640*/  IMAD.WIDE.U32 R96, R131, R92, c[0x0][0x208] ;  /* 0x0000820083607625 */ /* 0x000fc600078e005c */
[----:B------:R1:W4:Y:S01]  /*0650*/  LDG.E R134, [R134.64] ;  /* 0x0000000486867981 */ /* 0x000322000c1e1900 */
[----:B------:R-:W-:-:S03]  /*0660*/  IMAD.WIDE.U32 R98, R130, R92, c[0x0][0x208] ;  /* 0x0000820082627625 */ /* 0x000fc600078e005c */
[----:B------:R-:W4:Y:S01]  /*0670*/  LDG.E.64 R96, [R96.64] ;  /* 0x0000000460607981 */ /* 0x000f22000c1e1b00 */
[----:B------:R-:W-:-:S03]  /*0680*/  IMAD.WIDE.U32 R94, R138, R92, c[0x0][0x208] ;  /* 0x000082008a5e7625 */ /* 0x000fc600078e005c */
[----:B------:R-:W4:Y:S01]  /*0690*/  LDG.E.64 R98, [R98.64] ;  /* 0x0000000462627981 */ /* 0x000f22000c1e1b00 */
[----:B------:R-:W-:-:S03]  /*06a0*/  IMAD.WIDE.U32 R92, R137, R92, c[0x0][0x208] ;  /* 0x00008200895c7625 */ /* 0x000fc600078e005c */
[----:B------:R-:W4:Y:S04]  /*06b0*/  LDG.E.64 R94, [R94.64] ;  /* 0x000000045e5e7981 */ /* 0x000f28000c1e1b00 */
[----:B------:R-:W4:Y:S01]  /*06c0*/  LDG.E.64 R92, [R92.64] ;  /* 0x000000045c5c7981 */ /* 0x000f22000c1e1b00 */
[----:B------:R-:W-:Y:S02]  /*06d0*/  ISETP.NE.U32.AND P1, PT, RZ, c[0x0][0x218], PT ;  /* 0x00008600ff007a0c */ /* 0x000fe40003f25070 */
[----:B------:R-:W-:Y:S02]  /*06e0*/  ISETP.NE.U32.AND P2, PT, RZ, c[0x0][0x250], PT ;  /* 0x00009400ff007a0c */ /* 0x000fe40003f45070 */
        /* <DEDUP_REMOVED lines=10> */
[----:B------:R-:W-:Y:S01]  /*0790*/  @P2 IADD3.X R117, R113, c[0x0][0x19c], RZ, P0, !PT ;  /* 0x0000670071752a10 */ /* 0x000fe200007fe4ff */
[----:B------:R-:W-:Y:S01]  /*07a0*/  IMAD.SHL.U32 R142, R138, 0x4, RZ ;  /* 0x000000048a8e7824 */ /* 0x000fe200078e00ff */
[----:B------:R-:W-:Y:S01]  /*07b0*/  @P1 LEA R108, P0, R131, c[0x0][0x218], 0x3 ;  /* 0x00008600836c1a11 */ /* 0x000fe200078018ff */
[----:B-----5:R1:W5:Y:S01]  /*07c0*/  @P1 LDG.E.64 R86, [R128.64] ;  /* 0x0000000480561981 */ /* 0x020362000c1e1b00 */
[----:B0-----:R-:W-:-:S02]  /*07d0*/  @P1 LEA R104, P4, R137, c[0x0][0x218], 0x3 ;  /* 0x0000860089681a11 */ /* 0x001fc400078818ff */
[----:B------:R-:W-:Y:S01]  /*07e0*/  @P1 LEA.HI.X R109, R131, c[0x0][0x21c], RZ, 0x3, P0 ;  /* 0x00008700836d1a11 */ /* 0x000fe200000f1cff */
[----:B------:R0:W5:Y:S01]  /*07f0*/  @P2 LDG.E R79, [R116.64] ;  /* 0x00000004744f2981 */ /* 0x000162000c1e1900 */
[----:B------:R-:W-:Y:S02]  /*0800*/  IADD3 R112, P0, R112, c[0x0][0x190], RZ ;  /* 0x0000640070707a10 */ /* 0x000fe40007f1e0ff */
[----:B------:R-:W-:Y:S01]  /*0810*/  @P1 LEA.HI.X R111, R130, c[0x0][0x21c], RZ, 0x3, P3 ;  /* 0x00008700826f1a11 */ /* 0x000fe200018f1cff */
[----:B------:R0:W5:Y:S01]  /*0820*/  @P1 LDG.E.64 R84, [R108.64] ;  /* 0x000000046c541981 */ /* 0x000162000c1e1b00 */
[----:B------:R-:W-:Y:S02]  /*0830*/  @P1 LEA.HI.X R105, R137, c[0x0][0x21c], RZ, 0x3, P4 ;  /* 0x0000870089691a11 */ /* 0x000fe400020f1cff */
[----:B------:R-:W-:Y:S01]  /*0840*/  IADD3.X R113, R113, c[0x0][0x194], RZ, P0, !PT ;  /* 0x0000650071717a10 */ /* 0x000fe200007fe4ff */
[----:B------:R0:W5:Y:S01]  /*0850*/  @P1 LDG.E.64 R88, [R110.64] ;  /* 0x000000046e581981 */ /* 0x000162000c1e1b00 */
[----:B------:R-:W-:-:S02]  /*0860*/  SHF.R.U32.HI R139, RZ, 0x1e, R130 ;  /* 0x0000001eff8b7819 */ /* 0x000fc40000011682 */
[C---:B------:R-:W-:Y:S01]  /*0870*/  @P1 LEA R106, P3, R138.reuse, c[0x0][0x218], 0x3 ;  /* 0x000086008a6a1a11 */ /* 0x040fe200078618ff */
[----:B------:R0:W5:Y:S01]  /*0880*/  @P1 LDG.E.64 R90, [R104.64] ;  /* 0x00000004685a1981 */ /* 0x000162000c1e1b00 */
[----:B------:R-:W-:Y:S02]  /*0890*/  @P2 IADD3 R130, P0, R135, c[0x0][0x198], RZ ;  /* 0x0000660087822a10 */ /* 0x000fe40007f1e0ff */
[----:B------:R-:W-:Y:S01]  /*08a0*/  SHF.R.U32.HI R141, RZ, 0x1e, R131 ;  /* 0x0000001eff8d7819 */ /* 0x000fe20000011683 */
[----:B------:R0:W5:Y:S01]  /*08b0*/  LDG.E R133, [R112.64] ;  /* 0x0000000470857981 */ /* 0x000162000c1e1900 */
[----:B------:R-:W-:Y:S02]  /*08c0*/  @P1 LEA.HI.X R107, R138, c[0x0][0x21c], RZ, 0x3, P3 ;  /* 0x000087008a6b1a11 */ /* 0x000fe400018f1cff */
[----:B------:R-:W-:Y:S02]  /*08d0*/  @P2 IADD3.X R131, R139, c[0x0][0x19c], RZ, P0, !PT ;  /* 0x000067008b832a10 */ /* 0x000fe400007fe4ff */
[----:B-1----:R-:W-:Y:S01]  /*08e0*/  @P2 IADD3 R128, P3, R140, c[0x0][0x198], RZ ;  /* 0x000066008c802a10 */ /* 0x002fe20007f7e0ff */
[----:B0-----:R-:W-:Y:S01]  /*08f0*/  IMAD.SHL.U32 R105, R137, 0x4, RZ ;  /* 0x0000000489697824 */ /* 0x001fe200078e00ff */
[----:B------:R-:W-:Y:S01]  /*0900*/  SHF.R.U32.HI R138, RZ, 0x1e, R138 ;  /* 0x0000001eff8a7819 */ /* 0x000fe2000001168a */
[----:B------:R0:W5:Y:S01]  /*0910*/  @P2 LDG.E R80, [R130.64] ;  /* 0x0000000482502981 */ /* 0x000162000c1e1900 */
[----:B------:R-:W-:-:S02]  /*0920*/  @P2 IADD3 R116, P0, R142, c[0x0][0x198], RZ ;  /* 0x000066008e742a10 */ /* 0x000fc40007f1e0ff */
[----:B------:R-:W-:Y:S01]  /*0930*/  @P2 IADD3.X R129, R141, c[0x0][0x19c], RZ, P3, !PT ;  /* 0x000067008d812a10 */ /* 0x000fe20001ffe4ff */
[----:B------:R-:W-:Y:S01]  /*0940*/  ULDC.U8 UR6, c[0x0][0x1f0] ;  /* 0x00007c0000067ab9 */ /* 0x000fe20000000000 */
[----:B------:R-:W-:Y:S01]  /*0950*/  @P2 IADD3.X R117, R138, c[0x0][0x19c], RZ, P0, !PT ;  /* 0x000067008a752a10 */ /* 0x000fe200007fe4ff */
[----:B------:R1:W5:Y:S01]  /*0960*/  @P1 LDG.E.64 R82, [R106.64] ;  /* 0x000000046a521981 */ /* 0x000362000c1e1b00 */
[----:B------:R-:W-:Y:S02]  /*0970*/  SHF.R.U32.HI R137, RZ, 0x1e, R137 ;  /* 0x0000001eff897819 */ /* 0x000fe40000011689 */
[----:B------:R-:W-:Y:S01]  /*0980*/  @P2 IADD3 R110, P3, R105, c[0x0][0x198], RZ ;  /* 0x00006600696e2a10 */ /* 0x000fe20007f7e0ff */
[----:B------:R0:W5:Y:S01]  /*0990*/  @P2 LDG.E R81, [R128.64] ;  /* 0x0000000480512981 */ /* 0x000162000c1e1900 */
[----:B------:R-:W-:Y:S02]  /*09a0*/  IADD3 R108, P0, R135, c[0x0][0x190], RZ ;  /* 0x00006400876c7a10 */ /* 0x000fe40007f1e0ff */
[----:B------:R-:W-:Y:S01]  /*09b0*/  IADD3 R104, P4, R142, c[0x0][0x190], RZ ;  /* 0x000064008e687a10 */ /* 0x000fe20007f9e0ff */
[----:B------:R2:W5:Y:S01]  /*09c0*/  @P2 LDG.E R114, [R116.64] ;  /* 0x0000000474722981 */ /* 0x000562000c1e1900 */
[----:B------:R-:W-:-:S02]  /*09d0*/  @P2 IADD3.X R111, R137, c[0x0][0x19c], RZ, P3, !PT ;  /* 0x00006700896f2a10 */ /* 0x000fc40001ffe4ff */
[----:B------:R-:W-:Y:S02]  /*09e0*/  IADD3.X R109, R139, c[0x0][0x194], RZ, P0, !PT ;  /* 0x000065008b6d7a10 */ /* 0x000fe400007fe4ff */
[----:B------:R-:W-:Y:S01]  /*09f0*/  IADD3 R112, P0, R105, c[0x0][0x190], RZ ;  /* 0x0000640069707a10 */ /* 0x000fe20007f1e0ff */
[----:B------:R0:W5:Y:S01]  /*0a00*/  @P2 LDG.E R115, [R110.64] ;  /* 0x000000046e732981 */ /* 0x000162000c1e1900 */
[----:B------:R-:W-:Y:S02]  /*0a10*/  IADD3.X R105, R138, c[0x0][0x194], RZ, P4, !PT ;  /* 0x000065008a697a10 */ /* 0x000fe400027fe4ff */
[----:B------:R-:W-:Y:S01]  /*0a20*/  IADD3.X R113, R137, c[0x0][0x194], RZ, P0, !PT ;  /* 0x0000650089717a10 */ /* 0x000fe200007fe4ff */
[----:B------:R0:W5:Y:S01]  /*0a30*/  LDG.E R108, [R108.64] ;  /* 0x000000046c6c7981 */ /* 0x000162000c1e1900 */
[----:B------:R-:W-:-:S03]  /*0a40*/  ISETP.NE.AND P0, PT, RZ, UR6, PT ;  /* 0x00000006ff007c0c */ /* 0x000fc6000bf05270 */
[----:B------:R4:W5:Y:S01]  /*0a50*/  LDG.E R104, [R104.64] ;  /* 0x0000000468687981 */ /* 0x000962000c1e1900 */
[----:B-1----:R-:W-:-:S03]  /*0a60*/  IADD3 R106, P3, R140, c[0x0][0x190], RZ ;  /* 0x000064008c6a7a10 */ /* 0x002fc60007f7e0ff */
[----:B------:R1:W5:Y:S01]  /*0a70*/  LDG.E R112, [R112.64] ;  /* 0x0000000470707981 */ /* 0x000362000c1e1900 */
[----:B------:R-:W-:-:S05]  /*0a80*/  IADD3.X R107, R141, c[0x0][0x194], RZ, P3, !PT ;  /* 0x000065008d6b7a10 */ /* 0x000fca0001ffe4ff */
[----:B------:R0:W5:Y:S01]  /*0a90*/  LDG.E R106, [R106.64] ;  /* 0x000000046a6a7981 */ /* 0x000162000c1e1900 */
[----:B------:R-:W-:Y:S02]  /*0aa0*/  IADD3 R69, R69, c[0x0][0x160], RZ ;  /* 0x0000580045457a10 */ /* 0x000fe40007ffe0ff */
[----:B------:R-:W-:Y:S02]  /*0ab0*/  LOP3.LUT P5, RZ, R0, 0x1f, RZ, 0xc0, !PT ;  /* 0x0000001f00ff7812 */ /* 0x000fe400078ac0ff */
[----:B------:R-:W-:Y:S01]  /*0ac0*/  ISETP.GE.AND P3, PT, R69, c[0x0][0x164], PT ;  /* 0x0000590045007a0c */ /* 0x000fe20003f66270 */
[----:B--2---:R-:W-:Y:S01]  /*0ad0*/  IMAD.MOV.U32 R116, RZ, RZ, R62 ;  /* 0x000000ffff747224 */ /* 0x004fe200078e003e */
[--C-:B0-----:R-:W-:Y:S01]  /*0ae0*/  SHF.R.U64 R128, R62, 0x10, R63.reuse ;  /* 0x000000103e807819 */ /* 0x101fe2000000123f */
[--C-:B------:R-:W-:Y:S01]  /*0af0*/  IMAD.MOV.U32 R110, RZ, RZ, R63.reuse ;  /* 0x000000ffff6e7224 */ /* 0x100fe200078e003f */
[----:B------:R-:W-:Y:S01]  /*0b00*/  SHF.R.U32.HI R137, RZ, 0x10, R63 ;  /* 0x00000010ff897819 */ /* 0x000fe2000001163f */
[----:B---3--:R-:W-:Y:S01]  /*0b10*/  IMAD.MOV.U32 R62, RZ, RZ, R58 ;  /* 0x000000ffff3e7224 */ /* 0x008fe200078e003a */
[--C-:B------:R-:W-:Y:S01]  /*0b20*/  SHF.R.U64 R139, R58, 0x10, R59.reuse ;  /* 0x000000103a8b7819 */ /* 0x100fe2000000123b */
[--C-:B------:R-:W-:Y:S01]  /*0b30*/  IMAD.MOV.U32 R63, RZ, RZ, R59.reuse ;  /* 0x000000ffff3f7224 */ /* 0x100fe200078e003b */
[----:B------:R-:W-:-:S02]  /*0b40*/  SHF.R.U32.HI R143, RZ, 0x10, R59 ;  /* 0x00000010ff8f7819 */ /* 0x000fc4000001163b */
[----:B----4-:R-:W-:Y:S01]  /*0b50*/  SHF.R.U64 R105, R100, 0x10, R101 ;  /* 0x0000001064697819 */ /* 0x010fe20000001265 */
[----:B------:R-:W-:Y:S01]  /*0b60*/  IMAD.MOV.U32 R58, RZ, RZ, R56 ;  /* 0x000000ffff3a7224 */ /* 0x000fe200078e0038 */
[--C-:B------:R-:W-:Y:S01]  /*0b70*/  SHF.R.U64 R131, R56, 0x10, R57.reuse ;  /* 0x0000001038837819 */ /* 0x100fe20000001239 */
[----:B------:R-:W-:Y:S01]  /*0b80*/  IMAD.MOV.U32 R56, RZ, RZ, R100 ;  /* 0x000000ffff387224 */ /* 0x000fe200078e0064 */
[--C-:B------:R-:W-:Y:S01]  /*0b90*/  SHF.R.U32.HI R117, RZ, 0x10, R57.reuse ;  /* 0x00000010ff757819 */ /* 0x100fe20000011639 */
[----:B------:R-:W-:Y:S02]  /*0ba0*/  IMAD.MOV.U32 R59, RZ, RZ, R57 ;  /* 0x000000ffff3b7224 */ /* 0x000fe400078e0039 */
[----:B------:R-:W-:Y:S02]  /*0bb0*/  IMAD.MOV.U32 R57, RZ, RZ, R101 ;  /* 0x000000ffff397224 */ /* 0x000fe400078e0065 */
[----:B------:R-:W-:Y:S01]  /*0bc0*/  IMAD.MOV.U32 R100, RZ, RZ, R60 ;  /* 0x000000ffff647224 */ /* 0x000fe200078e003c */
[----:B------:R-:W-:-:S02]  /*0bd0*/  FSEL R136, R136, RZ, !P0 ;  /* 0x000000ff88887208 */ /* 0x000fc40004000000 */
[----:B------:R-:W-:Y:S01]  /*0be0*/  PRMT R109, RZ, 0x5410, R56 ;  /* 0x00005410ff6d7816 */ /* 0x000fe20000000038 */
[----:B------:R-:W-:Y:S01]  /*0bf0*/  IMAD.MOV.U32 R111, RZ, RZ, R61 ;  /* 0x000000ffff6f7224 */ /* 0x000fe200078e003d */
[----:B------:R-:W-:Y:S02]  /*0c00*/  SHF.R.U32.HI R147, RZ, 0x10, R101 ;  /* 0x00000010ff937819 */ /* 0x000fe40000011665 */
[----:B------:R-:W-:Y:S02]  /*0c10*/  PRMT R57, RZ, 0x5410, R57 ;  /* 0x00005410ff397816 */ /* 0x000fe40000000039 */
[----:B-1----:R-:W-:Y:S01]  /*0c20*/  PRMT R113, RZ, 0x5410, R100 ;  /* 0x00005410ff717816 */ /* 0x002fe20000000064 */
[----:B------:R-:W-:Y:S01]  /*0c30*/  FADD.FTZ R109, -R136, R109 ;  /* 0x0000006d886d7221 */ /* 0x000fe20000010100 */
[----:B------:R-:W-:Y:S02]  /*0c40*/  PRMT R101, RZ, 0x5410, R105 ;  /* 0x00005410ff657816 */ /* 0x000fe40000000069 */
[----:B------:R-:W-:-:S02]  /*0c50*/  MOV R100, R102 ;  /* 0x0000006600647202 */ /* 0x000fc40000000f00 */
[--C-:B------:R-:W-:Y:S02]  /*0c60*/  SHF.R.U64 R129, R60, 0x10, R61.reuse ;  /* 0x000000103c817819 */ /* 0x100fe4000000123d */
[----:B------:R-:W-:Y:S01]  /*0c70*/  SHF.R.U32.HI R60, RZ, 0x10, R61 ;  /* 0x00000010ff3c7819 */ /* 0x000fe2000001163d */
[----:B------:R-:W-:Y:S01]  /*0c80*/  FADD.FTZ R149, -R136, R57 ;  /* 0x0000003988957221 */ /* 0x000fe20000010100 */
[----:B------:R-:W-:Y:S01]  /*0c90*/  SHF.R.U64 R148, R102, 0x10, R103 ;  /* 0x0000001066947819 */ /* 0x000fe20000001267 */
[----:B------:R-:W-:Y:S01]  /*0ca0*/  FADD.FTZ R101, -R136, R101 ;  /* 0x0000006588657221 */ /* 0x000fe20000010100 */
[----:B------:R-:W-:Y:S01]  /*0cb0*/  PRMT R151, RZ, 0x5410, R100 ;  /* 0x00005410ff977816 */ /* 0x000fe20000000064 */
[----:B------:R-:W-:Y:S01]  /*0cc0*/  FMUL.FTZ R152, R134, R109 ;  /* 0x0000006d86987220 */ /* 0x000fe20000410000 */
[----:B------:R-:W-:Y:S02]  /*0cd0*/  PRMT R63, RZ, 0x5410, R63 ;  /* 0x00005410ff3f7816 */ /* 0x000fe4000000003f */
[----:B------:R-:W-:-:S02]  /*0ce0*/  PRMT R57, RZ, 0x5410, R111 ;  /* 0x00005410ff397816 */ /* 0x000fc4000000006f */
[----:B------:R-:W-:Y:S02]  /*0cf0*/  PRMT R147, RZ, 0x5410, R147 ;  /* 0x00005410ff937816 */ /* 0x000fe40000000093 */
[----:B------:R-:W-:Y:S01]  /*0d00*/  PRMT R107, RZ, 0x5410, R116 ;  /* 0x00005410ff6b7816 */ /* 0x000fe20000000074 */
[----:B------:R-:W-:Y:S01]  /*0d10*/  IMAD.MOV.U32 R116, RZ, RZ, R103 ;  /* 0x000000ffff747224 */ /* 0x000fe200078e0067 */
        /* <DEDUP_REMOVED lines=11> */
[----:B------:R-:W-:Y:S01]  /*0dd0*/  PRMT R111, RZ, 0x5410, R60 ;  /* 0x00005410ff6f7816 */ /* 0x000fe2000000003c */
[----:B------:R-:W-:Y:S01]  /*0de0*/  IMAD.MOV.U32 R60, RZ, RZ, R97 ;  /* 0x000000ffff3c7224 */ /* 0x000fe200078e0061 */
[----:B------:R-:W-:Y:S01]  /*0df0*/  PRMT R148, RZ, 0x5410, R148 ;  /* 0x00005410ff947816 */ /* 0x000fe20000000094 */
[----:B------:R-:W-:Y:S02]  /*0e00*/  FADD.FTZ R68, R151, R68 ;  /* 0x0000004497447221 */ /* 0x000fe40000010000 */
[----:B------:R-:W-:Y:S02]  /*0e10*/  FMUL.FTZ R150, R134, R101 ;  /* 0x0000006586967220 */ /* 0x000fe40000410000 */
[----:B------:R-:W-:Y:S02]  /*0e20*/  FFMA.FTZ R70, R152, R151, R70 ;  /* 0x0000009798467223 */ /* 0x000fe40000010046 */
[----:B------:R-:W-:-:S02]  /*0e30*/  FADD.FTZ R63, -R136, R63 ;  /* 0x0000003f883f7221 */ /* 0x000fc40000010100 */
[----:B------:R-:W-:Y:S01]  /*0e40*/  FMUL.FTZ R151, R52, R151 ;  /* 0x0000009734977220 */ /* 0x000fe20000410000 */
[----:B------:R-:W-:Y:S01]  /*0e50*/  SHF.R.U32.HI R138, RZ, 0x10, R103 ;  /* 0x00000010ff8a7819 */ /* 0x000fe20000011667 */
[C---:B------:R-:W-:Y:S01]  /*0e60*/  FADD.FTZ R147, -R136.reuse, R147 ;  /* 0x0000009388937221 */ /* 0x040fe20000010100 */
[----:B------:R-:W-:Y:S01]  /*0e70*/  SHF.R.U32.HI R140, RZ, 0x10, R99 ;  /* 0x00000010ff8c7819 */ /* 0x000fe20000011663 */
[----:B------:R-:W-:Y:S01]  /*0e80*/  FADD.FTZ R107, -R136, R107 ;  /* 0x0000006b886b7221 */ /* 0x000fe20000010100 */
[----:B------:R-:W-:Y:S01]  /*0e90*/  SHF.R.U64 R56, R92, 0x10, R93 ;  /* 0x000000105c387819 */ /* 0x000fe2000000125d */
[C---:B------:R-:W-:Y:S01]  /*0ea0*/  FADD.FTZ R105, -R136.reuse, R105 ;  /* 0x0000006988697221 */ /* 0x040fe20000010100 */
[----:B------:R-:W-:Y:S01]  /*0eb0*/  PRMT R145, RZ, 0x5410, R116 ;  /* 0x00005410ff917816 */ /* 0x000fe20000000074 */
        /* <DEDUP_REMOVED lines=15> */
[----:B------:R-:W-:Y:S01]  /*0fb0*/  SHF.R.U32.HI R62, RZ, 0x10, R93 ;  /* 0x00000010ff3e7819 */ /* 0x000fe2000001165d */
[----:B------:R-:W-:Y:S01]  /*0fc0*/  IMAD.MOV.U32 R130, RZ, RZ, R99 ;  /* 0x000000ffff827224 */ /* 0x000fe200078e0063 */
[----:B------:R-:W-:Y:S01]  /*0fd0*/  PRMT R60, RZ, 0x5410, R60 ;  /* 0x00005410ff3c7816 */ /* 0x000fe2000000003c */
[----:B------:R-:W-:Y:S01]  /*0fe0*/  IMAD.MOV.U32 R99, RZ, RZ, R93 ;  /* 0x000000ffff637224 */ /* 0x000fe200078e005d */
[----:B------:R-:W-:Y:S01]  /*0ff0*/  SHF.R.U64 R142, R96, 0x10, R97 ;  /* 0x00000010608e7819 */ /* 0x000fe20000001261 */
[----:B------:R-:W-:-:S02]  /*1000*/  FADD.FTZ R65, R148, R65 ;  /* 0x0000004194417221 */ /* 0x000fc40000010000 */
[----:B------:R-:W-:Y:S02]  /*1010*/  FMUL.FTZ R149, R134, R149 ;  /* 0x0000009586957220 */ /* 0x000fe40000410000 */
[-C--:B------:R-:W-:Y:S02]  /*1020*/  FFMA.FTZ R67, R150, R148.reuse, R67 ;  /* 0x0000009496437223 */ /* 0x080fe40000010043 */
[----:B------:R-:W-:Y:S01]  /*1030*/  IMAD.MOV.U32 R98, RZ, RZ, R96 ;  /* 0x000000ffff627224 */ /* 0x000fe200078e0060 */
[----:B------:R-:W-:Y:S01]  /*1040*/  SHF.R.U32.HI R96, RZ, 0x10, R97 ;  /* 0x00000010ff607819 */ /* 0x000fe20000011661 */
[----:B------:R-:W-:Y:S02]  /*1050*/  FMUL.FTZ R148, R53, R148 ;  /* 0x0000009435947220 */ /* 0x000fe40000410000 */
[----:B------:R-:W-:Y:S02]  /*1060*/  FADD.FTZ R93, RZ, R151 ;  /* 0x00000097ff5d7221 */ /* 0x000fe40000010000 */
[----:B------:R-:W-:Y:S01]  /*1070*/  FMUL.FTZ R146, R134, R63 ;  /* 0x0000003f86927220 */ /* 0x000fe20000410000 */
[----:B------:R-:W-:Y:S01]  /*1080*/  PRMT R138, RZ, 0x5410, R138 ;  /* 0x00005410ff8a7816 */ /* 0x000fe2000000008a */
[----:B------:R-:W-:Y:S01]  /*1090*/  FFMA.FTZ R63, R152, R151, RZ ;  /* 0x00000097983f7223 */ /* 0x000fe200000100ff */
[----:B------:R-:W-:Y:S01]  /*10a0*/  PRMT R97, RZ, 0x5410, R128 ;  /* 0x00005410ff617816 */ /* 0x000fe20000000080 */
[----:B------:R-:W-:Y:S01]  /*10b0*/  FADD.FTZ R64, R145, R64 ;  /* 0x0000004091407221 */ /* 0x000fe20000010000 */
[----:B------:R-:W-:Y:S01]  /*10c0*/  PRMT R101, RZ, 0x5410, R56 ;  /* 0x00005410ff657816 */ /* 0x000fe20000000038 */
[----:B------:R-:W-:Y:S01]  /*10d0*/  FMUL.FTZ R147, R134, R147 ;  /* 0x0000009386937220 */ /* 0x000fe20000410000 */
        /* <DEDUP_REMOVED lines=10> */
[-C--:B------:R-:W-:Y:S01]  /*1180*/  FFMA.FTZ R35, R147, R138.reuse, R35 ;  /* 0x0000008a93237223 */ /* 0x080fe20000010023 */
[--C-:B------:R-:W-:Y:S01]  /*1190*/  SHF.R.U64 R110, R94, 0x10, R95.reuse ;  /* 0x000000105e6e7819 */ /* 0x100fe2000000125f */
[----:B------:R-:W-:Y:S01]  /*11a0*/  FMUL.FTZ R138, R55, R138 ;  /* 0x0000008a378a7220 */ /* 0x000fe20000410000 */
[--C-:B------:R-:W-:Y:S01]  /*11b0*/  SHF.R.U32.HI R58, RZ, 0x10, R95.reuse ;  /* 0x00000010ff3a7819 */ /* 0x100fe2000001165f */
[----:B------:R-:W-:Y:S01]  /*11c0*/  FADD.FTZ R63, R145, R62 ;  /* 0x0000003e913f7221 */ /* 0x000fe20000010000 */
[----:B------:R-:W-:Y:S01]  /*11d0*/  PRMT R109, RZ, 0x5410, R96 ;  /* 0x00005410ff6d7816 */ /* 0x000fe20000000060 */
[----:B------:R-:W-:Y:S01]  /*11e0*/  IMAD.MOV.U32 R103, RZ, RZ, R95 ;  /* 0x000000ffff677224 */ /* 0x000fe200078e005f */
[----:B------:R-:W-:Y:S01]  /*11f0*/  PRMT R95, RZ, 0x5410, R136 ;  /* 0x00005410ff5f7816 */ /* 0x000fe20000000088 */
[----:B------:R-:W-:-:S02]  /*1200*/  FFMA.FTZ R60, R149, R145, R60 ;  /* 0x00000091953c7223 */ /* 0x000fc4000001003c */
[----:B------:R-:W-:Y:S02]  /*1210*/  FADD.FTZ R19, R97, R19 ;  /* 0x0000001361137221 */ /* 0x000fe40000010000 */
[----:B------:R-:W-:Y:S02]  /*1220*/  FMUL.FTZ R96, R134, R105 ;  /* 0x0000006986607220 */ /* 0x000fe40000410000 */
[-C--:B------:R-:W-:Y:S02]  /*1230*/  FFMA.FTZ R3, R128, R97.reuse, R3 ;  /* 0x0000006180037223 */ /* 0x080fe40000010003 */
[----:B------:R-:W-:Y:S02]  /*1240*/  FMUL.FTZ R97, R48, R97 ;  /* 0x0000006130617220 */ /* 0x000fe40000410000 */
[----:B------:R-:W-:Y:S02]  /*1250*/  FADD.FTZ R62, R138, R63 ;  /* 0x0000003f8a3e7221 */ /* 0x000fe40000010000 */
[----:B------:R-:W-:Y:S01]  /*1260*/  FFMA.FTZ R60, R147, R138, R60 ;  /* 0x0000008a933c7223 */ /* 0x000fe2000001003c */
[----:B------:R-:W-:Y:S01]  /*1270*/  PRMT R130, RZ, 0x5410, R130 ;  /* 0x00005410ff827816 */ /* 0x000fe20000000082 */
[----:B------:R-:W-:-:S02]  /*1280*/  FADD.FTZ R18, R95, R18 ;  /* 0x000000125f127221 */ /* 0x000fc40000010000 */
[-C--:B------:R-:W-:Y:S02]  /*1290*/  FFMA.FTZ R2, R96, R95.reuse, R2 ;  /* 0x0000005f60027223 */ /* 0x080fe40000010002 */
[----:B------:R-:W-:Y:S02]  /*12a0*/  FMUL.FTZ R95, R49, R95 ;  /* 0x0000005f315f7220 */ /* 0x000fe40000410000 */
[----:B------:R-:W-:Y:S01]  /*12b0*/  FADD.FTZ R62, R97, R62 ;  /* 0x0000003e613e7221 */ /* 0x000fe20000010000 */
[----:B------:R-:W-:Y:S01]  /*12c0*/  PRMT R140, RZ, 0x5410, R140 ;  /* 0x00005410ff8c7816 */ /* 0x000fe2000000008c */
[----:B------:R-:W-:Y:S02]  /*12d0*/  FFMA.FTZ R60, R128, R97, R60 ;  /* 0x00000061803c7223 */ /* 0x000fe4000001003c */
[C---:B------:R-:W-:Y:S02]  /*12e0*/  FMUL.FTZ R137, R134.reuse, R137 ;  /* 0x0000008986897220 */ /* 0x040fe40000410000 */
[----:B------:R-:W-:-:S02]  /*12f0*/  FMUL.FTZ R116, R134, R61 ;  /* 0x0000003d86747220 */ /* 0x000fc40000410000 */
[----:B------:R-:W-:Y:S02]  /*1300*/  FMUL.FTZ R136, R50, R130 ;  /* 0x0000008232887220 */ /* 0x000fe40000410000 */
[----:B------:R-:W-:Y:S02]  /*1310*/  FADD.FTZ R61, R95, R62 ;  /* 0x0000003e5f3d7221 */ /* 0x000fe40000010000 */
[----:B------:R-:W-:Y:S02]  /*1320*/  FMUL.FTZ R141, R134, R141 ;  /* 0x0000008d868d7220 */ /* 0x000fe40000410000 */
[----:B------:R-:W-:Y:S01]  /*1330*/  FFMA.FTZ R60, R96, R95, R60 ;  /* 0x0000005f603c7223 */ /* 0x000fe2000001003c */
[----:B------:R-:W-:Y:S01]  /*1340*/  PRMT R98, RZ, 0x5410, R98 ;  /* 0x00005410ff627816 */ /* 0x000fe20000000062 */
[----:B------:R-:W-:Y:S02]  /*1350*/  FADD.FTZ R20, R140, R20 ;  /* 0x000000148c147221 */ /* 0x000fe40000010000 */
[----:B------:R-:W-:-:S02]  /*1360*/  FFMA.FTZ R4, R137, R140, R4 ;  /* 0x0000008c89047223 */ /* 0x000fc40000010004 */
[----:B------:R-:W-:Y:S02]  /*1370*/  FMUL.FTZ R140, R51, R140 ;  /* 0x0000008c338c7220 */ /* 0x000fe40000410000 */
[----:B------:R-:W-:Y:S01]  /*1380*/  FADD.FTZ R61, R136, R61 ;  /* 0x0000003d883d7221 */ /* 0x000fe20000010000 */
[----:B------:R-:W-:Y:S01]  /*1390*/  PRMT R142, RZ, 0x5410, R142 ;  /* 0x00005410ff8e7816 */ /* 0x000fe2000000008e */
[----:B------:R-:W-:Y:S02]  /*13a0*/  FFMA.FTZ R60, R141, R136, R60 ;  /* 0x000000888d3c7223 */ /* 0x000fe4000001003c */
[----:B------:R-:W-:Y:S02]  /*13b0*/  FMUL.FTZ R139, R134, R139 ;  /* 0x0000008b868b7220 */ /* 0x000fe40000410000 */
[----:B------:R-:W-:Y:S02]  /*13c0*/  FMUL.FTZ R100, R44, R98 ;  /* 0x000000622c647220 */ /* 0x000fe40000410000 */
[----:B------:R-:W-:-:S02]  /*13d0*/  FADD.FTZ R61, R140, R61 ;  /* 0x0000003d8c3d7221 */ /* 0x000fc40000010000 */
[----:B------:R-:W-:Y:S02]  /*13e0*/  FMUL.FTZ R135, R134, R135 ;  /* 0x0000008786877220 */ /* 0x000fe40000410000 */
[----:B------:R-:W-:Y:S02]  /*13f0*/  FFMA.FTZ R60, R137, R140, R60 ;  /* 0x0000008c893c7223 */ /* 0x000fe4000001003c */
[----:B------:R-:W-:Y:S02]  /*1400*/  FADD.FTZ R21, R130, R21 ;  /* 0x0000001582157221 */ /* 0x000fe40000010000 */
[----:B------:R-:W-:Y:S02]  /*1410*/  FFMA.FTZ R5, R141, R130, R5 ;  /* 0x000000828d057223 */ /* 0x000fe40000010005 */
[----:B------:R-:W-:Y:S02]  /*1420*/  FADD.FTZ R22, R142, R22 ;  /* 0x000000168e167221 */ /* 0x000fe40000010000 */
[----:B------:R-:W-:-:S02]  /*1430*/  FFMA.FTZ R6, R139, R142, R6 ;  /* 0x0000008e8b067223 */ /* 0x000fc40000010006 */
[----:B------:R-:W-:Y:S02]  /*1440*/  FMUL.FTZ R142, R45, R142 ;  /* 0x0000008e2d8e7220 */ /* 0x000fe40000410000 */
[----:B------:R-:W-:Y:S02]  /*1450*/  FMUL.FTZ R130, R134, R59 ;  /* 0x0000003b86827220 */ /* 0x000fe40000410000 */
[----:B------:R-:W-:Y:S02]  /*1460*/  FADD.FTZ R61, R100, R61 ;  /* 0x0000003d643d7221 */ /* 0x000fe40000010000 */
[----:B------:R-:W-:Y:S02]  /*1470*/  IMAD.MOV.U32 R102, RZ, RZ, R94 ;  /* 0x000000ffff667224 */ /* 0x000fe400078e005e */
[----:B------:R-:W-:Y:S02]  /*1480*/  FFMA.FTZ R59, R135, R100, R60 ;  /* 0x00000064873b7223 */ /* 0x000fe4000001003c */
[----:B------:R-:W-:-:S02]  /*1490*/  FMUL.FTZ R143, R134, R143 ;  /* 0x0000008f868f7220 */ /* 0x000fc40000410000 */
[----:B------:R-:W-:Y:S01]  /*14a0*/  FADD.FTZ R60, R142, R61 ;  /* 0x0000003d8e3c7221 */ /* 0x000fe20000010000 */
[----:B------:R-:W-:Y:S01]  /*14b0*/  PRMT R102, RZ, 0x5410, R102 ;  /* 0x00005410ff667816 */ /* 0x000fe20000000066 */
[----:B------:R-:W-:Y:S02]  /*14c0*/  FFMA.FTZ R59, R139, R142, R59 ;  /* 0x0000008e8b3b7223 */ /* 0x000fe4000001003b */
[----:B------:R-:W-:Y:S02]  /*14d0*/  FADD.FTZ R24, R109, R24 ;  /* 0x000000186d187221 */ /* 0x000fe40000010000 */
[-C--:B------:R-:W-:Y:S02]  /*14e0*/  FFMA.FTZ R8, R143, R109.reuse, R8 ;  /* 0x0000006d8f087223 */ /* 0x080fe40000010008 */
[----:B------:R-:W-:Y:S02]  /*14f0*/  FMUL.FTZ R109, R47, R109 ;  /* 0x0000006d2f6d7220 */ /* 0x000fe40000410000 */
[----:B------:R-:W-:Y:S01]  /*1500*/  FADD.FTZ R62, R107, R60 ;  /* 0x0000003c6b3e7221 */ /* 0x000fe20000010000 */
[----:B------:R-:W-:Y:S01]  /*1510*/  PRMT R110, RZ, 0x5410, R110 ;  /* 0x00005410ff6e7816 */ /* 0x000fe2000000006e */
[----:B------:R-:W-:Y:S01]  /*1520*/  FFMA.FTZ R60, R146, R107, R59 ;  /* 0x0000006b923c7223 */ /* 0x000fe2000001003b */
[----:B------:R-:W-:Y:S01]  /*1530*/  PRMT R58, RZ, 0x5410, R58 ;  /* 0x00005410ff3a7816 */ /* 0x000fe2000000003a */
[----:B------:R-:W-:-:S02]  /*1540*/  FADD.FTZ R27, R102, R27 ;  /* 0x0000001b661b7221 */ /* 0x000fc40000010000 */
[-C--:B------:R-:W-:Y:S02]  /*1550*/  FFMA.FTZ R11, R116, R102.reuse, R11 ;  /* 0x00000066740b7223 */ /* 0x080fe4000001000b */
[----:B------:R-:W-:Y:S02]  /*1560*/  FMUL.FTZ R131, R134, R131 ;  /* 0x0000008386837220 */ /* 0x000fe40000410000 */
[----:B------:R-:W-:Y:S02]  /*1570*/  FMUL.FTZ R102, R40, R102 ;  /* 0x0000006628667220 */ /* 0x000fe40000410000 */
[----:B------:R-:W-:Y:S02]  /*1580*/  FMUL.FTZ R117, R134, R117 ;  /* 0x0000007586757220 */ /* 0x000fe40000410000 */
[----:B------:R-:W-:Y:S01]  /*1590*/  FADD.FTZ R59, R109, R62 ;  /* 0x0000003e6d3b7221 */ /* 0x000fe20000010000 */
[----:B------:R-:W-:Y:S01]  /*15a0*/  PRMT R103, RZ, 0x5410, R103 ;  /* 0x00005410ff677816 */ /* 0x000fe20000000067 */
[----:B------:R-:W-:-:S02]  /*15b0*/  FFMA.FTZ R61, R143, R109, R60 ;  /* 0x0000006d8f3d7223 */ /* 0x000fc4000001003c */
[----:B------:R-:W-:Y:S02]  /*15c0*/  FADD.FTZ R26, R110, R26 ;  /* 0x0000001a6e1a7221 */ /* 0x000fe40000010000 */
[-C--:B------:R-:W-:Y:S02]  /*15d0*/  FFMA.FTZ R10, R131, R110.reuse, R10 ;  /* 0x0000006e830a7223 */ /* 0x080fe4000001000a */
[----:B------:R-:W-:Y:S02]  /*15e0*/  FMUL.FTZ R110, R41, R110 ;  /* 0x0000006e296e7220 */ /* 0x000fe40000410000 */
[----:B------:R-:W-:Y:S02]  /*15f0*/  FADD.FTZ R28, R58, R28 ;  /* 0x0000001c3a1c7221 */ /* 0x000fe40000010000 */
[-C--:B------:R-:W-:Y:S02]  /*1600*/  FFMA.FTZ R12, R117, R58.reuse, R12 ;  /* 0x0000003a750c7223 */ /* 0x080fe4000001000c */
[----:B------:R-:W-:-:S02]  /*1610*/  FMUL.FTZ R105, R43, R58 ;  /* 0x0000003a2b697220 */ /* 0x000fc40000410000 */
[----:B------:R-:W-:Y:S02]  /*1620*/  FADD.FTZ R59, R102, R59 ;  /* 0x0000003b663b7221 */ /* 0x000fe40000010000 */
[----:B------:R-:W-:Y:S02]  /*1630*/  FFMA.FTZ R58, R116, R102, R61 ;  /* 0x00000066743a7223 */ /* 0x000fe4000001003d */
[----:B------:R-:W-:Y:S02]  /*1640*/  IMAD.MOV.U32 R94, RZ, RZ, R92 ;  /* 0x000000ffff5e7224 */ /* 0x000fe400078e005c */
[----:B------:R-:W-:Y:S02]  /*1650*/  FADD.FTZ R29, R103, R29 ;  /* 0x0000001d671d7221 */ /* 0x000fe40000010000 */
[-C--:B------:R-:W-:Y:S02]  /*1660*/  FFMA.FTZ R13, R130, R103.reuse, R13 ;  /* 0x00000067820d7223 */ /* 0x080fe4000001000d */
[----:B------:R-:W-:-:S02]  /*1670*/  FMUL.FTZ R103, R42, R103 ;  /* 0x000000672a677220 */ /* 0x000fc40000410000 */
[----:B------:R-:W-:Y:S02]  /*1680*/  FADD.FTZ R60, R110, R59 ;  /* 0x0000003b6e3c7221 */ /* 0x000fe40000010000 */
[----:B------:R-:W-:Y:S01]  /*1690*/  FFMA.FTZ R58, R131, R110, R58 ;  /* 0x0000006e833a7223 */ /* 0x000fe2000001003a */
[----:B------:R-:W-:Y:S01]  /*16a0*/  PRMT R94, RZ, 0x5410, R94 ;  /* 0x00005410ff5e7816 */ /* 0x000fe2000000005e */
[----:B------:R-:W-:Y:S02]  /*16b0*/  FMUL.FTZ R113, R134, R113 ;  /* 0x0000007186717220 */ /* 0x000fe40000410000 */
[----:B------:R-:W-:Y:S02]  /*16c0*/  FADD.FTZ R60, R103, R60 ;  /* 0x0000003c673c7221 */ /* 0x000fe40000010000 */
[----:B------:R-:W-:Y:S02]  /*16d0*/  FFMA.FTZ R58, R130, R103, R58 ;  /* 0x00000067823a7223 */ /* 0x000fe4000001003a */
[----:B------:R-:W-:-:S02]  /*16e0*/  FADD.FTZ R31, R94, R31 ;  /* 0x0000001f5e1f7221 */ /* 0x000fc40000010000 */
[-C--:B------:R-:W-:Y:S02]  /*16f0*/  FFMA.FTZ R15, R113, R94.reuse, R15 ;  /* 0x0000005e710f7223 */ /* 0x080fe4000001000f */
[----:B------:R-:W-:Y:S02]  /*1700*/  FMUL.FTZ R129, R134, R129 ;  /* 0x0000008186817220 */ /* 0x000fe40000410000 */
[----:B------:R-:W-:Y:S02]  /*1710*/  FADD.FTZ R59, R105, R60 ;  /* 0x0000003c693b7221 */ /* 0x000fe40000010000 */
[----:B------:R-:W-:Y:S02]  /*1720*/  FMUL.FTZ R94, R36, R94 ;  /* 0x0000005e245e7220 */ /* 0x000fe40000410000 */
        /* <DEDUP_REMOVED lines=10> */
[----:B------:R-:W-:Y:S02]  /*17d0*/  FMUL.FTZ R99, R38, R99 ;  /* 0x0000006326637220 */ /* 0x000fe40000410000 */
[----:B------:R-:W-:Y:S02]  /*17e0*/  FADD.FTZ R58, R58, R101 ;  /* 0x000000653a3a7221 */ /* 0x000fe40000010000 */
[----:B------:R-:W-:Y:S02]  /*17f0*/  FFMA.FTZ R60, R129, R101, R60 ;  /* 0x00000065813c7223 */ /* 0x000fe4000001003c */
[----:B------:R-:W-:Y:S02]  /*1800*/  FADD.FTZ R23, R98, R23 ;  /* 0x0000001762177221 */ /* 0x000fe40000010000 */
[----:B------:R-:W-:-:S02]  /*1810*/  FFMA.FTZ R7, R135, R98, R7 ;  /* 0x0000006287077223 */ /* 0x000fc40000010007 */
[-C--:B------:R-:W-:Y:S02]  /*1820*/  FMUL.FTZ R98, R39, R56.reuse ;  /* 0x0000003827627220 */ /* 0x080fe40000410000 */
[----:B------:R-:W-:Y:S02]  /*1830*/  FMUL.FTZ R111, R134, R111 ;  /* 0x0000006f866f7220 */ /* 0x000fe40000410000 */
        /* <DEDUP_REMOVED lines=8> */
.L_x_907:
        /* <DEDUP_REMOVED lines=18> */
.L_x_908:
        /* <DEDUP_REMOVED lines=40> */
[----:B------:R-:W-:Y:S02]  /*1c60*/  FFMA.FTZ R61, R150, R93, R132 ;  /* 0x0000005d963d7223 */ /* 0x000fe40000010084 */
[----:B------:R-:W-:Y:S02]  /*1c70*/  FMUL.FTZ R56, R134, R151 ;  /* 0x0000009786387220 */ /* 0x000fe40000410000 */
[----:B------:R-:W-:Y:S01]  /*1c80*/  FADD.FTZ R145, R145, -R58 ;  /* 0x8000003a91917221 */ /* 0x000fe20000010000 */
[----:B------:R-:W-:Y:S01]  /*1c90*/  @P1 SHF.R.U64 R58, R86, 0x10, R87 ;  /* 0x00000010563a1819 */ /* 0x000fe20000001257 */
[----:B------:R-:W-:Y:S02]  /*1ca0*/  @P1 FADD.FTZ R56, R56, R57 ;  /* 0x0000003938381221 */ /* 0x000fe40000010000 */
[----:B------:R-:W-:Y:S01]  /*1cb0*/  FADD.FTZ R61, R148, -R61 ;  /* 0x8000003d943d7221 */ /* 0x000fe20000010000 */
[----:B------:R-:W-:Y:S01]  /*1cc0*/  @P1 PRMT R58, RZ, 0x5410, R58 ;  /* 0x00005410ff3a1816 */ /* 0x000fe2000000003a */
[----:B------:R-:W-:-:S02]  /*1cd0*/  FMUL.FTZ R57, R56, c[0x0][0x1e8] ;  /* 0x00007a0038397a20 */ /* 0x000fc40000410000 */
[----:B------:R-:W-:Y:S02]  /*1ce0*/  FMUL.FTZ R63, R134, R61 ;  /* 0x0000003d863f7220 */ /* 0x000fe40000410000 */
[-CC-:B------:R-:W-:Y:S01]  /*1cf0*/  FFMA.FTZ R96, R96, R93.reuse, R132.reuse ;  /* 0x0000005d60607223 */ /* 0x180fe20000010084 */
        /* <DEDUP_REMOVED lines=25> */
[-CC-:B------:R-:W-:Y:S01]  /*1e90*/  FFMA.FTZ R141, R141, R93.reuse, R132.reuse ;  /* 0x0000005d8d8d7223 */ /* 0x180fe20000010084 */
[----:B------:R-:W-:Y:S01]  /*1ea0*/  FSEL R147, R60, RZ, P6 ;  /* 0x000000ff3c937208 */ /* 0x000fe20003000000 */
[----:B------:R-:W-:Y:S01]  /*1eb0*/  FMUL.FTZ R58, R95, c[0x0][0x1e8] ;  /* 0x00007a005f3a7a20 */ /* 0x000fe20000410000 */
[----:B------:R-:W-:Y:S01]  /*1ec0*/  @P2 LOP3.LUT P0, RZ, R79, 0xff0000, RZ, 0xc0, !PT ;  /* 0x00ff00004fff2812 */ /* 0x000fe2000780c0ff */
[----:B------:R-:W-:Y:S01]  /*1ed0*/  FMUL.FTZ R138, R96, c[0x0][0x1e8] ;  /* 0x00007a00608a7a20 */ /* 0x000fe20000410000 */
[----:B------:R-:W-:Y:S01]  /*1ee0*/  LOP3.LUT P6, RZ, R108, 0xff00, RZ, 0xc0, !PT ;  /* 0x0000ff006cff7812 */ /* 0x000fe200078cc0ff */
[----:B------:R-:W-:Y:S01]  /*1ef0*/  FADD.FTZ R141, R136, -R141 ;  /* 0x8000008d888d7221 */ /* 0x000fe20000010000 */
[----:B------:R-:W-:Y:S01]  /*1f00*/  @P2 FSEL R60, R60, RZ, P0 ;  /* 0x000000ff3c3c2208 */ /* 0x000fe20000000000 */
[-CC-:B------:R-:W-:Y:S01]  /*1f10*/  FFMA.FTZ R128, R128, R93.reuse, R132.reuse ;  /* 0x0000005d80807223 */ /* 0x180fe20000010084 */
[----:B------:R-:W-:Y:S01]  /*1f20*/  FSEL R145, R58, RZ, P5 ;  /* 0x000000ff3a917208 */ /* 0x000fe20002800000 */
[----:B------:R-:W-:Y:S01]  /*1f30*/  @P1 IMAD.MOV.U32 R136, RZ, RZ, R89 ;  /* 0x000000ffff881224 */ /* 0x000fe200078e0059 */
[----:B------:R-:W-:Y:S01]  /*1f40*/  FSEL R133, R138, RZ, P6 ;  /* 0x000000ff8a857208 */ /* 0x000fe20003000000 */
[----:B------:R-:W-:Y:S01]  /*1f50*/  FFMA.FTZ R149, R139, R93, R132 ;  /* 0x0000005d8b957223 */ /* 0x000fe20000010084 */
[C---:B------:R-:W-:Y:S01]  /*1f60*/  LOP3.LUT P0, RZ, R108.reuse, 0xff0000, RZ, 0xc0, !PT ;  /* 0x00ff00006cff7812 */ /* 0x040fe2000780c0ff */
[----:B------:R-:W-:Y:S01]  /*1f70*/  FADD.FTZ R139, R97, -R128 ;  /* 0x80000080618b7221 */ /* 0x000fe20000010000 */
[----:B------:R-:W-:Y:S01]  /*1f80*/  LOP3.LUT P5, RZ, R108, 0xff, RZ, 0xc0, !PT ;  /* 0x000000ff6cff7812 */ /* 0x000fe200078ac0ff */
[----:B------:R-:W-:Y:S01]  /*1f90*/  FMUL.FTZ R97, R134, R141 ;  /* 0x0000008d86617220 */ /* 0x000fe20000410000 */
[----:B------:R-:W-:Y:S01]  /*1fa0*/  LOP3.LUT P6, RZ, R108, 0xff000000, RZ, 0xc0, !PT ;  /* 0xff0000006cff7812 */ /* 0x000fe200078cc0ff */
[----:B------:R-:W-:Y:S01]  /*1fb0*/  @P1 IMAD.MOV.U32 R108, RZ, RZ, R88 ;  /* 0x000000ffff6c1224 */ /* 0x000fe200078e0058 */
[----:B------:R-:W-:Y:S01]  /*1fc0*/  @P1 PRMT R128, RZ, 0x5410, R136 ;  /* 0x00005410ff801816 */ /* 0x000fe20000000088 */
[----:B------:R-:W-:Y:S01]  /*1fd0*/  FFMA.FTZ R137, R137, R93, R132 ;  /* 0x0000005d89897223 */ /* 0x000fe20000010084 */
[----:B------:R-:W-:Y:S01]  /*1fe0*/  @P1 SHF.R.U64 R141, R84, 0x10, R85 ;  /* 0x00000010548d1819 */ /* 0x000fe20000001255 */
[----:B------:R-:W-:Y:S01]  /*1ff0*/  FMUL.FTZ R139, R134, R139 ;  /* 0x0000008b868b7220 */ /* 0x000fe20000410000 */
[----:B------:R-:W-:Y:S01]  /*2000*/  @P1 PRMT R108, RZ, 0x5410, R108 ;  /* 0x00005410ff6c1816 */ /* 0x000fe2000000006c */
[----:B------:R-:W-:Y:S01]  /*2010*/  @P1 FADD.FTZ R97, R97, R128 ;  /* 0x0000008061611221 */ /* 0x000fe20000010000 */
[----:B------:R-:W-:Y:S01]  /*2020*/  @P1 SHF.R.U32.HI R128, RZ, 0x10, R89 ;  /* 0x00000010ff801819 */ /* 0x000fe20000011659 */
[----:B------:R-:W-:Y:S01]  /*2030*/  FADD.FTZ R137, R140, -R137 ;  /* 0x800000898c897221 */ /* 0x000fe20000010000 */
[----:B------:R-:W-:Y:S01]  /*2040*/  @P1 PRMT R141, RZ, 0x5410, R141 ;  /* 0x00005410ff8d1816 */ /* 0x000fe2000000008d */
[----:B------:R-:W-:Y:S01]  /*2050*/  FADD.FTZ R149, R142, -R149 ;  /* 0x800000958e957221 */ /* 0x000fe20000010000 */
[----:B------:R-:W-:Y:S01]  /*2060*/  F2F.BF16.F32 R92, R92 ;  /* 0x0000005c005c7304 */ /* 0x000fe20000202000 */
[----:B------:R-:W-:Y:S01]  /*2070*/  @P1 FADD.FTZ R139, R139, R108 ;  /* 0x0000006c8b8b1221 */ /* 0x000fe20000010000 */
[----:B------:R-:W-:Y:S01]  /*2080*/  @P1 PRMT R108, RZ, 0x5410, R128 ;  /* 0x00005410ff6c1816 */ /* 0x000fe20000000080 */
[C---:B------:R-:W-:Y:S01]  /*2090*/  FMUL.FTZ R137, R134.reuse, R137 ;  /* 0x0000008986897220 */ /* 0x040fe20000410000 */
[----:B------:R-:W-:Y:S01]  /*20a0*/  @P2 PRMT R121, R57, 0x7610, R121 ;  /* 0x0000761039792816 */ /* 0x000fe20000000079 */
[----:B------:R-:W-:Y:S01]  /*20b0*/  FMUL.FTZ R136, R134, R149 ;  /* 0x0000009586887220 */ /* 0x000fe20000410000 */
[----:B------:R-:W-:Y:S01]  /*20c0*/  @P2 F2FP.BF16.PACK_AB R62, RZ, R62 ;  /* 0x0000003eff3e223e */ /* 0x000fe200000010ff */
[----:B------:R-:W-:Y:S01]  /*20d0*/  FMUL.FTZ R140, R97, c[0x0][0x1e8] ;  /* 0x00007a00618c7a20 */ /* 0x000fe20000410000 */
[----:B------:R-:W-:Y:S01]  /*20e0*/  F2F.BF16.F32 R147, R147 ;  /* 0x0000009300937304 */ /* 0x000fe20000202000 */
[----:B------:R-:W-:Y:S01]  /*20f0*/  @P1 FADD.FTZ R137, R137, R108 ;  /* 0x0000006c89891221 */ /* 0x000fe20000010000 */
[----:B------:R-:W-:Y:S01]  /*2100*/  @P2 PRMT R122, R62, 0x7610, R122 ;  /* 0x000076103e7a2816 */ /* 0x000fe2000000007a */
[----:B------:R-:W-:Y:S01]  /*2110*/  @P1 FADD.FTZ R136, R136, R141 ;  /* 0x0000008d88881221 */ /* 0x000fe20000010000 */
[----:B------:R-:W-:Y:S01]  /*2120*/  FSEL R152, R140, RZ, P0 ;  /* 0x000000ff8c987208 */ /* 0x000fe20000000000 */
[----:B------:R-:W-:Y:S01]  /*2130*/  FFMA.FTZ R135, R135, R93, R132 ;  /* 0x0000005d87877223 */ /* 0x000fe20000010084 */
[----:B------:R-:W-:Y:S01]  /*2140*/  LOP3.LUT P0, RZ, R106, 0xff00, RZ, 0xc0, !PT ;  /* 0x0000ff006aff7812 */ /* 0x000fe2000780c0ff */
[----:B------:R-:W-:Y:S01]  /*2150*/  FMUL.FTZ R141, R139, c[0x0][0x1e8] ;  /* 0x00007a008b8d7a20 */ /* 0x000fe20000410000 */
[----:B------:R-:W-:Y:S01]  /*2160*/  @P2 F2FP.BF16.PACK_AB R60, RZ, R60 ;  /* 0x0000003cff3c223e */ /* 0x000fe200000010ff */
[----:B------:R-:W-:-:S02]  /*2170*/  FMUL.FTZ R142, R137, c[0x0][0x1e8] ;  /* 0x00007a00898e7a20 */ /* 0x000fc40000410000 */
        /* <DEDUP_REMOVED lines=14> */
[-CC-:B------:R-:W-:Y:S01]  /*2260*/  FFMA.FTZ R158, R143, R93.reuse, R132.reuse ;  /* 0x0000005d8f9e7223 */ /* 0x180fe20000010084 */
[----:B------:R-:W0:Y:S01]  /*2270*/  F2F.BF16.F32 R146, R145 ;  /* 0x0000009100927304 */ /* 0x000e220000202000 */
[-CC-:B------:R-:W-:Y:S01]  /*2280*/  FFMA.FTZ R131, R131, R93.reuse, R132.reuse ;  /* 0x0000005d83837223 */ /* 0x180fe20000010084 */
[----:B------:R-:W-:Y:S01]  /*2290*/  @P2 PRMT R123, R60, 0x7610, R123 ;  /* 0x000076103c7b2816 */ /* 0x000fe2000000007b */
[----:B------:R-:W-:-:S02]  /*22a0*/  FFMA.FTZ R106, R130, R93, R132 ;  /* 0x0000005d826a7223 */ /* 0x000fc40000010084 */
[-CC-:B------:R-:W-:Y:S02]  /*22b0*/  FFMA.FTZ R117, R116, R93.reuse, R132.reuse ;  /* 0x0000005d74757223 */ /* 0x180fe40000010084 */
[-CC-:B------:R-:W-:Y:S01]  /*22c0*/  FFMA.FTZ R148, R144, R93.reuse, R132.reuse ;  /* 0x0000005d90947223 */ /* 0x180fe20000010084 */
[----:B------:R-:W-:Y:S01]  /*22d0*/  F2F.BF16.F32 R145, R152 ;  /* 0x0000009800917304 */ /* 0x000fe20000202000 */
[-CC-:B------:R-:W-:Y:S02]  /*22e0*/  FFMA.FTZ R151, R113, R93.reuse, R132.reuse ;  /* 0x0000005d71977223 */ /* 0x180fe40000010084 */
[----:B------:R-:W-:Y:S02]  /*22f0*/  FFMA.FTZ R111, R111, R93, R132 ;  /* 0x0000005d6f6f7223 */ /* 0x000fe40000010084 */
[----:B------:R-:W-:Y:S02]  /*2300*/  @P1 IMAD.MOV.U32 R93, RZ, RZ, R84 ;  /* 0x000000ffff5d1224 */ /* 0x000fe400078e0054 */
[C---:B------:R-:W-:Y:S01]  /*2310*/  FMUL.FTZ R135, R134.reuse, R107 ;  /* 0x0000006b86877220 */ /* 0x040fe20000410000 */
[----:B------:R-:W-:Y:S01]  /*2320*/  @P1 SHF.R.U32.HI R107, RZ, 0x10, R85 ;  /* 0x00000010ff6b1819 */ /* 0x000fe20000011655 */
[----:B------:R-:W-:Y:S01]  /*2330*/  FMUL.FTZ R129, R134, R129 ;  /* 0x0000008186817220 */ /* 0x000fe20000410000 */
[----:B------:R1:W-:Y:S01]  /*2340*/  F2F.BF16.F32 R144, R133 ;  /* 0x0000008500907304 */ /* 0x0003e20000202000 */
[----:B------:R-:W-:Y:S01]  /*2350*/  @P1 FADD.FTZ R135, R135, R100 ;  /* 0x0000006487871221 */ /* 0x000fe20000010000 */
[----:B------:R-:W-:Y:S01]  /*2360*/  @P1 PRMT R100, RZ, 0x5410, R93 ;  /* 0x00005410ff641816 */ /* 0x000fe2000000005d */
[----:B------:R-:W-:Y:S01]  /*2370*/  FADD.FTZ R109, R109, -R158 ;  /* 0x8000009e6d6d7221 */ /* 0x000fe20000010000 */
[----:B------:R-:W-:Y:S01]  /*2380*/  @P1 PRMT R93, RZ, 0x5410, R107 ;  /* 0x00005410ff5d1816 */ /* 0x000fe2000000006b */
[----:B------:R-:W-:-:S02]  /*2390*/  FADD.FTZ R131, R110, -R131 ;  /* 0x800000836e837221 */ /* 0x000fc40000010000 */
[----:B------:R-:W-:Y:S01]  /*23a0*/  @P1 FADD.FTZ R129, R129, R100 ;  /* 0x0000006481811221 */ /* 0x000fe20000010000 */
[----:B------:R-:W-:Y:S01]  /*23b0*/  @P1 SHF.R.U64 R100, R82, 0x10, R83 ;  /* 0x0000001052641819 */ /* 0x000fe20000001253 */
[C---:B------:R-:W-:Y:S01]  /*23c0*/  FMUL.FTZ R130, R134.reuse, R109 ;  /* 0x0000006d86827220 */ /* 0x040fe20000410000 */
[----:B------:R-:W-:Y:S01]  /*23d0*/  F2F.BF16.F32 R152, R149 ;  /* 0x0000009500987304 */ /* 0x000fe20000202000 */
[----:B------:R-:W-:Y:S01]  /*23e0*/  FMUL.FTZ R113, R134, R131 ;  /* 0x0000008386717220 */ /* 0x000fe20000410000 */
[----:B------:R-:W-:Y:S01]  /*23f0*/  @P1 PRMT R100, RZ, 0x5410, R100 ;  /* 0x00005410ff641816 */ /* 0x000fe20000000064 */
[----:B------:R-:W-:Y:S02]  /*2400*/  FMUL.FTZ R131, R135, c[0x0][0x1e8] ;  /* 0x00007a0087837a20 */ /* 0x000fe40000410000 */
[----:B------:R-:W-:Y:S02]  /*2410*/  @P1 FADD.FTZ R130, R130, R93 ;  /* 0x0000005d82821221 */ /* 0x000fe40000010000 */
[----:B------:R-:W-:Y:S01]  /*2420*/  @P1 FADD.FTZ R113, R113, R100 ;  /* 0x0000006471711221 */ /* 0x000fe20000010000 */
[----:B------:R-:W-:Y:S01]  /*2430*/  FSEL R107, R131, RZ, P5 ;  /* 0x000000ff836b7208 */ /* 0x000fe20002800000 */
[----:B------:R-:W-:Y:S01]  /*2440*/  FMUL.FTZ R132, R129, c[0x0][0x1e8] ;  /* 0x00007a0081847a20 */ /* 0x000fe20000410000 */
[----:B------:R-:W-:Y:S01]  /*2450*/  LOP3.LUT P5, RZ, R104, 0xff00, RZ, 0xc0, !PT ;  /* 0x0000ff0068ff7812 */ /* 0x000fe200078ac0ff */
[----:B-1----:R-:W-:Y:S01]  /*2460*/  FMUL.FTZ R133, R130, c[0x0][0x1e8] ;  /* 0x00007a0082857a20 */ /* 0x002fe20000410000 */
        /* <DEDUP_REMOVED lines=23> */
[----:B------:R-:W-:Y:S01]  /*25e0*/  FMUL.FTZ R101, R134, R105 ;  /* 0x0000006986657220 */ /* 0x000fe20000410000 */
[----:B------:R2:W-:Y:S01]  /*25f0*/  F2F.BF16.F32 R149, R107 ;  /* 0x0000006b00957304 */ /* 0x0005e20000202000 */
[----:B-1----:R-:W-:Y:S01]  /*2600*/  @P1 IMAD.MOV.U32 R108, RZ, RZ, R91 ;  /* 0x000000ffff6c1224 */ /* 0x002fe200078e005b */
[----:B------:R-:W-:Y:S01]  /*2610*/  @P1 PRMT R105, RZ, 0x5410, R106 ;  /* 0x00005410ff691816 */ /* 0x000fe2000000006a */
[----:B------:R-:W-:-:S02]  /*2620*/  @P1 FADD.FTZ R117, R117, R102 ;  /* 0x0000006675751221 */ /* 0x000fc40000010000 */
[----:B------:R-:W-:Y:S01]  /*2630*/  @P1 FADD.FTZ R101, R101, R104 ;  /* 0x0000006865651221 */ /* 0x000fe20000010000 */
[----:B------:R-:W-:Y:S01]  /*2640*/  @P1 PRMT R108, RZ, 0x5410, R108 ;  /* 0x00005410ff6c1816 */ /* 0x000fe2000000006c */
[----:B------:R-:W-:Y:S01]  /*2650*/  FMUL.FTZ R104, R117, c[0x0][0x1e8] ;  /* 0x00007a0075687a20 */ /* 0x000fe20000410000 */
[----:B------:R1:W3:Y:S01]  /*2660*/  F2F.BF16.F32 R148, R155 ;  /* 0x0000009b00947304 */ /* 0x0002e20000202000 */
[----:B--2---:R-:W-:Y:S02]  /*2670*/  FMUL.FTZ R107, R134, R99 ;  /* 0x00000063866b7220 */ /* 0x004fe40000410000 */
[----:B------:R-:W-:Y:S01]  /*2680*/  FADD.FTZ R111, R98, -R111 ;  /* 0x8000006f626f7221 */ /* 0x000fe20000010000 */
[----:B------:R-:W-:Y:S01]  /*2690*/  FSEL R157, R104, RZ, P0 ;  /* 0x000000ff689d7208 */ /* 0x000fe20000000000 */
[----:B------:R-:W-:Y:S01]  /*26a0*/  @P1 FADD.FTZ R107, R107, R108 ;  /* 0x0000006c6b6b1221 */ /* 0x000fe20000010000 */
[----:B------:R-:W-:Y:S01]  /*26b0*/  LOP3.LUT P0, RZ, R112, 0xff0000, RZ, 0xc0, !PT ;  /* 0x00ff000070ff7812 */ /* 0x000fe2000780c0ff */
[----:B------:R-:W-:Y:S01]  /*26c0*/  @P1 FADD.FTZ R116, R116, R103 ;  /* 0x0000006774741221 */ /* 0x000fe20000010000 */
[----:B------:R-:W2:Y:S01]  /*26d0*/  F2F.BF16.F32 R98, R153 ;  /* 0x0000009900627304 */ /* 0x000ea20000202000 */
[----:B------:R-:W-:-:S02]  /*26e0*/  FMUL.FTZ R108, R107, c[0x0][0x1e8] ;  /* 0x00007a006b6c7a20 */ /* 0x000fc40000410000 */
[C---:B------:R-:W-:Y:S01]  /*26f0*/  FMUL.FTZ R110, R134.reuse, R111 ;  /* 0x0000006f866e7220 */ /* 0x040fe20000410000 */
[----:B------:R-:W-:Y:S01]  /*2700*/  @P1 SHF.R.U32.HI R111, RZ, 0x10, R91 ;  /* 0x00000010ff6f1819 */ /* 0x000fe2000001165b */
[----:B------:R-:W-:Y:S01]  /*2710*/  FMUL.FTZ R102, R134, R109 ;  /* 0x0000006d86667220 */ /* 0x000fe20000410000 */
[----:B-1----:R-:W-:Y:S01]  /*2720*/  FSEL R155, R108, RZ, P0 ;  /* 0x000000ff6c9b7208 */ /* 0x002fe20000000000 */
[----:B------:R-:W-:Y:S01]  /*2730*/  FMUL.FTZ R103, R116, c[0x0][0x1e8] ;  /* 0x00007a0074677a20 */ /* 0x000fe20000410000 */
[----:B------:R-:W-:Y:S01]  /*2740*/  @P1 PRMT R111, RZ, 0x5410, R111 ;  /* 0x00005410ff6f1816 */ /* 0x000fe2000000006f */
[----:B------:R-:W-:Y:S01]  /*2750*/  @P1 FADD.FTZ R102, R102, R105 ;  /* 0x0000006966661221 */ /* 0x000fe20000010000 */
[----:B------:R-:W-:Y:S01]  /*2760*/  ISETP.NE.U32.AND P0, PT, RZ, c[0x0][0x258], PT ;  /* 0x00009600ff007a0c */ /* 0x000fe20003f05070 */
[----:B------:R-:W-:Y:S01]  /*2770*/  FMUL.FTZ R105, R101, c[0x0][0x1e8] ;  /* 0x00007a0065697a20 */ /* 0x000fe20000410000 */
[----:B------:R-:W-:Y:S01]  /*2780*/  FSEL R158, R103, RZ, P6 ;  /* 0x000000ff679e7208 */ /* 0x000fe20003000000 */
[----:B------:R-:W-:Y:S01]  /*2790*/  FMUL.FTZ R106, R102, c[0x0][0x1e8] ;  /* 0x00007a00666a7a20 */ /* 0x000fe20000410000 */
[----:B------:R-:W-:Y:S01]  /*27a0*/  LOP3.LUT P6, RZ, R112, 0xff00, RZ, 0xc0, !PT ;  /* 0x0000ff0070ff7812 */ /* 0x000fe200078cc0ff */
[----:B------:R-:W-:Y:S01]  /*27b0*/  @P1 FADD.FTZ R110, R110, R111 ;  /* 0x0000006f6e6e1221 */ /* 0x000fe20000010000 */
[----:B------:R-:W-:Y:S01]  /*27c0*/  ISETP.NE.AND.EX P0, PT, RZ, c[0x0][0x25c], PT, P0 ;  /* 0x00009700ff007a0c */ /* 0x000fe20003f05300 */
[----:B------:R-:W-:Y:S01]  /*27d0*/  @P1 IMAD.MOV.U32 R111, RZ, RZ, R90 ;  /* 0x000000ffff6f1224 */ /* 0x000fe200078e005a */
[----:B------:R-:W-:Y:S01]  /*27e0*/  FSEL R156, R105, RZ, P5 ;  /* 0x000000ff699c7208 */ /* 0x000fe20002800000 */
[----:B------:R-:W-:Y:S01]  /*27f0*/  FADD.FTZ R151, R94, -R151 ;  /* 0x800000975e977221 */ /* 0x000fe20000010000 */
[----:B------:R-:W-:Y:S01]  /*2800*/  FSEL R154, R106, RZ, P6 ;  /* 0x000000ff6a9a7208 */ /* 0x000fe20003000000 */
[----:B0-----:R-:W-:Y:S01]  /*2810*/  IMAD.U32 R146, R146, 0x10000, RZ ;  /* 0x0001000092927824 */ /* 0x001fe200078e00ff */
[----:B------:R-:W-:Y:S01]  /*2820*/  LOP3.LUT P5, RZ, R112, 0xff, RZ, 0xc0, !PT ;  /* 0x000000ff70ff7812 */ /* 0x000fe200078ac0ff */
[----:B------:R-:W-:Y:S01]  /*2830*/  FMUL.FTZ R109, R134, R151 ;  /* 0x00000097866d7220 */ /* 0x000fe20000410000 */
[----:B------:R-:W-:Y:S01]  /*2840*/  LOP3.LUT P6, RZ, R112, 0xff000000, RZ, 0xc0, !PT ;  /* 0xff00000070ff7812 */ /* 0x000fe200078cc0ff */
[----:B------:R0:W-:Y:S01]  /*2850*/  F2F.BF16.F32 R134, R154 ;  /* 0x0000009a00867304 */ /* 0x0001e20000202000 */
[----:B------:R-:W-:Y:S01]  /*2860*/  @P1 PRMT R112, RZ, 0x5410, R111 ;  /* 0x00005410ff701816 */ /* 0x000fe2000000006f */
[----:B------:R-:W-:Y:S01]  /*2870*/  FMUL.FTZ R111, R110, c[0x0][0x1e8] ;  /* 0x00007a006e6f7a20 */ /* 0x000fe20000410000 */
[----:B---3--:R-:W-:Y:S01]  /*2880*/  SHF.L.U32 R148, R148, 0x10, RZ ;  /* 0x0000001094947819 */ /* 0x008fe200000006ff */
[----:B------:R-:W-:Y:S01]  /*2890*/  IMAD.U32 R152, R152, 0x10000, RZ ;  /* 0x0001000098987824 */ /* 0x000fe200078e00ff */
[----:B------:R-:W-:Y:S01]  /*28a0*/  @P0 F2FP.BF16.PACK_AB R56, RZ, R56 ;  /* 0x00000038ff38023e */ /* 0x000fe200000010ff */
[----:B------:R-:W-:Y:S01]  /*28b0*/  @P1 FADD.FTZ R109, R109, R112 ;  /* 0x000000706d6d1221 */ /* 0x000fe20000010000 */
[----:B------:R-:W-:Y:S01]  /*28c0*/  @P2 LOP3.LUT P1, RZ, R79, 0xff000000, RZ, 0xc0, !PT ;  /* 0xff0000004fff2812 */ /* 0x000fe2000782c0ff */
[----:B------:R-:W1:Y:S01]  /*28d0*/  F2F.BF16.F32 R94, R156 ;  /* 0x0000009c005e7304 */ /* 0x000e620000202000 */
[----:B0-----:R-:W-:Y:S01]  /*28e0*/  FSEL R154, R111, RZ, P6 ;  /* 0x000000ff6f9a7208 */ /* 0x001fe20003000000 */
[----:B------:R-:W-:Y:S01]  /*28f0*/  FMUL.FTZ R112, R109, c[0x0][0x1e8] ;  /* 0x00007a006d707a20 */ /* 0x000fe20000410000 */
[----:B------:R-:W-:Y:S01]  /*2900*/  @P0 PRMT R118, R56, 0x7610, R118 ;  /* 0x0000761038760816 */ /* 0x000fe20000000076 */
[----:B------:R-:W-:Y:S01]  /*2910*/  IMAD.WIDE.U32 R56, R92, 0x10000, RZ ;  /* 0x000100005c387825 */ /* 0x000fe200078e00ff */
[----:B------:R-:W-:-:S02]  /*2920*/  @P2 FSEL R58, R58, RZ, P1 ;  /* 0x000000ff3a3a2208 */ /* 0x000fc40000800000 */
[----:B------:R-:W-:Y:S01]  /*2930*/  FSEL R92, R112, RZ, P5 ;  /* 0x000000ff705c7208 */ /* 0x000fe20002800000 */
[----:B------:R-:W0:Y:S01]  /*2940*/  F2F.BF16.F32 R151, R158 ;  /* 0x0000009e00977304 */ /* 0x000e220000202000 */
[----:B------:R-:W-:Y:S02]  /*2950*/  LOP3.LUT R57, R57, R146, R147, 0xfe, !PT ;  /* 0x0000009239397212 */ /* 0x000fe400078efe93 */
[----:B------:R-:W-:Y:S02]  /*2960*/  @P0 F2FP.BF16.PACK_AB R63, RZ, R63 ;  /* 0x0000003fff3f023e */ /* 0x000fe400000010ff */
[----:B------:R-:W-:Y:S02]  /*2970*/  @P2 F2FP.BF16.PACK_AB R62, RZ, R58 ;  /* 0x0000003aff3e223e */ /* 0x000fe400000010ff */
[----:B------:R-:W-:Y:S01]  /*2980*/  LOP3.LUT R56, R56, R59, RZ, 0xfc, !PT ;  /* 0x0000003b38387212 */ /* 0x000fe200078efcff */
[----:B------:R-:W3:Y:S01]  /*2990*/  F2F.BF16.F32 R154, R154 ;  /* 0x0000009a009a7304 */ /* 0x000ee20000202000 */
[----:B------:R-:W-:Y:S01]  /*29a0*/  @P0 PRMT R119, R63, 0x7610, R119 ;  /* 0x000076103f770816 */ /* 0x000fe20000000077 */
[----:B------:R-:W-:Y:S01]  /*29b0*/  IMAD.WIDE.U32 R58, R144, 0x10000, RZ ;  /* 0x00010000903a7825 */ /* 0x000fe200078e00ff */
[----:B------:R-:W-:-:S02]  /*29c0*/  @P2 PRMT R124, R62, 0x7610, R124 ;  /* 0x000076103e7c2816 */ /* 0x000fc4000000007c */
[----:B------:R-:W-:Y:S01]  /*29d0*/  @P0 F2FP.BF16.PACK_AB R61, RZ, R61 ;  /* 0x0000003dff3d023e */ /* 0x000fe200000010ff */
[----:B--2---:R-:W-:Y:S01]  /*29e0*/  IMAD.WIDE.U32 R62, R98, 0x10000, RZ ;  /* 0x00010000623e7825 */ /* 0x004fe200078e00ff */
[----:B------:R-:W-:Y:S01]  /*29f0*/  LOP3.LUT R58, R58, R93, RZ, 0xfc, !PT ;  /* 0x0000005d3a3a7212 */ /* 0x000fe200078efcff */
[----:B------:R-:W2:Y:S01]  /*2a00*/  F2F.BF16.F32 R143, R143 ;  /* 0x0000008f008f7304 */ /* 0x000ea20000202000 */
[----:B------:R-:W-:Y:S01]  /*2a10*/  @P0 PRMT R120, R61, 0x7610, R120 ;  /* 0x000076103d780816 */ /* 0x000fe20000000078 */
[----:B-1----:R-:W-:Y:S01]  /*2a20*/  IMAD.U32 R94, R94, 0x10000, RZ ;  /* 0x000100005e5e7824 */ /* 0x002fe200078e00ff */
[----:B------:R-:W-:Y:S01]  /*2a30*/  @P0 F2FP.BF16.PACK_AB R98, RZ, R95 ;  /* 0x0000005fff62023e */ /* 0x000fe200000010ff */
[----:B------:R-:W-:Y:S01]  /*2a40*/  IMAD.WIDE.U32 R60, R150, 0x10000, RZ ;  /* 0x00010000963c7825 */ /* 0x000fe200078e00ff */
[----:B------:R-:W-:Y:S02]  /*2a50*/  LOP3.LUT R59, R59, R152, R145, 0xfe, !PT ;  /* 0x000000983b3b7212 */ /* 0x000fe400078efe91 */
[----:B0-----:R-:W-:Y:S01]  /*2a60*/  LOP3.LUT R63, R63, R94, R151, 0xfe, !PT ;  /* 0x0000005e3f3f7212 */ /* 0x001fe200078efe97 */
[----:B------:R-:W0:Y:S01]  /*2a70*/  F2F.BF16.F32 R99, R157 ;  /* 0x0000009d00637304 */ /* 0x000e220000202000 */
[----:B---3--:R-:W-:Y:S01]  /*2a80*/  IMAD.U32 R154, R154, 0x10000, RZ ;  /* 0x000100009a9a7824 */ /* 0x008fe200078e00ff */
[----:B------:R-:W-:-:S02]  /*2a90*/  IADD3 R94, P1, R126, c[0x0][0x248], RZ ;  /* 0x000092007e5e7a10 */ /* 0x000fc40007f3e0ff */
[----:B------:R-:W-:Y:S02]  /*2aa0*/  LOP3.LUT R61, R61, R148, R149, 0xfe, !PT ;  /* 0x000000943d3d7212 */ /* 0x000fe400078efe95 */
[----:B------:R-:W-:Y:S02]  /*2ab0*/  @P0 F2FP.BF16.PACK_AB R144, RZ, R97 ;  /* 0x00000061ff90023e */ /* 0x000fe400000010ff */
[----:B------:R-:W1:Y:S01]  /*2ac0*/  F2F.BF16.F32 R153, R155 ;  /* 0x0000009b00997304 */ /* 0x000e620000202000 */
[----:B--2---:R-:W-:Y:S02]  /*2ad0*/  LOP3.LUT R60, R60, R143, RZ, 0xfc, !PT ;  /* 0x0000008f3c3c7212 */ /* 0x004fe400078efcff */
[----:B------:R-:W-:Y:S02]  /*2ae0*/  IADD3.X R95, R127, c[0x0][0x24c], RZ, P1, !PT ;  /* 0x000093007f5f7a10 */ /* 0x000fe40000ffe4ff */
[----:B------:R-:W-:-:S03]  /*2af0*/  @P0 PRMT R125, R98, 0x7610, R125 ;  /* 0x00007610627d0816 */ /* 0x000fc6000000007d */
[----:B------:R2:W3:Y:S01]  /*2b00*/  F2F.BF16.F32 R147, R92 ;  /* 0x0000005c00937304 */ /* 0x0004e20000202000 */
[----:B0-----:R-:W-:Y:S01]  /*2b10*/  LOP3.LUT R62, R62, R99, RZ, 0xfc, !PT ;  /* 0x000000633e3e7212 */ /* 0x001fe200078efcff */
[----:B--2---:R-:W-:Y:S01]  /*2b20*/  IMAD.WIDE.U32 R92, R134, 0x10000, RZ ;  /* 0x00010000865c7825 */ /* 0x004fe200078e00ff */
[----:B------:R-:W-:-:S04]  /*2b30*/  @P0 F2FP.BF16.PACK_AB R134, RZ, R96 ;  /* 0x00000060ff86023e */ /* 0x000fc800000010ff */
[----:B-1----:R-:W-:Y:S02]  /*2b40*/  LOP3.LUT R93, R93, R154, R153, 0xfe, !PT ;  /* 0x0000009a5d5d7212 */ /* 0x002fe400078efe99 */
        /* <DEDUP_REMOVED lines=10> */
.L_x_895:
        /* <DEDUP_REMOVED lines=12> */
.L_x_896:
        /* <DEDUP_REMOVED lines=33> */
.L_x_897:
        /* <DEDUP_REMOVED lines=12> */
.L_x_898:
        /* <DEDUP_REMOVED lines=35> */
.L_x_899:
[----:B------:R1:W-:Y:S01]  /*31b0*/  STG.E.64 [R56.64], R60 ;  /* 0x0000003c38007986 */ /* 0x0003e2000c101b04 */
        /* <DEDUP_REMOVED lines=12> */
.L_x_900:
        /* <DEDUP_REMOVED lines=19> */
[----:B01----:R-:W-:Y:S02]  /*33b0*/  LOP3.LUT R56, R119, 0xffff, RZ, 0xc0, !PT ;  /* 0x0000ffff77387812 */ /* 0x003fe400078ec0ff */
[----:B------:R-:W-:-:S02]  /*33c0*/  IADD3 R58, P1, R75, c[0x0][0x258], RZ ;  /* 0x000096004b3a7a10 */ /* 0x000fc40007f3e0ff */
[----:B------:R-:W-:Y:S01]  /*33d0*/  PRMT R61, R120, 0x5410, R125 ;  /* 0x00005410783d7816 */ /* 0x000fe2000000007d */
[----:B------:R-:W-:Y:S01]  /*33e0*/  IMAD.WIDE.U32 R56, R56, 0x10000, RZ ;  /* 0x0001000038387825 */ /* 0x000fe200078e00ff */
[----:B------:R-:W-:-:S04]  /*33f0*/  IADD3.X R59, R76, c[0x0][0x25c], RZ, P1, !PT ;  /* 0x000097004c3b7a10 */ /* 0x000fc80000ffe4ff */
[----:B------:R-:W-:Y:S02]  /*3400*/  LOP3.LUT R57, R61, R57, RZ, 0xfc, !PT ;  /* 0x000000393d397212 */ /* 0x000fe400078efcff */
[----:B------:R-:W-:-:S05]  /*3410*/  LOP3.LUT R56, R56, 0xffff, R118, 0xf8, !PT ;  /* 0x0000ffff38387812 */ /* 0x000fca00078ef876 */
[----:B------:R0:W-:Y:S02]  /*3420*/  STG.E.64 [R58.64], R56 ;  /* 0x000000383a007986 */ /* 0x0001e4000c101b04 */
.L_x_901:
        /* <DEDUP_REMOVED lines=21> */
.L_x_902:
        /* <DEDUP_REMOVED lines=9> */
.L_x_903:
        /* <DEDUP_REMOVED lines=26> */
.L_x_904:
[----:B-1----:R-:W-:Y:S01]  /*37b0*/  SEL R132, RZ, 0x1, P4 ;  /* 0x00000001ff847807 */ /* 0x002fe20002000000 */
[----:B0-----:R-:W-:Y:S01]  /*37c0*/  @P3 CALL.REL.NOINC `(.L_x_905) ;  /* 0x0000001000003944 */ /* 0x001fe20003c00000 */
[----:B------:R-:W-:Y:S05]  /*37d0*/  BRA `(.L_x_906) ;  /* 0xffffcbd000007947 */ /* 0x000fea000383ffff */
.L_x_905:
        /* <DEDUP_REMOVED lines=40> */
.L_x_892:
        /* <DEDUP_REMOVED lines=19> */
.L_x_893:
[----:B------:R-:W-:Y:S01]  /*3b90*/  HFMA2.MMA R62, -RZ, RZ, 0, 1.847743988037109375e-06 ;  /* 0x0000001fff3e7435 */ /* 0x000fe200000001ff */
[----:B------:R-:W-:Y:S01]  /*3ba0*/  IMAD.MOV.U32 R59, RZ, RZ, R61 ;  /* 0x000000ffff3b7224 */ /* 0x000fe200078e003d */
[----:B------:R-:W-:Y:S01]  /*3bb0*/  MOV R56, 0x3bf0 ;  /* 0x00003bf000387802 */ /* 0x000fe20000000f00 */
[----:B------:R-:W-:-:S02]  /*3bc0*/  IMAD.MOV.U32 R60, RZ, RZ, 0x10 ;  /* 0x00000010ff3c7424 */ /* 0x000fc400078e00ff */
[----:B------:R-:W-:Y:S02]  /*3bd0*/  IMAD.MOV.U32 R93, RZ, RZ, -0x1 ;  /* 0xffffffffff5d7424 */ /* 0x000fe400078e00ff */
[----:B-----5:R-:W-:Y:S05]  /*3be0*/  CALL.REL.NOINC `($__internal_35_$__cuda_sm70_shflsync_down_p) ;  /* 0x0000046000007944 */ /* 0x020fea0003c00000 */
[----:B-1----:R-:W-:Y:S01]  /*3bf0*/  IMAD.MOV.U32 R58, RZ, RZ, R59 ;  /* 0x000000ffff3a7224 */ /* 0x002fe200078e003b */
[----:B0-----:R-:W-:Y:S05]  /*3c00*/  BRA `(.L_x_907) ;  /* 0xffffdcb000007947 */ /* 0x001fea000383ffff */
.L_x_894:
[----:B------:R-:W-:Y:S01]  /*3c10*/  IMAD.MOV.U32 R59, RZ, RZ, R63 ;  /* 0x000000ffff3b7224 */ /* 0x000fe200078e003f */
[----:B------:R-:W-:Y:S01]  /*3c20*/  MOV R56, 0x3c70 ;  /* 0x00003c7000387802 */ /* 0x000fe20000000f00 */
[----:B------:R-:W-:Y:S02]  /*3c30*/  IMAD.MOV.U32 R60, RZ, RZ, 0x10 ;  /* 0x00000010ff3c7424 */ /* 0x000fe400078e00ff */
[----:B------:R-:W-:Y:S02]  /*3c40*/  IMAD.MOV.U32 R62, RZ, RZ, 0x1f ;  /* 0x0000001fff3e7424 */ /* 0x000fe400078e00ff */
[----:B------:R-:W-:Y:S02]  /*3c50*/  IMAD.MOV.U32 R93, RZ, RZ, -0x1 ;  /* 0xffffffffff5d7424 */ /* 0x000fe400078e00ff */
[----:B01---5:R-:W-:Y:S05]  /*3c60*/  CALL.REL.NOINC `($__internal_35_$__cuda_sm70_shflsync_down_p) ;  /* 0x000003e000007944 */ /* 0x023fea0003c00000 */
[----:B------:R-:W-:Y:S01]  /*3c70*/  FADD.FTZ R61, R61, R58 ;  /* 0x0000003a3d3d7221 */ /* 0x000fe20000010000 */
[----:B------:R-:W-:Y:S01]  /*3c80*/  MOV R56, 0x3cf0 ;  /* 0x00003cf000387802 */ /* 0x000fe20000000f00 */
[----:B-1----:R-:W-:Y:S02]  /*3c90*/  FADD.FTZ R92, R63, R59 ;  /* 0x0000003b3f5c7221 */ /* 0x002fe40000010000 */
[----:B0-----:R-:W-:-:S02]  /*3ca0*/  IMAD.MOV.U32 R60, RZ, RZ, 0x8 ;  /* 0x00000008ff3c7424 */ /* 0x001fc400078e00ff */
[----:B------:R-:W-:Y:S02]  /*3cb0*/  IMAD.MOV.U32 R62, RZ, RZ, 0x1f ;  /* 0x0000001fff3e7424 */ /* 0x000fe400078e00ff */
[----:B------:R-:W-:Y:S02]  /*3cc0*/  IMAD.MOV.U32 R93, RZ, RZ, -0x1 ;  /* 0xffffffffff5d7424 */ /* 0x000fe400078e00ff */
[----:B------:R-:W-:Y:S02]  /*3cd0*/  IMAD.MOV.U32 R59, RZ, RZ, R61 ;  /* 0x000000ffff3b7224 */ /* 0x000fe400078e003d */
[----:B------:R-:W-:Y:S05]  /*3ce0*/  CALL.REL.NOINC `($__internal_35_$__cuda_sm70_shflsync_down_p) ;  /* 0x0000036000007944 */ /* 0x000fea0003c00000 */
[----:B-1----:R-:W-:Y:S01]  /*3cf0*/  IMAD.MOV.U32 R58, RZ, RZ, R59 ;  /* 0x000000ffff3a7224 */ /* 0x002fe200078e003b */
[----:B------:R-:W-:Y:S01]  /*3d00*/  MOV R56, 0x3d60 ;  /* 0x00003d6000387802 */ /* 0x000fe20000000f00 */
[----:B------:R-:W-:Y:S02]  /*3d10*/  IMAD.MOV.U32 R59, RZ, RZ, R92 ;  /* 0x000000ffff3b7224 */ /* 0x000fe400078e005c */
[----:B0-----:R-:W-:Y:S02]  /*3d20*/  IMAD.MOV.U32 R60, RZ, RZ, 0x8 ;  /* 0x00000008ff3c7424 */ /* 0x001fe400078e00ff */
[----:B------:R-:W-:-:S02]  /*3d30*/  IMAD.MOV.U32 R62, RZ, RZ, 0x1f ;  /* 0x0000001fff3e7424 */ /* 0x000fc400078e00ff */
[----:B------:R-:W-:Y:S02]  /*3d40*/  IMAD.MOV.U32 R93, RZ, RZ, -0x1 ;  /* 0xffffffffff5d7424 */ /* 0x000fe400078e00ff */
[----:B------:R-:W-:Y:S05]  /*3d50*/  CALL.REL.NOINC `($__internal_35_$__cuda_sm70_shflsync_down_p) ;  /* 0x000002f000007944 */ /* 0x000fea0003c00000 */
[----:B------:R-:W-:Y:S01]  /*3d60*/  FADD.FTZ R61, R58, R61 ;  /* 0x0000003d3a3d7221 */ /* 0x000fe20000010000 */
[----:B------:R-:W-:Y:S01]  /*3d70*/  MOV R56, 0x3de0 ;  /* 0x00003de000387802 */ /* 0x000fe20000000f00 */
[----:B-1----:R-:W-:Y:S02]  /*3d80*/  FADD.FTZ R92, R92, R59 ;  /* 0x0000003b5c5c7221 */ /* 0x002fe40000010000 */
[----:B0-----:R-:W-:Y:S02]  /*3d90*/  IMAD.MOV.U32 R60, RZ, RZ, 0x4 ;  /* 0x00000004ff3c7424 */ /* 0x001fe400078e00ff */
[----:B------:R-:W-:Y:S02]  /*3da0*/  IMAD.MOV.U32 R62, RZ, RZ, 0x1f ;  /* 0x0000001fff3e7424 */ /* 0x000fe400078e00ff */
[----:B------:R-:W-:Y:S02]  /*3db0*/  IMAD.MOV.U32 R93, RZ, RZ, -0x1 ;  /* 0xffffffffff5d7424 */ /* 0x000fe400078e00ff */
[----:B------:R-:W-:-:S02]  /*3dc0*/  IMAD.MOV.U32 R59, RZ, RZ, R61 ;  /* 0x000000ffff3b7224 */ /* 0x000fc400078e003d */
[----:B------:R-:W-:Y:S05]  /*3dd0*/  CALL.REL.NOINC `($__internal_35_$__cuda_sm70_shflsync_down_p) ;  /* 0x0000027000007944 */ /* 0x000fea0003c00000 */
[----:B-1----:R-:W-:Y:S01]  /*3de0*/  IMAD.MOV.U32 R58, RZ, RZ, R59 ;  /* 0x000000ffff3a7224 */ /* 0x002fe200078e003b */
[----:B0-----:R-:W-:Y:S01]  /*3df0*/  MOV R62, 0x1f ;  /* 0x0000001f003e7802 */ /* 0x001fe20000000f00 */
[----:B------:R-:W-:Y:S01]  /*3e00*/  IMAD.MOV.U32 R59, RZ, RZ, R92 ;  /* 0x000000ffff3b7224 */ /* 0x000fe200078e005c */
[----:B------:R-:W-:Y:S01]  /*3e10*/  MOV R56, 0x3e50 ;  /* 0x00003e5000387802 */ /* 0x000fe20000000f00 */
        /* <DEDUP_REMOVED lines=12> */
[----:B------:R-:W-:Y:S01]  /*3ee0*/  MOV R56, 0x3f40 ;  /* 0x00003f4000387802 */ /* 0x000fe20000000f00 */
[----:B------:R-:W-:-:S02]  /*3ef0*/  IMAD.MOV.U32 R59, RZ, RZ, R92 ;  /* 0x000000ffff3b7224 */ /* 0x000fc400078e005c */
[----:B0-----:R-:W-:Y:S02]  /*3f00*/  IMAD.MOV.U32 R60, RZ, RZ, 0x2 ;  /* 0x00000002ff3c7424 */ /* 0x001fe400078e00ff */
[----:B------:R-:W-:Y:S02]  /*3f10*/  IMAD.MOV.U32 R62, RZ, RZ, 0x1f ;  /* 0x0000001fff3e7424 */ /* 0x000fe400078e00ff */
[----:B------:R-:W-:Y:S02]  /*3f20*/  IMAD.MOV.U32 R93, RZ, RZ, -0x1 ;  /* 0xffffffffff5d7424 */ /* 0x000fe400078e00ff */
[----:B------:R-:W-:Y:S05]  /*3f30*/  CALL.REL.NOINC `($__internal_35_$__cuda_sm70_shflsync_down_p) ;  /* 0x0000011000007944 */ /* 0x000fea0003c00000 */
[----:B------:R-:W-:Y:S01]  /*3f40*/  FADD.FTZ R61, R58, R61 ;  /* 0x0000003d3a3d7221 */ /* 0x000fe20000010000 */
[----:B------:R-:W-:Y:S01]  /*3f50*/  MOV R56, 0x3fc0 ;  /* 0x00003fc000387802 */ /* 0x000fe20000000f00 */
[----:B-1----:R-:W-:Y:S02]  /*3f60*/  FADD.FTZ R63, R92, R59 ;  /* 0x0000003b5c3f7221 */ /* 0x002fe40000010000 */
[----:B0-----:R-:W-:Y:S02]  /*3f70*/  IMAD.MOV.U32 R60, RZ, RZ, 0x1 ;  /* 0x00000001ff3c7424 */ /* 0x001fe400078e00ff */
[----:B------:R-:W-:-:S02]  /*3f80*/  IMAD.MOV.U32 R62, RZ, RZ, 0x1f ;  /* 0x0000001fff3e7424 */ /* 0x000fc400078e00ff */
[----:B------:R-:W-:Y:S02]  /*3f90*/  IMAD.MOV.U32 R93, RZ, RZ, -0x1 ;  /* 0xffffffffff5d7424 */ /* 0x000fe400078e00ff */
[----:B------:R-:W-:Y:S02]  /*3fa0*/  IMAD.MOV.U32 R59, RZ, RZ, R61 ;  /* 0x000000ffff3b7224 */ /* 0x000fe400078e003d */
[----:B------:R-:W-:Y:S05]  /*3fb0*/  CALL.REL.NOINC `($__internal_35_$__cuda_sm70_shflsync_down_p) ;  /* 0x0000009000007944 */ /* 0x000fea0003c00000 */
[----:B-1----:R-:W-:Y:S01]  /*3fc0*/  IMAD.MOV.U32 R92, RZ, RZ, R59 ;  /* 0x000000ffff5c7224 */ /* 0x002fe200078e003b */
[----:B------:R-:W-:Y:S01]  /*3fd0*/  MOV R56, 0x4030 ;  /* 0x0000403000387802 */ /* 0x000fe20000000f00 */
[----:B------:R-:W-:Y:S02]  /*3fe0*/  IMAD.MOV.U32 R59, RZ, RZ, R63 ;  /* 0x000000ffff3b7224 */ /* 0x000fe400078e003f */
[----:B0-----:R-:W-:Y:S02]  /*3ff0*/  IMAD.MOV.U32 R60, RZ, RZ, 0x1 ;  /* 0x00000001ff3c7424 */ /* 0x001fe400078e00ff */
[----:B------:R-:W-:Y:S02]  /*4000*/  IMAD.MOV.U32 R62, RZ, RZ, 0x1f ;  /* 0x0000001fff3e7424 */ /* 0x000fe400078e00ff */
[----:B------:R-:W-:-:S02]  /*4010*/  IMAD.MOV.U32 R93, RZ, RZ, -0x1 ;  /* 0xffffffffff5d7424 */ /* 0x000fc400078e00ff */
[----:B------:R-:W-:Y:S05]  /*4020*/  CALL.REL.NOINC `($__internal_35_$__cuda_sm70_shflsync_down_p) ;  /* 0x0000002000007944 */ /* 0x000fea0003c00000 */
[----:B-1----:R-:W-:Y:S01]  /*4030*/  IMAD.MOV.U32 R56, RZ, RZ, R59 ;  /* 0x000000ffff387224 */ /* 0x002fe200078e003b */
[----:B0-----:R-:W-:Y:S05]  /*4040*/  BRA `(.L_x_908) ;  /* 0xffffd99000007947 */ /* 0x001fea000383ffff */
        .weak           $__internal_35_$__cuda_sm70_shflsync_down_p
        .type           $__internal_35_$__cuda_sm70_shflsync_down_p,@function
        .size           $__internal_35_$__cuda_sm70_shflsync_down_p,(.L_x_2782 - $__internal_35_$__cuda_sm70_shflsync_down_p)
$__internal_35_$__cuda_sm70_shflsync_down_p:
[----:B------:R-:W-:Y:S01]  /*4050*/  IMAD.MOV.U32 R57, RZ, RZ, 0x0 ;  /* 0x00000000ff397424 */ /* 0x000fe200078e00ff */
[----:B------:R-:W-:Y:S04]  /*4060*/  WARPSYNC R93 ;  /* 0x0000005d00007348 */ /* 0x000fe80003800000 */
[----:B------:R0:W1:Y:S01]  /*4070*/  SHFL.DOWN PT, R59, R59, R60, R62 ;  /* 0x0800003c3b3b7389 */ /* 0x00006200000e003e */
[----:B------:R-:W-:Y:S05]  /*4080*/  RET.REL.NODEC R56 `(_ZN10layer_norm31ln_parallel_residual_bwd_kernelINS_13Kernel_traitsIf13__nv_bfloat16S2_S2_fjLj2560ELj1ELj1ELj4ELj8ENS_18Kernel_traits_baseILj2560EfS2_S2_S2_fjLj128EEEEELb1ELb1ELb1EEEvNS_9BwdParamsE) ;  /* 0xffffbf7038007950 */ /* 0x000fea0003c3ffff */
.L_x_909:
        /* <DEDUP_REMOVED lines=15> */
.L_x_2782:


//--------------------- .text._ZN10layer_norm31ln_parallel_residual_bwd_kernelINS_13Kernel_traitsI13__nv_bfloat16S2_fS2_fjLj2560ELj1ELj1ELj4ELj8ENS_18Kernel_traits_baseILj2560ES2_S2_fS2_fjLj128EEEEELb0ELb0ELb0EEEvNS_9BwdParamsE --------------------------
	.section	.text._ZN10layer_norm31ln_parallel_residual_bwd_kernelINS_13Kernel_traitsI13__nv_bfloat16S2_fS2_fjLj2560ELj1ELj1ELj4ELj8ENS_18Kernel_traits_baseILj2560ES2_S2_fS2_fjLj128EEEEELb0ELb0ELb0EEEvNS_9BwdParamsE,"ax",@progbits
	.sectioninfo	@"SHI_REGISTERS=212"
	.align	128
        .global         _ZN10layer_norm31ln_parallel_residual_bwd_kernelINS_13Kernel_traitsI13__nv_bfloat16S2_fS2_fjLj2560ELj1ELj1ELj4ELj8ENS_18Kernel_traits_baseILj2560ES2_S2_fS2_fjLj128EEEEELb0ELb0ELb0EEEvNS_9BwdParamsE
        .type           _ZN10layer_norm31ln_parallel_residual_bwd_kernelINS_13Kernel_traitsI13__nv_bfloat16S2_fS2_fjLj2560ELj1ELj1ELj4ELj8ENS_18Kernel_traits_baseILj2560ES2_S2_fS2_fjLj128EEEEELb0ELb0ELb0EEEvNS_9BwdParamsE,@function
        .size           _ZN10layer_norm31ln_parallel_residual_bwd_kernelINS_13Kernel_traitsI13__nv_bfloat16S2_fS2_fjLj2560ELj1ELj1ELj4ELj8ENS_18Kernel_traits_baseILj2560ES2_S2_fS2_fjLj128EEEEELb0ELb0ELb0EEEvNS_9BwdParamsE,(.L_x_2783 - _ZN10layer_norm31ln_parallel_residual_bwd_kernelINS_13Kernel_traitsI13__nv_bfloat16S2_fS2_fjLj2560ELj1ELj1ELj4ELj8ENS_18Kernel_traits_baseILj2560ES2_S2_fS2_fjLj128EEEEELb0ELb0ELb0EEEvNS_9BwdParamsE)
        .other          _ZN10layer_norm31ln_parallel_residual_bwd_kernelINS_13Kernel_traitsI13__nv_bfloat16S2_fS2_fjLj2560ELj1ELj1ELj4ELj8ENS_18Kernel_traits_baseILj2560ES2_S2_fS2_fjLj128EEEEELb0ELb0ELb0EEEvNS_9BwdParamsE,@"STO_CUDA_ENTRY STV_DEFAULT"
_ZN10layer_norm31ln_parallel_residual_bwd_kernelINS_13Kernel_traitsI13__nv_bfloat16S2_fS2_fjLj2560ELj1ELj1ELj4ELj8ENS_18Kernel_traits_baseILj2560ES2_S2_fS2_fjLj128EEEEELb0ELb0ELb0EEEvNS_9BwdParamsE:
.text._ZN10layer_norm31ln_parallel_residual_bwd_kernelINS_13Kernel_traitsI13__nv_bfloat16S2_fS2_fjLj2560ELj1ELj1ELj4ELj8ENS_18Kernel_traits_baseILj2560ES2_S2_fS2_fjLj128EEEEELb0ELb0ELb0EEEvNS_9BwdParamsE:
        /* <DEDUP_REMOVED lines=34> */
[----:B------:R-:W1:Y:S01]  /*0220*/  S2UR UR6, SR_CTAID.X ;  /* 0x00000000000679c3 */ /* 0x000e620000002500 */
[----:B------:R2:W5:Y:S02]  /*0230*/  @P4 LDG.E.64 R16, [R36.64] ;  /* 0x0000000424104981 */ /* 0x000564000c1e1b00 */
        /* <DEDUP_REMOVED lines=46> */
[----:B----4-:R-:W-:Y:S01]  /*0520*/  CS2R R40, SRZ ;  /* 0x0000000000287805 */ /* 0x010fe2000001ff00 */
[----:B------:R-:W-:Y:S01]  /*0530*/  CS2R R42, SRZ ;  /* 0x00000000002a7805 */ /* 0x000fe2000001ff00 */
[----:B--2---:R-:W-:Y:S01]  /*0540*/  CS2R R36, SRZ ;  /* 0x0000000000247805 */ /* 0x004fe2000001ff00 */
[----:B---3--:R-:W-:Y:S01]  /*0550*/  CS2R R38, SRZ ;  /* 0x0000000000267805 */ /* 0x008fe2000001ff00 */
[----:B------:R-:W-:Y:S05]  /*0560*/  @P0 BRA `(.L_x_910) ;  /* 0x0000326000000947 */ /* 0x000fea0003800000 */
[----:B0-----:R-:W0:Y:S01]  /*0570*/  LDC.U8 R156, c[0x0][0x1f0] ;  /* 0x00007c00ff9c7b82 */ /* 0x001e220000000000 */
[----:B------:R-:W-:Y:S01]  /*0580*/  HFMA2.MMA R120, -RZ, RZ, 0, 5.9604644775390625e-08 ;  /* 0x00000001ff787435 */ /* 0x000fe200000001ff */
[----:B-----5:R-:W-:Y:S01]  /*0590*/  IMAD.MOV.U32 R35, RZ, RZ, R10 ;  /* 0x000000ffff237224 */ /* 0x020fe200078e000a */
[----:B------:R-:W-:Y:S01]  /*05a0*/  SHF.R.U64 R34, R10, 0x10, R11 ;  /* 0x000000100a227819 */ /* 0x000fe2000000120b */
[----:B------:R-:W-:Y:S01]  /*05b0*/  IMAD.MOV.U32 R153, RZ, RZ, R5 ;  /* 0x000000ffff997224 */ /* 0x000fe200078e0005 */
[----:B------:R-:W-:Y:S01]  /*05c0*/  MOV R155, R4 ;  /* 0x00000004009b7202 */ /* 0x000fe20000000f00 */
[----:B------:R-:W-:Y:S01]  /*05d0*/  IMAD.MOV.U32 R0, RZ, RZ, R13 ;  /* 0x000000ffff007224 */ /* 0x000fe200078e000d */
[----:B------:R-:W-:Y:S01]  /*05e0*/  SHF.R.U64 R154, R4, 0x10, R5 ;  /* 0x00000010049a7819 */ /* 0x000fe20000001205 */
[----:B------:R-:W-:Y:S01]  /*05f0*/  IMAD.MOV.U32 R23, RZ, RZ, R16 ;  /* 0x000000ffff177224 */ /* 0x000fe200078e0010 */
[----:B------:R-:W-:Y:S01]  /*0600*/  MOV R33, R11 ;  /* 0x0000000b00217202 */ /* 0x000fe20000000f00 */
[----:B------:R-:W-:Y:S01]  /*0610*/  IMAD.MOV.U32 R116, RZ, RZ, R29 ;  /* 0x000000ffff747224 */ /* 0x000fe200078e001d */
[----:B------:R-:W-:Y:S01]  /*0620*/  SHF.R.U32.HI R32, RZ, 0x10, R11 ;  /* 0x00000010ff207819 */ /* 0x000fe2000001160b */
[----:B------:R-:W-:Y:S01]  /*0630*/  IMAD.MOV.U32 R11, RZ, RZ, R24 ;  /* 0x000000ffff0b7224 */ /* 0x000fe200078e0018 */
[----:B------:R-:W-:Y:S01]  /*0640*/  SHF.R.U64 R118, R16, 0x10, R17 ;  /* 0x0000001010767819 */ /* 0x000fe20000001211 */
[----:B------:R-:W-:Y:S01]  /*0650*/  HFMA2.MMA R113, -RZ, RZ, 0, 0 ;  /* 0x00000000ff717435 */ /* 0x000fe200000001ff */
[----:B------:R-:W-:-:S02]  /*0660*/  MOV R3, R17 ;  /* 0x0000001100037202 */ /* 0x000fc40000000f00 */
[----:B------:R-:W-:Y:S01]  /*0670*/  SHF.R.U32.HI R10, RZ, 0x10, R17 ;  /* 0x00000010ff0a7819 */ /* 0x000fe20000011611 */
[----:B------:R-:W-:Y:S01]  /*0680*/  IMAD.MOV.U32 R17, RZ, RZ, R19 ;  /* 0x000000ffff117224 */ /* 0x000fe200078e0013 */
[----:B------:R-:W-:Y:S02]  /*0690*/  SHF.R.U32.HI R152, RZ, 0x10, R5 ;  /* 0x00000010ff987819 */ /* 0x000fe40000011605 */
[----:B------:R-:W-:Y:S02]  /*06a0*/  MOV R151, R8 ;  /* 0x0000000800977202 */ /* 0x000fe40000000f00 */
[--C-:B------:R-:W-:Y:S02]  /*06b0*/  SHF.R.U64 R150, R8, 0x10, R9.reuse ;  /* 0x0000001008967819 */ /* 0x100fe40000001209 */
[----:B------:R-:W-:Y:S02]  /*06c0*/  MOV R149, R9 ;  /* 0x0000000900957202 */ /* 0x000fe40000000f00 */
[----:B------:R-:W-:-:S02]  /*06d0*/  SHF.R.U32.HI R148, RZ, 0x10, R9 ;  /* 0x00000010ff947819 */ /* 0x000fc40000011609 */
[----:B------:R-:W-:Y:S02]  /*06e0*/  MOV R31, R12 ;  /* 0x0000000c001f7202 */ /* 0x000fe40000000f00 */
[--C-:B------:R-:W-:Y:S02]  /*06f0*/  SHF.R.U64 R30, R12, 0x10, R13.reuse ;  /* 0x000000100c1e7819 */ /* 0x100fe4000000120d */
[----:B------:R-:W-:Y:S02]  /*0700*/  SHF.R.U32.HI R119, RZ, 0x10, R13 ;  /* 0x00000010ff777819 */ /* 0x000fe4000001160d */
[----:B------:R-:W-:Y:S02]  /*0710*/  MOV R27, R14 ;  /* 0x0000000e001b7202 */ /* 0x000fe40000000f00 */
[----:B------:R-:W-:Y:S02]  /*0720*/  SHF.R.U64 R26, R14, 0x10, R15 ;  /* 0x000000100e1a7819 */ /* 0x000fe4000000120f */
[----:B------:R-:W-:-:S02]  /*0730*/  MOV R2, R15 ;  /* 0x0000000f00027202 */ /* 0x000fc40000000f00 */
[----:B------:R-:W-:Y:S02]  /*0740*/  SHF.R.U32.HI R22, RZ, 0x10, R15 ;  /* 0x00000010ff167819 */ /* 0x000fe4000001160f */
[----:B------:R-:W-:Y:S02]  /*0750*/  MOV R4, R18 ;  /* 0x0000001200047202 */ /* 0x000fe40000000f00 */
[--C-:B------:R-:W-:Y:S02]  /*0760*/  SHF.R.U64 R18, R18, 0x10, R19.reuse ;  /* 0x0000001012127819 */ /* 0x100fe40000001213 */
[----:B------:R-:W-:Y:S02]  /*0770*/  SHF.R.U32.HI R16, RZ, 0x10, R19 ;  /* 0x00000010ff107819 */ /* 0x000fe40000011613 */
[----:B------:R-:W-:Y:S02]  /*0780*/  MOV R15, R20 ;  /* 0x00000014000f7202 */ /* 0x000fe40000000f00 */
[----:B------:R-:W-:-:S02]  /*0790*/  SHF.R.U64 R14, R20, 0x10, R21 ;  /* 0x00000010140e7819 */ /* 0x000fc40000001215 */
[----:B------:R-:W-:Y:S02]  /*07a0*/  MOV R13, R21 ;  /* 0x00000015000d7202 */ /* 0x000fe40000000f00 */
[----:B------:R-:W-:Y:S02]  /*07b0*/  SHF.R.U32.HI R12, RZ, 0x10, R21 ;  /* 0x00000010ff0c7819 */ /* 0x000fe40000011615 */
[--C-:B------:R-:W-:Y:S02]  /*07c0*/  SHF.R.U64 R9, R24, 0x10, R25.reuse ;  /* 0x0000001018097819 */ /* 0x100fe40000001219 */
[----:B------:R-:W-:Y:S02]  /*07d0*/  MOV R8, R25 ;  /* 0x0000001900087202 */ /* 0x000fe40000000f00 */
[----:B------:R-:W-:Y:S02]  /*07e0*/  SHF.R.U32.HI R7, RZ, 0x10, R25 ;  /* 0x00000010ff077819 */ /* 0x000fe40000011619 */
        /* <DEDUP_REMOVED lines=44> */
.L_x_937:
        /* <DEDUP_REMOVED lines=11> */
[----:B------:R-:W-:-:S04]  /*0b60*/  LEA.HI.SX32 R0, R0, R145, 0x1e ;  /* 0x0000009100007211 */ /* 0x000fc800078ff2ff */
[----:B------:R-:W-:Y:S01]  /*0b70*/  MOV R208, R0 ;  /* 0x0000000000d07202 */ /* 0x000fe20000000f00 */
[----:B------:R-:W-:Y:S05]  /*0b80*/  @!P2 BRA `(.L_x_912) ;  /* 0x000004800000a947 */ /* 0x000fea0003800000 */
[----:B0-----:R-:W-:Y:S02]  /*0b90*/  MOV R145, 0x8 ;  /* 0x0000000800917802 */ /* 0x001fe40000000f00 */
[----:B------:R-:W-:-:S03]  /*0ba0*/  LEA R140, P0, R0, c[0x0][0x188], 0x4 ;  /* 0x00006200008c7a11 */ /* 0x000fc600078020ff */
[C---:B------:R-:W-:Y:S01]  /*0bb0*/  IMAD.WIDE.U32 R146, R0.reuse, R145, c[0x0][0x208] ;  /* 0x0000820000927625 */ /* 0x040fe200078e0091 */
[----:B------:R-:W-:-:S03]  /*0bc0*/  LEA.HI.X R141, R0, c[0x0][0x18c], RZ, 0x4, P0 ;  /* 0x00006300008d7a11 */ /* 0x000fc600000f24ff */
[----:B------:R-:W-:Y:S02]  /*0bd0*/  IMAD.WIDE.U32 R144, R0, R145, c[0x0][0x210] ;  /* 0x0000840000907625 */ /* 0x000fe400078e0091 */
[----:B------:R-:W2:Y:S04]  /*0be0*/  LDG.E.64 R146, [R146.64] ;  /* 0x0000000492927981 */ /* 0x000ea8000c1e1b00 */
[----:B------:R-:W3:Y:S04]  /*0bf0*/  LDG.E.128 R140, [R140.64] ;  /* 0x000000048c8c7981 */ /* 0x000ee8000c1e1d00 */
[----:B------:R-:W4:Y:S01]  /*0c00*/  LDG.E.64 R144, [R144.64] ;  /* 0x0000000490907981 */ /* 0x000f22000c1e1b00 */
[----:B------:R-:W-:-:S04]  /*0c10*/  ISETP.NE.U32.AND P0, PT, RZ, c[0x0][0x218], PT ;  /* 0x00008600ff007a0c */ /* 0x000fc80003f05070 */
[----:B------:R-:W-:-:S13]  /*0c20*/  ISETP.NE.AND.EX P0, PT, RZ, c[0x0][0x21c], PT, P0 ;  /* 0x00008700ff007a0c */ /* 0x000fda0003f05300 */
[----:B------:R-:W-:-:S04]  /*0c30*/  @P0 LEA R164, P1, R0, c[0x0][0x218], 0x4 ;  /* 0x0000860000a40a11 */ /* 0x000fc800078220ff */
[----:B------:R-:W-:-:S05]  /*0c40*/  @P0 LEA.HI.X R165, R0, c[0x0][0x21c], RZ, 0x4, P1 ;  /* 0x0000870000a50a11 */ /* 0x000fca00008f24ff */
[----:B------:R0:W5:Y:S01]  /*0c50*/  @P0 LDG.E.128 R116, [R164.64] ;  /* 0x00000004a4740981 */ /* 0x000162000c1e1d00 */
[----:B------:R-:W-:-:S04]  /*0c60*/  ISETP.NE.AND P0, PT, R156, RZ, PT ;  /* 0x000000ff9c00720c */ /* 0x000fc80003f05270 */
[----:B-----5:R-:W-:Y:S02]  /*0c70*/  FSEL R163, R205, RZ, !P0 ;  /* 0x000000ffcda37208 */ /* 0x020fe40004000000 */
[----:B------:R-:W-:-:S03]  /*0c80*/  IADD3 R208, R0, 0x80, RZ ;  /* 0x0000008000d07810 */ /* 0x000fc60007ffe0ff */
[C---:B---3--:R-:W-:Y:S02]  /*0c90*/  FADD.FTZ R187, -R163.reuse, R142 ;  /* 0x0000008ea3bb7221 */ /* 0x048fe40000010100 */
[C---:B------:R-:W-:Y:S01]  /*0ca0*/  FADD.FTZ R167, -R163.reuse, R140 ;  /* 0x0000008ca3a77221 */ /* 0x040fe20000010100 */
[----:B----4-:R-:W-:Y:S01]  /*0cb0*/  MOV R142, R144 ;  /* 0x00000090008e7202 */ /* 0x010fe20000000f00 */
[----:B--2---:R-:W-:Y:S01]  /*0cc0*/  IMAD.MOV.U32 R140, RZ, RZ, R146 ;  /* 0x000000ffff8c7224 */ /* 0x004fe200078e0092 */
[----:B------:R-:W-:Y:S02]  /*0cd0*/  SHF.R.U64 R144, R144, 0x10, R145 ;  /* 0x0000001090907819 */ /* 0x000fe40000001291 */
[----:B------:R-:W-:Y:S01]  /*0ce0*/  PRMT R142, RZ, 0x5410, R142 ;  /* 0x00005410ff8e7816 */ /* 0x000fe2000000008e */
[C---:B------:R-:W-:Y:S01]  /*0cf0*/  FADD.FTZ R169, -R163.reuse, R141 ;  /* 0x0000008da3a97221 */ /* 0x040fe20000010100 */
[----:B------:R-:W-:Y:S01]  /*0d00*/  PRMT R140, RZ, 0x5410, R140 ;  /* 0x00005410ff8c7816 */ /* 0x000fe2000000008c */
[----:B------:R-:W-:Y:S01]  /*0d10*/  FADD.FTZ R207, -R163, R143 ;  /* 0x0000008fa3cf7221 */ /* 0x000fe20000010100 */
[----:B------:R-:W-:Y:S01]  /*0d20*/  SHF.R.U64 R168, R146, 0x10, R147 ;  /* 0x0000001092a87819 */ /* 0x000fe20000001293 */
[----:B0-----:R-:W-:Y:S01]  /*0d30*/  FMUL.FTZ R164, R151, R142 ;  /* 0x0000008e97a47220 */ /* 0x001fe20000410000 */
[----:B------:R-:W-:Y:S01]  /*0d40*/  PRMT R144, RZ, 0x5410, R144 ;  /* 0x00005410ff907816 */ /* 0x000fe20000000090 */
[----:B------:R-:W-:Y:S01]  /*0d50*/  FMUL.FTZ R163, R2, R167 ;  /* 0x000000a702a37220 */ /* 0x000fe20000410000 */
[--C-:B------:R-:W-:Y:S01]  /*0d60*/  SHF.R.U32.HI R146, RZ, 0x10, R145.reuse ;  /* 0x00000010ff927819 */ /* 0x100fe20000011691 */
[----:B------:R-:W-:-:S02]  /*0d70*/  IMAD.MOV.U32 R143, RZ, RZ, R145 ;  /* 0x000000ffff8f7224 */ /* 0x000fc400078e0091 */
[----:B------:R-:W-:Y:S02]  /*0d80*/  FADD.FTZ R92, R92, R140 ;  /* 0x0000008c5c5c7221 */ /* 0x000fe40000010000 */
[-C--:B------:R-:W-:Y:S02]  /*0d90*/  FFMA.FTZ R164, R155, R140.reuse, R164 ;  /* 0x0000008c9ba47223 */ /* 0x080fe400000100a4 */
[----:B------:R-:W-:Y:S01]  /*0da0*/  FFMA.FTZ R112, R163, R140, R112 ;  /* 0x0000008ca3707223 */ /* 0x000fe20000010070 */
[----:B------:R-:W-:Y:S01]  /*0db0*/  PRMT R140, RZ, 0x5410, R168 ;  /* 0x00005410ff8c7816 */ /* 0x000fe200000000a8 */
[----:B------:R-:W-:Y:S01]  /*0dc0*/  FMUL.FTZ R165, R150, R144 ;  /* 0x0000009096a57220 */ /* 0x000fe20000410000 */
[----:B------:R-:W-:Y:S01]  /*0dd0*/  MOV R141, R147 ;  /* 0x00000093008d7202 */ /* 0x000fe20000000f00 */
[----:B------:R-:W-:Y:S01]  /*0de0*/  FMUL.FTZ R166, R2, R169 ;  /* 0x000000a902a67220 */ /* 0x000fe20000410000 */
[----:B------:R-:W-:Y:S02]  /*0df0*/  SHF.R.U32.HI R147, RZ, 0x10, R147 ;  /* 0x00000010ff937819 */ /* 0x000fe40000011693 */
        /* <DEDUP_REMOVED lines=10> */
[----:B------:R-:W-:Y:S02]  /*0ea0*/  FMUL.FTZ R170, R2, R207 ;  /* 0x000000cf02aa7220 */ /* 0x000fe40000410000 */
[----:B------:R-:W-:Y:S02]  /*0eb0*/  FADD.FTZ R94, R94, R141 ;  /* 0x0000008d5e5e7221 */ /* 0x000fe40000010000 */
[-C--:B------:R-:W-:Y:S02]  /*0ec0*/  FFMA.FTZ R168, R153, R141.reuse, R168 ;  /* 0x0000008d99a87223 */ /* 0x080fe400000100a8 */
[----:B------:R-:W-:Y:S02]  /*0ed0*/  FFMA.FTZ R114, R167, R141, R114 ;  /* 0x0000008da7727223 */ /* 0x000fe40000010072 */
[----:B------:R-:W-:Y:S02]  /*0ee0*/  FADD.FTZ R95, R95, R140 ;  /* 0x0000008c5f5f7221 */ /* 0x000fe40000010000 */
[----:B------:R-:W-:-:S02]  /*0ef0*/  FFMA.FTZ R169, R152, R140, R169 ;  /* 0x0000008c98a97223 */ /* 0x000fc400000100a9 */
[----:B------:R-:W-:Y:S02]  /*0f00*/  FFMA.FTZ R115, R170, R140, R115 ;  /* 0x0000008caa737223 */ /* 0x000fe40000010073 */
[----:B------:R-:W-:Y:S02]  /*0f10*/  FADD.FTZ R140, RZ, R164 ;  /* 0x000000a4ff8c7221 */ /* 0x000fe40000010000 */
[----:B------:R-:W-:Y:S02]  /*0f20*/  FFMA.FTZ R141, R163, R164, RZ ;  /* 0x000000a4a38d7223 */ /* 0x000fe400000100ff */
        /* <DEDUP_REMOVED lines=14> */
.L_x_912:
[----:B0-----:R-:W-:Y:S05]  /*1010*/  BSYNC B0 ;  /* 0x0000000000007941 */ /* 0x001fea0003800000 */
.L_x_911:
[----:B------:R-:W-:Y:S01]  /*1020*/  BSSY B0, `(.L_x_913) ;  /* 0x000004a000007945 */ /* 0x000fe20003800000 */
[----:B------:R-:W-:Y:S05]  /*1030*/  @!P3 BRA `(.L_x_914) ;  /* 0x000004800000b947 */ /* 0x000fea0003800000 */
[----:B------:R-:W-:Y:S01]  /*1040*/  HFMA2.MMA R145, -RZ, RZ, 0, 4.76837158203125e-07 ;  /* 0x00000008ff917435 */ /* 0x000fe200000001ff */
[----:B------:R-:W-:-:S04]  /*1050*/  LEA R140, P0, R208, c[0x0][0x188], 0x4 ;  /* 0x00006200d08c7a11 */ /* 0x000fc800078020ff */
[----:B------:R-:W-:-:S05]  /*1060*/  LEA.HI.X R141, R208, c[0x0][0x18c], RZ, 0x4, P0 ;  /* 0x00006300d08d7a11 */ /* 0x000fca00000f24ff */
[CC--:B------:R-:W-:Y:S01]  /*1070*/  IMAD.WIDE.U32 R146, R208.reuse, R145.reuse, c[0x0][0x208] ;  /* 0x00008200d0927625 */ /* 0x0c0fe200078e0091 */
[----:B------:R-:W2:Y:S03]  /*1080*/  LDG.E.128 R140, [R140.64] ;  /* 0x000000048c8c7981 */ /* 0x000ea6000c1e1d00 */
[----:B------:R-:W-:Y:S02]  /*1090*/  IMAD.WIDE.U32 R144, R208, R145, c[0x0][0x210] ;  /* 0x00008400d0907625 */ /* 0x000fe400078e0091 */
[----:B------:R-:W3:Y:S04]  /*10a0*/  LDG.E.64 R146, [R146.64] ;  /* 0x0000000492927981 */ /* 0x000ee8000c1e1b00 */
[----:B------:R-:W4:Y:S01]  /*10b0*/  LDG.E.64 R144, [R144.64] ;  /* 0x0000000490907981 */ /* 0x000f22000c1e1b00 */
[----:B------:R-:W-:-:S04]  /*10c0*/  ISETP.NE.U32.AND P0, PT, RZ, c[0x0][0x218], PT ;  /* 0x00008600ff007a0c */ /* 0x000fc80003f05070 */
[----:B------:R-:W-:-:S13]  /*10d0*/  ISETP.NE.AND.EX P0, PT, RZ, c[0x0][0x21c], PT, P0 ;  /* 0x00008700ff007a0c */ /* 0x000fda0003f05300 */
[----:B------:R-:W-:-:S04]  /*10e0*/  @P0 LEA R172, P1, R208, c[0x0][0x218], 0x4 ;  /* 0x00008600d0ac0a11 */ /* 0x000fc800078220ff */
[----:B------:R-:W-:-:S05]  /*10f0*/  @P0 LEA.HI.X R173, R208, c[0x0][0x21c], RZ, 0x4, P1 ;  /* 0x00008700d0ad0a11 */ /* 0x000fca00008f24ff */
[----:B------:R0:W5:Y:S01]  /*1100*/  @P0 LDG.E.128 R120, [R172.64] ;  /* 0x00000004ac780981 */ /* 0x000162000c1e1d00 */
[----:B------:R-:W-:Y:S02]  /*1110*/  ISETP.NE.AND P0, PT, R156, RZ, PT ;  /* 0x000000ff9c00720c */ /* 0x000fe40003f05270 */
[----:B------:R-:W-:Y:S02]  /*1120*/  IADD3 R208, R208, 0x80, RZ ;  /* 0x00000080d0d07810 */ /* 0x000fe40007ffe0ff */
[----:B-----5:R-:W-:-:S05]  /*1130*/  FSEL R187, R205, RZ, !P0 ;  /* 0x000000ffcdbb7208 */ /* 0x020fca0004000000 */
[C---:B--2---:R-:W-:Y:S02]  /*1140*/  FADD.FTZ R177, -R187.reuse, R142 ;  /* 0x0000008ebbb17221 */ /* 0x044fe40000010100 */
[C---:B------:R-:W-:Y:S02]  /*1150*/  FADD.FTZ R171, -R187.reuse, R140 ;  /* 0x0000008cbbab7221 */ /* 0x040fe40000010100 */
[C---:B------:R-:W-:Y:S01]  /*1160*/  FADD.FTZ R175, -R187.reuse, R141 ;  /* 0x0000008dbbaf7221 */ /* 0x040fe20000010100 */
[----:B---3--:R-:W-:Y:S01]  /*1170*/  MOV R140, R146 ;  /* 0x00000092008c7202 */ /* 0x008fe20000000f00 */
[----:B------:R-:W-:Y:S01]  /*1180*/  FMUL.FTZ R171, R2, R171 ;  /* 0x000000ab02ab7220 */ /* 0x000fe20000410000 */
[----:B------:R-:W-:Y:S01]  /*1190*/  SHF.R.U64 R176, R146, 0x10, R147 ;  /* 0x0000001092b07819 */ /* 0x000fe20000001293 */
[----:B------:R-:W-:Y:S01]  /*11a0*/  FADD.FTZ R187, -R187, R143 ;  /* 0x0000008fbbbb7221 */ /* 0x000fe20000010100 */
[----:B----4-:R-:W-:Y:S01]  /*11b0*/  MOV R142, R144 ;  /* 0x00000090008e7202 */ /* 0x010fe20000000f00 */
[----:B------:R-:W-:Y:S01]  /*11c0*/  FMUL.FTZ R174, R2, R175 ;  /* 0x000000af02ae7220 */ /* 0x000fe20000410000 */
[----:B------:R-:W-:Y:S01]  /*11d0*/  SHF.R.U64 R144, R144, 0x10, R145 ;  /* 0x0000001090907819 */ /* 0x000fe20000001291 */
[----:B------:R-:W-:Y:S01]  /*11e0*/  IMAD.MOV.U32 R141, RZ, RZ, R147 ;  /* 0x000000ffff8d7224 */ /* 0x000fe200078e0093 */
[----:B------:R-:W-:Y:S01]  /*11f0*/  PRMT R142, RZ, 0x5410, R142 ;  /* 0x00005410ff8e7816 */ /* 0x000fe2000000008e */
[C---:B------:R-:W-:Y:S01]  /*1200*/  FMUL.FTZ R175, R2.reuse, R177 ;  /* 0x000000b102af7220 */ /* 0x040fe20000410000 */
[----:B------:R-:W-:Y:S01]  /*1210*/  PRMT R140, RZ, 0x5410, R140 ;  /* 0x00005410ff8c7816 */ /* 0x000fe2000000008c */
[----:B------:R-:W-:Y:S01]  /*1220*/  FMUL.FTZ R178, R2, R187 ;  /* 0x000000bb02b27220 */ /* 0x000fe20000410000 */
[----:B------:R-:W-:Y:S01]  /*1230*/  PRMT R144, RZ, 0x5410, R144 ;  /* 0x00005410ff907816 */ /* 0x000fe20000000090 */
[----:B0-----:R-:W-:Y:S01]  /*1240*/  FMUL.FTZ R172, R31, R142 ;  /* 0x0000008e1fac7220 */ /* 0x001fe20000410000 */
[----:B------:R-:W-:Y:S01]  /*1250*/  MOV R143, R145 ;  /* 0x00000091008f7202 */ /* 0x000fe20000000f00 */
[----:B------:R-:W-:Y:S01]  /*1260*/  FADD.FTZ R88, R88, R140 ;  /* 0x0000008c58587221 */ /* 0x000fe20000010000 */
[----:B------:R-:W-:Y:S01]  /*1270*/  SHF.R.U32.HI R145, RZ, 0x10, R145 ;  /* 0x00000010ff917819 */ /* 0x000fe20000011691 */
[-C--:B------:R-:W-:Y:S01]  /*1280*/  FFMA.FTZ R172, R35, R140.reuse, R172 ;  /* 0x0000008c23ac7223 */ /* 0x080fe200000100ac */
[----:B------:R-:W-:Y:S01]  /*1290*/  SHF.R.U32.HI R146, RZ, 0x10, R147 ;  /* 0x00000010ff927819 */ /* 0x000fe20000011693 */
[C---:B------:R-:W-:Y:S01]  /*12a0*/  FFMA.FTZ R108, R171.reuse, R140, R108 ;  /* 0x0000008cab6c7223 */ /* 0x040fe2000001006c */
[----:B------:R-:W-:Y:S01]  /*12b0*/  PRMT R140, RZ, 0x5410, R176 ;  /* 0x00005410ff8c7816 */ /* 0x000fe200000000b0 */
[----:B------:R-:W-:Y:S01]  /*12c0*/  FMUL.FTZ R173, R30, R144 ;  /* 0x000000901ead7220 */ /* 0x000fe20000410000 */
[----:B------:R-:W-:Y:S01]  /*12d0*/  PRMT R145, RZ, 0x5410, R145 ;  /* 0x00005410ff917816 */ /* 0x000fe20000000091 */
[----:B------:R-:W-:Y:S01]  /*12e0*/  FFMA.FTZ R206, R171, R172, R206 ;  /* 0x000000acabce7223 */ /* 0x000fe200000100ce */
        /* <DEDUP_REMOVED lines=8> */
[----:B------:R-:W-:Y:S02]  /*1370*/  FADD.FTZ R91, R91, R140 ;  /* 0x0000008c5b5b7221 */ /* 0x000fe40000010000 */
[-C--:B------:R-:W-:Y:S02]  /*1380*/  FFMA.FTZ R177, R32, R140.reuse, R177 ;  /* 0x0000008c20b17223 */ /* 0x080fe400000100b1 */
        /* <DEDUP_REMOVED lines=19> */
.L_x_914:
[----:B------:R-:W-:Y:S05]  /*14c0*/  BSYNC B0 ;  /* 0x0000000000007941 */ /* 0x000fea0003800000 */
.L_x_913:
[----:B------:R-:W-:Y:S01]  /*14d0*/  BSSY B0, `(.L_x_915) ;  /* 0x000004a000007945 */ /* 0x000fe20003800000 */
[----:B------:R-:W-:Y:S05]  /*14e0*/  @!P4 BRA `(.L_x_916) ;  /* 0x000004800000c947 */ /* 0x000fea0003800000 */
[----:B------:R-:W-:Y:S01]  /*14f0*/  LEA R140, P0, R208, c[0x0][0x188], 0x4 ;  /* 0x00006200d08c7a11 */ /* 0x000fe200078020ff */
[----:B------:R-:W-:-:S03]  /*1500*/  IMAD.MOV.U32 R145, RZ, RZ, 0x8 ;  /* 0x00000008ff917424 */ /* 0x000fc600078e00ff */
[C---:B------:R-:W-:Y:S01]  /*1510*/  LEA.HI.X R141, R208.reuse, c[0x0][0x18c], RZ, 0x4, P0 ;  /* 0x00006300d08d7a11 */ /* 0x040fe200000f24ff */
[----:B------:R-:W-:-:S04]  /*1520*/  IMAD.WIDE.U32 R146, R208, R145, c[0x0][0x208] ;  /* 0x00008200d0927625 */ /* 0x000fc800078e0091 */
[----:B------:R-:W-:Y:S01]  /*1530*/  IMAD.WIDE.U32 R144, R208, R145, c[0x0][0x210] ;  /* 0x00008400d0907625 */ /* 0x000fe200078e0091 */
[----:B------:R-:W2:Y:S04]  /*1540*/  LDG.E.128 R140, [R140.64] ;  /* 0x000000048c8c7981 */ /* 0x000ea8000c1e1d00 */
        /* <DEDUP_REMOVED lines=11> */
[C---:B------:R-:W-:Y:S01]  /*1600*/  FADD.FTZ R179, -R187.reuse, R140 ;  /* 0x0000008cbbb37221 */ /* 0x040fe20000010100 */
[----:B---3--:R-:W-:Y:S01]  /*1610*/  MOV R140, R146 ;  /* 0x00000092008c7202 */ /* 0x008fe20000000f00 */
[C---:B------:R-:W-:Y:S01]  /*1620*/  FADD.FTZ R183, -R187.reuse, R141 ;  /* 0x0000008dbbb77221 */ /* 0x040fe20000010100 */
[----:B------:R-:W-:Y:S01]  /*1630*/  SHF.R.U64 R184, R146, 0x10, R147 ;  /* 0x0000001092b87819 */ /* 0x000fe20000001293 */
[----:B------:R-:W-:Y:S01]  /*1640*/  FMUL.FTZ R179, R2, R179 ;  /* 0x000000b302b37220 */ /* 0x000fe20000410000 */
[----:B------:R-:W-:Y:S01]  /*1650*/  PRMT R140, RZ, 0x5410, R140 ;  /* 0x00005410ff8c7816 */ /* 0x000fe2000000008c */
[----:B----4-:R-:W-:Y:S01]  /*1660*/  IMAD.MOV.U32 R142, RZ, RZ, R144 ;  /* 0x000000ffff8e7224 */ /* 0x010fe200078e0090 */
[----:B------:R-:W-:Y:S01]  /*1670*/  SHF.R.U64 R144, R144, 0x10, R145 ;  /* 0x0000001090907819 */ /* 0x000fe20000001291 */
[----:B------:R-:W-:Y:S01]  /*1680*/  FADD.FTZ R187, -R187, R143 ;  /* 0x0000008fbbbb7221 */ /* 0x000fe20000010100 */
[----:B------:R-:W-:Y:S01]  /*1690*/  MOV R143, R145 ;  /* 0x00000091008f7202 */ /* 0x000fe20000000f00 */
[----:B------:R-:W-:Y:S01]  /*16a0*/  FADD.FTZ R84, R84, R140 ;  /* 0x0000008c54547221 */ /* 0x000fe20000010000 */
[----:B------:R-:W-:Y:S01]  /*16b0*/  PRMT R142, RZ, 0x5410, R142 ;  /* 0x00005410ff8e7816 */ /* 0x000fe2000000008e */
[----:B------:R-:W-:Y:S01]  /*16c0*/  FFMA.FTZ R104, R179, R140, R104 ;  /* 0x0000008cb3687223 */ /* 0x000fe20000010068 */
[----:B------:R-:W-:Y:S01]  /*16d0*/  PRMT R144, RZ, 0x5410, R144 ;  /* 0x00005410ff907816 */ /* 0x000fe20000000090 */
[----:B------:R-:W-:Y:S01]  /*16e0*/  FMUL.FTZ R182, R2, R183 ;  /* 0x000000b702b67220 */ /* 0x000fe20000410000 */
[----:B------:R-:W-:Y:S01]  /*16f0*/  SHF.R.U32.HI R145, RZ, 0x10, R145 ;  /* 0x00000010ff917819 */ /* 0x000fe20000011691 */
[----:B0-----:R-:W-:Y:S01]  /*1700*/  FMUL.FTZ R180, R23, R142 ;  /* 0x0000008e17b47220 */ /* 0x001fe20000410000 */
[----:B------:R-:W-:Y:S01]  /*1710*/  SHF.R.U32.HI R146, RZ, 0x10, R147 ;  /* 0x00000010ff927819 */ /* 0x000fe20000011693 */
[----:B------:R-:W-:Y:S01]  /*1720*/  FMUL.FTZ R181, R22, R144 ;  /* 0x0000009016b57220 */ /* 0x000fe20000410000 */
[----:B------:R-:W-:Y:S01]  /*1730*/  PRMT R145, RZ, 0x5410, R145 ;  /* 0x00005410ff917816 */ /* 0x000fe20000000091 */
[----:B------:R-:W-:Y:S01]  /*1740*/  FFMA.FTZ R180, R27, R140, R180 ;  /* 0x0000008c1bb47223 */ /* 0x000fe200000100b4 */
[----:B------:R-:W-:Y:S01]  /*1750*/  PRMT R140, RZ, 0x5410, R184 ;  /* 0x00005410ff8c7816 */ /* 0x000fe200000000b8 */
[----:B------:R-:W-:Y:S01]  /*1760*/  FMUL.FTZ R183, R2, R185 ;  /* 0x000000b902b77220 */ /* 0x000fe20000410000 */
[----:B------:R-:W-:Y:S01]  /*1770*/  MOV R141, R147 ;  /* 0x00000093008d7202 */ /* 0x000fe20000000f00 */
[----:B------:R-:W-:Y:S01]  /*1780*/  FMUL.FTZ R185, R20, R145 ;  /* 0x0000009114b97220 */ /* 0x000fe20000410000 */
        /* <DEDUP_REMOVED lines=30> */
.L_x_916:
[----:B------:R-:W-:Y:S05]  /*1970*/  BSYNC B0 ;  /* 0x0000000000007941 */ /* 0x000fea0003800000 */
.L_x_915:
        /* <DEDUP_REMOVED lines=21> */
[----:B---3--:R-:W-:Y:S01]  /*1ad0*/  SHF.R.U64 R194, R146, 0x10, R147 ;  /* 0x0000001092c27819 */ /* 0x008fe20000001293 */
[----:B------:R-:W-:Y:S01]  /*1ae0*/  IMAD.MOV.U32 R140, RZ, RZ, R146 ;  /* 0x000000ffff8c7224 */ /* 0x000fe200078e0092 */
[----:B------:R-:W-:Y:S01]  /*1af0*/  MOV R141, R147 ;  /* 0x00000093008d7202 */ /* 0x000fe20000000f00 */
[----:B------:R-:W-:Y:S01]  /*1b00*/  FADD.FTZ R195, -R195, R143 ;  /* 0x0000008fc3c37221 */ /* 0x000fe20000010100 */
[----:B----4-:R-:W-:Y:S01]  /*1b10*/  MOV R142, R144 ;  /* 0x00000090008e7202 */ /* 0x010fe20000000f00 */
[----:B------:R-:W-:Y:S01]  /*1b20*/  FMUL.FTZ R189, R2, R189 ;  /* 0x000000bd02bd7220 */ /* 0x000fe20000410000 */
[--C-:B------:R-:W-:Y:S01]  /*1b30*/  SHF.R.U64 R144, R144, 0x10, R145.reuse ;  /* 0x0000001090907819 */ /* 0x100fe20000001291 */
[--C-:B------:R-:W-:Y:S01]  /*1b40*/  IMAD.MOV.U32 R143, RZ, RZ, R145.reuse ;  /* 0x000000ffff8f7224 */ /* 0x100fe200078e0091 */
[----:B------:R-:W-:Y:S01]  /*1b50*/  PRMT R142, RZ, 0x5410, R142 ;  /* 0x00005410ff8e7816 */ /* 0x000fe2000000008e */
[C---:B------:R-:W-:Y:S01]  /*1b60*/  FMUL.FTZ R192, R2.reuse, R191 ;  /* 0x000000bf02c07220 */ /* 0x040fe20000410000 */
[----:B------:R-:W-:Y:S01]  /*1b70*/  PRMT R140, RZ, 0x5410, R140 ;  /* 0x00005410ff8c7816 */ /* 0x000fe2000000008c */
        /* <DEDUP_REMOVED lines=11> */
[----:B------:R-:W-:Y:S01]  /*1c30*/  SHF.R.U32.HI R147, RZ, 0x10, R147 ;  /* 0x00000010ff937819 */ /* 0x000fe20000011693 */
[----:B------:R-:W-:-:S02]  /*1c40*/  FMUL.FTZ R194, R13, R143 ;  /* 0x0000008f0dc27220 */ /* 0x000fc40000410000 */
[-C--:B------:R-:W-:Y:S01]  /*1c50*/  FFMA.FTZ R191, R18, R140.reuse, R145 ;  /* 0x0000008c12bf7223 */ /* 0x080fe20000010091 */
[----:B------:R-:W-:Y:S01]  /*1c60*/  PRMT R145, RZ, 0x5410, R146 ;  /* 0x00005410ff917816 */ /* 0x000fe20000000092 */
[----:B------:R-:W-:Y:S02]  /*1c70*/  FADD.FTZ R81, R81, R140 ;  /* 0x0000008c51517221 */ /* 0x000fe40000010000 */
[----:B------:R-:W-:Y:S01]  /*1c80*/  FFMA.FTZ R101, R192, R140, R101 ;  /* 0x0000008cc0657223 */ /* 0x000fe20000010065 */
        /* <DEDUP_REMOVED lines=25> */
.L_x_918:
[----:B0-----:R-:W-:Y:S05]  /*1e20*/  BSYNC B0 ;  /* 0x0000000000007941 */ /* 0x001fea0003800000 */
.L_x_917:
        /* <DEDUP_REMOVED lines=17> */
[----:B---3--:R-:W-:Y:S02]  /*1f40*/  MOV R198, R146 ;  /* 0x0000009200c67202 */ /* 0x008fe40000000f00 */
[--C-:B------:R-:W-:Y:S01]  /*1f50*/  SHF.R.U64 R204, R146, 0x10, R147.reuse ;  /* 0x0000001092cc7819 */ /* 0x100fe20000001293 */
[--C-:B------:R-:W-:Y:S01]  /*1f60*/  IMAD.MOV.U32 R202, RZ, RZ, R147.reuse ;  /* 0x000000ffffca7224 */ /* 0x100fe200078e0093 */
[----:B----4-:R-:W-:Y:S02]  /*1f70*/  MOV R146, R144 ;  /* 0x0000009000927202 */ /* 0x010fe40000000f00 */
[----:B------:R-:W-:Y:S02]  /*1f80*/  SHF.R.U32.HI R203, RZ, 0x10, R147 ;  /* 0x00000010ffcb7819 */ /* 0x000fe40000011693 */
[----:B------:R-:W-:-:S02]  /*1f90*/  SHF.R.U64 R199, R144, 0x10, R145 ;  /* 0x0000001090c77819 */ /* 0x000fc40000001291 */
[----:B------:R-:W-:Y:S02]  /*1fa0*/  MOV R147, R145 ;  /* 0x0000009100937202 */ /* 0x000fe40000000f00 */
[----:B------:R-:W-:Y:S01]  /*1fb0*/  SHF.R.U32.HI R144, RZ, 0x10, R145 ;  /* 0x00000010ff907819 */ /* 0x000fe20000011691 */
[C---:B--2---:R-:W-:Y:S01]  /*1fc0*/  FADD.FTZ R145, -R205.reuse, R141 ;  /* 0x0000008dcd917221 */ /* 0x044fe20000010100 */
[----:B------:R-:W-:Y:S01]  /*1fd0*/  PRMT R141, RZ, 0x5410, R146 ;  /* 0x00005410ff8d7816 */ /* 0x000fe20000000092 */
[C---:B------:R-:W-:Y:S01]  /*1fe0*/  FADD.FTZ R197, -R205.reuse, R140 ;  /* 0x0000008ccdc57221 */ /* 0x040fe20000010100 */
[----:B------:R-:W-:Y:S01]  /*1ff0*/  PRMT R140, RZ, 0x5410, R198 ;  /* 0x00005410ff8c7816 */ /* 0x000fe200000000c6 */
[----:B------:R-:W-:Y:S02]  /*2000*/  FADD.FTZ R201, -R205, R142 ;  /* 0x0000008ecdc97221 */ /* 0x000fe40000010100 */
[----:B------:R-:W-:Y:S02]  /*2010*/  FMUL.FTZ R142, R6, R141 ;  /* 0x0000008d068e7220 */ /* 0x000fe40000410000 */
[----:B------:R-:W-:-:S02]  /*2020*/  FMUL.FTZ R197, R2, R197 ;  /* 0x000000c502c57220 */ /* 0x000fc40000410000 */
[-C--:B------:R-:W-:Y:S01]  /*2030*/  FFMA.FTZ R198, R11, R140.reuse, R142 ;  /* 0x0000008c0bc67223 */ /* 0x080fe2000001008e */
[----:B------:R-:W-:Y:S01]  /*2040*/  PRMT R142, RZ, 0x5410, R199 ;  /* 0x00005410ff8e7816 */ /* 0x000fe200000000c7 */
[----:B------:R-:W-:Y:S02]  /*2050*/  FADD.FTZ R76, R76, R140 ;  /* 0x0000008c4c4c7221 */ /* 0x000fe40000010000 */
[----:B------:R-:W-:Y:S01]  /*2060*/  FFMA.FTZ R96, R197, R140, R96 ;  /* 0x0000008cc5607223 */ /* 0x000fe20000010060 */
[----:B------:R-:W-:Y:S01]  /*2070*/  PRMT R140, RZ, 0x5410, R204 ;  /* 0x00005410ff8c7816 */ /* 0x000fe200000000cc */
[----:B------:R-:W-:Y:S01]  /*2080*/  FMUL.FTZ R199, R5, R142 ;  /* 0x0000008e05c77220 */ /* 0x000fe20000410000 */
[----:B------:R-:W-:Y:S01]  /*2090*/  PRMT R147, RZ, 0x5410, R147 ;  /* 0x00005410ff937816 */ /* 0x000fe20000000093 */
[----:B------:R-:W-:Y:S02]  /*20a0*/  FMUL.FTZ R200, R2, R145 ;  /* 0x0000009102c87220 */ /* 0x000fe40000410000 */
[----:B------:R-:W-:-:S02]  /*20b0*/  FADD.FTZ R36, R36, R141 ;  /* 0x0000008d24247221 */ /* 0x000fc40000010000 */
[----:B------:R-:W-:Y:S01]  /*20c0*/  FFMA.FTZ R56, R197, R141, R56 ;  /* 0x0000008dc5387223 */ /* 0x000fe20000010038 */
[----:B------:R-:W-:Y:S01]  /*20d0*/  PRMT R141, RZ, 0x5410, R202 ;  /* 0x00005410ff8d7816 */ /* 0x000fe200000000ca */
[----:B------:R-:W-:Y:S02]  /*20e0*/  FADD.FTZ R77, R77, R140 ;  /* 0x0000008c4d4d7221 */ /* 0x000fe40000010000 */
[-C--:B------:R-:W-:Y:S02]  /*20f0*/  FFMA.FTZ R199, R9, R140.reuse, R199 ;  /* 0x0000008c09c77223 */ /* 0x080fe400000100c7 */
[----:B------:R-:W-:Y:S02]  /*2100*/  FFMA.FTZ R97, R200, R140, R97 ;  /* 0x0000008cc8617223 */ /* 0x000fe40000010061 */
[----:B------:R-:W-:Y:S01]  /*2110*/  FMUL.FTZ R140, R4, R147 ;  /* 0x00000093048c7220 */ /* 0x000fe20000410000 */
[----:B------:R-:W-:Y:S01]  /*2120*/  PRMT R144, RZ, 0x5410, R144 ;  /* 0x00005410ff907816 */ /* 0x000fe20000000090 */
[----:B------:R-:W-:-:S02]  /*2130*/  FMUL.FTZ R201, R2, R201 ;  /* 0x000000c902c97220 */ /* 0x000fc40000410000 */
[----:B------:R-:W-:Y:S02]  /*2140*/  FFMA.FTZ R202, R8, R141, R140 ;  /* 0x0000008d08ca7223 */ /* 0x000fe4000001008c */
[----:B------:R-:W-:Y:S02]  /*2150*/  FADD.FTZ R140, R207, R198 ;  /* 0x000000c6cf8c7221 */ /* 0x000fe40000010000 */
[----:B------:R-:W-:Y:S02]  /*2160*/  FFMA.FTZ R206, R197, R198, R206 ;  /* 0x000000c6c5ce7223 */ /* 0x000fe400000100ce */
[----:B------:R-:W-:Y:S02]  /*2170*/  FADD.FTZ R37, R37, R142 ;  /* 0x0000008e25257221 */ /* 0x000fe40000010000 */
[----:B------:R-:W-:Y:S01]  /*2180*/  FFMA.FTZ R57, R200, R142, R57 ;  /* 0x0000008ec8397223 */ /* 0x000fe20000010039 */
[----:B------:R-:W-:Y:S01]  /*2190*/  PRMT R142, RZ, 0x5410, R203 ;  /* 0x00005410ff8e7816 */ /* 0x000fe200000000cb */
[----:B------:R-:W-:-:S02]  /*21a0*/  FADD.FTZ R78, R78, R141 ;  /* 0x0000008d4e4e7221 */ /* 0x000fc40000010000 */
[----:B------:R-:W-:Y:S02]  /*21b0*/  FFMA.FTZ R98, R201, R141, R98 ;  /* 0x0000008dc9627223 */ /* 0x000fe40000010062 */
[----:B------:R-:W-:Y:S02]  /*21c0*/  FADD.FTZ R143, -R205, R143 ;  /* 0x0000008fcd8f7221 */ /* 0x000fe40000010100 */
[----:B------:R-:W-:Y:S02]  /*21d0*/  FMUL.FTZ R203, R3, R144 ;  /* 0x0000009003cb7220 */ /* 0x000fe40000410000 */
        /* <DEDUP_REMOVED lines=14> */
.L_x_920:
[----:B0-----:R-:W-:Y:S05]  /*22c0*/  BSYNC B0 ;  /* 0x0000000000007941 */ /* 0x001fea0003800000 */
.L_x_919:
[----:B------:R-:W-:Y:S02]  /*22d0*/  LOP3.LUT P1, RZ, R10, 0xff, RZ, 0xc0, !PT ;  /* 0x000000ff0aff7812 */ /* 0x000fe4000782c0ff */
[----:B------:R-:W-:-:S02]  /*22e0*/  SHF.R.U32.HI R142, RZ, 0x5, R158 ;  /* 0x00000005ff8e7819 */ /* 0x000fc4000001169e */
[----:B------:R-:W-:Y:S02]  /*22f0*/  LOP3.LUT P0, RZ, R158, 0x1f, RZ, 0xc0, !PT ;  /* 0x0000001f9eff7812 */ /* 0x000fe4000780c0ff */
[----:B-----5:R-:W-:-:S07]  /*2300*/  LOP3.LUT R205, R142, 0x7fffffc, RZ, 0xc0, !PT ;  /* 0x07fffffc8ecd7812 */ /* 0x020fce00078ec0ff */
[----:B------:R-:W-:Y:S01]  /*2310*/  @!P1 IADD3 R205, R205, 0x4, RZ ;  /* 0x00000004cdcd9810 */ /* 0x000fe20007ffe0ff */
[----:B------:R-:W-:Y:S05]  /*2320*/  BRA.DIV ~URZ, `(.L_x_921) ;  /* 0x000018f27f007947 */ /* 0x000fea000b800000 */
[----:B------:R0:W1:Y:S02]  /*2330*/  SHFL.DOWN PT, R144, R207, 0x10, 0x1f ;  /* 0x0a001f00cf907f89 */ /* 0x00006400000e0000 */
.L_x_946:
        /* <DEDUP_REMOVED lines=18> */
.L_x_947:
        /* <DEDUP_REMOVED lines=26> */
[-CC-:B------:R-:W-:Y:S01]  /*2600*/  FFMA.FTZ R142, R170, R146.reuse, R147.reuse ;  /* 0x00000092aa8e7223 */ /* 0x180fe20000010093 */
[----:B------:R-:W-:Y:S01]  /*2610*/  ISETP.NE.AND.EX P1, PT, RZ, c[0x0][0x21c], PT, P1 ;  /* 0x00008700ff007a0c */ /* 0x000fe20003f25310 */
[----:B------:R-:W-:Y:S01]  /*2620*/  FADD.FTZ R141, R165, -R140 ;  /* 0x8000008ca58d7221 */ /* 0x000fe20000010000 */
[----:B------:R-:W-:Y:S01]  /*2630*/  ISETP.NE.AND.EX P0, PT, RZ, c[0x0][0x25c], PT, P0 ;  /* 0x00009700ff007a0c */ /* 0x000fe20003f05300 */
[----:B------:R-:W-:Y:S02]  /*2640*/  FFMA.FTZ R143, R167, R146, R147 ;  /* 0x00000092a78f7223 */ /* 0x000fe40000010093 */
[----:B------:R-:W-:-:S02]  /*2650*/  FMUL.FTZ R140, R2, R141 ;  /* 0x0000008d028c7220 */ /* 0x000fc40000410000 */
[----:B------:R-:W-:Y:S02]  /*2660*/  FADD.FTZ R145, R169, -R142 ;  /* 0x8000008ea9917221 */ /* 0x000fe40000010000 */
[----:B------:R-:W-:Y:S02]  /*2670*/  FFMA.FTZ R141, R163, R146, R147 ;  /* 0x00000092a38d7223 */ /* 0x000fe40000010093 */
[----:B------:R-:W-:Y:S02]  /*2680*/  FADD.FTZ R143, R168, -R143 ;  /* 0x8000008fa88f7221 */ /* 0x000fe40000010000 */
[----:B------:R-:W-:Y:S02]  /*2690*/  FMUL.FTZ R144, R2, R145 ;  /* 0x0000009102907220 */ /* 0x000fe40000410000 */
[----:B------:R-:W-:Y:S01]  /*26a0*/  FADD.FTZ R141, R164, -R141 ;  /* 0x8000008da48d7221 */ /* 0x000fe20000010000 */
[----:B------:R-:W-:Y:S01]  /*26b0*/  @P0 MOV R187, 0x10 ;  /* 0x0000001000bb0802 */ /* 0x000fe20000000f00 */
[----:B------:R-:W-:-:S02]  /*26c0*/  @P1 FADD.FTZ R140, R117, R140 ;  /* 0x0000008c758c1221 */ /* 0x000fc40000010000 */
[C---:B------:R-:W-:Y:S02]  /*26d0*/  FMUL.FTZ R143, R2.reuse, R143 ;  /* 0x0000008f028f7220 */ /* 0x040fe40000410000 */
[----:B------:R-:W-:Y:S01]  /*26e0*/  @P1 FADD.FTZ R144, R119, R144 ;  /* 0x0000009077901221 */ /* 0x000fe20000010000 */
[----:B------:R-:W0:Y:S01]  /*26f0*/  F2F.BF16.F32 R208, R140 ;  /* 0x0000008c00d07304 */ /* 0x000e220000202000 */
[----:B------:R-:W-:Y:S01]  /*2700*/  FMUL.FTZ R141, R2, R141 ;  /* 0x0000008d028d7220 */ /* 0x000fe20000410000 */
[----:B------:R-:W-:Y:S01]  /*2710*/  SEL R137, R140, R137, P0 ;  /* 0x000000898c897207 */ /* 0x000fe20000000000 */
[----:B------:R-:W-:Y:S01]  /*2720*/  @P1 FADD.FTZ R143, R118, R143 ;  /* 0x0000008f768f1221 */ /* 0x000fe20000010000 */
[----:B------:R-:W-:Y:S01]  /*2730*/  SEL R139, R144, R139, P0 ;  /* 0x0000008b908b7207 */ /* 0x000fe20000000000 */
[----:B------:R-:W-:Y:S01]  /*2740*/  @P1 FADD.FTZ R141, R116, R141 ;  /* 0x0000008d748d1221 */ /* 0x000fe20000010000 */
[----:B------:R-:W-:Y:S01]  /*2750*/  ISETP.NE.U32.AND P1, PT, RZ, c[0x0][0x250], PT ;  /* 0x00009400ff007a0c */ /* 0x000fe20003f25070 */
[----:B------:R-:W-:Y:S01]  /*2760*/  IMAD.MOV.U32 R207, RZ, RZ, 0x8 ;  /* 0x00000008ffcf7424 */ /* 0x000fe200078e00ff */
[----:B------:R-:W1:Y:S01]  /*2770*/  F2F.BF16.F32 R206, R144 ;  /* 0x0000009000ce7304 */ /* 0x000e620000202000 */
[----:B------:R-:W-:-:S02]  /*2780*/  SEL R138, R143, R138, P0 ;  /* 0x0000008a8f8a7207 */ /* 0x000fc40000000000 */
[----:B------:R-:W-:Y:S02]  /*2790*/  SEL R136, R141, R136, P0 ;  /* 0x000000888d887207 */ /* 0x000fe40000000000 */
[----:B------:R-:W-:-:S03]  /*27a0*/  ISETP.NE.AND.EX P1, PT, RZ, c[0x0][0x254], PT, P1 ;  /* 0x00009500ff007a0c */ /* 0x000fc60003f25310 */
[----:B------:R0:W2:Y:S08]  /*27b0*/  F2F.BF16.F32 R186, R143 ;  /* 0x0000008f00ba7304 */ /* 0x0000b00000202000 */
[----:B------:R3:W4:Y:S01]  /*27c0*/  F2F.BF16.F32 R205, R141 ;  /* 0x0000008d00cd7304 */ /* 0x0007220000202000 */
[----:B0-----:R-:W-:Y:S01]  /*27d0*/  IMAD.WIDE.U32 R142, R208, 0x10000, RZ ;  /* 0x00010000d08e7825 */ /* 0x001fe200078e00ff */
[----:B-1----:R-:W-:-:S02]  /*27e0*/  SHF.L.U32 R145, R206, 0x10, RZ ;  /* 0x00000010ce917819 */ /* 0x002fc400000006ff */
[----:B------:R-:W-:Y:S02]  /*27f0*/  @P1 PRMT R160, R208, 0x7610, R160 ;  /* 0x00007610d0a01816 */ /* 0x000fe400000000a0 */
[----:B------:R-:W-:Y:S02]  /*2800*/  @P1 PRMT R162, R206, 0x7610, R162 ;  /* 0x00007610cea21816 */ /* 0x000fe400000000a2 */
[----:B--2---:R-:W-:Y:S01]  /*2810*/  LOP3.LUT R143, R143, R145, R186, 0xfe, !PT ;  /* 0x000000918f8f7212 */ /* 0x004fe200078efeba */
[----:B---3--:R-:W-:Y:S01]  /*2820*/  @P0 IMAD.WIDE.U32 R140, R0, R187, c[0x0][0x258] ;  /* 0x00009600008c0625 */ /* 0x008fe200078e00bb */
[----:B------:R-:W-:-:S03]  /*2830*/  @P1 PRMT R161, R186, 0x7610, R161 ;  /* 0x00007610baa11816 */ /* 0x000fc600000000a1 */
[----:B------:R-:W-:Y:S01]  /*2840*/  IMAD.WIDE.U32 R144, R0, R207, c[0x0][0x248] ;  /* 0x0000920000907625 */ /* 0x000fe200078e00cf */
[----:B------:R0:W-:Y:S01]  /*2850*/  @P0 STG.E.128 [R140.64], R136 ;  /* 0x000000888c000986 */ /* 0x0001e2000c101d04 */
[----:B----4-:R-:W-:Y:S02]  /*2860*/  LOP3.LUT R142, R142, R205, RZ, 0xfc, !PT ;  /* 0x000000cd8e8e7212 */ /* 0x010fe400078efcff */
[----:B------:R-:W-:-:S03]  /*2870*/  @P1 PRMT R159, R205, 0x7610, R159 ;  /* 0x00007610cd9f1816 */ /* 0x000fc6000000009f */
[----:B------:R0:W-:Y:S01]  /*2880*/  STG.E.64 [R144.64], R142 ;  /* 0x0000008e90007986 */ /* 0x0001e2000c101b04 */
[----:B------:R-:W-:Y:S05]  /*2890*/  @!P1 BRA `(.L_x_925) ;  /* 0x0000008000009947 */ /* 0x000fea0003800000 */
[----:B0-----:R-:W-:Y:S02]  /*28a0*/  LOP3.LUT R142, R160, 0xffff, RZ, 0xc0, !PT ;  /* 0x0000ffffa08e7812 */ /* 0x001fe400078ec0ff */
[----:B------:R-:W-:Y:S02]  /*28b0*/  LEA R140, P0, R0, c[0x0][0x250], 0x3 ;  /* 0x00009400008c7a11 */ /* 0x000fe400078018ff */
[----:B------:R-:W-:Y:S01]  /*28c0*/  PRMT R145, R161, 0x5410, R162 ;  /* 0x00005410a1917816 */ /* 0x000fe200000000a2 */
[----:B------:R-:W-:Y:S01]  /*28d0*/  IMAD.WIDE.U32 R142, R142, 0x10000, RZ ;  /* 0x000100008e8e7825 */ /* 0x000fe200078e00ff */
[----:B------:R-:W-:-:S04]  /*28e0*/  LEA.HI.X R141, R0, c[0x0][0x254], RZ, 0x3, P0 ;  /* 0x00009500008d7a11 */ /* 0x000fc800000f1cff */
[----:B------:R-:W-:Y:S02]  /*28f0*/  LOP3.LUT R143, R145, R143, RZ, 0xfc, !PT ;  /* 0x0000008f918f7212 */ /* 0x000fe400078efcff */
[----:B------:R-:W-:-:S05]  /*2900*/  LOP3.LUT R142, R142, 0xffff, R159, 0xf8, !PT ;  /* 0x0000ffff8e8e7812 */ /* 0x000fca00078ef89f */
[----:B------:R0:W-:Y:S02]  /*2910*/  STG.E.64 [R140.64], R142 ;  /* 0x0000008e8c007986 */ /* 0x0001e4000c101b04 */
.L_x_925:
[----:B------:R-:W-:Y:S02]  /*2920*/  IADD3 R0, R0, 0x80, RZ ;  /* 0x0000008000007810 */ /* 0x000fe40007ffe0ff */
.L_x_924:
[----:B------:R-:W-:Y:S05]  /*2930*/  BSYNC B0 ;  /* 0x0000000000007941 */ /* 0x000fea0003800000 */
.L_x_923:
[----:B------:R-:W-:Y:S01]  /*2940*/  BSSY B0, `(.L_x_926) ;  /* 0x0000038000007945 */ /* 0x000fe20003800000 */
[----:B------:R-:W-:Y:S05]  /*2950*/  @!P3 BRA `(.L_x_927) ;  /* 0x000003600000b947 */ /* 0x000fea0003800000 */
[----:B------:R-:W-:Y:S01]  /*2960*/  ISETP.NE.U32.AND P0, PT, RZ, c[0x0][0x218], PT ;  /* 0x00008600ff007a0c */ /* 0x000fe20003f05070 */
[-CC-:B0-----:R-:W-:Y:S01]  /*2970*/  FFMA.FTZ R140, R174, R146.reuse, R147.reuse ;  /* 0x00000092ae8c7223 */ /* 0x181fe20000010093 */
        /* <DEDUP_REMOVED lines=51> */
.L_x_928:
[----:B------:R-:W-:Y:S02]  /*2cb0*/  IADD3 R0, R0, 0x80, RZ ;  /* 0x0000008000007810 */ /* 0x000fe40007ffe0ff */
.L_x_927:
[----:B------:R-:W-:Y:S05]  /*2cc0*/  BSYNC B0 ;  /* 0x0000000000007941 */ /* 0x000fea0003800000 */
.L_x_926:
        /* <DEDUP_REMOVED lines=55> */
.L_x_931:
[----:B------:R-:W-:Y:S02]  /*3040*/  IADD3 R0, R0, 0x80, RZ ;  /* 0x0000008000007810 */ /* 0x000fe40007ffe0ff */
.L_x_930:
[----:B------:R-:W-:Y:S05]  /*3050*/  BSYNC B0 ;  /* 0x0000000000007941 */ /* 0x000fea0003800000 */
.L_x_929:
        /* <DEDUP_REMOVED lines=55> */
.L_x_934:
[----:B------:R-:W-:Y:S02]  /*33d0*/  IADD3 R0, R0, 0x80, RZ ;  /* 0x0000008000007810 */ /* 0x000fe40007ffe0ff */
.L_x_933:
[----:B------:R-:W-:Y:S05]  /*33e0*/  BSYNC B0 ;  /* 0x0000000000007941 */ /* 0x000fea0003800000 */
.L_x_932:
        /* <DEDUP_REMOVED lines=29> */
[----:B------:R-:W-:Y:S01]  /*35c0*/  SEL R138, R143, R138, P1 ;  /* 0x0000008a8f8a7207 */ /* 0x000fe20000800000 */
[----:B------:R-:W-:Y:S01]  /*35d0*/  @P1 IMAD.WIDE.U32 R144, R0, R145, c[0x0][0x258] ;  /* 0x0000960000901625 */ /* 0x000fe200078e0091 */
[----:B------:R-:W-:-:S02]  /*35e0*/  SEL R136, R147, R136, P1 ;  /* 0x0000008893887207 */ /* 0x000fc40000800000 */
[----:B------:R-:W-:-:S03]  /*35f0*/  ISETP.NE.AND.EX P0, PT, RZ, c[0x0][0x254], PT, P0 ;  /* 0x00009500ff007a0c */ /* 0x000fc60003f05300 */
[----:B------:R1:W2:Y:S01]  /*3600*/  F2F.BF16.F32 R146, R143 ;  /* 0x0000008f00927304 */ /* 0x0002a20000202000 */
[----:B0-----:R-:W-:Y:S01]  /*3610*/  IMAD.WIDE.U32 R140, R186, 0x10000, RZ ;  /* 0x00010000ba8c7825 */ /* 0x001fe200078e00ff */
[----:B------:R0:W-:Y:S06]  /*3620*/  @P1 STG.E.128 [R144.64], R136 ;  /* 0x0000008890001986 */ /* 0x0001ec000c101d04 */
[----:B------:R-:W3:Y:S01]  /*3630*/  F2F.BF16.F32 R187, R147 ;  /* 0x0000009300bb7304 */ /* 0x000ee20000202000 */
[----:B-1----:R-:W-:Y:S02]  /*3640*/  SHF.L.U32 R143, R2, 0x10, RZ ;  /* 0x00000010028f7819 */ /* 0x002fe400000006ff */
[----:B------:R-:W-:-:S02]  /*3650*/  @P0 PRMT R160, R186, 0x7610, R160 ;  /* 0x00007610baa00816 */ /* 0x000fc400000000a0 */
[----:B------:R-:W-:Y:S02]  /*3660*/  @P0 PRMT R162, R2, 0x7610, R162 ;  /* 0x0000761002a20816 */ /* 0x000fe400000000a2 */
[----:B--2---:R-:W-:Y:S01]  /*3670*/  LOP3.LUT R141, R141, R143, R146, 0xfe, !PT ;  /* 0x0000008f8d8d7212 */ /* 0x004fe200078efe92 */
[----:B------:R-:W-:Y:S01]  /*3680*/  IMAD.WIDE.U32 R142, R0, R205, c[0x0][0x248] ;  /* 0x00009200008e7625 */ /* 0x000fe200078e00cd */
[----:B------:R-:W-:Y:S02]  /*3690*/  @P0 PRMT R161, R146, 0x7610, R161 ;  /* 0x0000761092a10816 */ /* 0x000fe400000000a1 */
[----:B---3--:R-:W-:Y:S02]  /*36a0*/  LOP3.LUT R140, R140, R187, RZ, 0xfc, !PT ;  /* 0x000000bb8c8c7212 */ /* 0x008fe400078efcff */
        /* <DEDUP_REMOVED lines=11> */
.L_x_936:
[----:B------:R-:W-:Y:S05]  /*3760*/  BSYNC B0 ;  /* 0x0000000000007941 */ /* 0x000fea0003800000 */
.L_x_935:
[----:B------:R-:W-:Y:S02]  /*3770*/  IADD3 R157, R157, c[0x0][0x160], RZ ;  /* 0x000058009d9d7a10 */ /* 0x000fe40007ffe0ff */
[----:B------:R-:W-:Y:S02]  /*3780*/  LOP3.LUT P1, RZ, R10, 0xff, RZ, 0xc0, !PT ;  /* 0x000000ff0aff7812 */ /* 0x000fe4000782c0ff */
[----:B------:R-:W-:Y:S02]  /*3790*/  ISETP.GE.AND P0, PT, R157, c[0x0][0x164], PT ;  /* 0x000059009d007a0c */ /* 0x000fe40003f06270 */
[----:B------:R-:W-:-:S11]  /*37a0*/  SEL R10, RZ, 0x1, P1 ;  /* 0x00000001ff0a7807 */ /* 0x000fd60000800000 */
[----:B0-----:R-:W-:Y:S01]  /*37b0*/  @P0 CALL.REL.NOINC `(.L_x_910) ;  /* 0x0000001000000944 */ /* 0x001fe20003c00000 */
[----:B------:R-:W-:Y:S05]  /*37c0*/  BRA `(.L_x_937) ;  /* 0xffffd2e000007947 */ /* 0x000fea000383ffff */
.L_x_910:
        /* <DEDUP_REMOVED lines=8> */
[----:B-----5:R-:W-:-:S10]  /*3850*/  HFMA2.MMA R9, -RZ, RZ, 0, 9.5367431640625e-07 ;  /* 0x00000010ff097435 */ /* 0x020fd400000001ff */
        /* <DEDUP_REMOVED lines=9> */
.L_x_939:
[----:B------:R-:W-:Y:S05]  /*38f0*/  BSYNC B0 ;  /* 0x0000000000007941 */ /* 0x000fea0003800000 */
.L_x_938:
        /* <DEDUP_REMOVED lines=12> */
.L_x_941:
[----:B------:R-:W-:Y:S05]  /*39c0*/  BSYNC B0 ;  /* 0x0000000000007941 */ /* 0x000fea0003800000 */
.L_x_940:
        /* <DEDUP_REMOVED lines=12> */
.L_x_943:
[----:B------:R-:W-:Y:S05]  /*3a90*/  BSYNC B0 ;  /* 0x0000000000007941 */ /* 0x000fea0003800000 */
.L_x_942:
        /* <DEDUP_REMOVED lines=12> */
.L_x_945:
[----:B------:R-:W-:Y:S05]  /*3b60*/  BSYNC B0 ;  /* 0x0000000000007941 */ /* 0x000fea0003800000 */
.L_x_944:
[----:B------:R-:W-:Y:S05]  /*3b70*/  @!P6 EXIT ;  /* 0x000000000000e94d */ /* 0x000fea0003800000 */
[----:B0----5:R-:W-:-:S05]  /*3b80*/  MOV R9, 0x10 ;  /* 0x0000001000097802 */ /* 0x021fca0000000f00 */
        /* <DEDUP_REMOVED lines=9> */
.L_x_921:
[----:B------:R-:W-:Y:S01]  /*3c20*/  HFMA2.MMA R186, -RZ, RZ, 0, 9.5367431640625e-07 ;  /* 0x00000010ffba7435 */ /* 0x000fe200000001ff */
[----:B------:R-:W-:Y:S01]  /*3c30*/  IMAD.MOV.U32 R145, RZ, RZ, R207 ;  /* 0x000000ffff917224 */ /* 0x000fe200078e00cf */
[----:B------:R-:W-:Y:S01]  /*3c40*/  MOV R208, 0x1f ;  /* 0x0000001f00d07802 */ /* 0x000fe20000000f00 */
[----:B------:R-:W-:Y:S01]  /*3c50*/  IMAD.MOV.U32 R209, RZ, RZ, -0x1 ;  /* 0xffffffffffd17424 */ /* 0x000fe200078e00ff */
[----:B------:R-:W-:-:S02]  /*3c60*/  MOV R140, 0x3c80 ;  /* 0x00003c80008c7802 */ /* 0x000fc40000000f00 */
[----:B------:R-:W-:Y:S05]  /*3c70*/  CALL.REL.NOINC `($__internal_36_$__cuda_sm70_shflsync_down_p) ;  /* 0x0000046000007944 */ /* 0x000fea0003c00000 */
[----:B-1----:R-:W-:Y:S01]  /*3c80*/  MOV R144, R145 ;  /* 0x0000009100907202 */ /* 0x002fe20000000f00 */
[----:B0-----:R-:W-:Y:S05]  /*3c90*/  BRA `(.L_x_946) ;  /* 0xffffe6a000007947 */ /* 0x001fea000383ffff */
.L_x_922:
[----:B------:R-:W-:Y:S01]  /*3ca0*/  HFMA2.MMA R208, -RZ, RZ, 0, 1.847743988037109375e-06 ;  /* 0x0000001fffd07435 */ /* 0x000fe200000001ff */
[----:B------:R-:W-:Y:S01]  /*3cb0*/  MOV R145, R206 ;  /* 0x000000ce00917202 */ /* 0x000fe20000000f00 */
[----:B------:R-:W-:Y:S01]  /*3cc0*/  IMAD.MOV.U32 R186, RZ, RZ, 0x10 ;  /* 0x00000010ffba7424 */ /* 0x000fe200078e00ff */
[----:B------:R-:W-:-:S02]  /*3cd0*/  MOV R209, 0xffffffff ;  /* 0xffffffff00d17802 */ /* 0x000fc40000000f00 */
[----:B------:R-:W-:Y:S02]  /*3ce0*/  MOV R140, 0x3d00 ;  /* 0x00003d00008c7802 */ /* 0x000fe40000000f00 */
[----:B01----:R-:W-:Y:S05]  /*3cf0*/  CALL.REL.NOINC `($__internal_36_$__cuda_sm70_shflsync_down_p) ;  /* 0x000003e000007944 */ /* 0x003fea0003c00000 */
[----:B------:R-:W-:Y:S01]  /*3d00*/  FADD.FTZ R144, R144, R207 ;  /* 0x000000cf90907221 */ /* 0x000fe20000010000 */
[----:B0-----:R-:W-:Y:S01]  /*3d10*/  HFMA2.MMA R208, -RZ, RZ, 0, 1.847743988037109375e-06 ;  /* 0x0000001fffd07435 */ /* 0x001fe200000001ff */
[----:B-1----:R-:W-:Y:S01]  /*3d20*/  FADD.FTZ R206, R206, R145 ;  /* 0x00000091cece7221 */ /* 0x002fe20000010000 */
[----:B------:R-:W-:Y:S01]  /*3d30*/  MOV R209, 0xffffffff ;  /* 0xffffffff00d17802 */ /* 0x000fe20000000f00 */
[----:B------:R-:W-:Y:S01]  /*3d40*/  IMAD.MOV.U32 R186, RZ, RZ, 0x8 ;  /* 0x00000008ffba7424 */ /* 0x000fe200078e00ff */
[----:B------:R-:W-:Y:S01]  /*3d50*/  MOV R140, 0x3d80 ;  /* 0x00003d80008c7802 */ /* 0x000fe20000000f00 */
[----:B------:R-:W-:Y:S02]  /*3d60*/  IMAD.MOV.U32 R145, RZ, RZ, R144 ;  /* 0x000000ffff917224 */ /* 0x000fe400078e0090 */
[----:B------:R-:W-:Y:S05]  /*3d70*/  CALL.REL.NOINC `($__internal_36_$__cuda_sm70_shflsync_down_p) ;  /* 0x0000036000007944 */ /* 0x000fea0003c00000 */
[----:B0-----:R-:W-:Y:S01]  /*3d80*/  HFMA2.MMA R208, -RZ, RZ, 0, 1.847743988037109375e-06 ;  /* 0x0000001fffd07435 */ /* 0x001fe200000001ff */
[----:B-1----:R-:W-:Y:S01]  /*3d90*/  MOV R143, R145 ;  /* 0x00000091008f7202 */ /* 0x002fe20000000f00 */
[----:B------:R-:W-:Y:S01]  /*3da0*/  IMAD.MOV.U32 R186, RZ, RZ, 0x8 ;  /* 0x00000008ffba7424 */ /* 0x000fe200078e00ff */
[----:B------:R-:W-:Y:S02]  /*3db0*/  MOV R145, R206 ;  /* 0x000000ce00917202 */ /* 0x000fe40000000f00 */
[----:B------:R-:W-:-:S02]  /*3dc0*/  MOV R209, 0xffffffff ;  /* 0xffffffff00d17802 */ /* 0x000fc40000000f00 */
[----:B------:R-:W-:Y:S02]  /*3dd0*/  MOV R140, 0x3df0 ;  /* 0x00003df0008c7802 */ /* 0x000fe40000000f00 */
[----:B------:R-:W-:Y:S05]  /*3de0*/  CALL.REL.NOINC `($__internal_36_$__cuda_sm70_shflsync_down_p) ;  /* 0x000002f000007944 */ /* 0x000fea0003c00000 */
        /* <DEDUP_REMOVED lines=38> */
[----:B0-----:R-:W-:Y:S01]  /*4050*/  HFMA2.MMA R186, -RZ, RZ, 0, 5.9604644775390625e-08 ;  /* 0x00000001ffba7435 */ /* 0x001fe200000001ff */
[----:B-1----:R-:W-:Y:S01]  /*4060*/  MOV R147, R145 ;  /* 0x0000009100937202 */ /* 0x002fe20000000f00 */
[----:B------:R-:W-:Y:S01]  /*4070*/  IMAD.MOV.U32 R208, RZ, RZ, 0x1f ;  /* 0x0000001fffd07424 */ /* 0x000fe200078e00ff */
[----:B------:R-:W-:Y:S02]  /*4080*/  MOV R145, R187 ;  /* 0x000000bb00917202 */ /* 0x000fe40000000f00 */
[----:B------:R-:W-:-:S02]  /*4090*/  MOV R209, 0xffffffff ;  /* 0xffffffff00d17802 */ /* 0x000fc40000000f00 */
[----:B------:R-:W-:Y:S02]  /*40a0*/  MOV R140, 0x40c0 ;  /* 0x000040c0008c7802 */ /* 0x000fe40000000f00 */
[----:B------:R-:W-:Y:S05]  /*40b0*/  CALL.REL.NOINC `($__internal_36_$__cuda_sm70_shflsync_down_p) ;  /* 0x0000002000007944 */ /* 0x000fea0003c00000 */
[----:B-1----:R-:W-:Y:S01]  /*40c0*/  MOV R206, R145 ;  /* 0x0000009100ce7202 */ /* 0x002fe20000000f00 */
[----:B0-----:R-:W-:Y:S05]  /*40d0*/  BRA `(.L_x_947) ;  /* 0xffffe38000007947 */ /* 0x001fea000383ffff */
        .weak           $__internal_36_$__cuda_sm70_shflsync_down_p
        .type           $__internal_36_$__cuda_sm70_shflsync_down_p,@function
        .size           $__internal_36_$__cuda_sm70_shflsync_down_p,(.L_x_2783 - $__internal_36_$__cuda_sm70_shflsync_down_p)
$__internal_36_$__cuda_sm70_shflsync_down_p:
[----:B------:R-:W-:Y:S01]  /*40e0*/  HFMA2.MMA R141, -RZ, RZ, 0, 0 ;  /* 0x00000000ff8d7435 */ /* 0x000fe200000001ff */
[----:B------:R-:W-:Y:S04]  /*40f0*/  WARPSYNC R209 ;  /* 0x000000d100007348 */ /* 0x000fe80003800000 */
[----:B------:R0:W1:Y:S01]  /*4100*/  SHFL.DOWN PT, R145, R145, R186, R208 ;  /* 0x080000ba91917389 */ /* 0x00006200000e00d0 */
[----:B------:R-:W-:Y:S05]  /*4110*/  RET.REL.NODEC R140 `(_ZN10layer_norm31ln_parallel_residual_bwd_kernelINS_13Kernel_traitsI13__nv_bfloat16S2_fS2_fjLj2560ELj1ELj1ELj4ELj8ENS_18Kernel_traits_baseILj2560ES2_S2_fS2_fjLj128EEEEELb0ELb0ELb0EEEvNS_9BwdParamsE) ;  /* 0xffffbee08c007950 */ /* 0x000fea0003c3ffff */
.L_x_948:
        /* <DEDUP_REMOVED lines=14> */
.L_x_2783:


//--------------------- .text._ZN10layer_norm31ln_parallel_residual_bwd_kernelINS_13Kernel_traitsI13__nv_bfloat16S2_fS2_fjLj2560ELj1ELj1ELj4ELj8ENS_18Kernel_traits_baseILj2560ES2_S2_fS2_fjLj128EEEEELb0ELb0ELb1EEEvNS_9BwdParamsE --------------------------
	.section	.text._ZN10layer_norm31ln_parallel_residual_bwd_kernelINS_13Kernel_traitsI13__nv_bfloat16S2_fS2_fjLj2560ELj1ELj1ELj4ELj8ENS_18Kernel_traits_baseILj2560ES2_S2_fS2_fjLj128EEEEELb0ELb0ELb1EEEvNS_9BwdParamsE,"ax",@progbits
	.sectioninfo	@"SHI_REGISTERS=221"
	.align	128
        .global         _ZN10layer_norm31ln_parallel_residual_bwd_kernelINS_13Kernel_traitsI13__nv_bfloat16S2_fS2_fjLj2560ELj1ELj1ELj4ELj8ENS_18Kernel_traits_baseILj2560ES2_S2_fS2_fjLj128EEEEELb0ELb0ELb1EEEvNS_9BwdParamsE
        .type           _ZN10layer_norm31ln_parallel_residual_bwd_kernelINS_13Kernel_traitsI13__nv_bfloat16S2_fS2_fjLj2560ELj1ELj1ELj4ELj8ENS_18Kernel_traits_baseILj2560ES2_S2_fS2_fjLj128EEEEELb0ELb0ELb1EEEvNS_9BwdParamsE,@function
        .size           _ZN10layer_norm31ln_parallel_residual_bwd_kernelINS_13Kernel_traitsI13__nv_bfloat16S2_fS2_fjLj2560ELj1ELj1ELj4ELj8ENS_18Kernel_traits_baseILj2560ES2_S2_fS2_fjLj128EEEEELb0ELb0ELb1EEEvNS_9BwdParamsE,(.L_x_2784 - _ZN10layer_norm31ln_parallel_residual_bwd_kernelINS_13Kernel_traitsI13__nv_bfloat16S2_fS2_fjLj2560ELj1ELj1ELj4ELj8ENS_18Kernel_traits_baseILj2560ES2_S2_fS2_fjLj128EEEEELb0ELb0ELb1EEEvNS_9BwdParamsE)
        .other          _ZN10layer_norm31ln_parallel_residual_bwd_kernelINS_13Kernel_traitsI13__nv_bfloat16S2_fS2_fjLj2560ELj1ELj1ELj4ELj8ENS_18Kernel_traits_baseILj2560ES2_S2_fS2_fjLj128EEEEELb0ELb0ELb1EEEvNS_9BwdParamsE,@"STO_CUDA_ENTRY STV_DEFAULT"
_ZN10layer_norm31ln_parallel_residual_bwd_kernelINS_13Kernel_traitsI13__nv_bfloat16S2_fS2_fjLj2560ELj1ELj1ELj4ELj8ENS_18Kernel_traits_baseILj2560ES2_S2_fS2_fjLj128EEEEELb0ELb0ELb1EEEvNS_9BwdParamsE:
.text._ZN10layer_norm31ln_parallel_residual_bwd_kernelINS_13Kernel_traitsI13__nv_bfloat16S2_fS2_fjLj2560ELj1ELj1ELj4ELj8ENS_18Kernel_traits_baseILj2560ES2_S2_fS2_fjLj128EEEEELb0ELb0ELb1EEEvNS_9BwdParamsE:
        /* <DEDUP_REMOVED lines=48> */
.L_x_949:
        /* <DEDUP_REMOVED lines=16> */
[----:B------:R-:W-:Y:S01]  /*0400*/  ULDC.U8 UR6, c[0x0][0x1f0] ;  /* 0x00007c0000067ab9 */ /* 0x000fe20000000000 */
        /* <DEDUP_REMOVED lines=42> */
[----:B------:R-:W-:-:S02]  /*06b0*/  MOV R176, RZ ;  /* 0x000000ff00b07202 */ /* 0x000fc40000000f00 */
[----:B------:R-:W-:Y:S02]  /*06c0*/  MOV R177, UR6 ;  /* 0x0000000600b17c02 */ /* 0x000fe40008000f00 */
[--C-:B--2---:R-:W-:Y:S02]  /*06d0*/  SHF.R.U64 R178, R126, 0x10, R127.reuse ;  /* 0x000000107eb27819 */ /* 0x104fe4000000127f */
[----:B------:R-:W-:Y:S02]  /*06e0*/  SHF.R.U32.HI R179, RZ, 0x10, R127 ;  /* 0x00000010ffb37819 */ /* 0x000fe4000001167f */
[--C-:B---3--:R-:W-:Y:S02]  /*06f0*/  SHF.R.U64 R180, R128, 0x10, R129.reuse ;  /* 0x0000001080b47819 */ /* 0x108fe40000001281 */
[----:B------:R-:W-:Y:S02]  /*0700*/  SHF.R.U32.HI R181, RZ, 0x10, R129 ;  /* 0x00000010ffb57819 */ /* 0x000fe40000011681 */
[----:B----4-:R-:W-:-:S02]  /*0710*/  SHF.R.U64 R182, R130, 0x10, R131 ;  /* 0x0000001082b67819 */ /* 0x010fc40000001283 */
[----:B------:R-:W-:Y:S02]  /*0720*/  SHF.R.U32.HI R183, RZ, 0x10, R131 ;  /* 0x00000010ffb77819 */ /* 0x000fe40000011683 */
[--C-:B-----5:R-:W-:Y:S02]  /*0730*/  SHF.R.U64 R184, R132, 0x10, R133.reuse ;  /* 0x0000001084b87819 */ /* 0x120fe40000001285 */
        /* <DEDUP_REMOVED lines=53> */
.L_x_959:
[C---:B------:R-:W-:Y:S01]  /*0a90*/  IMAD R76, R125.reuse, c[0x0][0x168], RZ ;  /* 0x00005a007d4c7a24 */ /* 0x040fe200078e02ff */
[----:B------:R-:W-:Y:S01]  /*0aa0*/  LOP3.LUT R198, R50, 0x7f, RZ, 0xc0, !PT ;  /* 0x0000007f32c67812 */ /* 0x000fe200078ec0ff */
[----:B------:R-:W-:Y:S01]  /*0ab0*/  IMAD.MOV.U32 R86, RZ, RZ, 0x4 ;  /* 0x00000004ff567424 */ /* 0x000fe200078e00ff */
[----:B------:R-:W-:Y:S02]  /*0ac0*/  MOV R163, 0x10 ;  /* 0x0000001000a37802 */ /* 0x000fe40000000f00 */
[----:B------:R-:W-:Y:S01]  /*0ad0*/  SHF.R.S32.HI R77, RZ, 0x1f, R76 ;  /* 0x0000001fff4d7819 */ /* 0x000fe2000001144c */
[----:B------:R-:W-:-:S03]  /*0ae0*/  IMAD.WIDE R80, R125, R86, c[0x0][0x1a0] ;  /* 0x000068007d507625 */ /* 0x000fc600078e0256 */
[----:B------:R-:W-:Y:S02]  /*0af0*/  LEA.HI R77, R77, R76, RZ, 0x2 ;  /* 0x0000004c4d4d7211 */ /* 0x000fe400078f10ff */
[----:B------:R-:W-:Y:S01]  /*0b00*/  MOV R153, 0x8 ;  /* 0x0000000800997802 */ /* 0x000fe20000000f00 */
[----:B------:R0:W2:Y:S01]  /*0b10*/  LDG.E R209, [R80.64] ;  /* 0x0000000450d17981 */ /* 0x0000a2000c1e1900 */
[----:B------:R-:W-:-:S05]  /*0b20*/  LEA.HI.SX32 R198, R77, R198, 0x1e ;  /* 0x000000c64dc67211 */ /* 0x000fca00078ff2ff */
[----:B------:R-:W-:-:S04]  /*0b30*/  IMAD.WIDE.U32 R76, R198, R163, c[0x0][0x188] ;  /* 0x00006200c64c7625 */ /* 0x000fc800078e00a3 */
[CC--:B------:R-:W-:Y:S02]  /*0b40*/  IMAD.WIDE.U32 R136, R198.reuse, R153.reuse, c[0x0][0x210] ;  /* 0x00008400c6887625 */ /* 0x0c0fe400078e0099 */
[----:B------:R-:W3:Y:S02]  /*0b50*/  LDG.E.128 R76, [R76.64] ;  /* 0x000000044c4c7981 */ /* 0x000ee4000c1e1d00 */
[C---:B------:R-:W-:Y:S02]  /*0b60*/  IMAD.WIDE.U32 R134, R198.reuse, R153, c[0x0][0x208] ;  /* 0x00008200c6867625 */ /* 0x040fe400078e0099 */
[----:B------:R-:W4:Y:S02]  /*0b70*/  LDG.E.64 R136, [R136.64] ;  /* 0x0000000488887981 */ /* 0x000f24000c1e1b00 */
[----:B------:R-:W-:Y:S02]  /*0b80*/  IMAD.WIDE R86, R125, R86, c[0x0][0x1a8] ;  /* 0x00006a007d567625 */ /* 0x000fe400078e0256 */
[----:B------:R-:W4:Y:S04]  /*0b90*/  LDG.E.64 R134, [R134.64] ;  /* 0x0000000486867981 */ /* 0x000f28000c1e1b00 */
[----:B------:R1:W4:Y:S01]  /*0ba0*/  LDG.E R207, [R86.64] ;  /* 0x0000000456cf7981 */ /* 0x000322000c1e1900 */
[----:B------:R-:W-:-:S05]  /*0bb0*/  IADD3 R206, R198, 0x80, RZ ;  /* 0x00000080c6ce7810 */ /* 0x000fca0007ffe0ff */
[----:B------:R-:W-:-:S04]  /*0bc0*/  IMAD.WIDE.U32 R140, R206, R153, c[0x0][0x210] ;  /* 0x00008400ce8c7625 */ /* 0x000fc800078e0099 */
[C---:B0-----:R-:W-:Y:S02]  /*0bd0*/  IMAD.WIDE.U32 R80, R206.reuse, R163, c[0x0][0x188] ;  /* 0x00006200ce507625 */ /* 0x041fe400078e00a3 */
[----:B------:R-:W4:Y:S02]  /*0be0*/  LDG.E.64 R140, [R140.64] ;  /* 0x000000048c8c7981 */ /* 0x000f24000c1e1b00 */
[----:B------:R-:W-:Y:S02]  /*0bf0*/  IMAD.WIDE.U32 R138, R206, R153, c[0x0][0x208] ;  /* 0x00008200ce8a7625 */ /* 0x000fe400078e0099 */
[----:B------:R-:W4:Y:S04]  /*0c00*/  LDG.E.128 R80, [R80.64] ;  /* 0x0000000450507981 */ /* 0x000f28000c1e1d00 */
[----:B------:R-:W4:Y:S01]  /*0c10*/  LDG.E.64 R138, [R138.64] ;  /* 0x000000048a8a7981 */ /* 0x000f22000c1e1b00 */
[----:B------:R-:W-:-:S05]  /*0c20*/  IADD3 R204, R198, 0x100, RZ ;  /* 0x00000100c6cc7810 */ /* 0x000fca0007ffe0ff */
[----:B------:R-:W-:-:S04]  /*0c30*/  IMAD.WIDE.U32 R144, R204, R153, c[0x0][0x210] ;  /* 0x00008400cc907625 */ /* 0x000fc800078e0099 */
[C---:B------:R-:W-:Y:S02]  /*0c40*/  IMAD.WIDE.U32 R142, R204.reuse, R153, c[0x0][0x208] ;  /* 0x00008200cc8e7625 */ /* 0x040fe400078e0099 */
[----:B------:R-:W4:Y:S02]  /*0c50*/  LDG.E.64 R144, [R144.64] ;  /* 0x0000000490907981 */ /* 0x000f24000c1e1b00 */
[----:B------:R-:W-:Y:S02]  /*0c60*/  IMAD.WIDE.U32 R84, R204, R163, c[0x0][0x188] ;  /* 0x00006200cc547625 */ /* 0x000fe400078e00a3 */
[----:B------:R-:W4:Y:S04]  /*0c70*/  LDG.E.64 R142, [R142.64] ;  /* 0x000000048e8e7981 */ /* 0x000f28000c1e1b00 */
[----:B-1----:R-:W4:Y:S01]  /*0c80*/  LDG.E.128 R84, [R84.64] ;  /* 0x0000000454547981 */ /* 0x002f22000c1e1d00 */
[----:B------:R-:W-:-:S05]  /*0c90*/  IADD3 R203, R198, 0x180, RZ ;  /* 0x00000180c6cb7810 */ /* 0x000fca0007ffe0ff */
[----:B------:R-:W-:-:S04]  /*0ca0*/  IMAD.WIDE.U32 R146, R203, R153, c[0x0][0x208] ;  /* 0x00008200cb927625 */ /* 0x000fc800078e0099 */
[C---:B------:R-:W-:Y:S02]  /*0cb0*/  IMAD.WIDE.U32 R148, R203.reuse, R153, c[0x0][0x210] ;  /* 0x00008400cb947625 */ /* 0x040fe400078e0099 */
[----:B------:R-:W4:Y:S02]  /*0cc0*/  LDG.E.64 R146, [R146.64] ;  /* 0x0000000492927981 */ /* 0x000f24000c1e1b00 */
[----:B------:R-:W-:Y:S02]  /*0cd0*/  IMAD.WIDE.U32 R88, R203, R163, c[0x0][0x188] ;  /* 0x00006200cb587625 */ /* 0x000fe400078e00a3 */
[----:B------:R-:W4:Y:S04]  /*0ce0*/  LDG.E.64 R148, [R148.64] ;  /* 0x0000000494947981 */ /* 0x000f28000c1e1b00 */
[----:B------:R-:W4:Y:S01]  /*0cf0*/  LDG.E.128 R88, [R88.64] ;  /* 0x0000000458587981 */ /* 0x000f22000c1e1d00 */
[----:B------:R-:W-:-:S05]  /*0d00*/  IADD3 R205, R198, 0x200, RZ ;  /* 0x00000200c6cd7810 */ /* 0x000fca0007ffe0ff */
[----:B------:R-:W-:-:S04]  /*0d10*/  IMAD.WIDE.U32 R150, R205, R153, c[0x0][0x208] ;  /* 0x00008200cd967625 */ /* 0x000fc800078e0099 */
[C---:B------:R-:W-:Y:S02]  /*0d20*/  IMAD.WIDE.U32 R152, R205.reuse, R153, c[0x0][0x210] ;  /* 0x00008400cd987625 */ /* 0x040fe400078e0099 */
[----:B------:R-:W4:Y:S02]  /*0d30*/  LDG.E.64 R150, [R150.64] ;  /* 0x0000000496967981 */ /* 0x000f24000c1e1b00 */
[----:B------:R-:W-:Y:S02]  /*0d40*/  IMAD.WIDE.U32 R92, R205, R163, c[0x0][0x188] ;  /* 0x00006200cd5c7625 */ /* 0x000fe400078e00a3 */
[----:B------:R-:W4:Y:S04]  /*0d50*/  LDG.E.64 R152, [R152.64] ;  /* 0x0000000498987981 */ /* 0x000f28000c1e1b00 */
[----:B------:R-:W4:Y:S01]  /*0d60*/  LDG.E.128 R92, [R92.64] ;  /* 0x000000045c5c7981 */ /* 0x000f22000c1e1d00 */
[----:B------:R-:W-:-:S04]  /*0d70*/  ISETP.NE.U32.AND P0, PT, RZ, c[0x0][0x218], PT ;  /* 0x00008600ff007a0c */ /* 0x000fc80003f05070 */
[----:B------:R-:W-:-:S13]  /*0d80*/  ISETP.NE.AND.EX P0, PT, RZ, c[0x0][0x21c], PT, P0 ;  /* 0x00008700ff007a0c */ /* 0x000fda0003f05300 */
[----:B------:R-:W-:-:S04]  /*0d90*/  @P0 IMAD.WIDE.U32 R154, R198, R163, c[0x0][0x218] ;  /* 0x00008600c69a0625 */ /* 0x000fc800078e00a3 */
[-C--:B------:R-:W-:Y:S01]  /*0da0*/  @P0 IMAD.WIDE.U32 R156, R206, R163.reuse, c[0x0][0x218] ;  /* 0x00008600ce9c0625 */ /* 0x080fe200078e00a3 */
[----:B------:R0:W5:Y:S03]  /*0db0*/  @P0 LDG.E.128 R52, [R154.64] ;  /* 0x000000049a340981 */ /* 0x000166000c1e1d00 */
[-C--:B------:R-:W-:Y:S01]  /*0dc0*/  @P0 IMAD.WIDE.U32 R158, R204, R163.reuse, c[0x0][0x218] ;  /* 0x00008600cc9e0625 */ /* 0x080fe200078e00a3 */
[----:B------:R1:W5:Y:S03]  /*0dd0*/  @P0 LDG.E.128 R56, [R156.64] ;  /* 0x000000049c380981 */ /* 0x000366000c1e1d00 */
[-C--:B------:R-:W-:Y:S01]  /*0de0*/  @P0 IMAD.WIDE.U32 R160, R203, R163.reuse, c[0x0][0x218] ;  /* 0x00008600cba00625 */ /* 0x080fe200078e00a3 */
[----:B------:R0:W5:Y:S03]  /*0df0*/  @P0 LDG.E.128 R60, [R158.64] ;  /* 0x000000049e3c0981 */ /* 0x000166000c1e1d00 */
[----:B------:R-:W-:Y:S01]  /*0e00*/  @P0 IMAD.WIDE.U32 R162, R205, R163, c[0x0][0x218] ;  /* 0x00008600cda20625 */ /* 0x000fe200078e00a3 */
[----:B------:R0:W5:Y:S04]  /*0e10*/  @P0 LDG.E.128 R64, [R160.64] ;  /* 0x00000004a0400981 */ /* 0x000168000c1e1d00 */
[----:B------:R0:W5:Y:S01]  /*0e20*/  @P0 LDG.E.128 R68, [R162.64] ;  /* 0x00000004a2440981 */ /* 0x000162000c1e1d00 */
[----:B------:R-:W-:-:S04]  /*0e30*/  ISETP.NE.AND P0, PT, R177, RZ, PT ;  /* 0x000000ffb100720c */ /* 0x000fc80003f05270 */
[----:B--2---:R-:W-:-:S05]  /*0e40*/  FSEL R177, R209, RZ, !P0 ;  /* 0x000000ffd1b17208 */ /* 0x004fca0004000000 */
[C---:B---3--:R-:W-:Y:S02]  /*0e50*/  FADD.FTZ R214, -R177.reuse, R78 ;  /* 0x0000004eb1d67221 */ /* 0x048fe40000010100 */
[C---:B------:R-:W-:Y:S02]  /*0e60*/  FADD.FTZ R210, -R177.reuse, R76 ;  /* 0x0000004cb1d27221 */ /* 0x040fe40000010100 */
[----:B----4-:R-:W-:Y:S02]  /*0e70*/  IMAD.MOV.U32 R78, RZ, RZ, R136 ;  /* 0x000000ffff4e7224 */ /* 0x010fe400078e0088 */
[----:B------:R-:W-:Y:S01]  /*0e80*/  FADD.FTZ R212, -R177, R77 ;  /* 0x0000004db1d47221 */ /* 0x000fe20000010100 */
[--C-:B-1----:R-:W-:Y:S02]  /*0e90*/  SHF.R.U64 R157, R134, 0x10, R135.reuse ;  /* 0x00000010869d7819 */ /* 0x102fe40000001287 */
[----:B------:R-:W-:Y:S02]  /*0ea0*/  MOV R77, R135 ;  /* 0x00000087004d7202 */ /* 0x000fe40000000f00 */
[----:B0-----:R-:W-:-:S02]  /*0eb0*/  SHF.R.U32.HI R158, RZ, 0x10, R135 ;  /* 0x00000010ff9e7819 */ /* 0x001fc40000011687 */
[----:B------:R-:W-:Y:S01]  /*0ec0*/  MOV R76, R134 ;  /* 0x00000086004c7202 */ /* 0x000fe20000000f00 */
[----:B------:R-:W-:Y:S01]  /*0ed0*/  FMUL.FTZ R134, R207, R210 ;  /* 0x000000d2cf867220 */ /* 0x000fe20000410000 */
[----:B------:R-:W-:Y:S01]  /*0ee0*/  PRMT R135, RZ, 0x5410, R78 ;  /* 0x00005410ff877816 */ /* 0x000fe2000000004e */
[----:B------:R-:W-:Y:S01]  /*0ef0*/  FADD.FTZ R216, -R177, R79 ;  /* 0x0000004fb1d87221 */ /* 0x000fe20000010100 */
[----:B------:R-:W-:Y:S02]  /*0f00*/  MOV R79, R137 ;  /* 0x00000089004f7202 */ /* 0x000fe40000000f00 */
[----:B------:R-:W-:Y:S01]  /*0f10*/  PRMT R155, RZ, 0x5410, R76 ;  /* 0x00005410ff9b7816 */ /* 0x000fe2000000004c */
[-C--:B------:R-:W-:Y:S02]  /*0f20*/  FFMA.FTZ R123, R134, R135.reuse, R123 ;  /* 0x00000087867b7223 */ /* 0x080fe4000001007b */
[----:B------:R-:W-:Y:S01]  /*0f30*/  FADD.FTZ R122, R135, R122 ;  /* 0x0000007a877a7221 */ /* 0x000fe20000010000 */
[----:B------:R-:W-:Y:S01]  /*0f40*/  SHF.R.U64 R154, R136, 0x10, R137 ;  /* 0x00000010889a7819 */ /* 0x000fe20000001289 */
[----:B------:R-:W-:Y:S01]  /*0f50*/  FMUL.FTZ R135, R166, R135 ;  /* 0x00000087a6877220 */ /* 0x000fe20000410000 */
[----:B------:R-:W-:Y:S01]  /*0f60*/  PRMT R79, RZ, 0x5410, R79 ;  /* 0x00005410ff4f7816 */ /* 0x000fe2000000004f */
[----:B------:R-:W-:-:S02]  /*0f70*/  FFMA.FTZ R176, R134, R155, R176 ;  /* 0x0000009b86b07223 */ /* 0x000fc400000100b0 */
[----:B------:R-:W-:Y:S02]  /*0f80*/  FADD.FTZ R124, R155, R124 ;  /* 0x0000007c9b7c7221 */ /* 0x000fe40000010000 */
[----:B------:R-:W-:Y:S01]  /*0f90*/  FFMA.FTZ R155, R126, R155, R135 ;  /* 0x0000009b7e9b7223 */ /* 0x000fe20000010087 */
[----:B------:R-:W-:Y:S01]  /*0fa0*/  PRMT R135, RZ, 0x5410, R154 ;  /* 0x00005410ff877816 */ /* 0x000fe2000000009a */
[----:B------:R-:W-:Y:S01]  /*0fb0*/  FMUL.FTZ R136, R207, R212 ;  /* 0x000000d4cf887220 */ /* 0x000fe20000410000 */
[----:B------:R-:W-:Y:S01]  /*0fc0*/  PRMT R77, RZ, 0x5410, R77 ;  /* 0x00005410ff4d7816 */ /* 0x000fe2000000004d */
[----:B------:R-:W-:Y:S01]  /*0fd0*/  FMUL.FTZ R76, R167, R79 ;  /* 0x0000004fa74c7220 */ /* 0x000fe20000410000 */
[----:B------:R-:W-:Y:S01]  /*0fe0*/  SHF.R.U32.HI R137, RZ, 0x10, R137 ;  /* 0x00000010ff897819 */ /* 0x000fe20000011689 */
[----:B------:R-:W-:Y:S01]  /*0ff0*/  FFMA.FTZ R119, R136, R135, R119 ;  /* 0x0000008788777223 */ /* 0x000fe20000010077 */
[----:B------:R-:W-:Y:S01]  /*1000*/  PRMT R157, RZ, 0x5410, R157 ;  /* 0x00005410ff9d7816 */ /* 0x000fe2000000009d */
[----:B------:R-:W-:-:S02]  /*1010*/  FADD.FTZ R118, R135, R118 ;  /* 0x0000007687767221 */ /* 0x000fc40000010000 */
[----:B------:R-:W-:Y:S02]  /*1020*/  FMUL.FTZ R135, R188, R135 ;  /* 0x00000087bc877220 */ /* 0x000fe40000410000 */
[----:B------:R-:W-:Y:S01]  /*1030*/  FFMA.FTZ R159, R127, R77, R76 ;  /* 0x0000004d7f9f7223 */ /* 0x000fe2000001004c */
[----:B------:R-:W-:Y:S01]  /*1040*/  PRMT R76, RZ, 0x5410, R137 ;  /* 0x00005410ff4c7816 */ /* 0x000fe20000000089 */
[----:B------:R-:W-:Y:S02]  /*1050*/  FMUL.FTZ R154, R207, R216 ;  /* 0x000000d8cf9a7220 */ /* 0x000fe40000410000 */
[-C--:B------:R-:W-:Y:S02]  /*1060*/  FFMA.FTZ R121, R136, R157.reuse, R121 ;  /* 0x0000009d88797223 */ /* 0x080fe40000010079 */
[----:B------:R-:W-:Y:S02]  /*1070*/  FADD.FTZ R120, R157, R120 ;  /* 0x000000789d787221 */ /* 0x000fe40000010000 */
[----:B------:R-:W-:Y:S01]  /*1080*/  FFMA.FTZ R157, R178, R157, R135 ;  /* 0x0000009db29d7223 */ /* 0x000fe20000010087 */
[----:B------:R-:W-:Y:S01]  /*1090*/  PRMT R135, RZ, 0x5410, R158 ;  /* 0x00005410ff877816 */ /* 0x000fe2000000009e */
[----:B------:R-:W-:-:S02]  /*10a0*/  FMUL.FTZ R156, R207, R214 ;  /* 0x000000d6cf9c7220 */ /* 0x000fc40000410000 */
[----:B------:R-:W-:Y:S02]  /*10b0*/  FFMA.FTZ R111, R154, R76, R111 ;  /* 0x0000004c9a6f7223 */ /* 0x000fe4000001006f */
[----:B------:R-:W-:Y:S01]  /*10c0*/  FADD.FTZ R110, R76, R110 ;  /* 0x0000006e4c6e7221 */ /* 0x000fe20000010000 */
[----:B------:R-:W-:Y:S01]  /*10d0*/  MOV R78, R140 ;  /* 0x0000008c004e7202 */ /* 0x000fe20000000f00 */
[----:B------:R-:W-:Y:S02]  /*10e0*/  FMUL.FTZ R76, R189, R76 ;  /* 0x0000004cbd4c7220 */ /* 0x000fe40000410000 */
[----:B------:R-:W-:Y:S02]  /*10f0*/  FFMA.FTZ R115, R156, R79, R115 ;  /* 0x0000004f9c737223 */ /* 0x000fe40000010073 */
[----:B------:R-:W-:Y:S02]  /*1100*/  FADD.FTZ R114, R79, R114 ;  /* 0x000000724f727221 */ /* 0x000fe40000010000 */
[----:B------:R-:W-:-:S02]  /*1110*/  FADD.FTZ R80, -R177, R80 ;  /* 0x00000050b1507221 */ /* 0x000fc40000010100 */
[-C--:B------:R-:W-:Y:S02]  /*1120*/  FFMA.FTZ R113, R154, R135.reuse, R113 ;  /* 0x000000879a717223 */ /* 0x080fe40000010071 */
[----:B------:R-:W-:Y:S02]  /*1130*/  FADD.FTZ R112, R135, R112 ;  /* 0x0000007087707221 */ /* 0x000fe40000010000 */
[----:B------:R-:W-:Y:S02]  /*1140*/  IMAD.MOV.U32 R79, RZ, RZ, R141 ;  /* 0x000000ffff4f7224 */ /* 0x000fe400078e008d */
[----:B------:R-:W-:Y:S01]  /*1150*/  FFMA.FTZ R135, R179, R135, R76 ;  /* 0x00000087b3877223 */ /* 0x000fe2000001004c */
[----:B------:R-:W-:Y:S01]  /*1160*/  MOV R76, R138 ;  /* 0x0000008a004c7202 */ /* 0x000fe20000000f00 */
[----:B------:R-:W-:Y:S01]  /*1170*/  FADD.FTZ R162, -R177, R81 ;  /* 0x00000051b1a27221 */ /* 0x000fe20000010100 */
[----:B------:R-:W-:Y:S01]  /*1180*/  PRMT R81, RZ, 0x5410, R78 ;  /* 0x00005410ff517816 */ /* 0x000fe2000000004e */
[----:B------:R-:W-:Y:S01]  /*1190*/  FMUL.FTZ R210, R207, R80 ;  /* 0x00000050cfd27220 */ /* 0x000fe20000410000 */
[----:B------:R-:W-:Y:S01]  /*11a0*/  PRMT R79, RZ, 0x5410, R79 ;  /* 0x00005410ff4f7816 */ /* 0x000fe2000000004f */
[----:B------:R-:W-:-:S02]  /*11b0*/  FFMA.FTZ R117, R156, R77, R117 ;  /* 0x0000004d9c757223 */ /* 0x000fc40000010075 */
[----:B------:R-:W-:Y:S01]  /*11c0*/  FADD.FTZ R116, R77, R116 ;  /* 0x000000744d747221 */ /* 0x000fe20000010000 */
[----:B------:R-:W-:Y:S01]  /*11d0*/  MOV R77, R139 ;  /* 0x0000008b004d7202 */ /* 0x000fe20000000f00 */
[-C--:B------:R-:W-:Y:S01]  /*11e0*/  FFMA.FTZ R107, R210, R81.reuse, R107 ;  /* 0x00000051d26b7223 */ /* 0x080fe2000001006b */
[----:B------:R-:W-:Y:S01]  /*11f0*/  PRMT R161, RZ, 0x5410, R76 ;  /* 0x00005410ffa17816 */ /* 0x000fe2000000004c */
[----:B------:R-:W-:Y:S01]  /*1200*/  FADD.FTZ R106, R81, R106 ;  /* 0x0000006a516a7221 */ /* 0x000fe20000010000 */
[----:B------:R-:W-:Y:S01]  /*1210*/  PRMT R77, RZ, 0x5410, R77 ;  /* 0x00005410ff4d7816 */ /* 0x000fe2000000004d */
[----:B------:R-:W-:Y:S01]  /*1220*/  FADD.FTZ R212, -R177, R83 ;  /* 0x00000053b1d47221 */ /* 0x000fe20000010100 */
[--C-:B------:R-:W-:Y:S01]  /*1230*/  SHF.R.U64 R83, R140, 0x10, R141.reuse ;  /* 0x000000108c537819 */ /* 0x100fe2000000128d */
[----:B------:R-:W-:Y:S01]  /*1240*/  FMUL.FTZ R81, R168, R81 ;  /* 0x00000051a8517220 */ /* 0x000fe20000410000 */
[----:B------:R-:W-:Y:S01]  /*1250*/  SHF.R.U32.HI R80, RZ, 0x10, R141 ;  /* 0x00000010ff507819 */ /* 0x000fe2000001168d */
[----:B------:R-:W-:-:S02]  /*1260*/  FMUL.FTZ R76, R169, R79 ;  /* 0x0000004fa94c7220 */ /* 0x000fc40000410000 */
[-C--:B------:R-:W-:Y:S02]  /*1270*/  FFMA.FTZ R109, R210, R161.reuse, R109 ;  /* 0x000000a1d26d7223 */ /* 0x080fe4000001006d */
[----:B------:R-:W-:Y:S01]  /*1280*/  FADD.FTZ R108, R161, R108 ;  /* 0x0000006ca16c7221 */ /* 0x000fe20000010000 */
[----:B------:R-:W-:Y:S01]  /*1290*/  SHF.R.U64 R137, R138, 0x10, R139 ;  /* 0x000000108a897819 */ /* 0x000fe2000000128b */
[----:B------:R-:W-:Y:S01]  /*12a0*/  FFMA.FTZ R161, R128, R161, R81 ;  /* 0x000000a180a17223 */ /* 0x000fe20000010051 */
[----:B------:R-:W-:Y:S01]  /*12b0*/  SHF.R.U32.HI R163, RZ, 0x10, R139 ;  /* 0x00000010ffa37819 */ /* 0x000fe2000001168b */
[----:B------:R-:W-:Y:S01]  /*12c0*/  FMUL.FTZ R162, R207, R162 ;  /* 0x000000a2cfa27220 */ /* 0x000fe20000410000 */
[----:B------:R-:W-:Y:S01]  /*12d0*/  PRMT R81, RZ, 0x5410, R83 ;  /* 0x00005410ff517816 */ /* 0x000fe20000000053 */
[----:B------:R-:W-:Y:S01]  /*12e0*/  FFMA.FTZ R139, R129, R77, R76 ;  /* 0x0000004d818b7223 */ /* 0x000fe2000001004c */
[----:B------:R-:W-:Y:S01]  /*12f0*/  PRMT R76, RZ, 0x5410, R80 ;  /* 0x00005410ff4c7816 */ /* 0x000fe20000000050 */
[----:B------:R-:W-:-:S02]  /*1300*/  FMUL.FTZ R138, R207, R212 ;  /* 0x000000d4cf8a7220 */ /* 0x000fc40000410000 */
[-C--:B------:R-:W-:Y:S02]  /*1310*/  FFMA.FTZ R103, R162, R81.reuse, R103 ;  /* 0x00000051a2677223 */ /* 0x080fe40000010067 */
[----:B------:R-:W-:Y:S02]  /*1320*/  FADD.FTZ R102, R81, R102 ;  /* 0x0000006651667221 */ /* 0x000fe40000010000 */
[----:B------:R-:W-:Y:S01]  /*1330*/  FMUL.FTZ R158, R190, R81 ;  /* 0x00000051be9e7220 */ /* 0x000fe20000410000 */
[----:B------:R-:W-:Y:S01]  /*1340*/  PRMT R81, RZ, 0x5410, R137 ;  /* 0x00005410ff517816 */ /* 0x000fe20000000089 */
[-C--:B------:R-:W-:Y:S02]  /*1350*/  FFMA.FTZ R96, R138, R76.reuse, R96 ;  /* 0x0000004c8a607223 */ /* 0x080fe40000010060 */
[----:B------:R-:W-:Y:S02]  /*1360*/  FADD.FTZ R39, R76, R39 ;  /* 0x000000274c277221 */ /* 0x000fe40000010000 */
[----:B------:R-:W-:Y:S01]  /*1370*/  FMUL.FTZ R137, R191, R76 ;  /* 0x0000004cbf897220 */ /* 0x000fe20000410000 */
[----:B------:R-:W-:Y:S01]  /*1380*/  PRMT R76, RZ, 0x5410, R163 ;  /* 0x00005410ff4c7816 */ /* 0x000fe200000000a3 */
[C---:B------:R-:W-:Y:S01]  /*1390*/  FADD.FTZ R82, -R177.reuse, R82 ;  /* 0x00000052b1527221 */ /* 0x040fe20000010100 */
[----:B------:R-:W-:Y:S01]  /*13a0*/  MOV R78, R144 ;  /* 0x00000090004e7202 */ /* 0x000fe20000000f00 */
[----:B------:R-:W-:-:S02]  /*13b0*/  FADD.FTZ R84, -R177, R84 ;  /* 0x00000054b1547221 */ /* 0x000fc40000010100 */
[-C--:B------:R-:W-:Y:S01]  /*13c0*/  FFMA.FTZ R97, R138, R76.reuse, R97 ;  /* 0x0000004c8a617223 */ /* 0x080fe20000010061 */
[----:B------:R-:W-:Y:S01]  /*13d0*/  PRMT R78, RZ, 0x5410, R78 ;  /* 0x00005410ff4e7816 */ /* 0x000fe2000000004e */
[----:B------:R-:W-:Y:S02]  /*13e0*/  FADD.FTZ R51, R76, R51 ;  /* 0x000000334c337221 */ /* 0x000fe40000010000 */
[----:B------:R-:W-:Y:S01]  /*13f0*/  FFMA.FTZ R137, R181, R76, R137 ;  /* 0x0000004cb5897223 */ /* 0x000fe20000010089 */
[----:B------:R-:W-:Y:S01]  /*1400*/  MOV R76, R142 ;  /* 0x0000008e004c7202 */ /* 0x000fe20000000f00 */
[----:B------:R-:W-:Y:S01]  /*1410*/  FMUL.FTZ R160, R207, R82 ;  /* 0x00000052cfa07220 */ /* 0x000fe20000410000 */
[----:B------:R-:W-:Y:S01]  /*1420*/  SHF.R.U64 R83, R144, 0x10, R145 ;  /* 0x0000001090537819 */ /* 0x000fe20000001291 */
[----:B------:R-:W-:Y:S02]  /*1430*/  FADD.FTZ R80, -R177, R85 ;  /* 0x00000055b1507221 */ /* 0x000fe40000010100 */
[----:B------:R-:W-:-:S02]  /*1440*/  FFMA.FTZ R105, R162, R81, R105 ;  /* 0x00000051a2697223 */ /* 0x000fc40000010069 */
[----:B------:R-:W-:Y:S02]  /*1450*/  FADD.FTZ R104, R81, R104 ;  /* 0x0000006851687221 */ /* 0x000fe40000010000 */
[----:B------:R-:W-:Y:S01]  /*1460*/  FFMA.FTZ R158, R180, R81, R158 ;  /* 0x00000051b49e7223 */ /* 0x000fe2000001009e */
[----:B------:R-:W-:Y:S01]  /*1470*/  PRMT R81, RZ, 0x5410, R76 ;  /* 0x00005410ff517816 */ /* 0x000fe2000000004c */
[----:B------:R-:W-:Y:S01]  /*1480*/  FFMA.FTZ R99, R160, R79, R99 ;  /* 0x0000004fa0637223 */ /* 0x000fe20000010063 */
[----:B------:R-:W-:Y:S01]  /*1490*/  SHF.R.U32.HI R82, RZ, 0x10, R145 ;  /* 0x00000010ff527819 */ /* 0x000fe20000011691 */
[----:B------:R-:W-:Y:S01]  /*14a0*/  FADD.FTZ R98, R79, R98 ;  /* 0x000000624f627221 */ /* 0x000fe20000010000 */
[----:B------:R-:W-:Y:S01]  /*14b0*/  MOV R79, R145 ;  /* 0x00000091004f7202 */ /* 0x000fe20000000f00 */
[----:B------:R-:W-:Y:S01]  /*14c0*/  FMUL.FTZ R209, R207, R84 ;  /* 0x00000054cfd17220 */ /* 0x000fe20000410000 */
[----:B------:R-:W-:Y:S01]  /*14d0*/  PRMT R76, RZ, 0x5410, R83 ;  /* 0x00005410ff4c7816 */ /* 0x000fe20000000053 */
[----:B------:R-:W-:-:S02]  /*14e0*/  FMUL.FTZ R144, R170, R78 ;  /* 0x0000004eaa907220 */ /* 0x000fc40000410000 */
[----:B------:R-:W-:Y:S02]  /*14f0*/  FMUL.FTZ R145, R207, R80 ;  /* 0x00000050cf917220 */ /* 0x000fe40000410000 */
[----:B------:R-:W-:Y:S02]  /*1500*/  FADD.FTZ R86, -R177, R86 ;  /* 0x00000056b1567221 */ /* 0x000fe40000010100 */
[-C--:B------:R-:W-:Y:S02]  /*1510*/  FFMA.FTZ R2, R209, R81.reuse, R2 ;  /* 0x00000051d1027223 */ /* 0x080fe40000010002 */
[----:B------:R-:W-:Y:S02]  /*1520*/  FADD.FTZ R14, R81, R14 ;  /* 0x0000000e510e7221 */ /* 0x000fe40000010000 */
[----:B------:R-:W-:Y:S01]  /*1530*/  FFMA.FTZ R144, R130, R81, R144 ;  /* 0x0000005182907223 */ /* 0x000fe20000010090 */
[----:B------:R-:W-:Y:S01]  /*1540*/  SHF.R.U64 R142, R142, 0x10, R143 ;  /* 0x000000108e8e7819 */ /* 0x000fe2000000128f */
[----:B------:R-:W-:Y:S01]  /*1550*/  FFMA.FTZ R101, R160, R77, R101 ;  /* 0x0000004da0657223 */ /* 0x000fe20000010065 */
[----:B------:R-:W-:Y:S01]  /*1560*/  SHF.R.U32.HI R85, RZ, 0x10, R143 ;  /* 0x00000010ff557819 */ /* 0x000fe2000001168f */
[----:B------:R-:W-:Y:S01]  /*1570*/  FADD.FTZ R100, R77, R100 ;  /* 0x000000644d647221 */ /* 0x000fe20000010000 */
[----:B------:R-:W-:Y:S01]  /*1580*/  MOV R77, R143 ;  /* 0x0000008f004d7202 */ /* 0x000fe20000000f00 */
[----:B------:R-:W-:-:S02]  /*1590*/  FFMA.FTZ R25, R145, R76, R25 ;  /* 0x0000004c91197223 */ /* 0x000fc40000010019 */
[----:B------:R-:W-:Y:S02]  /*15a0*/  FADD.FTZ R38, R76, R38 ;  /* 0x000000264c267221 */ /* 0x000fe40000010000 */
[----:B------:R-:W-:Y:S01]  /*15b0*/  FMUL.FTZ R81, R192, R76 ;  /* 0x0000004cc0517220 */ /* 0x000fe20000410000 */
[----:B------:R-:W-:Y:S01]  /*15c0*/  PRMT R76, RZ, 0x5410, R79 ;  /* 0x00005410ff4c7816 */ /* 0x000fe2000000004f */
[----:B------:R-:W-:Y:S01]  /*15d0*/  FMUL.FTZ R143, R207, R86 ;  /* 0x00000056cf8f7220 */ /* 0x000fe20000410000 */
[----:B------:R-:W-:-:S03]  /*15e0*/  PRMT R77, RZ, 0x5410, R77 ;  /* 0x00005410ff4d7816 */ /* 0x000fc6000000004d */
[-C--:B------:R-:W-:Y:S02]  /*15f0*/  FFMA.FTZ R48, R143, R76.reuse, R48 ;  /* 0x0000004c8f307223 */ /* 0x080fe40000010030 */
[----:B------:R-:W-:Y:S02]  /*1600*/  FADD.FTZ R35, R76, R35 ;  /* 0x000000234c237221 */ /* 0x000fe40000010000 */
[----:B------:R-:W-:Y:S02]  /*1610*/  FMUL.FTZ R76, R171, R76 ;  /* 0x0000004cab4c7220 */ /* 0x000fe40000410000 */
[----:B------:R-:W-:Y:S02]  /*1620*/  FADD.FTZ R140, -R177, R87 ;  /* 0x00000057b18c7221 */ /* 0x000fe40000010100 */
[----:B------:R-:W-:Y:S01]  /*1630*/  FFMA.FTZ R141, R131, R77, R76 ;  /* 0x0000004d838d7223 */ /* 0x000fe2000001004c */
[----:B------:R-:W-:Y:S01]  /*1640*/  PRMT R76, RZ, 0x5410, R82 ;  /* 0x00005410ff4c7816 */ /* 0x000fe20000000052 */
[----:B------:R-:W-:Y:S01]  /*1650*/  FMUL.FTZ R140, R207, R140 ;  /* 0x0000008ccf8c7220 */ /* 0x000fe20000410000 */
[----:B------:R-:W-:-:S03]  /*1660*/  PRMT R86, RZ, 0x5410, R85 ;  /* 0x00005410ff567816 */ /* 0x000fc60000000055 */
[-C--:B------:R-:W-:Y:S02]  /*1670*/  FFMA.FTZ R49, R140, R76.reuse, R49 ;  /* 0x0000004c8c317223 */ /* 0x080fe40000010031 */
[----:B------:R-:W-:Y:S02]  /*1680*/  FADD.FTZ R36, R76, R36 ;  /* 0x000000244c247221 */ /* 0x000fe40000010000 */
[----:B------:R-:W-:Y:S01]  /*1690*/  FMUL.FTZ R76, R193, R76 ;  /* 0x0000004cc14c7220 */ /* 0x000fe20000410000 */
[----:B------:R-:W-:Y:S01]  /*16a0*/  PRMT R142, RZ, 0x5410, R142 ;  /* 0x00005410ff8e7816 */ /* 0x000fe2000000008e */
[-C--:B------:R-:W-:Y:S02]  /*16b0*/  FFMA.FTZ R3, R140, R86.reuse, R3 ;  /* 0x000000568c037223 */ /* 0x080fe40000010003 */
[----:B------:R-:W-:Y:S02]  /*16c0*/  FADD.FTZ R15, R86, R15 ;  /* 0x0000000f560f7221 */ /* 0x000fe40000010000 */
[----:B------:R-:W-:Y:S01]  /*16d0*/  FFMA.FTZ R86, R183, R86, R76 ;  /* 0x00000056b7567223 */ /* 0x000fe2000001004c */
[----:B------:R-:W-:Y:S01]  /*16e0*/  MOV R76, R146 ;  /* 0x00000092004c7202 */ /* 0x000fe20000000f00 */
[----:B------:R-:W-:Y:S01]  /*16f0*/  FFMA.FTZ R0, R145, R142, R0 ;  /* 0x0000008e91007223 */ /* 0x000fe20000010000 */
[----:B------:R-:W-:Y:S01]  /*1700*/  MOV R79, R149 ;  /* 0x00000095004f7202 */ /* 0x000fe20000000f00 */
[----:B------:R-:W-:-:S02]  /*1710*/  FADD.FTZ R13, R142, R13 ;  /* 0x0000000d8e0d7221 */ /* 0x000fc40000010000 */
[----:B------:R-:W-:Y:S02]  /*1720*/  FADD.FTZ R90, -R177, R90 ;  /* 0x0000005ab15a7221 */ /* 0x000fe40000010100 */
[----:B------:R-:W-:Y:S01]  /*1730*/  FFMA.FTZ R142, R182, R142, R81 ;  /* 0x0000008eb68e7223 */ /* 0x000fe20000010051 */
[----:B------:R-:W-:Y:S01]  /*1740*/  PRMT R81, RZ, 0x5410, R76 ;  /* 0x00005410ff517816 */ /* 0x000fe2000000004c */
[----:B------:R-:W-:Y:S01]  /*1750*/  FFMA.FTZ R4, R143, R77, R4 ;  /* 0x0000004d8f047223 */ /* 0x000fe20000010004 */
[----:B------:R-:W-:Y:S01]  /*1760*/  PRMT R76, RZ, 0x5410, R79 ;  /* 0x00005410ff4c7816 */ /* 0x000fe2000000004f */
[----:B------:R-:W-:Y:S02]  /*1770*/  FADD.FTZ R16, R77, R16 ;  /* 0x000000104d107221 */ /* 0x000fe40000010000 */
[----:B------:R-:W-:Y:S02]  /*1780*/  FADD.FTZ R82, -R177, R91 ;  /* 0x0000005bb1527221 */ /* 0x000fe40000010100 */
[----:B------:R-:W-:-:S02]  /*1790*/  IMAD.MOV.U32 R77, RZ, RZ, R147 ;  /* 0x000000ffff4d7224 */ /* 0x000fc400078e0093 */
[----:B------:R-:W-:Y:S02]  /*17a0*/  FMUL.FTZ R91, R207, R90 ;  /* 0x0000005acf5b7220 */ /* 0x000fe40000410000 */
[----:B------:R-:W-:Y:S01]  /*17b0*/  FADD.FTZ R31, R76, R31 ;  /* 0x0000001f4c1f7221 */ /* 0x000fe20000010000 */
[----:B------:R-:W-:Y:S01]  /*17c0*/  PRMT R77, RZ, 0x5410, R77 ;  /* 0x00005410ff4d7816 */ /* 0x000fe2000000004d */
[-C--:B------:R-:W-:Y:S01]  /*17d0*/  FFMA.FTZ R44, R91, R76.reuse, R44 ;  /* 0x0000004c5b2c7223 */ /* 0x080fe2000001002c */
[----:B------:R-:W-:Y:S01]  /*17e0*/  SHF.R.U32.HI R83, RZ, 0x10, R149 ;  /* 0x00000010ff537819 */ /* 0x000fe20000011695 */
[----:B------:R-:W-:Y:S02]  /*17f0*/  FMUL.FTZ R76, R173, R76 ;  /* 0x0000004cad4c7220 */ /* 0x000fe40000410000 */
[C---:B------:R-:W-:Y:S01]  /*1800*/  FADD.FTZ R88, -R177.reuse, R88 ;  /* 0x00000058b1587221 */ /* 0x040fe20000010100 */
[----:B------:R-:W-:Y:S01]  /*1810*/  SHF.R.U64 R87, R146, 0x10, R147 ;  /* 0x0000001092577819 */ /* 0x000fe20000001293 */
[----:B------:R-:W-:Y:S01]  /*1820*/  FADD.FTZ R80, -R177, R89 ;  /* 0x00000059b1507221 */ /* 0x000fe20000010100 */
[----:B------:R-:W-:Y:S01]  /*1830*/  SHF.R.U32.HI R85, RZ, 0x10, R147 ;  /* 0x00000010ff557819 */ /* 0x000fe20000011693 */
[----:B------:R-:W-:Y:S01]  /*1840*/  FFMA.FTZ R89, R133, R77, R76 ;  /* 0x0000004d85597223 */ /* 0x000fe2000001004c */
[----:B------:R-:W-:Y:S01]  /*1850*/  PRMT R76, RZ, 0x5410, R83 ;  /* 0x00005410ff4c7816 */ /* 0x000fe20000000053 */
[----:B------:R-:W-:-:S02]  /*1860*/  FMUL.FTZ R147, R207, R88 ;  /* 0x00000058cf937220 */ /* 0x000fc40000410000 */
[----:B------:R-:W-:Y:S01]  /*1870*/  FMUL.FTZ R88, R207, R82 ;  /* 0x00000052cf587220 */ /* 0x000fe20000410000 */
[----:B------:R-:W-:Y:S01]  /*1880*/  PRMT R90, RZ, 0x5410, R87 ;  /* 0x00005410ff5a7816 */ /* 0x000fe20000000057 */
[----:B------:R-:W-:Y:S02]  /*1890*/  FADD.FTZ R32, R76, R32 ;  /* 0x000000204c207221 */ /* 0x000fe40000010000 */
[-C--:B------:R-:W-:Y:S02]  /*18a0*/  FFMA.FTZ R45, R88, R76.reuse, R45 ;  /* 0x0000004c582d7223 */ /* 0x080fe4000001002d */
[----:B------:R-:W-:Y:S01]  /*18b0*/  FMUL.FTZ R87, R195, R76 ;  /* 0x0000004cc3577220 */ /* 0x000fe20000410000 */
[----:B------:R-:W-:Y:S01]  /*18c0*/  PRMT R76, RZ, 0x5410, R85 ;  /* 0x00005410ff4c7816 */ /* 0x000fe20000000055 */
[----:B------:R-:W-:Y:S01]  /*18d0*/  FADD.FTZ R82, RZ, R155 ;  /* 0x0000009bff527221 */ /* 0x000fe20000010000 */
[----:B------:R-:W-:-:S03]  /*18e0*/  MOV R79, R152 ;  /* 0x00000098004f7202 */ /* 0x000fc60000000f00 */
[-C--:B------:R-:W-:Y:S02]  /*18f0*/  FFMA.FTZ R7, R88, R76.reuse, R7 ;  /* 0x0000004c58077223 */ /* 0x080fe40000010007 */
[----:B------:R-:W-:Y:S02]  /*1900*/  FADD.FTZ R19, R76, R19 ;  /* 0x000000134c137221 */ /* 0x000fe40000010000 */
[----:B------:R-:W-:Y:S02]  /*1910*/  FFMA.FTZ R87, R185, R76, R87 ;  /* 0x0000004cb9577223 */ /* 0x000fe40000010057 */
[----:B------:R-:W-:Y:S01]  /*1920*/  FFMA.FTZ R76, R134, R155, RZ ;  /* 0x0000009b864c7223 */ /* 0x000fe200000100ff */
[----:B------:R-:W-:Y:S01]  /*1930*/  PRMT R79, RZ, 0x5410, R79 ;  /* 0x00005410ff4f7816 */ /* 0x000fe2000000004f */
[----:B------:R-:W-:Y:S02]  /*1940*/  FFMA.FTZ R8, R91, R77, R8 ;  /* 0x0000004d5b087223 */ /* 0x000fe40000010008 */
[----:B------:R-:W-:-:S02]  /*1950*/  FFMA.FTZ R76, R136, R157, R76 ;  /* 0x0000009d884c7223 */ /* 0x000fc4000001004c */
[----:B------:R-:W-:Y:S01]  /*1960*/  FADD.FTZ R20, R77, R20 ;  /* 0x000000144d147221 */ /* 0x000fe20000010000 */
[----:B------:R-:W-:Y:S01]  /*1970*/  MOV R77, R150 ;  /* 0x00000096004d7202 */ /* 0x000fe20000000f00 */
[----:B------:R-:W-:Y:S02]  /*1980*/  FADD.FTZ R82, R157, R82 ;  /* 0x000000529d527221 */ /* 0x000fe40000010000 */
[C---:B------:R-:W-:Y:S02]  /*1990*/  FADD.FTZ R92, -R177.reuse, R92 ;  /* 0x0000005cb15c7221 */ /* 0x040fe40000010100 */
[----:B------:R-:W-:Y:S01]  /*19a0*/  FFMA.FTZ R76, R156, R159, R76 ;  /* 0x0000009f9c4c7223 */ /* 0x000fe2000001004c */
[----:B------:R-:W-:Y:S01]  /*19b0*/  PRMT R77, RZ, 0x5410, R77 ;  /* 0x00005410ff4d7816 */ /* 0x000fe2000000004d */
[----:B------:R-:W-:Y:S02]  /*19c0*/  FADD.FTZ R214, -R177, R93 ;  /* 0x0000005db1d67221 */ /* 0x000fe40000010100 */
[----:B------:R-:W-:-:S02]  /*19d0*/  FADD.FTZ R82, R159, R82 ;  /* 0x000000529f527221 */ /* 0x000fc40000010000 */
[----:B------:R-:W-:Y:S02]  /*19e0*/  FMUL.FTZ R93, R207, R92 ;  /* 0x0000005ccf5d7220 */ /* 0x000fe40000410000 */
[----:B------:R-:W-:Y:S02]  /*19f0*/  FMUL.FTZ R92, R174, R79 ;  /* 0x0000004fae5c7220 */ /* 0x000fe40000410000 */
[----:B------:R-:W-:Y:S02]  /*1a00*/  FFMA.FTZ R76, R154, R135, R76 ;  /* 0x000000879a4c7223 */ /* 0x000fe4000001004c */
[----:B------:R-:W-:Y:S02]  /*1a10*/  FADD.FTZ R82, R135, R82 ;  /* 0x0000005287527221 */ /* 0x000fe40000010000 */
[----:B------:R-:W-:Y:S02]  /*1a20*/  FFMA.FTZ R10, R93, R77, R10 ;  /* 0x0000004d5d0a7223 */ /* 0x000fe4000001000a */
[----:B------:R-:W-:-:S02]  /*1a30*/  FADD.FTZ R22, R77, R22 ;  /* 0x000000164d167221 */ /* 0x000fc40000010000 */
[----:B------:R-:W-:Y:S02]  /*1a40*/  FFMA.FTZ R92, R164, R77, R92 ;  /* 0x0000004da45c7223 */ /* 0x000fe4000001005c */
        /* <DEDUP_REMOVED lines=8> */
[----:B------:R-:W-:Y:S01]  /*1ad0*/  MOV R78, R148 ;  /* 0x00000094004e7202 */ /* 0x000fe20000000f00 */
[----:B------:R-:W-:Y:S01]  /*1ae0*/  FFMA.FTZ R77, R160, R139, R77 ;  /* 0x0000008ba04d7223 */ /* 0x000fe2000001004d */
[----:B------:R-:W-:Y:S01]  /*1af0*/  SHF.R.U64 R83, R152, 0x10, R153 ;  /* 0x0000001098537819 */ /* 0x000fe20000001299 */
[----:B------:R-:W-:Y:S01]  /*1b00*/  FADD.FTZ R76, R139, R76 ;  /* 0x0000004c8b4c7221 */ /* 0x000fe20000010000 */
[----:B------:R-:W-:Y:S01]  /*1b10*/  PRMT R78, RZ, 0x5410, R78 ;  /* 0x00005410ff4e7816 */ /* 0x000fe2000000004e */
[----:B------:R-:W-:Y:S01]  /*1b20*/  FFMA.FTZ R82, R138, R137, R77 ;  /* 0x000000898a527223 */ /* 0x000fe2000001004d */
[----:B------:R-:W-:Y:S01]  /*1b30*/  SHF.R.U64 R211, R150, 0x10, R151 ;  /* 0x0000001096d37819 */ /* 0x000fe20000001297 */
[----:B------:R-:W-:Y:S01]  /*1b40*/  FADD.FTZ R77, R137, R76 ;  /* 0x0000004c894d7221 */ /* 0x000fe20000010000 */
[----:B------:R-:W-:Y:S01]  /*1b50*/  PRMT R79, RZ, 0x5410, R83 ;  /* 0x00005410ff4f7816 */ /* 0x000fe20000000053 */
[----:B------:R-:W-:-:S02]  /*1b60*/  FMUL.FTZ R214, R207, R214 ;  /* 0x000000d6cfd67220 */ /* 0x000fc40000410000 */
[----:B------:R-:W-:Y:S01]  /*1b70*/  FFMA.FTZ R76, R209, R144, R82 ;  /* 0x00000090d14c7223 */ /* 0x000fe20000010052 */
[----:B------:R-:W-:Y:S01]  /*1b80*/  SHF.R.U64 R84, R148, 0x10, R149 ;  /* 0x0000001094547819 */ /* 0x000fe20000001295 */
[----:B------:R-:W-:Y:S01]  /*1b90*/  FMUL.FTZ R212, R172, R78 ;  /* 0x0000004eacd47220 */ /* 0x000fe20000410000 */
[----:B------:R-:W-:Y:S01]  /*1ba0*/  PRMT R211, RZ, 0x5410, R211 ;  /* 0x00005410ffd37816 */ /* 0x000fe200000000d3 */
[----:B------:R-:W-:Y:S02]  /*1bb0*/  FADD.FTZ R77, R144, R77 ;  /* 0x0000004d904d7221 */ /* 0x000fe40000010000 */
[-C--:B------:R-:W-:Y:S02]  /*1bc0*/  FFMA.FTZ R43, R214, R79.reuse, R43 ;  /* 0x0000004fd62b7223 */ /* 0x080fe4000001002b */
[----:B------:R-:W-:Y:S02]  /*1bd0*/  FADD.FTZ R30, R79, R30 ;  /* 0x0000001e4f1e7221 */ /* 0x000fe40000010000 */
[----:B------:R-:W-:-:S02]  /*1be0*/  FMUL.FTZ R79, R196, R79 ;  /* 0x0000004fc44f7220 */ /* 0x000fc40000410000 */
[----:B------:R-:W-:Y:S02]  /*1bf0*/  FFMA.FTZ R76, R145, R142, R76 ;  /* 0x0000008e914c7223 */ /* 0x000fe4000001004c */
[----:B------:R-:W-:Y:S02]  /*1c00*/  FMUL.FTZ R148, R207, R80 ;  /* 0x00000050cf947220 */ /* 0x000fe40000410000 */
[-C--:B------:R-:W-:Y:S02]  /*1c10*/  FFMA.FTZ R6, R147, R81.reuse, R6 ;  /* 0x0000005193067223 */ /* 0x080fe40000010006 */
[----:B------:R-:W-:Y:S02]  /*1c20*/  FADD.FTZ R18, R81, R18 ;  /* 0x0000001251127221 */ /* 0x000fe40000010000 */
[----:B------:R-:W-:Y:S01]  /*1c30*/  FFMA.FTZ R212, R132, R81, R212 ;  /* 0x0000005184d47223 */ /* 0x000fe200000100d4 */
[----:B------:R-:W-:Y:S01]  /*1c40*/  PRMT R81, RZ, 0x5410, R84 ;  /* 0x00005410ff517816 */ /* 0x000fe20000000054 */
[----:B------:R-:W-:-:S02]  /*1c50*/  FADD.FTZ R82, R142, R77 ;  /* 0x0000004d8e527221 */ /* 0x000fc40000010000 */
[----:B------:R-:W-:Y:S02]  /*1c60*/  IMAD.MOV.U32 R80, RZ, RZ, R153 ;  /* 0x000000ffff507224 */ /* 0x000fe400078e0099 */
[-C--:B------:R-:W-:Y:S02]  /*1c70*/  FFMA.FTZ R9, R214, R211.reuse, R9 ;  /* 0x000000d3d6097223 */ /* 0x080fe40000010009 */
[----:B------:R-:W-:Y:S02]  /*1c80*/  FADD.FTZ R21, R211, R21 ;  /* 0x00000015d3157221 */ /* 0x000fe40000010000 */
[----:B------:R-:W-:Y:S02]  /*1c90*/  FFMA.FTZ R211, R186, R211, R79 ;  /* 0x000000d3bad37223 */ /* 0x000fe4000001004f */
[----:B------:R-:W-:Y:S02]  /*1ca0*/  FFMA.FTZ R77, R143, R141, R76 ;  /* 0x0000008d8f4d7223 */ /* 0x000fe4000001004c */
[----:B------:R-:W-:Y:S01]  /*1cb0*/  FADD.FTZ R79, R141, R82 ;  /* 0x000000528d4f7221 */ /* 0x000fe20000010000 */
[----:B------:R-:W-:Y:S01]  /*1cc0*/  PRMT R80, RZ, 0x5410, R80 ;  /* 0x00005410ff507816 */ /* 0x000fe20000000050 */
[----:B------:R-:W-:-:S02]  /*1cd0*/  FFMA.FTZ R46, R147, R78, R46 ;  /* 0x0000004e932e7223 */ /* 0x000fc4000001002e */
[----:B------:R-:W-:Y:S01]  /*1ce0*/  FADD.FTZ R33, R78, R33 ;  /* 0x000000214e217221 */ /* 0x000fe20000010000 */
[----:B------:R-:W-:Y:S01]  /*1cf0*/  MOV R78, R151 ;  /* 0x00000097004e7202 */ /* 0x000fe20000000f00 */
[-C--:B------:R-:W-:Y:S02]  /*1d00*/  FFMA.FTZ R47, R148, R81.reuse, R47 ;  /* 0x00000051942f7223 */ /* 0x080fe4000001002f */
[----:B------:R-:W-:Y:S02]  /*1d10*/  FADD.FTZ R34, R81, R34 ;  /* 0x0000002251227221 */ /* 0x000fe40000010000 */
[----:B------:R-:W-:Y:S02]  /*1d20*/  FMUL.FTZ R81, R194, R81 ;  /* 0x00000051c2517220 */ /* 0x000fe40000410000 */
[----:B------:R-:W-:Y:S02]  /*1d30*/  FADD.FTZ R94, -R177, R94 ;  /* 0x0000005eb15e7221 */ /* 0x000fe40000010100 */
[----:B------:R-:W-:-:S02]  /*1d40*/  FFMA.FTZ R77, R140, R86, R77 ;  /* 0x000000568c4d7223 */ /* 0x000fc4000001004d */
[----:B------:R-:W-:Y:S01]  /*1d50*/  FADD.FTZ R79, R86, R79 ;  /* 0x0000004f564f7221 */ /* 0x000fe20000010000 */
[----:B------:R-:W-:Y:S01]  /*1d60*/  PRMT R78, RZ, 0x5410, R78 ;  /* 0x00005410ff4e7816 */ /* 0x000fe2000000004e */
[-C--:B------:R-:W-:Y:S02]  /*1d70*/  FFMA.FTZ R5, R148, R90.reuse, R5 ;  /* 0x0000005a94057223 */ /* 0x080fe40000010005 */
[----:B------:R-:W-:Y:S02]  /*1d80*/  FADD.FTZ R17, R90, R17 ;  /* 0x000000115a117221 */ /* 0x000fe40000010000 */
[----:B------:R-:W-:Y:S02]  /*1d90*/  FFMA.FTZ R90, R184, R90, R81 ;  /* 0x0000005ab85a7223 */ /* 0x000fe40000010051 */
[----:B------:R-:W-:Y:S02]  /*1da0*/  FMUL.FTZ R213, R207, R94 ;  /* 0x0000005ecfd57220 */ /* 0x000fe40000410000 */
[----:B------:R-:W-:-:S02]  /*1db0*/  FMUL.FTZ R216, R175, R80 ;  /* 0x00000050afd87220 */ /* 0x000fc40000410000 */
[----:B------:R-:W-:Y:S02]  /*1dc0*/  FFMA.FTZ R77, R147, R212, R77 ;  /* 0x000000d4934d7223 */ /* 0x000fe4000001004d */
[----:B------:R-:W-:Y:S02]  /*1dd0*/  FADD.FTZ R79, R212, R79 ;  /* 0x0000004fd44f7221 */ /* 0x000fe40000010000 */
[-C--:B------:R-:W-:Y:S02]  /*1de0*/  FFMA.FTZ R12, R213, R78.reuse, R12 ;  /* 0x0000004ed50c7223 */ /* 0x080fe4000001000c */
[----:B------:R-:W-:Y:S02]  /*1df0*/  FADD.FTZ R24, R78, R24 ;  /* 0x000000184e187221 */ /* 0x000fe40000010000 */
[----:B------:R-:W-:Y:S02]  /*1e00*/  FFMA.FTZ R216, R165, R78, R216 ;  /* 0x0000004ea5d87223 */ /* 0x000fe400000100d8 */
[----:B------:R-:W-:-:S02]  /*1e10*/  FFMA.FTZ R76, R148, R90, R77 ;  /* 0x0000005a944c7223 */ /* 0x000fc4000001004d */
[----:B------:R-:W-:Y:S02]  /*1e20*/  FADD.FTZ R78, R90, R79 ;  /* 0x0000004f5a4e7221 */ /* 0x000fe40000010000 */
[----:B------:R-:W-:Y:S02]  /*1e30*/  FFMA.FTZ R76, R91, R89, R76 ;  /* 0x000000595b4c7223 */ /* 0x000fe4000001004c */
[----:B------:R-:W-:Y:S01]  /*1e40*/  FADD.FTZ R78, R89, R78 ;  /* 0x0000004e594e7221 */ /* 0x000fe20000010000 */
[----:B------:R-:W-:Y:S01]  /*1e50*/  SHF.R.U32.HI R81, RZ, 0x10, R153 ;  /* 0x00000010ff517819 */ /* 0x000fe20000011699 */
[----:B------:R-:W-:Y:S02]  /*1e60*/  FFMA.FTZ R76, R88, R87, R76 ;  /* 0x00000057584c7223 */ /* 0x000fe4000001004c */
[----:B------:R-:W-:Y:S01]  /*1e70*/  FADD.FTZ R77, R87, R78 ;  /* 0x0000004e574d7221 */ /* 0x000fe20000010000 */
[----:B------:R-:W-:Y:S01]  /*1e80*/  SHF.R.U32.HI R84, RZ, 0x10, R151 ;  /* 0x00000010ff547819 */ /* 0x000fe20000011697 */
[----:B------:R-:W-:Y:S01]  /*1e90*/  FFMA.FTZ R78, R93, R92, R76 ;  /* 0x0000005c5d4e7223 */ /* 0x000fe2000001004c */
[----:B------:R-:W-:Y:S01]  /*1ea0*/  PRMT R79, RZ, 0x5410, R81 ;  /* 0x00005410ff4f7816 */ /* 0x000fe20000000051 */
[----:B------:R-:W-:-:S02]  /*1eb0*/  FADD.FTZ R76, R92, R77 ;  /* 0x0000004d5c4c7221 */ /* 0x000fc40000010000 */
[----:B------:R-:W-:Y:S02]  /*1ec0*/  FFMA.FTZ R40, R213, R80, R40 ;  /* 0x00000050d5287223 */ /* 0x000fe40000010028 */
[----:B------:R-:W-:Y:S01]  /*1ed0*/  FADD.FTZ R27, R80, R27 ;  /* 0x0000001b501b7221 */ /* 0x000fe20000010000 */
[----:B------:R-:W-:Y:S01]  /*1ee0*/  PRMT R80, RZ, 0x5410, R84 ;  /* 0x00005410ff507816 */ /* 0x000fe20000000054 */
[----:B------:R-:W-:Y:S02]  /*1ef0*/  FADD.FTZ R218, -R177, R95 ;  /* 0x0000005fb1da7221 */ /* 0x000fe40000010100 */
[----:B------:R-:W-:Y:S02]  /*1f00*/  FMUL.FTZ R215, R197, R79 ;  /* 0x0000004fc5d77220 */ /* 0x000fe40000410000 */
[----:B------:R-:W-:Y:S02]  /*1f10*/  FFMA.FTZ R78, R214, R211, R78 ;  /* 0x000000d3d64e7223 */ /* 0x000fe4000001004e */
[----:B------:R-:W-:Y:S01]  /*1f20*/  FADD.FTZ R77, R76, R211 ;  /* 0x000000d34c4d7221 */ /* 0x000fe20000010000 */
[----:B------:R-:W-:Y:S01]  /*1f30*/  IADD3 R125, R125, c[0x0][0x160], RZ ;  /* 0x000058007d7d7a10 */ /* 0x000fe20007ffe0ff */
[----:B------:R-:W-:-:S02]  /*1f40*/  FMUL.FTZ R218, R207, R218 ;  /* 0x000000dacfda7220 */ /* 0x000fc40000410000 */
[----:B------:R-:W-:Y:S02]  /*1f50*/  FFMA.FTZ R215, R187, R80, R215 ;  /* 0x00000050bbd77223 */ /* 0x000fe400000100d7 */
[----:B------:R-:W-:Y:S02]  /*1f60*/  FFMA.FTZ R78, R213, R216, R78 ;  /* 0x000000d8d54e7223 */ /* 0x000fe4000001004e */
[----:B------:R-:W-:Y:S01]  /*1f70*/  FADD.FTZ R76, R77, R216 ;  /* 0x000000d84d4c7221 */ /* 0x000fe20000010000 */
[----:B------:R-:W-:Y:S01]  /*1f80*/  LOP3.LUT P1, RZ, R50, 0x1f, RZ, 0xc0, !PT ;  /* 0x0000001f32ff7812 */ /* 0x000fe2000782c0ff */
[----:B------:R-:W-:Y:S01]  /*1f90*/  FFMA.FTZ R11, R218, R80, R11 ;  /* 0x00000050da0b7223 */ /* 0x000fe2000001000b */
[----:B------:R-:W-:Y:S01]  /*1fa0*/  ISETP.GE.AND P3, PT, R125, c[0x0][0x164], PT ;  /* 0x000059007d007a0c */ /* 0x000fe20003f66270 */
[----:B------:R-:W-:Y:S02]  /*1fb0*/  FADD.FTZ R23, R80, R23 ;  /* 0x0000001750177221 */ /* 0x000fe40000010000 */
[----:B------:R-:W-:-:S02]  /*1fc0*/  FFMA.FTZ R41, R218, R79, R41 ;  /* 0x0000004fda297223 */ /* 0x000fc40000010029 */
[----:B------:R-:W-:Y:S02]  /*1fd0*/  FADD.FTZ R28, R79, R28 ;  /* 0x0000001c4f1c7221 */ /* 0x000fe40000010000 */
[----:B------:R-:W-:Y:S02]  /*1fe0*/  FFMA.FTZ R83, R218, R215, R78 ;  /* 0x000000d7da537223 */ /* 0x000fe4000001004e */
[----:B------:R-:W-:Y:S01]  /*1ff0*/  FADD.FTZ R81, R76, R215 ;  /* 0x000000d74c517221 */ /* 0x000fe20000010000 */
[----:B------:R-:W-:Y:S05]  /*2000*/  BRA.DIV ~URZ, `(.L_x_951) ;  /* 0x000018e27f007947 */ /* 0x000fea000b800000 */
[----:B------:R0:W1:Y:S02]  /*2010*/  SHFL.DOWN PT, R78, R81, 0x10, 0x1f ;  /* 0x0a001f00514e7f89 */ /* 0x00006400000e0000 */
.L_x_960:
        /* <DEDUP_REMOVED lines=18> */
.L_x_961:
[----:B------:R-:W-:Y:S01]  /*2140*/  LOP3.LUT P4, RZ, R208, 0xff, RZ, 0xc0, !PT ;  /* 0x000000ffd0ff7812 */ /* 0x000fe2000788c0ff */
[----:B-1----:R-:W-:Y:S01]  /*2150*/  FADD.FTZ R85, R76, R83 ;  /* 0x000000534c557221 */ /* 0x002fe20000010000 */
[----:B------:R-:W-:Y:S01]  /*2160*/  PLOP3.LUT P0, PT, PT, PT, PT, 0x80, 0x0 ;  /* 0x000000000000781c */ /* 0x000fe20003f0f070 */
[----:B--2---:R-:W-:Y:S01]  /*2170*/  FADD.FTZ R84, R84, R81 ;  /* 0x0000005154547221 */ /* 0x004fe20000010000 */
[----:B------:R-:W-:Y:S01]  /*2180*/  @!P1 PLOP3.LUT P0, PT, P4, PT, PT, 0x80, 0x0 ;  /* 0x000000000000981c */ /* 0x000fe2000270f070 */
[----:B------:R-:W-:Y:S01]  /*2190*/  ULDC.U8 UR6, c[0x0][0x1f0] ;  /* 0x00007c0000067ab9 */ /* 0x000fe20000000000 */
[----:B------:R-:W-:Y:S02]  /*21a0*/  SHF.R.U32.HI R77, RZ, 0x5, R50 ;  /* 0x00000005ff4d7819 */ /* 0x000fe40000011632 */
[----:B------:R-:W-:Y:S01]  /*21b0*/  MOV R177, UR6 ;  /* 0x0000000600b17c02 */ /* 0x000fe20008000f00 */
[----:B------:R-:W-:Y:S01]  /*21c0*/  WARPSYNC 0xffffffff ;  /* 0xffffffff00007948 */ /* 0x000fe20003800000 */
[----:B------:R-:W-:-:S02]  /*21d0*/  @!P1 LOP3.LUT R78, R77, 0x7fffffc, RZ, 0xc0, !PT ;  /* 0x07fffffc4d4e9812 */ /* 0x000fc400078ec0ff */
[----:B------:R-:W-:Y:S02]  /*21e0*/  LOP3.LUT R95, R77, 0x7fffffc, RZ, 0xc0, !PT ;  /* 0x07fffffc4d5f7812 */ /* 0x000fe400078ec0ff */
[----:B------:R-:W-:Y:S02]  /*21f0*/  ISETP.NE.U32.AND P2, PT, RZ, c[0x0][0x218], PT ;  /* 0x00008600ff007a0c */ /* 0x000fe40003f45070 */
[----:B------:R-:W-:Y:S02]  /*2200*/  @!P4 IADD3 R95, R95, 0x4, RZ ;  /* 0x000000045f5fc810 */ /* 0x000fe40007ffe0ff */
[----:B------:R-:W-:Y:S02]  /*2210*/  @!P0 IADD3 R78, R78, 0x4, RZ ;  /* 0x000000044e4e8810 */ /* 0x000fe40007ffe0ff */
[----:B------:R-:W-:Y:S02]  /*2220*/  SHF.L.U32 R95, R95, 0x3, RZ ;  /* 0x000000035f5f7819 */ /* 0x000fe400000006ff */
[----:B------:R-:W-:-:S02]  /*2230*/  @!P1 LOP3.LUT R94, R78, 0x3, R77, 0xf8, !PT ;  /* 0x000000034e5e9812 */ /* 0x000fc400078ef84d */
[----:B------:R-:W-:Y:S02]  /*2240*/  ISETP.NE.AND P0, PT, R177, RZ, PT ;  /* 0x000000ffb100720c */ /* 0x000fe40003f05270 */
[----:B------:R-:W-:Y:S01]  /*2250*/  ISETP.NE.AND.EX P2, PT, RZ, c[0x0][0x21c], PT, P2 ;  /* 0x00008700ff007a0c */ /* 0x000fe20003f45320 */
[----:B------:R-:W-:Y:S04]  /*2260*/  @!P1 STS.64 [R94.X8+0x2800], R84 ;  /* 0x002800545e009388 */ /* 0x000fe80000008a00 */
[----:B------:R-:W-:Y:S01]  /*2270*/  BAR.SYNC.DEFER_BLOCKING 0x0 ;  /* 0x0000000000007b1d */ /* 0x000fe20000010000 */
[----:B------:R-:W-:Y:S02]  /*2280*/  ISETP.NE.U32.AND P1, PT, RZ, c[0x0][0x258], PT ;  /* 0x00009600ff007a0c */ /* 0x000fe40003f25070 */
[----:B------:R-:W-:-:S02]  /*2290*/  ISETP.NE.U32.AND P5, PT, RZ, c[0x0][0x250], PT ;  /* 0x00009400ff007a0c */ /* 0x000fc40003fa5070 */
[----:B------:R-:W-:Y:S02]  /*22a0*/  ISETP.NE.AND.EX P1, PT, RZ, c[0x0][0x25c], PT, P1 ;  /* 0x00009700ff007a0c */ /* 0x000fe40003f25310 */
[----:B------:R-:W-:Y:S01]  /*22b0*/  ISETP.NE.AND.EX P5, PT, RZ, c[0x0][0x254], PT, P5 ;  /* 0x00009500ff007a0c */ /* 0x000fe20003fa5350 */
        /* <DEDUP_REMOVED lines=9> */
[----:B------:R-:W-:-:S02]  /*2350*/  FADD.FTZ R76, R83, R76 ;  /* 0x0000004c534c7221 */ /* 0x000fc40000010000 */
        /* <DEDUP_REMOVED lines=8> */
[-CC-:B------:R-:W-:Y:S02]  /*23e0*/  FFMA.FTZ R134, R134, R76.reuse, R77.reuse ;  /* 0x0000004c86867223 */ /* 0x180fe4000001004d */
[----:B------:R-:W-:Y:S02]  /*23f0*/  FFMA.FTZ R156, R156, R76, R77 ;  /* 0x0000004c9c9c7223 */ /* 0x000fe4000001004d */
[----:B------:R-:W-:-:S02]  /*2400*/  FADD.FTZ R154, R135, -R154 ;  /* 0x8000009a879a7221 */ /* 0x000fc40000010000 */
[----:B------:R-:W-:Y:S02]  /*2410*/  FFMA.FTZ R82, R160, R76, R77 ;  /* 0x0000004ca0527223 */ /* 0x000fe4000001004d */
[----:B------:R-:W-:Y:S02]  /*2420*/  FMUL.FTZ R78, R207, R136 ;  /* 0x00000088cf4e7220 */ /* 0x000fe40000410000 */
[----:B------:R-:W-:Y:S02]  /*2430*/  FADD.FTZ R134, R155, -R134 ;  /* 0x800000869b867221 */ /* 0x000fe40000010000 */
[----:B------:R-:W-:Y:S02]  /*2440*/  FADD.FTZ R156, R159, -R156 ;  /* 0x8000009c9f9c7221 */ /* 0x000fe40000010000 */
[----:B------:R-:W-:Y:S02]  /*2450*/  FMUL.FTZ R136, R207, R154 ;  /* 0x0000009acf887220 */ /* 0x000fe40000410000 */
[----:B------:R-:W-:Y:S01]  /*2460*/  FADD.FTZ R82, R139, -R82 ;  /* 0x800000528b527221 */ /* 0x000fe20000010000 */
[----:B------:R-:W-:Y:S01]  /*2470*/  HFMA2.MMA R139, -RZ, RZ, 0, 4.76837158203125e-07 ;  /* 0x00000008ff8b7435 */ /* 0x000fe200000001ff */
[----:B-----5:R-:W-:-:S02]  /*2480*/  @P2 FADD.FTZ R78, R53, R78 ;  /* 0x0000004e354e2221 */ /* 0x020fc40000010000 */
[--C-:B------:R-:W-:Y:S02]  /*2490*/  FFMA.FTZ R83, R162, R76, R77.reuse ;  /* 0x0000004ca2537223 */ /* 0x100fe4000001004d */
[C---:B------:R-:W-:Y:S01]  /*24a0*/  FMUL.FTZ R79, R207.reuse, R134 ;  /* 0x00000086cf4f7220 */ /* 0x040fe20000410000 */
[----:B------:R-:W0:Y:S01]  /*24b0*/  F2F.BF16.F32 R80, R78 ;  /* 0x0000004e00507304 */ /* 0x000e220000202000 */
[----:B------:R-:W-:Y:S02]  /*24c0*/  FMUL.FTZ R81, R207, R156 ;  /* 0x0000009ccf517220 */ /* 0x000fe40000410000 */
[----:B------:R-:W-:Y:S02]  /*24d0*/  @P2 FADD.FTZ R136, R55, R136 ;  /* 0x0000008837882221 */ /* 0x000fe40000010000 */
[----:B------:R-:W-:Y:S02]  /*24e0*/  FMUL.FTZ R163, R207, R82 ;  /* 0x00000052cfa37220 */ /* 0x000fe40000410000 */
[----:B------:R-:W-:Y:S01]  /*24f0*/  FFMA.FTZ R82, R143, R76, R77 ;  /* 0x0000004c8f527223 */ /* 0x000fe2000001004d */
[----:B------:R-:W1:Y:S01]  /*2500*/  F2F.BF16.F32 R84, R136 ;  /* 0x0000008800547304 */ /* 0x000e620000202000 */
[----:B------:R-:W-:-:S02]  /*2510*/  FADD.FTZ R158, R158, -R83 ;  /* 0x800000539e9e7221 */ /* 0x000fc40000010000 */
[-CC-:B------:R-:W-:Y:S02]  /*2520*/  FFMA.FTZ R145, R145, R76.reuse, R77.reuse ;  /* 0x0000004c91917223 */ /* 0x180fe4000001004d */
[-C--:B------:R-:W-:Y:S02]  /*2530*/  FFMA.FTZ R83, R140, R76.reuse, R77 ;  /* 0x0000004c8c537223 */ /* 0x080fe4000001004d */
[----:B------:R-:W-:Y:S01]  /*2540*/  @P2 FADD.FTZ R79, R52, R79 ;  /* 0x0000004f344f2221 */ /* 0x000fe20000010000 */
[----:B0-----:R-:W-:Y:S01]  /*2550*/  @P5 PRMT R199, R80, 0x7610, R199 ;  /* 0x0000761050c75816 */ /* 0x001fe200000000c7 */
[----:B------:R-:W-:Y:S02]  /*2560*/  @P2 FADD.FTZ R81, R54, R81 ;  /* 0x0000005136512221 */ /* 0x000fe40000010000 */
[----:B------:R-:W-:Y:S01]  /*2570*/  FFMA.FTZ R138, R138, R76, R77 ;  /* 0x0000004c8a8a7223 */ /* 0x000fe2000001004d */
[----:B------:R-:W0:Y:S01]  /*2580*/  F2F.BF16.F32 R85, R79 ;  /* 0x0000004f00557304 */ /* 0x000e220000202000 */
[----:B------:R-:W-:-:S02]  /*2590*/  FADD.FTZ R82, R141, -R82 ;  /* 0x800000528d527221 */ /* 0x000fc40000010000 */
[----:B------:R-:W-:Y:S01]  /*25a0*/  FADD.FTZ R142, R142, -R145 ;  /* 0x800000918e8e7221 */ /* 0x000fe20000010000 */
[----:B-1----:R-:W-:Y:S01]  /*25b0*/  @P5 PRMT R200, R84, 0x7610, R200 ;  /* 0x0000761054c85816 */ /* 0x002fe200000000c8 */
[----:B------:R-:W-:Y:S02]  /*25c0*/  FADD.FTZ R86, R86, -R83 ;  /* 0x8000005356567221 */ /* 0x000fe40000010000 */
[----:B------:R-:W-:Y:S01]  /*25d0*/  FADD.FTZ R138, R137, -R138 ;  /* 0x8000008a898a7221 */ /* 0x000fe20000010000 */
[----:B------:R-:W1:Y:S01]  /*25e0*/  F2F.BF16.F32 R217, R81 ;  /* 0x0000005100d97304 */ /* 0x000e620000202000 */
[-CC-:B------:R-:W-:Y:S02]  /*25f0*/  FFMA.FTZ R210, R210, R76.reuse, R77.reuse ;  /* 0x0000004cd2d27223 */ /* 0x180fe4000001004d */
[----:B------:R-:W-:Y:S02]  /*2600*/  FFMA.FTZ R209, R209, R76, R77 ;  /* 0x0000004cd1d17223 */ /* 0x000fe4000001004d */
[----:B------:R-:W-:-:S02]  /*2610*/  FMUL.FTZ R159, R207, R82 ;  /* 0x00000052cf9f7220 */ /* 0x000fc40000410000 */
[-CC-:B------:R-:W-:Y:S01]  /*2620*/  FFMA.FTZ R147, R147, R76.reuse, R77.reuse ;  /* 0x0000004c93937223 */ /* 0x180fe2000001004d */
[----:B0-----:R-:W-:Y:S01]  /*2630*/  @P5 PRMT R202, R85, 0x7610, R202 ;  /* 0x0000761055ca5816 */ /* 0x001fe200000000ca */
[-CC-:B------:R-:W-:Y:S02]  /*2640*/  FFMA.FTZ R83, R148, R76.reuse, R77.reuse ;  /* 0x0000004c94537223 */ /* 0x180fe4000001004d */
[-CC-:B------:R-:W-:Y:S02]  /*2650*/  FFMA.FTZ R82, R91, R76.reuse, R77.reuse ;  /* 0x0000004c5b527223 */ /* 0x180fe4000001004d */
[-CC-:B------:R-:W-:Y:S02]  /*2660*/  FFMA.FTZ R88, R88, R76.reuse, R77.reuse ;  /* 0x0000004c58587223 */ /* 0x180fe4000001004d */
[-C--:B------:R-:W-:Y:S01]  /*2670*/  FFMA.FTZ R93, R93, R76.reuse, R77 ;  /* 0x0000004c5d5d7223 */ /* 0x080fe2000001004d */
[----:B-1----:R-:W-:Y:S01]  /*2680*/  @P5 PRMT R201, R217, 0x7610, R201 ;  /* 0x00007610d9c95816 */ /* 0x002fe200000000c9 */
[----:B------:R-:W-:-:S02]  /*2690*/  FFMA.FTZ R214, R214, R76, R77 ;  /* 0x0000004cd6d67223 */ /* 0x000fc4000001004d */
[--C-:B------:R-:W-:Y:S02]  /*26a0*/  FFMA.FTZ R213, R213, R76, R77.reuse ;  /* 0x0000004cd5d57223 */ /* 0x100fe4000001004d */
[C---:B------:R-:W-:Y:S02]  /*26b0*/  FMUL.FTZ R160, R207.reuse, R158 ;  /* 0x0000009ecfa07220 */ /* 0x040fe40000410000 */
[C---:B------:R-:W-:Y:S02]  /*26c0*/  FMUL.FTZ R154, R207.reuse, R142 ;  /* 0x0000008ecf9a7220 */ /* 0x040fe40000410000 */
[C---:B------:R-:W-:Y:S01]  /*26d0*/  FMUL.FTZ R156, R207.reuse, R86 ;  /* 0x00000056cf9c7220 */ /* 0x040fe20000410000 */
[----:B------:R-:W-:Y:S01]  /*26e0*/  SHF.L.U32 R86, R84, 0x10, RZ ;  /* 0x0000001054567819 */ /* 0x000fe200000006ff */
[----:B------:R-:W-:Y:S01]  /*26f0*/  FFMA.FTZ R76, R218, R76, R77 ;  /* 0x0000004cda4c7223 */ /* 0x000fe2000001004d */
[----:B------:R-:W-:Y:S01]  /*2700*/  SEL R77, R78, R73, P0 ;  /* 0x000000494e4d7207 */ /* 0x000fe20000000000 */
[----:B------:R-:W-:Y:S01]  /*2710*/  FMUL.FTZ R162, R207, R138 ;  /* 0x0000008acfa27220 */ /* 0x000fe20000410000 */
[----:B------:R-:W-:Y:S01]  /*2720*/  SEL R78, R81, R74, P0 ;  /* 0x0000004a514e7207 */ /* 0x000fe20000000000 */
[----:B------:R-:W-:-:S02]  /*2730*/  FADD.FTZ R210, R161, -R210 ;  /* 0x800000d2a1d27221 */ /* 0x000fc40000010000 */
[----:B------:R-:W-:Y:S02]  /*2740*/  FADD.FTZ R144, R144, -R209 ;  /* 0x800000d190907221 */ /* 0x000fe40000010000 */
[----:B------:R-:W-:Y:S01]  /*2750*/  FADD.FTZ R90, R90, -R83 ;  /* 0x800000535a5a7221 */ /* 0x000fe20000010000 */
[----:B------:R-:W-:Y:S01]  /*2760*/  @P1 MOV R83, 0x10 ;  /* 0x0000001000531802 */ /* 0x000fe20000000f00 */
[----:B------:R-:W-:Y:S02]  /*2770*/  FADD.FTZ R214, R211, -R214 ;  /* 0x800000d6d3d67221 */ /* 0x000fe40000010000 */
[----:B------:R-:W-:Y:S02]  /*2780*/  @P2 FADD.FTZ R160, R57, R160 ;  /* 0x000000a039a02221 */ /* 0x000fe40000010000 */
[----:B------:R-:W-:Y:S02]  /*2790*/  @P2 FADD.FTZ R154, R61, R154 ;  /* 0x0000009a3d9a2221 */ /* 0x000fe40000010000 */
[----:B------:R-:W-:Y:S01]  /*27a0*/  @P2 FADD.FTZ R156, R63, R156 ;  /* 0x0000009c3f9c2221 */ /* 0x000fe20000010000 */
[----:B------:R-:W-:Y:S01]  /*27b0*/  F2F.BF16.F32 R94, R160 ;  /* 0x000000a0005e7304 */ /* 0x000fe20000202000 */
[----:B------:R-:W-:-:S02]  /*27c0*/  FADD.FTZ R88, R87, -R88 ;  /* 0x8000005857587221 */ /* 0x000fc40000010000 */
[----:B------:R-:W-:Y:S02]  /*27d0*/  FADD.FTZ R76, R215, -R76 ;  /* 0x8000004cd74c7221 */ /* 0x000fe40000010000 */
[----:B------:R-:W-:Y:S02]  /*27e0*/  @P2 FADD.FTZ R162, R59, R162 ;  /* 0x000000a23ba22221 */ /* 0x000fe40000010000 */
[C---:B------:R-:W-:Y:S01]  /*27f0*/  FMUL.FTZ R161, R207.reuse, R210 ;  /* 0x000000d2cfa17220 */ /* 0x040fe20000410000 */
[----:B------:R-:W-:Y:S01]  /*2800*/  F2F.BF16.F32 R146, R154 ;  /* 0x0000009a00927304 */ /* 0x000fe20000202000 */
[C---:B------:R-:W-:Y:S02]  /*2810*/  FMUL.FTZ R155, R207.reuse, R144 ;  /* 0x00000090cf9b7220 */ /* 0x040fe40000410000 */
[----:B------:R-:W-:Y:S02]  /*2820*/  FADD.FTZ R212, R212, -R147 ;  /* 0x80000093d4d47221 */ /* 0x000fe40000010000 */
[----:B------:R-:W-:-:S02]  /*2830*/  FMUL.FTZ R148, R207, R90 ;  /* 0x0000005acf947220 */ /* 0x000fc40000410000 */
[----:B------:R-:W-:Y:S01]  /*2840*/  FADD.FTZ R82, R89, -R82 ;  /* 0x8000005259527221 */ /* 0x000fe20000010000 */
[----:B------:R-:W-:Y:S01]  /*2850*/  F2F.BF16.F32 R152, R156 ;  /* 0x0000009c00987304 */ /* 0x000fe20000202000 */
[----:B------:R-:W-:Y:S02]  /*2860*/  FADD.FTZ R92, R92, -R93 ;  /* 0x8000005d5c5c7221 */ /* 0x000fe40000010000 */
[C---:B------:R-:W-:Y:S02]  /*2870*/  FMUL.FTZ R144, R207.reuse, R214 ;  /* 0x000000d6cf907220 */ /* 0x040fe40000410000 */
[C---:B------:R-:W-:Y:S02]  /*2880*/  FMUL.FTZ R150, R207.reuse, R88 ;  /* 0x00000058cf967220 */ /* 0x040fe40000410000 */
[----:B------:R-:W-:Y:S01]  /*2890*/  FADD.FTZ R216, R216, -R213 ;  /* 0x800000d5d8d87221 */ /* 0x000fe20000010000 */
[----:B------:R-:W0:Y:S01]  /*28a0*/  F2F.BF16.F32 R158, R162 ;  /* 0x000000a2009e7304 */ /* 0x000e220000202000 */
[----:B------:R-:W-:Y:S01]  /*28b0*/  FMUL.FTZ R138, R207, R76 ;  /* 0x0000004ccf8a7220 */ /* 0x000fe20000410000 */
[----:B------:R-:W-:Y:S01]  /*28c0*/  SEL R76, R79, R72, P0 ;  /* 0x000000484f4c7207 */ /* 0x000fe20000000000 */
[----:B------:R-:W-:Y:S01]  /*28d0*/  IMAD.WIDE.U32 R80, R80, 0x10000, RZ ;  /* 0x0001000050507825 */ /* 0x000fe200078e00ff */
[----:B------:R-:W-:-:S03]  /*28e0*/  SEL R79, R136, R75, P0 ;  /* 0x0000004b884f7207 */ /* 0x000fc60000000000 */
[----:B------:R-:W-:Y:S01]  /*28f0*/  @P2 FADD.FTZ R163, R58, R163 ;  /* 0x000000a33aa32221 */ /* 0x000fe20000010000 */
[----:B------:R-:W-:Y:S01]  /*2900*/  LOP3.LUT R81, R81, R86, R217, 0xfe, !PT ;  /* 0x0000005651517212 */ /* 0x000fe200078efed9 */
[----:B------:R-:W-:Y:S01]  /*2910*/  @P2 FADD.FTZ R159, R62, R159 ;  /* 0x0000009f3e9f2221 */ /* 0x000fe20000010000 */
[----:B------:R-:W-:Y:S01]  /*2920*/  LOP3.LUT R80, R80, R85, RZ, 0xfc, !PT ;  /* 0x0000005550507212 */ /* 0x000fe200078efcff */
[----:B------:R-:W-:Y:S01]  /*2930*/  @P2 FADD.FTZ R161, R56, R161 ;  /* 0x000000a138a12221 */ /* 0x000fe20000010000 */
[----:B------:R-:W1:Y:S01]  /*2940*/  F2F.BF16.F32 R157, R163 ;  /* 0x000000a3009d7304 */ /* 0x000e620000202000 */
[----:B------:R-:W-:Y:S02]  /*2950*/  @P2 FADD.FTZ R155, R60, R155 ;  /* 0x0000009b3c9b2221 */ /* 0x000fe40000010000 */
[----:B------:R-:W-:Y:S01]  /*2960*/  FMUL.FTZ R147, R207, R212 ;  /* 0x000000d4cf937220 */ /* 0x000fe20000410000 */
[----:B0-----:R-:W-:Y:S01]  /*2970*/  SHF.L.U32 R90, R158, 0x10, RZ ;  /* 0x000000109e5a7819 */ /* 0x001fe200000006ff */
[----:B------:R-:W-:-:S02]  /*2980*/  @P2 FADD.FTZ R148, R65, R148 ;  /* 0x0000009441942221 */ /* 0x000fc40000010000 */
[C---:B------:R-:W-:Y:S01]  /*2990*/  FMUL.FTZ R153, R207.reuse, R82 ;  /* 0x00000052cf997220 */ /* 0x040fe20000410000 */
[----:B------:R-:W-:Y:S01]  /*29a0*/  F2F.BF16.F32 R151, R159 ;  /* 0x0000009f00977304 */ /* 0x000fe20000202000 */
[----:B------:R-:W-:Y:S02]  /*29b0*/  FMUL.FTZ R145, R207, R92 ;  /* 0x0000005ccf917220 */ /* 0x000fe40000410000 */
[----:B------:R-:W-:Y:S02]  /*29c0*/  @P2 FADD.FTZ R144, R69, R144 ;  /* 0x0000009045902221 */ /* 0x000fe40000010000 */
[----:B------:R-:W-:Y:S02]  /*29d0*/  @P2 FADD.FTZ R150, R67, R150 ;  /* 0x0000009643962221 */ /* 0x000fe40000010000 */
[----:B------:R-:W-:Y:S01]  /*29e0*/  @P1 IMAD.WIDE.U32 R82, R198, R83, c[0x0][0x258] ;  /* 0x00009600c6521625 */ /* 0x000fe200078e0053 */
[----:B------:R-:W0:Y:S03]  /*29f0*/  F2F.BF16.F32 R95, R161 ;  /* 0x000000a1005f7304 */ /* 0x000e260000202000 */
[----:B------:R-:W-:Y:S01]  /*2a00*/  @P2 FADD.FTZ R138, R71, R138 ;  /* 0x0000008a478a2221 */ /* 0x000fe20000010000 */
[----:B------:R2:W-:Y:S01]  /*2a10*/  @P1 STG.E.128 [R82.64], R76 ;  /* 0x0000004c52001986 */ /* 0x0005e2000c101d04 */
[----:B------:R-:W-:-:S02]  /*2a20*/  FMUL.FTZ R207, R207, R216 ;  /* 0x000000d8cfcf7220 */ /* 0x000fc40000410000 */
[----:B------:R-:W-:Y:S01]  /*2a30*/  IMAD.WIDE.U32 R92, R198, R139, c[0x0][0x248] ;  /* 0x00009200c65c7625 */ /* 0x000fe200078e008b */
[----:B------:R-:W3:Y:S03]  /*2a40*/  F2F.BF16.F32 R149, R155 ;  /* 0x0000009b00957304 */ /* 0x000ee60000202000 */
[----:B------:R-:W-:Y:S01]  /*2a50*/  @P2 FADD.FTZ R153, R66, R153 ;  /* 0x0000009942992221 */ /* 0x000fe20000010000 */
[----:B------:R4:W-:Y:S01]  /*2a60*/  STG.E.64 [R92.64], R80 ;  /* 0x000000505c007986 */ /* 0x0009e2000c101b04 */
[----:B------:R-:W-:Y:S02]  /*2a70*/  @P2 FADD.FTZ R207, R70, R207 ;  /* 0x000000cf46cf2221 */ /* 0x000fe40000010000 */
[----:B------:R-:W-:Y:S01]  /*2a80*/  @P2 FADD.FTZ R147, R64, R147 ;  /* 0x0000009340932221 */ /* 0x000fe20000010000 */
[----:B------:R-:W3:Y:S01]  /*2a90*/  F2F.BF16.F32 R140, R148 ;  /* 0x00000094008c7304 */ /* 0x000ee20000202000 */
[----:B------:R-:W-:-:S02]  /*2aa0*/  @P2 FADD.FTZ R145, R68, R145 ;  /* 0x0000009144912221 */ /* 0x000fc40000010000 */
[----:B------:R-:W-:Y:S02]  /*2ab0*/  IMAD.U32 R84, R152, 0x10000, RZ ;  /* 0x0001000098547824 */ /* 0x000fe400078e00ff */
[----:B--2---:R-:W-:Y:S01]  /*2ac0*/  IMAD.WIDE.U32 R78, R94, 0x10000, RZ ;  /* 0x000100005e4e7825 */ /* 0x004fe200078e00ff */
[----:B------:R-:W-:Y:S02]  /*2ad0*/  @P1 MOV R83, 0x10 ;  /* 0x0000001000531802 */ /* 0x000fe40000000f00 */
[----:B------:R-:W2:Y:S01]  /*2ae0*/  F2F.BF16.F32 R134, R144 ;  /* 0x0000009000867304 */ /* 0x000ea20000202000 */
[----:B------:R-:W-:Y:S01]  /*2af0*/  IMAD.WIDE.U32 R76, R146, 0x10000, RZ ;  /* 0x00010000924c7825 */ /* 0x000fe200078e00ff */
[----:B-1----:R-:W-:Y:S02]  /*2b00*/  LOP3.LUT R91, R79, R90, R157, 0xfe, !PT ;  /* 0x0000005a4f5b7212 */ /* 0x002fe400078efe9d */
[----:B0-----:R-:W-:Y:S01]  /*2b10*/  LOP3.LUT R90, R78, R95, RZ, 0xfc, !PT ;  /* 0x0000005f4e5a7212 */ /* 0x001fe200078efcff */
[----:B------:R-:W-:Y:S01]  /*2b20*/  @P1 IMAD.WIDE.U32 R82, R206, R83, c[0x0][0x258] ;  /* 0x00009600ce521625 */ /* 0x000fe200078e0053 */
[----:B------:R-:W-:-:S02]  /*2b30*/  LOP3.LUT R85, R77, R84, R151, 0xfe, !PT ;  /* 0x000000544d557212 */ /* 0x000fc400078efe97 */
[----:B------:R-:W0:Y:S01]  /*2b40*/  F2F.BF16.F32 R142, R150 ;  /* 0x00000096008e7304 */ /* 0x000e220000202000 */
[----:B---3--:R-:W-:Y:S01]  /*2b50*/  LOP3.LUT R84, R76, R149, RZ, 0xfc, !PT ;  /* 0x000000954c547212 */ /* 0x008fe200078efcff */
[----:B------:R-:W-:-:S06]  /*2b60*/  IMAD.WIDE.U32 R78, R140, 0x10000, RZ ;  /* 0x000100008c4e7825 */ /* 0x000fcc00078e00ff */
[----:B------:R-:W1:Y:S01]  /*2b70*/  F2F.BF16.F32 R136, R138 ;  /* 0x0000008a00887304 */ /* 0x000e620000202000 */
[----:B--2---:R-:W-:-:S07]  /*2b80*/  IMAD.WIDE.U32 R76, R134, 0x10000, RZ ;  /* 0x00010000864c7825 */ /* 0x004fce00078e00ff */
[----:B------:R-:W2:Y:S01]  /*2b90*/  F2F.BF16.F32 R143, R153 ;  /* 0x00000099008f7304 */ /* 0x000ea20000202000 */
[----:B0-----:R-:W-:-:S07]  /*2ba0*/  SHF.L.U32 R86, R142, 0x10, RZ ;  /* 0x000000108e567819 */ /* 0x001fce00000006ff */
[----:B------:R-:W0:Y:S01]  /*2bb0*/  F2F.BF16.F32 R137, R207 ;  /* 0x000000cf00897304 */ /* 0x000e220000202000 */
[----:B-1----:R-:W-:-:S07]  /*2bc0*/  SHF.L.U32 R88, R136, 0x10, RZ ;  /* 0x0000001088587819 */ /* 0x002fce00000006ff */
[----:B------:R-:W1:Y:S01]  /*2bd0*/  F2F.BF16.F32 R141, R147 ;  /* 0x00000093008d7304 */ /* 0x000e620000202000 */
[----:B--2---:R-:W-:Y:S02]  /*2be0*/  LOP3.LUT R87, R79, R86, R143, 0xfe, !PT ;  /* 0x000000564f577212 */ /* 0x004fe400078efe8f */
[----:B------:R-:W-:-:S05]  /*2bf0*/  SEL R79, R162, R75, P0 ;  /* 0x0000004ba24f7207 */ /* 0x000fca0000000000 */
[----:B------:R-:W2:Y:S01]  /*2c00*/  F2F.BF16.F32 R135, R145 ;  /* 0x0000009100877304 */ /* 0x000ea20000202000 */
[----:B0-----:R-:W-:Y:S02]  /*2c10*/  LOP3.LUT R89, R77, R88, R137, 0xfe, !PT ;  /* 0x000000584d597212 */ /* 0x001fe400078efe89 */
[----:B------:R-:W-:Y:S02]  /*2c20*/  SEL R77, R160, R73, P0 ;  /* 0x00000049a04d7207 */ /* 0x000fe40000000000 */
[----:B-1----:R-:W-:Y:S02]  /*2c30*/  LOP3.LUT R86, R78, R141, RZ, 0xfc, !PT ;  /* 0x0000008d4e567212 */ /* 0x002fe400078efcff */
[----:B------:R-:W-:Y:S02]  /*2c40*/  SEL R78, R163, R74, P0 ;  /* 0x0000004aa34e7207 */ /* 0x000fe40000000000 */
[----:B--2---:R-:W-:Y:S02]  /*2c50*/  LOP3.LUT R88, R76, R135, RZ, 0xfc, !PT ;  /* 0x000000874c587212 */ /* 0x004fe400078efcff */
[----:B------:R-:W-:Y:S01]  /*2c60*/  SEL R76, R161, R72, P0 ;  /* 0x00000048a14c7207 */ /* 0x000fe20000000000 */
[----:B------:R-:W-:Y:S05]  /*2c70*/  @!P5 BRA `(.L_x_953) ;  /* 0x000000700000d947 */ /* 0x000fea0003800000 */
[----:B----4-:R-:W-:Y:S02]  /*2c80*/  LOP3.LUT R80, R199, 0xffff, RZ, 0xc0, !PT ;  /* 0x0000ffffc7507812 */ /* 0x010fe400078ec0ff */
[----:B------:R-:W-:-:S03]  /*2c90*/  PRMT R93, R201, 0x5410, R200 ;  /* 0x00005410c95d7816 */ /* 0x000fc600000000c8 */
[----:B------:R-:W-:-:S05]  /*2ca0*/  IMAD.WIDE.U32 R80, R80, 0x10000, RZ ;  /* 0x0001000050507825 */ /* 0x000fca00078e00ff */
[----:B------:R-:W-:Y:S01]  /*2cb0*/  LOP3.LUT R81, R93, R81, RZ, 0xfc, !PT ;  /* 0x000000515d517212 */ /* 0x000fe200078efcff */
[----:B------:R-:W-:Y:S01]  /*2cc0*/  IMAD.WIDE.U32 R92, R198, R139, c[0x0][0x250] ;  /* 0x00009400c65c7625 */ /* 0x000fe200078e008b */
[----:B------:R-:W-:-:S05]  /*2cd0*/  LOP3.LUT R80, R80, 0xffff, R202, 0xf8, !PT ;  /* 0x0000ffff50507812 */ /* 0x000fca00078ef8ca */
[----:B------:R0:W-:Y:S02]  /*2ce0*/  STG.E.64 [R92.64], R80 ;  /* 0x000000505c007986 */ /* 0x0001e4000c101b04 */
.L_x_953:
[----:B----4-:R-:W-:Y:S01]  /*2cf0*/  IADD3 R160, R198, 0x80, RZ ;  /* 0x00000080c6a07810 */ /* 0x010fe20007ffe0ff */
[----:B------:R1:W-:Y:S01]  /*2d00*/  @P1 STG.E.128 [R82.64], R76 ;  /* 0x0000004c52001986 */ /* 0x0003e2000c101d04 */
[----:B------:R-:W-:Y:S02]  /*2d10*/  @P5 PRMT R202, R95, 0x7610, R202 ;  /* 0x000076105fca5816 */ /* 0x000fe400000000ca */
[----:B------:R-:W-:Y:S01]  /*2d20*/  @P1 MOV R95, 0x10 ;  /* 0x00000010005f1802 */ /* 0x000fe20000000f00 */
[----:B0-----:R-:W-:Y:S01]  /*2d30*/  IMAD.WIDE.U32 R92, R139, R160, c[0x0][0x248] ;  /* 0x000092008b5c7625 */ /* 0x001fe200078e00a0 */
[----:B------:R-:W-:Y:S02]  /*2d40*/  @P5 PRMT R199, R94, 0x7610, R199 ;  /* 0x000076105ec75816 */ /* 0x000fe400000000c7 */
[----:B------:R-:W-:Y:S01]  /*2d50*/  @P5 PRMT R201, R157, 0x7610, R201 ;  /* 0x000076109dc95816 */ /* 0x000fe200000000c9 */
[----:B------:R-:W-:Y:S01]  /*2d60*/  @P1 IMAD.WIDE.U32 R94, R204, R95, c[0x0][0x258] ;  /* 0x00009600cc5e1625 */ /* 0x000fe200078e005f */
[----:B------:R0:W-:Y:S01]  /*2d70*/  STG.E.64 [R92.64], R90 ;  /* 0x0000005a5c007986 */ /* 0x0001e2000c101b04 */
[----:B------:R-:W-:-:S02]  /*2d80*/  @P5 PRMT R200, R158, 0x7610, R200 ;  /* 0x000076109ec85816 */ /* 0x000fc400000000c8 */
[----:B------:R-:W-:Y:S02]  /*2d90*/  SEL R80, R155, R72, P0 ;  /* 0x000000489b507207 */ /* 0x000fe40000000000 */
[----:B------:R-:W-:Y:S02]  /*2da0*/  SEL R81, R154, R73, P0 ;  /* 0x000000499a517207 */ /* 0x000fe40000000000 */
[----:B-1----:R-:W-:Y:S02]  /*2db0*/  SEL R82, R159, R74, P0 ;  /* 0x0000004a9f527207 */ /* 0x002fe40000000000 */
[----:B------:R-:W-:Y:S01]  /*2dc0*/  SEL R83, R156, R75, P0 ;  /* 0x0000004b9c537207 */ /* 0x000fe20000000000 */
        /* <DEDUP_REMOVED lines=8> */
.L_x_954:
[----:B------:R-:W-:Y:S01]  /*2e50*/  IADD3 R154, R198, 0x100, RZ ;  /* 0x00000100c69a7810 */ /* 0x000fe20007ffe0ff */
[----:B------:R2:W-:Y:S01]  /*2e60*/  @P1 STG.E.128 [R94.64], R80 ;  /* 0x000000505e001986 */ /* 0x0005e2000c101d04 */
[----:B0-----:R-:W-:Y:S01]  /*2e70*/  @P1 IMAD.MOV.U32 R92, RZ, RZ, 0x10 ;  /* 0x00000010ff5c1424 */ /* 0x001fe200078e00ff */
[----:B------:R-:W-:Y:S02]  /*2e80*/  @P5 PRMT R202, R149, 0x7610, R202 ;  /* 0x0000761095ca5816 */ /* 0x000fe400000000ca */
[----:B------:R-:W-:Y:S01]  /*2e90*/  IMAD.WIDE.U32 R90, R139, R154, c[0x0][0x248] ;  /* 0x000092008b5a7625 */ /* 0x000fe200078e009a */
[----:B------:R-:W-:Y:S02]  /*2ea0*/  @P5 PRMT R199, R146, 0x7610, R199 ;  /* 0x0000761092c75816 */ /* 0x000fe400000000c7 */
[----:B------:R-:W-:Y:S01]  /*2eb0*/  @P5 PRMT R201, R151, 0x7610, R201 ;  /* 0x0000761097c95816 */ /* 0x000fe200000000c9 */
[----:B------:R-:W-:Y:S01]  /*2ec0*/  @P1 IMAD.WIDE.U32 R92, R203, R92, c[0x0][0x258] ;  /* 0x00009600cb5c1625 */ /* 0x000fe200078e005c */
[----:B------:R2:W-:Y:S01]  /*2ed0*/  STG.E.64 [R90.64], R84 ;  /* 0x000000545a007986 */ /* 0x0005e2000c101b04 */
[----:B------:R-:W-:-:S02]  /*2ee0*/  @P5 PRMT R200, R152, 0x7610, R200 ;  /* 0x0000761098c85816 */ /* 0x000fc400000000c8 */
[----:B-1----:R-:W-:Y:S02]  /*2ef0*/  SEL R76, R147, R72, P0 ;  /* 0x00000048934c7207 */ /* 0x002fe40000000000 */
[----:B------:R-:W-:Y:S02]  /*2f00*/  SEL R77, R148, R73, P0 ;  /* 0x00000049944d7207 */ /* 0x000fe40000000000 */
[----:B------:R-:W-:Y:S02]  /*2f10*/  SEL R78, R153, R74, P0 ;  /* 0x0000004a994e7207 */ /* 0x000fe40000000000 */
[----:B------:R-:W-:Y:S01]  /*2f20*/  SEL R79, R150, R75, P0 ;  /* 0x0000004b964f7207 */ /* 0x000fe20000000000 */
[----:B------:R-:W-:Y:S05]  /*2f30*/  @!P5 BRA `(.L_x_955) ;  /* 0x000000700000d947 */ /* 0x000fea0003800000 */
[----:B--2---:R-:W-:Y:S02]  /*2f40*/  LOP3.LUT R80, R199, 0xffff, RZ, 0xc0, !PT ;  /* 0x0000ffffc7507812 */ /* 0x004fe400078ec0ff */
[----:B------:R-:W-:-:S03]  /*2f50*/  PRMT R83, R201, 0x5410, R200 ;  /* 0x00005410c9537816 */ /* 0x000fc600000000c8 */
[----:B------:R-:W-:-:S05]  /*2f60*/  IMAD.WIDE.U32 R80, R80, 0x10000, RZ ;  /* 0x0001000050507825 */ /* 0x000fca00078e00ff */
[----:B------:R-:W-:Y:S01]  /*2f70*/  LOP3.LUT R81, R83, R81, RZ, 0xfc, !PT ;  /* 0x0000005153517212 */ /* 0x000fe200078efcff */
[----:B------:R-:W-:Y:S01]  /*2f80*/  IMAD.WIDE.U32 R82, R139, R154, c[0x0][0x250] ;  /* 0x000094008b527625 */ /* 0x000fe200078e009a */
[----:B------:R-:W-:-:S05]  /*2f90*/  LOP3.LUT R80, R80, 0xffff, R202, 0xf8, !PT ;  /* 0x0000ffff50507812 */ /* 0x000fca00078ef8ca */
[----:B------:R0:W-:Y:S02]  /*2fa0*/  STG.E.64 [R82.64], R80 ;  /* 0x0000005052007986 */ /* 0x0001e4000c101b04 */
.L_x_955:
[C---:B0-2---:R-:W-:Y:S01]  /*2fb0*/  IADD3 R82, R198.reuse, 0x180, RZ ;  /* 0x00000180c6527810 */ /* 0x045fe20007ffe0ff */
[----:B------:R0:W-:Y:S01]  /*2fc0*/  @P1 STG.E.128 [R92.64], R76 ;  /* 0x0000004c5c001986 */ /* 0x0001e2000c101d04 */
[----:B------:R-:W-:Y:S02]  /*2fd0*/  IADD3 R198, R198, 0x200, RZ ;  /* 0x00000200c6c67810 */ /* 0x000fe40007ffe0ff */
[----:B------:R-:W-:Y:S02]  /*2fe0*/  @P1 MOV R80, 0x10 ;  /* 0x0000001000501802 */ /* 0x000fe40000000f00 */
[----:B------:R-:W-:Y:S02]  /*2ff0*/  @P5 PRMT R202, R141, 0x7610, R202 ;  /* 0x000076108dca5816 */ /* 0x000fe400000000ca */
[----:B------:R-:W-:Y:S01]  /*3000*/  @P5 PRMT R199, R140, 0x7610, R199 ;  /* 0x000076108cc75816 */ /* 0x000fe200000000c7 */
[----:B------:R-:W-:Y:S01]  /*3010*/  @P1 IMAD.WIDE.U32 R80, R205, R80, c[0x0][0x258] ;  /* 0x00009600cd501625 */ /* 0x000fe200078e0050 */
[----:B------:R-:W-:-:S02]  /*3020*/  @P5 PRMT R201, R143, 0x7610, R201 ;  /* 0x000076108fc95816 */ /* 0x000fc400000000c9 */
[----:B------:R-:W-:Y:S02]  /*3030*/  @P5 PRMT R200, R142, 0x7610, R200 ;  /* 0x000076108ec85816 */ /* 0x000fe400000000c8 */
[----:B------:R-:W-:Y:S02]  /*3040*/  SEL R72, R145, R72, P0 ;  /* 0x0000004891487207 */ /* 0x000fe40000000000 */
[----:B------:R-:W-:Y:S02]  /*3050*/  SEL R73, R144, R73, P0 ;  /* 0x0000004990497207 */ /* 0x000fe40000000000 */
[----:B------:R-:W-:Y:S01]  /*3060*/  SEL R74, R207, R74, P0 ;  /* 0x0000004acf4a7207 */ /* 0x000fe20000000000 */
[----:B0-----:R-:W-:Y:S01]  /*3070*/  IMAD.WIDE.U32 R78, R139, R82, c[0x0][0x248] ;  /* 0x000092008b4e7625 */ /* 0x001fe200078e0052 */
[----:B------:R-:W-:-:S03]  /*3080*/  SEL R75, R138, R75, P0 ;  /* 0x0000004b8a4b7207 */ /* 0x000fc60000000000 */
[----:B------:R-:W-:Y:S01]  /*3090*/  IMAD.WIDE.U32 R76, R139, R198, c[0x0][0x248] ;  /* 0x000092008b4c7625 */ /* 0x000fe200078e00c6 */
[----:B------:R0:W-:Y:S01]  /*30a0*/  STG.E.64 [R78.64], R86 ;  /* 0x000000564e007986 */ /* 0x0001e2000c101b04 */
        /* <DEDUP_REMOVED lines=8> */
.L_x_956:
[----:B------:R1:W-:Y:S01]  /*3130*/  @P1 STG.E.128 [R80.64], R72 ;  /* 0x0000004850001986 */ /* 0x0003e2000c101d04 */
[----:B------:R-:W-:Y:S02]  /*3140*/  @P5 PRMT R202, R135, 0x7610, R202 ;  /* 0x0000761087ca5816 */ /* 0x000fe400000000ca */
[----:B------:R-:W-:Y:S01]  /*3150*/  @P5 PRMT R199, R134, 0x7610, R199 ;  /* 0x0000761086c75816 */ /* 0x000fe200000000c7 */
[----:B------:R1:W-:Y:S01]  /*3160*/  STG.E.64 [R76.64], R88 ;  /* 0x000000584c007986 */ /* 0x0003e2000c101b04 */
        /* <DEDUP_REMOVED lines=10> */
.L_x_957:
[----:B------:R-:W-:Y:S01]  /*3210*/  SEL R208, RZ, 0x1, P4 ;  /* 0x00000001ffd07807 */ /* 0x000fe20002000000 */
[----:B01----:R-:W-:Y:S01]  /*3220*/  @P3 CALL.REL.NOINC `(.L_x_958) ;  /* 0x0000001000003944 */ /* 0x003fe20003c00000 */
[----:B------:R-:W-:Y:S05]  /*3230*/  BRA `(.L_x_959) ;  /* 0xffffd85000007947 */ /* 0x000fea000383ffff */
.L_x_958:
        /* <DEDUP_REMOVED lines=26> */
[----:B------:R-:W-:Y:S01]  /*33e0*/  MOV R96, R37 ;  /* 0x0000002500607202 */ /* 0x000fe20000000f00 */
[----:B------:R-:W-:Y:S01]  /*33f0*/  IMAD.MOV.U32 R37, RZ, RZ, R5 ;  /* 0x000000ffff257224 */ /* 0x000fe200078e0005 */
[----:B------:R-:W-:Y:S02]  /*3400*/  MOV R97, R38 ;  /* 0x0000002600617202 */ /* 0x000fe40000000f00 */
[----:B------:R-:W-:Y:S02]  /*3410*/  MOV R98, R35 ;  /* 0x0000002300627202 */ /* 0x000fe40000000f00 */
[----:B------:R-:W-:-:S02]  /*3420*/  MOV R99, R36 ;  /* 0x0000002400637202 */ /* 0x000fc40000000f00 */
[----:B------:R-:W-:Y:S02]  /*3430*/  MOV R100, R46 ;  /* 0x0000002e00647202 */ /* 0x000fe40000000f00 */
[----:B------:R-:W-:Y:S02]  /*3440*/  MOV R104, R33 ;  /* 0x0000002100687202 */ /* 0x000fe40000000f00 */
[----:B------:R-:W-:Y:S02]  /*3450*/  MOV R101, R47 ;  /* 0x0000002f00657202 */ /* 0x000fe40000000f00 */
[----:B------:R-:W-:Y:S02]  /*3460*/  MOV R105, R34 ;  /* 0x0000002200697202 */ /* 0x000fe40000000f00 */
[----:B------:R-:W-:Y:S01]  /*3470*/  MOV R102, R44 ;  /* 0x0000002c00667202 */ /* 0x000fe20000000f00 */
[----:B------:R-:W-:Y:S01]  /*3480*/  IMAD.MOV.U32 R44, RZ, RZ, R42 ;  /* 0x000000ffff2c7224 */ /* 0x000fe200078e002a */
[----:B------:R-:W-:-:S02]  /*3490*/  MOV R103, R45 ;  /* 0x0000002d00677202 */ /* 0x000fc40000000f00 */
[----:B------:R-:W-:Y:S02]  /*34a0*/  MOV R107, R32 ;  /* 0x00000020006b7202 */ /* 0x000fe40000000f00 */
        /* <DEDUP_REMOVED lines=37> */
.L_x_950:
        /* <DEDUP_REMOVED lines=31> */
.L_x_951:
[----:B------:R-:W-:Y:S01]  /*38f0*/  HFMA2.MMA R80, -RZ, RZ, 0, 9.5367431640625e-07 ;  /* 0x00000010ff507435 */ /* 0x000fe200000001ff */
[----:B------:R-:W-:-:S02]  /*3900*/  MOV R79, R81 ;  /* 0x00000051004f7202 */ /* 0x000fc40000000f00 */
[----:B------:R-:W-:Y:S02]  /*3910*/  MOV R82, 0x1f ;  /* 0x0000001f00527802 */ /* 0x000fe40000000f00 */
[----:B------:R-:W-:Y:S02]  /*3920*/  MOV R85, 0xffffffff ;  /* 0xffffffff00557802 */ /* 0x000fe40000000f00 */
[----:B------:R-:W-:Y:S02]  /*3930*/  MOV R76, 0x3950 ;  /* 0x00003950004c7802 */ /* 0x000fe40000000f00 */
[----:B-----5:R-:W-:Y:S05]  /*3940*/  CALL.REL.NOINC `($__internal_37_$__cuda_sm70_shflsync_down_p) ;  /* 0x0000046000007944 */ /* 0x020fea0003c00000 */
[----:B-1----:R-:W-:Y:S01]  /*3950*/  MOV R78, R79 ;  /* 0x0000004f004e7202 */ /* 0x002fe20000000f00 */
[----:B0-----:R-:W-:Y:S05]  /*3960*/  BRA `(.L_x_960) ;  /* 0xffffe6b000007947 */ /* 0x001fea000383ffff */
.L_x_952:
[----:B------:R-:W-:Y:S01]  /*3970*/  HFMA2.MMA R80, -RZ, RZ, 0, 9.5367431640625e-07 ;  /* 0x00000010ff507435 */ /* 0x000fe200000001ff */
[----:B------:R-:W-:Y:S01]  /*3980*/  IMAD.MOV.U32 R79, RZ, RZ, R83 ;  /* 0x000000ffff4f7224 */ /* 0x000fe200078e0053 */
[----:B------:R-:W-:Y:S02]  /*3990*/  MOV R82, 0x1f ;  /* 0x0000001f00527802 */ /* 0x000fe40000000f00 */
[----:B------:R-:W-:Y:S02]  /*39a0*/  MOV R85, 0xffffffff ;  /* 0xffffffff00557802 */ /* 0x000fe40000000f00 */
[----:B------:R-:W-:-:S02]  /*39b0*/  MOV R76, 0x39d0 ;  /* 0x000039d0004c7802 */ /* 0x000fc40000000f00 */
[----:B01---5:R-:W-:Y:S05]  /*39c0*/  CALL.REL.NOINC `($__internal_37_$__cuda_sm70_shflsync_down_p) ;  /* 0x000003e000007944 */ /* 0x023fea0003c00000 */
[----:B------:R-:W-:Y:S01]  /*39d0*/  FADD.FTZ R81, R81, R78 ;  /* 0x0000004e51517221 */ /* 0x000fe20000010000 */
[----:B0-----:R-:W-:Y:S01]  /*39e0*/  HFMA2.MMA R80, -RZ, RZ, 0, 4.76837158203125e-07 ;  /* 0x00000008ff507435 */ /* 0x001fe200000001ff */
[----:B-1----:R-:W-:Y:S01]  /*39f0*/  FADD.FTZ R84, R83, R79 ;  /* 0x0000004f53547221 */ /* 0x002fe20000010000 */
[----:B------:R-:W-:Y:S01]  /*3a00*/  MOV R82, 0x1f ;  /* 0x0000001f00527802 */ /* 0x000fe20000000f00 */
[----:B------:R-:W-:Y:S01]  /*3a10*/  IMAD.MOV.U32 R85, RZ, RZ, -0x1 ;  /* 0xffffffffff557424 */ /* 0x000fe200078e00ff */
[----:B------:R-:W-:-:S02]  /*3a20*/  MOV R79, R81 ;  /* 0x00000051004f7202 */ /* 0x000fc40000000f00 */
[----:B------:R-:W-:Y:S02]  /*3a30*/  MOV R76, 0x3a50 ;  /* 0x00003a50004c7802 */ /* 0x000fe40000000f00 */
[----:B------:R-:W-:Y:S05]  /*3a40*/  CALL.REL.NOINC `($__internal_37_$__cuda_sm70_shflsync_down_p) ;  /* 0x0000036000007944 */ /* 0x000fea0003c00000 */
[----:B0-----:R-:W-:Y:S01]  /*3a50*/  HFMA2.MMA R80, -RZ, RZ, 0, 4.76837158203125e-07 ;  /* 0x00000008ff507435 */ /* 0x001fe200000001ff */
[----:B-1----:R-:W-:Y:S01]  /*3a60*/  MOV R78, R79 ;  /* 0x0000004f004e7202 */ /* 0x002fe20000000f00 */
[----:B------:R-:W-:Y:S01]  /*3a70*/  IMAD.MOV.U32 R85, RZ, RZ, -0x1 ;  /* 0xffffffffff557424 */ /* 0x000fe200078e00ff */
[----:B------:R-:W-:Y:S02]  /*3a80*/  MOV R79, R84 ;  /* 0x00000054004f7202 */ /* 0x000fe40000000f00 */
[----:B------:R-:W-:Y:S02]  /*3a90*/  MOV R82, 0x1f ;  /* 0x0000001f00527802 */ /* 0x000fe40000000f00 */
[----:B------:R-:W-:Y:S02]  /*3aa0*/  MOV R76, 0x3ac0 ;  /* 0x00003ac0004c7802 */ /* 0x000fe40000000f00 */
[----:B------:R-:W-:Y:S05]  /*3ab0*/  CALL.REL.NOINC `($__internal_37_$__cuda_sm70_shflsync_down_p) ;  /* 0x000002f000007944 */ /* 0x000fea0003c00000 */
[----:B------:R-:W-:Y:S01]  /*3ac0*/  FADD.FTZ R81, R78, R81 ;  /* 0x000000514e517221 */ /* 0x000fe20000010000 */
[----:B0-----:R-:W-:Y:S01]  /*3ad0*/  HFMA2.MMA R80, -RZ, RZ, 0, 2.384185791015625e-07 ;  /* 0x00000004ff507435 */ /* 0x001fe200000001ff */
[----:B-1----:R-:W-:Y:S01]  /*3ae0*/  FADD.FTZ R84, R84, R79 ;  /* 0x0000004f54547221 */ /* 0x002fe20000010000 */
[----:B------:R-:W-:-:S02]  /*3af0*/  MOV R82, 0x1f ;  /* 0x0000001f00527802 */ /* 0x000fc40000000f00 */
[----:B------:R-:W-:Y:S02]  /*3b00*/  MOV R85, 0xffffffff ;  /* 0xffffffff00557802 */ /* 0x000fe40000000f00 */
[----:B------:R-:W-:Y:S02]  /*3b10*/  MOV R79, R81 ;  /* 0x00000051004f7202 */ /* 0x000fe40000000f00 */
[----:B------:R-:W-:Y:S02]  /*3b20*/  MOV R76, 0x3b40 ;  /* 0x00003b40004c7802 */ /* 0x000fe40000000f00 */
[----:B------:R-:W-:Y:S05]  /*3b30*/  CALL.REL.NOINC `($__internal_37_$__cuda_sm70_shflsync_down_p) ;  /* 0x0000027000007944 */ /* 0x000fea0003c00000 */
[----:B0-----:R-:W-:Y:S01]  /*3b40*/  HFMA2.MMA R80, -RZ, RZ, 0, 2.384185791015625e-07 ;  /* 0x00000004ff507435 */ /* 0x001fe200000001ff */
[----:B-1----:R-:W-:Y:S01]  /*3b50*/  MOV R78, R79 ;  /* 0x0000004f004e7202 */ /* 0x002fe20000000f00 */
[----:B------:R-:W-:Y:S01]  /*3b60*/  IMAD.MOV.U32 R79, RZ, RZ, R84 ;  /* 0x000000ffff4f7224 */ /* 0x000fe200078e0054 */
[----:B------:R-:W-:Y:S02]  /*3b70*/  MOV R82, 0x1f ;  /* 0x0000001f00527802 */ /* 0x000fe40000000f00 */
[----:B------:R-:W-:Y:S02]  /*3b80*/  MOV R85, 0xffffffff ;  /* 0xffffffff00557802 */ /* 0x000fe40000000f00 */
[----:B------:R-:W-:-:S02]  /*3b90*/  MOV R76, 0x3bb0 ;  /* 0x00003bb0004c7802 */ /* 0x000fc40000000f00 */
[----:B------:R-:W-:Y:S05]  /*3ba0*/  CALL.REL.NOINC `($__internal_37_$__cuda_sm70_shflsync_down_p) ;  /* 0x0000020000007944 */ /* 0x000fea0003c00000 */
[----:B------:R-:W-:Y:S01]  /*3bb0*/  FADD.FTZ R81, R78, R81 ;  /* 0x000000514e517221 */ /* 0x000fe20000010000 */
[----:B0-----:R-:W-:Y:S01]  /*3bc0*/  HFMA2.MMA R80, -RZ, RZ, 0, 1.1920928955078125e-07 ;  /* 0x00000002ff507435 */ /* 0x001fe200000001ff */
[----:B-1----:R-:W-:Y:S01]  /*3bd0*/  FADD.FTZ R84, R84, R79 ;  /* 0x0000004f54547221 */ /* 0x002fe20000010000 */
[----:B------:R-:W-:Y:S01]  /*3be0*/  MOV R82, 0x1f ;  /* 0x0000001f00527802 */ /* 0x000fe20000000f00 */
[----:B------:R-:W-:Y:S01]  /*3bf0*/  IMAD.MOV.U32 R85, RZ, RZ, -0x1 ;  /* 0xffffffffff557424 */ /* 0x000fe200078e00ff */
[----:B------:R-:W-:-:S02]  /*3c00*/  MOV R79, R81 ;  /* 0x00000051004f7202 */ /* 0x000fc40000000f00 */
[----:B------:R-:W-:Y:S02]  /*3c10*/  MOV R76, 0x3c30 ;  /* 0x00003c30004c7802 */ /* 0x000fe40000000f00 */
[----:B------:R-:W-:Y:S05]  /*3c20*/  CALL.REL.NOINC `($__internal_37_$__cuda_sm70_shflsync_down_p) ;  /* 0x0000018000007944 */ /* 0x000fea0003c00000 */
[----:B0-----:R-:W-:Y:S01]  /*3c30*/  HFMA2.MMA R80, -RZ, RZ, 0, 1.1920928955078125e-07 ;  /* 0x00000002ff507435 */ /* 0x001fe200000001ff */
[----:B-1----:R-:W-:Y:S01]  /*3c40*/  MOV R78, R79 ;  /* 0x0000004f004e7202 */ /* 0x002fe20000000f00 */
[----:B------:R-:W-:Y:S01]  /*3c50*/  IMAD.MOV.U32 R85, RZ, RZ, -0x1 ;  /* 0xffffffffff557424 */ /* 0x000fe200078e00ff */
[----:B------:R-:W-:Y:S02]  /*3c60*/  MOV R79, R84 ;  /* 0x00000054004f7202 */ /* 0x000fe40000000f00 */
[----:B------:R-:W-:Y:S02]  /*3c70*/  MOV R82, 0x1f ;  /* 0x0000001f00527802 */ /* 0x000fe40000000f00 */
[----:B------:R-:W-:Y:S02]  /*3c80*/  MOV R76, 0x3ca0 ;  /* 0x00003ca0004c7802 */ /* 0x000fe40000000f00 */
[----:B------:R-:W-:Y:S05]  /*3c90*/  CALL.REL.NOINC `($__internal_37_$__cuda_sm70_shflsync_down_p) ;  /* 0x0000011000007944 */ /* 0x000fea0003c00000 */
[----:B------:R-:W-:Y:S01]  /*3ca0*/  FADD.FTZ R81, R78, R81 ;  /* 0x000000514e517221 */ /* 0x000fe20000010000 */
[----:B0-----:R-:W-:Y:S01]  /*3cb0*/  HFMA2.MMA R80, -RZ, RZ, 0, 5.9604644775390625e-08 ;  /* 0x00000001ff507435 */ /* 0x001fe200000001ff */
[----:B-1----:R-:W-:Y:S01]  /*3cc0*/  FADD.FTZ R83, R84, R79 ;  /* 0x0000004f54537221 */ /* 0x002fe20000010000 */
[----:B------:R-:W-:-:S02]  /*3cd0*/  MOV R82, 0x1f ;  /* 0x0000001f00527802 */ /* 0x000fc40000000f00 */
[----:B------:R-:W-:Y:S02]  /*3ce0*/  MOV R85, 0xffffffff ;  /* 0xffffffff00557802 */ /* 0x000fe40000000f00 */
[----:B------:R-:W-:Y:S02]  /*3cf0*/  MOV R79, R81 ;  /* 0x00000051004f7202 */ /* 0x000fe40000000f00 */
[----:B------:R-:W-:Y:S02]  /*3d00*/  MOV R76, 0x3d20 ;  /* 0x00003d20004c7802 */ /* 0x000fe40000000f00 */
[----:B------:R-:W-:Y:S05]  /*3d10*/  CALL.REL.NOINC `($__internal_37_$__cuda_sm70_shflsync_down_p) ;  /* 0x0000009000007944 */ /* 0x000fea0003c00000 */
[----:B0-----:R-:W-:Y:S01]  /*3d20*/  HFMA2.MMA R80, -RZ, RZ, 0, 5.9604644775390625e-08 ;  /* 0x00000001ff507435 */ /* 0x001fe200000001ff */
[----:B-1----:R-:W-:Y:S01]  /*3d30*/  MOV R84, R79 ;  /* 0x0000004f00547202 */ /* 0x002fe20000000f00 */
[----:B------:R-:W-:Y:S01]  /*3d40*/  IMAD.MOV.U32 R79, RZ, RZ, R83 ;  /* 0x000000ffff4f7224 */ /* 0x000fe200078e0053 */
[----:B------:R-:W-:Y:S02]  /*3d50*/  MOV R82, 0x1f ;  /* 0x0000001f00527802 */ /* 0x000fe40000000f00 */
[----:B------:R-:W-:Y:S02]  /*3d60*/  MOV R85, 0xffffffff ;  /* 0xffffffff00557802 */ /* 0x000fe40000000f00 */
[----:B------:R-:W-:-:S02]  /*3d70*/  MOV R76, 0x3d90 ;  /* 0x00003d90004c7802 */ /* 0x000fc40000000f00 */
[----:B------:R-:W-:Y:S05]  /*3d80*/  CALL.REL.NOINC `($__internal_37_$__cuda_sm70_shflsync_down_p) ;  /* 0x0000002000007944 */ /* 0x000fea0003c00000 */
[----:B-1----:R-:W-:Y:S01]  /*3d90*/  MOV R76, R79 ;  /* 0x0000004f004c7202 */ /* 0x002fe20000000f00 */
[----:B0-----:R-:W-:Y:S05]  /*3da0*/  BRA `(.L_x_961) ;  /* 0xffffe39000007947 */ /* 0x001fea000383ffff */
        .weak           $__internal_37_$__cuda_sm70_shflsync_down_p
        .type           $__internal_37_$__cuda_sm70_shflsync_down_p,@function
        .size           $__internal_37_$__cuda_sm70_shflsync_down_p,(.L_x_2784 - $__internal_37_$__cuda_sm70_shflsync_down_p)
$__internal_37_$__cuda_sm70_shflsync_down_p:
[----:B------:R-:W-:Y:S01]  /*3db0*/  HFMA2.MMA R77, -RZ, RZ, 0, 0 ;  /* 0x00000000ff4d7435 */ /* 0x000fe200000001ff */
[----:B------:R-:W-:Y:S04]  /*3dc0*/  WARPSYNC R85 ;  /* 0x0000005500007348 */ /* 0x000fe80003800000 */
[----:B------:R0:W1:Y:S01]  /*3dd0*/  SHFL.DOWN PT, R79, R79, R80, R82 ;  /* 0x080000504f4f7389 */ /* 0x00006200000e0052 */
[----:B------:R-:W-:Y:S05]  /*3de0*/  RET.REL.NODEC R76 `(_ZN10layer_norm31ln_parallel_residual_bwd_kernelINS_13Kernel_traitsI13__nv_bfloat16S2_fS2_fjLj2560ELj1ELj1ELj4ELj8ENS_18Kernel_traits_baseILj2560ES2_S2_fS2_fjLj128EEEEELb0ELb0ELb1EEEvNS_9BwdParamsE) ;  /* 0xffffc2104c007950 */ /* 0x000fea0003c3ffff */
.L_x_962:
        /* <DEDUP_REMOVED lines=9> */
.L_x_2784:


//--------------------- .text._ZN10layer_norm31ln_parallel_residual_bwd_kernelINS_13Kernel_traitsI13__nv_bfloat16S2_fS2_fjLj2560ELj1ELj1ELj4ELj8ENS_18Kernel_traits_baseILj2560ES2_S2_fS2_fjLj128EEEEELb0ELb1ELb0EEEvNS_9BwdParamsE --------------------------
	.section	.text._ZN10layer_norm31ln_parallel_residual_bwd_kernelINS_13Kernel_traitsI13__nv_bfloat16S2_fS2_fjLj2560ELj1ELj1ELj4ELj8ENS_18Kernel_traits_baseILj2560ES2_S2_fS2_fjLj128EEEEELb0ELb1ELb0EEEvNS_9BwdParamsE,"ax",@progbits
	.sectioninfo	@"SHI_REGISTERS=150"
	.align	128
        .global         _ZN10layer_norm31ln_parallel_residual_bwd_kernelINS_13Kernel_traitsI13__nv_bfloat16S2_fS2_fjLj2560ELj1ELj1ELj4ELj8ENS_18Kernel_traits_baseILj2560ES2_S2_fS2_fjLj128EEEEELb0ELb1ELb0EEEvNS_9BwdParamsE
        .type           _ZN10layer_norm31ln_parallel_residual_bwd_kernelINS_13Kernel_traitsI13__nv_bfloat16S2_fS2_fjLj2560ELj1ELj1ELj4ELj8ENS_18Kernel_traits_baseILj2560ES2_S2_fS2_fjLj128EEEEELb0ELb1ELb0EEEvNS_9BwdParamsE,@function
        .size           _ZN10layer_norm31ln_parallel_residual_bwd_kernelINS_13Kernel_traitsI13__nv_bfloat16S2_fS2_fjLj2560ELj1ELj1ELj4ELj8ENS_18Kernel_traits_baseILj2560ES2_S2_fS2_fjLj128EEEEELb0ELb1ELb0EEEvNS_9BwdParamsE,(.L_x_2785 - _ZN10layer_norm31ln_parallel_residual_bwd_kernelINS_13Kernel_traitsI13__nv_bfloat16S2_fS2_fjLj2560ELj1ELj1ELj4ELj8ENS_18Kernel_traits_baseILj2560ES2_S2_fS2_fjLj128EEEEELb0ELb1ELb0EEEvNS_9BwdParamsE)
        .other          _ZN10layer_norm31ln_parallel_residual_bwd_kernelINS_13Kernel_traitsI13__nv_bfloat16S2_fS2_fjLj2560ELj1ELj1ELj4ELj8ENS_18Kernel_traits_baseILj2560ES2_S2_fS2_fjLj128EEEEELb0ELb1ELb0EEEvNS_9BwdParamsE,@"STO_CUDA_ENTRY STV_DEFAULT"
_ZN10layer_norm31ln_parallel_residual_bwd_kernelINS_13Kernel_traitsI13__nv_bfloat16S2_fS2_fjLj2560ELj1ELj1ELj4ELj8ENS_18Kernel_traits_baseILj2560ES2_S2_fS2_fjLj128EEEEELb0ELb1ELb0EEEvNS_9BwdParamsE:
.text._ZN10layer_norm31ln_parallel_residual_bwd_kernelINS_13Kernel_traitsI13__nv_bfloat16S2_fS2_fjLj2560ELj1ELj1ELj4ELj8ENS_18Kernel_traits_baseILj2560ES2_S2_fS2_fjLj128EEEEELb0ELb1ELb0EEEvNS_9BwdParamsE:
        /* <DEDUP_REMOVED lines=60> */
[----:B------:R-:W-:Y:S01]  /*03c0*/  MOV R21, R5 ;  /* 0x0000000500157202 */ /* 0x000fe20000000f00 */
[----:B------:R-:W-:Y:S01]  /*03d0*/  IMAD.MOV.U32 R2, RZ, RZ, R10 ;  /* 0x000000ffff027224 */ /* 0x000fe200078e000a */
[----:B------:R-:W-:Y:S01]  /*03e0*/  SHF.R.U32.HI R20, RZ, 0x10, R5 ;  /* 0x00000010ff147819 */ /* 0x000fe20000011605 */
[----:B------:R-:W-:Y:S01]  /*03f0*/  IMAD.MOV.U32 R4, RZ, RZ, R15 ;  /* 0x000000ffff047224 */ /* 0x000fe200078e000f */
[----:B------:R-:W-:-:S02]  /*0400*/  MOV R19, R6 ;  /* 0x0000000600137202 */ /* 0x000fc40000000f00 */
[--C-:B------:R-:W-:Y:S02]  /*0410*/  SHF.R.U64 R18, R6, 0x10, R7.reuse ;  /* 0x0000001006127819 */ /* 0x100fe40000001207 */
[----:B------:R-:W-:Y:S02]  /*0420*/  SHF.R.U32.HI R16, RZ, 0x10, R7 ;  /* 0x00000010ff107819 */ /* 0x000fe40000011607 */
[----:B------:R-:W-:Y:S02]  /*0430*/  MOV R0, R8 ;  /* 0x0000000800007202 */ /* 0x000fe40000000f00 */
[--C-:B------:R-:W-:Y:S02]  /*0440*/  SHF.R.U64 R64, R8, 0x10, R9.reuse ;  /* 0x0000001008407819 */ /* 0x100fe40000001209 */
[----:B------:R-:W-:Y:S02]  /*0450*/  MOV R13, R9 ;  /* 0x00000009000d7202 */ /* 0x000fe40000000f00 */
[----:B------:R-:W-:-:S02]  /*0460*/  SHF.R.U32.HI R12, RZ, 0x10, R9 ;  /* 0x00000010ff0c7819 */ /* 0x000fc40000011609 */
[--C-:B------:R-:W-:Y:S01]  /*0470*/  SHF.R.U64 R9, R10, 0x10, R11.reuse ;  /* 0x000000100a097819 */ /* 0x100fe2000000120b */
[----:B------:R-:W-:Y:S01]  /*0480*/  HFMA2.MMA R10, -RZ, RZ, 0, 5.9604644775390625e-08 ;  /* 0x00000001ff0a7435 */ /* 0x000fe200000001ff */
[----:B------:R-:W-:Y:S02]  /*0490*/  MOV R8, R11 ;  /* 0x0000000b00087202 */ /* 0x000fe40000000f00 */
[----:B------:R-:W-:Y:S02]  /*04a0*/  SHF.R.U32.HI R7, RZ, 0x10, R11 ;  /* 0x00000010ff077819 */ /* 0x000fe4000001160b */
[----:B------:R-:W-:Y:S02]  /*04b0*/  MOV R6, R14 ;  /* 0x0000000e00067202 */ /* 0x000fe40000000f00 */
[--C-:B------:R-:W-:Y:S02]  /*04c0*/  SHF.R.U64 R5, R14, 0x10, R15.reuse ;  /* 0x000000100e057819 */ /* 0x100fe4000000120f */
[----:B------:R-:W-:-:S02]  /*04d0*/  SHF.R.U32.HI R3, RZ, 0x10, R15 ;  /* 0x00000010ff037819 */ /* 0x000fc4000001160f */
[----:B------:R-:W-:Y:S02]  /*04e0*/  MOV R61, RZ ;  /* 0x000000ff003d7202 */ /* 0x000fe40000000f00 */
        /* <DEDUP_REMOVED lines=20> */
.L_x_990:
        /* <DEDUP_REMOVED lines=8> */
[----:B------:R-:W-:-:S02]  /*06b0*/  ISETP.NE.AND P0, PT, RZ, UR6, PT ;  /* 0x00000006ff007c0c */ /* 0x000fc4000bf05270 */
[----:B------:R-:W-:Y:S02]  /*06c0*/  SHF.R.S32.HI R93, RZ, 0x1f, R0 ;  /* 0x0000001fff5d7819 */ /* 0x000fe40000011400 */
[----:B------:R-:W-:Y:S02]  /*06d0*/  MOV R123, RZ ;  /* 0x000000ff007b7202 */ /* 0x000fe40000000f00 */
[----:B------:R-:W-:Y:S02]  /*06e0*/  LEA.HI R0, R93, R0, RZ, 0x2 ;  /* 0x000000005d007211 */ /* 0x000fe400078f10ff */
[----:B------:R-:W-:Y:S02]  /*06f0*/  LOP3.LUT R93, R97, 0x7f, RZ, 0xc0, !PT ;  /* 0x0000007f615d7812 */ /* 0x000fe400078ec0ff */
[----:B------:R-:W-:Y:S02]  /*0700*/  MOV R144, RZ ;  /* 0x000000ff00907202 */ /* 0x000fe40000000f00 */
[----:B------:R-:W-:-:S05]  /*0710*/  LEA.HI.SX32 R0, R0, R93, 0x1e ;  /* 0x0000005d00007211 */ /* 0x000fca00078ff2ff */
[----:B------:R-:W-:Y:S01]  /*0720*/  IMAD.MOV.U32 R145, RZ, RZ, R0 ;  /* 0x000000ffff917224 */ /* 0x000fe200078e0000 */
[----:B--2---:R-:W-:Y:S01]  /*0730*/  FSEL R122, R90, RZ, !P0 ;  /* 0x000000ff5a7a7208 */ /* 0x004fe20004000000 */
[----:B------:R-:W-:Y:S05]  /*0740*/  @!P2 BRA `(.L_x_965) ;  /* 0x000003000000a947 */ /* 0x000fea0003800000 */
[----:B0-----:R-:W-:Y:S01]  /*0750*/  HFMA2.MMA R93, -RZ, RZ, 0, 4.76837158203125e-07 ;  /* 0x00000008ff5d7435 */ /* 0x001fe200000001ff */
[----:B------:R-:W-:-:S04]  /*0760*/  LEA R88, P0, R0, c[0x0][0x188], 0x4 ;  /* 0x0000620000587a11 */ /* 0x000fc800078020ff */
[----:B------:R-:W-:-:S05]  /*0770*/  LEA.HI.X R89, R0, c[0x0][0x18c], RZ, 0x4, P0 ;  /* 0x0000630000597a11 */ /* 0x000fca00000f24ff */
[----:B------:R-:W-:Y:S01]  /*0780*/  IMAD.WIDE.U32 R92, R0, R93, c[0x0][0x208] ;  /* 0x00008200005c7625 */ /* 0x000fe200078e005d */
[----:B------:R-:W2:Y:S05]  /*0790*/  LDG.E.128 R88, [R88.64] ;  /* 0x0000000458587981 */ /* 0x000eaa000c1e1d00 */
[----:B------:R-:W3:Y:S01]  /*07a0*/  LDG.E.64 R92, [R92.64] ;  /* 0x000000045c5c7981 */ /* 0x000ee2000c1e1b00 */
[----:B------:R-:W-:-:S04]  /*07b0*/  ISETP.NE.U32.AND P0, PT, RZ, c[0x0][0x218], PT ;  /* 0x00008600ff007a0c */ /* 0x000fc80003f05070 */
[----:B------:R-:W-:-:S13]  /*07c0*/  ISETP.NE.AND.EX P0, PT, RZ, c[0x0][0x21c], PT, P0 ;  /* 0x00008700ff007a0c */ /* 0x000fda0003f05300 */
[----:B------:R-:W-:-:S04]  /*07d0*/  @P0 LEA R94, P1, R0, c[0x0][0x218], 0x4 ;  /* 0x00008600005e0a11 */ /* 0x000fc800078220ff */
[----:B------:R-:W-:-:S05]  /*07e0*/  @P0 LEA.HI.X R95, R0, c[0x0][0x21c], RZ, 0x4, P1 ;  /* 0x00008700005f0a11 */ /* 0x000fca00008f24ff */
[----:B------:R0:W5:Y:S01]  /*07f0*/  @P0 LDG.E.128 R64, [R94.64] ;  /* 0x000000045e400981 */ /* 0x000162000c1e1d00 */
[----:B------:R-:W-:Y:S01]  /*0800*/  IADD3 R145, R0, 0x80, RZ ;  /* 0x0000008000917810 */ /* 0x000fe20007ffe0ff */
[--C-:B---3--:R-:W-:Y:S01]  /*0810*/  IMAD.MOV.U32 R103, RZ, RZ, R93.reuse ;  /* 0x000000ffff677224 */ /* 0x108fe200078e005d */
[----:B------:R-:W-:Y:S02]  /*0820*/  MOV R102, R92 ;  /* 0x0000005c00667202 */ /* 0x000fe40000000f00 */
[--C-:B------:R-:W-:Y:S02]  /*0830*/  SHF.R.U64 R105, R92, 0x10, R93.reuse ;  /* 0x000000105c697819 */ /* 0x100fe4000000125d */
[----:B------:R-:W-:Y:S01]  /*0840*/  SHF.R.U32.HI R108, RZ, 0x10, R93 ;  /* 0x00000010ff6c7819 */ /* 0x000fe2000001165d */
[C---:B--2---:R-:W-:Y:S01]  /*0850*/  FADD.FTZ R93, -R122.reuse, R88 ;  /* 0x000000587a5d7221 */ /* 0x044fe20000010100 */
[----:B------:R-:W-:Y:S01]  /*0860*/  PRMT R104, RZ, 0x5410, R102 ;  /* 0x00005410ff687816 */ /* 0x000fe20000000066 */
[----:B------:R-:W-:Y:S01]  /*0870*/  FADD.FTZ R89, -R122, R89 ;  /* 0x000000597a597221 */ /* 0x000fe20000010100 */
[----:B------:R-:W-:Y:S01]  /*0880*/  PRMT R106, RZ, 0x5410, R103 ;  /* 0x00005410ff6a7816 */ /* 0x000fe20000000067 */
[----:B-----5:R-:W-:Y:S01]  /*0890*/  FMUL.FTZ R103, R2, R93 ;  /* 0x0000005d02677220 */ /* 0x020fe20000410000 */
[----:B------:R-:W-:Y:S01]  /*08a0*/  PRMT R105, RZ, 0x5410, R105 ;  /* 0x00005410ff697816 */ /* 0x000fe20000000069 */
[----:B------:R-:W-:-:S02]  /*08b0*/  FADD.FTZ R107, -R122, R90 ;  /* 0x0000005a7a6b7221 */ /* 0x000fc40000010100 */
[----:B------:R-:W-:Y:S02]  /*08c0*/  FMUL.FTZ R102, R2, R89 ;  /* 0x0000005902667220 */ /* 0x000fe40000410000 */
[----:B------:R-:W-:Y:S02]  /*08d0*/  FADD.FTZ R40, R40, R104 ;  /* 0x0000006828287221 */ /* 0x000fe40000010000 */
[-C--:B------:R-:W-:Y:S02]  /*08e0*/  FFMA.FTZ R60, R103, R104.reuse, R60 ;  /* 0x00000068673c7223 */ /* 0x080fe4000001003c */
[----:B------:R-:W-:Y:S02]  /*08f0*/  FMUL.FTZ R104, R23, R104 ;  /* 0x0000006817687220 */ /* 0x000fe40000410000 */
[----:B------:R-:W-:Y:S02]  /*0900*/  FADD.FTZ R41, R41, R105 ;  /* 0x0000006929297221 */ /* 0x000fe40000010000 */
[----:B------:R-:W-:-:S02]  /*0910*/  FFMA.FTZ R61, R102, R105, R61 ;  /* 0x00000069663d7223 */ /* 0x000fc4000001003d */
[----:B------:R-:W-:Y:S02]  /*0920*/  FMUL.FTZ R107, R2, R107 ;  /* 0x0000006b026b7220 */ /* 0x000fe40000410000 */
[----:B------:R-:W-:Y:S02]  /*0930*/  FMUL.FTZ R105, R22, R105 ;  /* 0x0000006916697220 */ /* 0x000fe40000410000 */
[----:B------:R-:W-:Y:S02]  /*0940*/  FADD.FTZ R88, RZ, R104 ;  /* 0x00000068ff587221 */ /* 0x000fe40000010000 */
[----:B------:R-:W-:Y:S01]  /*0950*/  FFMA.FTZ R89, R103, R104, RZ ;  /* 0x0000006867597223 */ /* 0x000fe200000100ff */
[----:B------:R-:W-:Y:S01]  /*0960*/  PRMT R90, RZ, 0x5410, R108 ;  /* 0x00005410ff5a7816 */ /* 0x000fe2000000006c */
[----:B------:R-:W-:Y:S02]  /*0970*/  FADD.FTZ R109, -R122, R91 ;  /* 0x0000005b7a6d7221 */ /* 0x000fe40000010100 */
        /* <DEDUP_REMOVED lines=13> */
.L_x_965:
[----:B0-----:R-:W-:Y:S05]  /*0a50*/  BSYNC B0 ;  /* 0x0000000000007941 */ /* 0x001fea0003800000 */
.L_x_964:
[----:B------:R-:W-:Y:S01]  /*0a60*/  BSSY B0, `(.L_x_966) ;  /* 0x0000032000007945 */ /* 0x000fe20003800000 */
[----:B------:R-:W-:Y:S05]  /*0a70*/  @!P3 BRA `(.L_x_967) ;  /* 0x000003000000b947 */ /* 0x000fea0003800000 */
[----:B------:R-:W-:Y:S01]  /*0a80*/  HFMA2.MMA R92, -RZ, RZ, 0, 4.76837158203125e-07 ;  /* 0x00000008ff5c7435 */ /* 0x000fe200000001ff */
        /* <DEDUP_REMOVED lines=30> */
[----:B------:R-:W-:Y:S02]  /*0c70*/  FADD.FTZ R88, R123, R112 ;  /* 0x000000707b587221 */ /* 0x000fe40000010000 */
[----:B------:R-:W-:Y:S01]  /*0c80*/  FFMA.FTZ R144, R111, R112, R144 ;  /* 0x000000706f907223 */ /* 0x000fe20000010090 */
[----:B------:R-:W-:Y:S01]  /*0c90*/  PRMT R90, RZ, 0x5410, R116 ;  /* 0x00005410ff5a7816 */ /* 0x000fe20000000074 */
[----:B------:R-:W-:Y:S02]  /*0ca0*/  FADD.FTZ R38, R38, R114 ;  /* 0x0000007226267221 */ /* 0x000fe40000010000 */
[----:B------:R-:W-:-:S02]  /*0cb0*/  FFMA.FTZ R58, R115, R114, R58 ;  /* 0x00000072733a7223 */ /* 0x000fc4000001003a */
[----:B------:R-:W-:Y:S02]  /*0cc0*/  FADD.FTZ R91, -R122, R91 ;  /* 0x0000005b7a5b7221 */ /* 0x000fe40000010100 */
        /* <DEDUP_REMOVED lines=11> */
.L_x_967:
[----:B0-----:R-:W-:Y:S05]  /*0d80*/  BSYNC B0 ;  /* 0x0000000000007941 */ /* 0x001fea0003800000 */
.L_x_966:
        /* <DEDUP_REMOVED lines=50> */
.L_x_969:
[----:B0-----:R-:W-:Y:S05]  /*10b0*/  BSYNC B0 ;  /* 0x0000000000007941 */ /* 0x001fea0003800000 */
.L_x_968:
        /* <DEDUP_REMOVED lines=14> */
[----:B--2---:R-:W-:Y:S02]  /*11a0*/  FADD.FTZ R135, -R122, R91 ;  /* 0x0000005b7a877221 */ /* 0x004fe40000010100 */
[--C-:B---3--:R-:W-:Y:S01]  /*11b0*/  IMAD.MOV.U32 R129, RZ, RZ, R93.reuse ;  /* 0x000000ffff817224 */ /* 0x108fe200078e005d */
[----:B------:R-:W-:Y:S02]  /*11c0*/  MOV R128, R92 ;  /* 0x0000005c00807202 */ /* 0x000fe40000000f00 */
[--C-:B------:R-:W-:Y:S02]  /*11d0*/  SHF.R.U64 R132, R92, 0x10, R93.reuse ;  /* 0x000000105c847819 */ /* 0x100fe4000000125d */
[----:B------:R-:W-:Y:S01]  /*11e0*/  SHF.R.U32.HI R131, RZ, 0x10, R93 ;  /* 0x00000010ff837819 */ /* 0x000fe2000001165d */
[C---:B------:R-:W-:Y:S01]  /*11f0*/  FADD.FTZ R93, -R122.reuse, R88 ;  /* 0x000000587a5d7221 */ /* 0x040fe20000010100 */
[----:B------:R-:W-:Y:S01]  /*1200*/  PRMT R130, RZ, 0x5410, R128 ;  /* 0x00005410ff827816 */ /* 0x000fe20000000080 */
[----:B------:R-:W-:Y:S01]  /*1210*/  FADD.FTZ R89, -R122, R89 ;  /* 0x000000597a597221 */ /* 0x000fe20000010100 */
[----:B------:R-:W-:Y:S01]  /*1220*/  PRMT R91, RZ, 0x5410, R129 ;  /* 0x00005410ff5b7816 */ /* 0x000fe20000000081 */
[C---:B-----5:R-:W-:Y:S01]  /*1230*/  FMUL.FTZ R129, R2.reuse, R93 ;  /* 0x0000005d02817220 */ /* 0x060fe20000410000 */
[----:B------:R-:W-:Y:S01]  /*1240*/  PRMT R88, RZ, 0x5410, R132 ;  /* 0x00005410ff587816 */ /* 0x000fe20000000084 */
[----:B------:R-:W-:-:S02]  /*1250*/  FMUL.FTZ R128, R2, R89 ;  /* 0x0000005902807220 */ /* 0x000fc40000410000 */
[----:B------:R-:W-:Y:S02]  /*1260*/  FADD.FTZ R28, R28, R130 ;  /* 0x000000821c1c7221 */ /* 0x000fe40000010000 */
[-C--:B------:R-:W-:Y:S02]  /*1270*/  FFMA.FTZ R48, R129, R130.reuse, R48 ;  /* 0x0000008281307223 */ /* 0x080fe40000010030 */
[----:B------:R-:W-:Y:S02]  /*1280*/  FMUL.FTZ R130, R11, R130 ;  /* 0x000000820b827220 */ /* 0x000fe40000410000 */
[----:B------:R-:W-:Y:S01]  /*1290*/  FADD.FTZ R133, -R122, R90 ;  /* 0x0000005a7a857221 */ /* 0x000fe20000010100 */
        /* <DEDUP_REMOVED lines=20> */
.L_x_971:
[----:B0-----:R-:W-:Y:S05]  /*13e0*/  BSYNC B0 ;  /* 0x0000000000007941 */ /* 0x001fea0003800000 */
.L_x_970:
[----:B------:R-:W-:Y:S01]  /*13f0*/  BSSY B0, `(.L_x_972) ;  /* 0x0000031000007945 */ /* 0x000fe20003800000 */
[----:B------:R-:W-:Y:S05]  /*1400*/  @!P6 BRA `(.L_x_973) ;  /* 0x000002f00000e947 */ /* 0x000fea0003800000 */
[----:B------:R-:W-:Y:S01]  /*1410*/  HFMA2.MMA R92, -RZ, RZ, 0, 4.76837158203125e-07 ;  /* 0x00000008ff5c7435 */ /* 0x000fe200000001ff */
[----:B------:R-:W-:-:S04]  /*1420*/  LEA R88, P0, R145, c[0x0][0x188], 0x4 ;  /* 0x0000620091587a11 */ /* 0x000fc800078020ff */
[----:B------:R-:W-:-:S05]  /*1430*/  LEA.HI.X R89, R145, c[0x0][0x18c], RZ, 0x4, P0 ;  /* 0x0000630091597a11 */ /* 0x000fca00000f24ff */
[----:B------:R-:W-:Y:S01]  /*1440*/  IMAD.WIDE.U32 R92, R145, R92, c[0x0][0x208] ;  /* 0x00008200915c7625 */ /* 0x000fe200078e005c */
[----:B------:R-:W2:Y:S01]  /*1450*/  LDG.E.128 R88, [R88.64] ;  /* 0x0000000458587981 */ /* 0x000ea2000c1e1d00 */
[----:B------:R-:W-:-:S04]  /*1460*/  ISETP.NE.U32.AND P0, PT, RZ, c[0x0][0x218], PT ;  /* 0x00008600ff007a0c */ /* 0x000fc80003f05070 */
[----:B------:R-:W3:Y:S01]  /*1470*/  LDG.E.64 R92, [R92.64] ;  /* 0x000000045c5c7981 */ /* 0x000ee2000c1e1b00 */
[----:B------:R-:W-:-:S13]  /*1480*/  ISETP.NE.AND.EX P0, PT, RZ, c[0x0][0x21c], PT, P0 ;  /* 0x00008700ff007a0c */ /* 0x000fda0003f05300 */
[----:B------:R-:W-:-:S04]  /*1490*/  @P0 LEA R94, P1, R145, c[0x0][0x218], 0x4 ;  /* 0x00008600915e0a11 */ /* 0x000fc800078220ff */
[----:B------:R-:W-:-:S05]  /*14a0*/  @P0 LEA.HI.X R95, R145, c[0x0][0x21c], RZ, 0x4, P1 ;  /* 0x00008700915f0a11 */ /* 0x000fca00008f24ff */
[----:B------:R0:W5:Y:S01]  /*14b0*/  @P0 LDG.E.128 R80, [R94.64] ;  /* 0x000000045e500981 */ /* 0x000162000c1e1d00 */
[----:B--2---:R-:W-:Y:S01]  /*14c0*/  FADD.FTZ R139, -R122, R89 ;  /* 0x000000597a8b7221 */ /* 0x004fe20000010100 */
[----:B---3--:R-:W-:Y:S01]  /*14d0*/  MOV R136, R92 ;  /* 0x0000005c00887202 */ /* 0x008fe20000000f00 */
[--C-:B------:R-:W-:Y:S01]  /*14e0*/  IMAD.MOV.U32 R137, RZ, RZ, R93.reuse ;  /* 0x000000ffff897224 */ /* 0x100fe200078e005d */
[--C-:B------:R-:W-:Y:S02]  /*14f0*/  SHF.R.U64 R140, R92, 0x10, R93.reuse ;  /* 0x000000105c8c7819 */ /* 0x100fe4000000125d */
[----:B------:R-:W-:Y:S01]  /*1500*/  SHF.R.U32.HI R138, RZ, 0x10, R93 ;  /* 0x00000010ff8a7819 */ /* 0x000fe2000001165d */
[C---:B------:R-:W-:Y:S01]  /*1510*/  FADD.FTZ R93, -R122.reuse, R88 ;  /* 0x000000587a5d7221 */ /* 0x040fe20000010100 */
[----:B------:R-:W-:Y:S01]  /*1520*/  PRMT R89, RZ, 0x5410, R136 ;  /* 0x00005410ff597816 */ /* 0x000fe20000000088 */
[C---:B------:R-:W-:Y:S01]  /*1530*/  FADD.FTZ R141, -R122.reuse, R90 ;  /* 0x0000005a7a8d7221 */ /* 0x040fe20000010100 */
[----:B------:R-:W-:Y:S01]  /*1540*/  PRMT R88, RZ, 0x5410, R140 ;  /* 0x00005410ff587816 */ /* 0x000fe2000000008c */
[----:B------:R-:W-:Y:S01]  /*1550*/  FADD.FTZ R143, -R122, R91 ;  /* 0x0000005b7a8f7221 */ /* 0x000fe20000010100 */
[----:B------:R-:W-:Y:S01]  /*1560*/  PRMT R91, RZ, 0x5410, R137 ;  /* 0x00005410ff5b7816 */ /* 0x000fe20000000089 */
[C---:B-----5:R-:W-:Y:S01]  /*1570*/  FMUL.FTZ R136, R2.reuse, R139 ;  /* 0x0000008b02887220 */ /* 0x060fe20000410000 */
[----:B------:R-:W-:Y:S01]  /*1580*/  PRMT R90, RZ, 0x5410, R138 ;  /* 0x00005410ff5a7816 */ /* 0x000fe2000000008a */
[----:B------:R-:W-:-:S02]  /*1590*/  FMUL.FTZ R137, R2, R93 ;  /* 0x0000005d02897220 */ /* 0x000fc40000410000 */
[----:B------:R-:W-:Y:S02]  /*15a0*/  FMUL.FTZ R138, R6, R89 ;  /* 0x00000059068a7220 */ /* 0x000fe40000410000 */
        /* <DEDUP_REMOVED lines=11> */
[----:B------:R-:W-:Y:S02]  /*1660*/  FMUL.FTZ R142, R3, R90 ;  /* 0x0000005a038e7220 */ /* 0x000fe40000410000 */
[----:B------:R-:W-:Y:S02]  /*1670*/  FMUL.FTZ R143, R2, R143 ;  /* 0x0000008f028f7220 */ /* 0x000fe40000410000 */
        /* <DEDUP_REMOVED lines=8> */
.L_x_973:
[----:B0-----:R-:W-:Y:S05]  /*1700*/  BSYNC B0 ;  /* 0x0000000000007941 */ /* 0x001fea0003800000 */
.L_x_972:
[----:B------:R-:W-:Y:S02]  /*1710*/  LOP3.LUT P1, RZ, R10, 0xff, RZ, 0xc0, !PT ;  /* 0x000000ff0aff7812 */ /* 0x000fe4000782c0ff */
[----:B------:R-:W-:Y:S02]  /*1720*/  SHF.R.U32.HI R90, RZ, 0x5, R97 ;  /* 0x00000005ff5a7819 */ /* 0x000fe40000011661 */
[----:B------:R-:W-:-:S02]  /*1730*/  LOP3.LUT P0, RZ, R97, 0x1f, RZ, 0xc0, !PT ;  /* 0x0000001f61ff7812 */ /* 0x000fc4000780c0ff */
[----:B------:R-:W-:-:S07]  /*1740*/  LOP3.LUT R145, R90, 0x7fffffc, RZ, 0xc0, !PT ;  /* 0x07fffffc5a917812 */ /* 0x000fce00078ec0ff */
[----:B------:R-:W-:Y:S01]  /*1750*/  @!P1 IADD3 R145, R145, 0x4, RZ ;  /* 0x0000000491919810 */ /* 0x000fe20007ffe0ff */
[----:B------:R-:W-:Y:S05]  /*1760*/  BRA.DIV ~URZ, `(.L_x_974) ;  /* 0x000017027f007947 */ /* 0x000fea000b800000 */
[----:B------:R0:W1:Y:S02]  /*1770*/  SHFL.DOWN PT, R92, R123, 0x10, 0x1f ;  /* 0x0a001f007b5c7f89 */ /* 0x00006400000e0000 */
.L_x_991:
        /* <DEDUP_REMOVED lines=18> */
.L_x_992:
[----:B------:R-:W-:Y:S01]  /*18a0*/  @!P0 LOP3.LUT R90, R90, 0x3, RZ, 0xc0, !PT ;  /* 0x000000035a5a8812 */ /* 0x000fe200078ec0ff */
[----:B01----:R-:W-:Y:S01]  /*18b0*/  FADD.FTZ R123, R144, R123 ;  /* 0x0000007b907b7221 */ /* 0x003fe20000010000 */
[----:B------:R-:W-:Y:S01]  /*18c0*/  ULDC.U8 UR6, c[0x0][0x1f0] ;  /* 0x00007c0000067ab9 */ /* 0x000fe20000000000 */
[----:B--2---:R-:W-:Y:S01]  /*18d0*/  FADD.FTZ R122, R95, R94 ;  /* 0x0000005e5f7a7221 */ /* 0x004fe20000010000 */
        /* <DEDUP_REMOVED lines=20> */
[-CC-:B------:R-:W-:Y:S01]  /*1a20*/  FFMA.FTZ R88, R102, R94.reuse, R95.reuse ;  /* 0x0000005e66587223 */ /* 0x180fe2000001005f */
[----:B------:R-:W-:Y:S01]  /*1a30*/  ISETP.NE.U32.AND P1, PT, RZ, c[0x0][0x218], PT ;  /* 0x00008600ff007a0c */ /* 0x000fe20003f25070 */
[-C--:B------:R-:W-:Y:S01]  /*1a40*/  FFMA.FTZ R91, R107, R94.reuse, R95 ;  /* 0x0000005e6b5b7223 */ /* 0x080fe2000001005f */
[----:B------:R-:W-:Y:S01]  /*1a50*/  ISETP.NE.U32.AND P0, PT, RZ, c[0x0][0x258], PT ;  /* 0x00009600ff007a0c */ /* 0x000fe20003f05070 */
[----:B------:R-:W-:Y:S01]  /*1a60*/  FADD.FTZ R89, R105, -R88 ;  /* 0x8000005869597221 */ /* 0x000fe20000010000 */
[----:B------:R-:W-:Y:S01]  /*1a70*/  ISETP.NE.AND.EX P1, PT, RZ, c[0x0][0x21c], PT, P1 ;  /* 0x00008700ff007a0c */ /* 0x000fe20003f25310 */
[----:B------:R-:W-:Y:S01]  /*1a80*/  FADD.FTZ R91, R106, -R91 ;  /* 0x8000005b6a5b7221 */ /* 0x000fe20000010000 */
[----:B------:R-:W-:Y:S01]  /*1a90*/  ISETP.NE.AND.EX P0, PT, RZ, c[0x0][0x25c], PT, P0 ;  /* 0x00009700ff007a0c */ /* 0x000fe20003f05300 */
[----:B-----5:R-:W-:Y:S01]  /*1aa0*/  FMUL.FTZ R88, R2, R89 ;  /* 0x0000005902587220 */ /* 0x020fe20000410000 */
[----:B------:R-:W-:Y:S01]  /*1ab0*/  HFMA2.MMA R147, -RZ, RZ, 0, 4.76837158203125e-07 ;  /* 0x00000008ff937435 */ /* 0x000fe200000001ff */
[----:B------:R-:W-:-:S02]  /*1ac0*/  FFMA.FTZ R89, R109, R94, R95 ;  /* 0x0000005e6d597223 */ /* 0x000fc4000001005f */
[----:B------:R-:W-:Y:S02]  /*1ad0*/  FMUL.FTZ R93, R2, R91 ;  /* 0x0000005b025d7220 */ /* 0x000fe40000410000 */
[----:B------:R-:W-:Y:S02]  /*1ae0*/  FADD.FTZ R91, R108, -R89 ;  /* 0x800000596c5b7221 */ /* 0x000fe40000010000 */
[----:B------:R-:W-:Y:S02]  /*1af0*/  FFMA.FTZ R89, R103, R94, R95 ;  /* 0x0000005e67597223 */ /* 0x000fe4000001005f */
[----:B------:R-:W-:Y:S02]  /*1b00*/  FMUL.FTZ R90, R2, R91 ;  /* 0x0000005b025a7220 */ /* 0x000fe40000410000 */
[----:B------:R-:W-:Y:S02]  /*1b10*/  FADD.FTZ R89, R104, -R89 ;  /* 0x8000005968597221 */ /* 0x000fe40000010000 */
[----:B------:R-:W-:-:S02]  /*1b20*/  @P1 FADD.FTZ R88, R65, R88 ;  /* 0x0000005841581221 */ /* 0x000fc40000010000 */
[----:B------:R-:W-:Y:S02]  /*1b30*/  @P1 FADD.FTZ R90, R67, R90 ;  /* 0x0000005a435a1221 */ /* 0x000fe40000010000 */
[----:B------:R-:W-:Y:S01]  /*1b40*/  FMUL.FTZ R91, R2, R89 ;  /* 0x00000059025b7220 */ /* 0x000fe20000410000 */
[----:B------:R-:W0:Y:S01]  /*1b50*/  F2F.BF16.F32 R146, R88 ;  /* 0x0000005800927304 */ /* 0x000e220000202000 */
[----:B------:R-:W-:Y:S01]  /*1b60*/  @P1 FADD.FTZ R93, R66, R93 ;  /* 0x0000005d425d1221 */ /* 0x000fe20000010000 */
[----:B------:R-:W-:Y:S01]  /*1b70*/  SEL R85, R88, R85, P0 ;  /* 0x0000005558557207 */ /* 0x000fe20000000000 */
[----:B------:R-:W-:Y:S01]  /*1b80*/  @P1 FADD.FTZ R91, R64, R91 ;  /* 0x0000005b405b1221 */ /* 0x000fe20000010000 */
[----:B------:R-:W-:Y:S02]  /*1b90*/  SEL R87, R90, R87, P0 ;  /* 0x000000575a577207 */ /* 0x000fe40000000000 */
[----:B------:R-:W-:Y:S02]  /*1ba0*/  SEL R86, R93, R86, P0 ;  /* 0x000000565d567207 */ /* 0x000fe40000000000 */
[----:B------:R-:W1:Y:S01]  /*1bb0*/  F2F.BF16.F32 R144, R90 ;  /* 0x0000005a00907304 */ /* 0x000e620000202000 */
[----:B------:R-:W-:-:S02]  /*1bc0*/  SEL R84, R91, R84, P0 ;  /* 0x000000545b547207 */ /* 0x000fc40000000000 */
[----:B------:R-:W-:-:S04]  /*1bd0*/  ISETP.NE.U32.AND P1, PT, RZ, c[0x0][0x250], PT ;  /* 0x00009400ff007a0c */ /* 0x000fc80003f25070 */
[----:B------:R-:W-:Y:S01]  /*1be0*/  ISETP.NE.AND.EX P1, PT, RZ, c[0x0][0x254], PT, P1 ;  /* 0x00009500ff007a0c */ /* 0x000fe20003f25310 */
[----:B------:R2:W3:Y:S01]  /*1bf0*/  F2F.BF16.F32 R122, R93 ;  /* 0x0000005d007a7304 */ /* 0x0004e20000202000 */
[----:B0-----:R-:W-:-:S07]  /*1c00*/  IMAD.WIDE.U32 R88, R146, 0x10000, RZ ;  /* 0x0001000092587825 */ /* 0x001fce00078e00ff */
[----:B------:R0:W4:Y:S01]  /*1c10*/  F2F.BF16.F32 R145, R91 ;  /* 0x0000005b00917304 */ /* 0x0001220000202000 */
[----:B--2---:R-:W-:Y:S01]  /*1c20*/  @P0 MOV R93, 0x10 ;  /* 0x00000010005d0802 */ /* 0x004fe20000000f00 */
[----:B-1----:R-:W-:Y:S02]  /*1c30*/  IMAD.U32 R123, R144, 0x10000, RZ ;  /* 0x00010000907b7824 */ /* 0x002fe400078e00ff */
[----:B------:R-:W-:Y:S02]  /*1c40*/  @P1 PRMT R99, R146, 0x7610, R99 ;  /* 0x0000761092631816 */ /* 0x000fe40000000063 */
[----:B------:R-:W-:Y:S01]  /*1c50*/  @P0 IMAD.WIDE.U32 R92, R0, R93, c[0x0][0x258] ;  /* 0x00009600005c0625 */ /* 0x000fe200078e005d */
[----:B------:R-:W-:Y:S02]  /*1c60*/  @P1 PRMT R101, R144, 0x7610, R101 ;  /* 0x0000761090651816 */ /* 0x000fe40000000065 */
[----:B---3--:R-:W-:Y:S01]  /*1c70*/  LOP3.LUT R89, R89, R123, R122, 0xfe, !PT ;  /* 0x0000007b59597212 */ /* 0x008fe200078efe7a */
[----:B0-----:R-:W-:Y:S01]  /*1c80*/  IMAD.WIDE.U32 R90, R0, R147, c[0x0][0x248] ;  /* 0x00009200005a7625 */ /* 0x001fe200078e0093 */
[----:B------:R0:W-:Y:S01]  /*1c90*/  @P0 STG.E.128 [R92.64], R84 ;  /* 0x000000545c000986 */ /* 0x0001e2000c101d04 */
[----:B------:R-:W-:-:S02]  /*1ca0*/  @P1 PRMT R100, R122, 0x7610, R100 ;  /* 0x000076107a641816 */ /* 0x000fc40000000064 */
        /* <DEDUP_REMOVED lines=12> */
.L_x_978:
[----:B------:R-:W-:Y:S02]  /*1d70*/  IADD3 R0, R0, 0x80, RZ ;  /* 0x0000008000007810 */ /* 0x000fe40007ffe0ff */
.L_x_977:
[----:B------:R-:W-:Y:S05]  /*1d80*/  BSYNC B0 ;  /* 0x0000000000007941 */ /* 0x000fea0003800000 */
.L_x_976:
[----:B------:R-:W-:Y:S01]  /*1d90*/  BSSY B0, `(.L_x_979) ;  /* 0x0000038000007945 */ /* 0x000fe20003800000 */
[----:B------:R-:W-:Y:S05]  /*1da0*/  @!P3 BRA `(.L_x_980) ;  /* 0x000003600000b947 */ /* 0x000fea0003800000 */
[-CC-:B0-----:R-:W-:Y:S01]  /*1db0*/  FFMA.FTZ R88, R110, R94.reuse, R95.reuse ;  /* 0x0000005e6e587223 */ /* 0x181fe2000001005f */
        /* <DEDUP_REMOVED lines=14> */
[----:B------:R-:W-:Y:S01]  /*1ea0*/  FADD.FTZ R89, R112, -R89 ;  /* 0x8000005970597221 */ /* 0x000fe20000010000 */
[----:B------:R-:W-:Y:S01]  /*1eb0*/  @P1 MOV R145, 0x10 ;  /* 0x0000001000911802 */ /* 0x000fe20000000f00 */
        /* <DEDUP_REMOVED lines=13> */
[----:B------:R1:W2:Y:S01]  /*1f90*/  F2F.BF16.F32 R122, R93 ;  /* 0x0000005d007a7304 */ /* 0x0002a20000202000 */
[----:B0-----:R-:W-:-:S07]  /*1fa0*/  IMAD.WIDE.U32 R88, R146, 0x10000, RZ ;  /* 0x0001000092587825 */ /* 0x001fce00078e00ff */
[----:B------:R0:W3:Y:S01]  /*1fb0*/  F2F.BF16.F32 R123, R91 ;  /* 0x0000005b007b7304 */ /* 0x0000e20000202000 */
[----:B-1----:R-:W-:-:S03]  /*1fc0*/  IMAD.U32 R93, R144, 0x10000, RZ ;  /* 0x00010000905d7824 */ /* 0x002fc600078e00ff */
[----:B------:R-:W-:Y:S02]  /*1fd0*/  @P0 PRMT R99, R146, 0x7610, R99 ;  /* 0x0000761092630816 */ /* 0x000fe40000000063 */
[----:B------:R-:W-:Y:S02]  /*1fe0*/  @P0 PRMT R101, R144, 0x7610, R101 ;  /* 0x0000761090650816 */ /* 0x000fe40000000065 */
[----:B--2---:R-:W-:Y:S01]  /*1ff0*/  LOP3.LUT R93, R89, R93, R122, 0xfe, !PT ;  /* 0x0000005d595d7212 */ /* 0x004fe200078efe7a */
[----:B0-----:R-:W-:Y:S01]  /*2000*/  @P1 IMAD.WIDE.U32 R90, R0, R145, c[0x0][0x258] ;  /* 0x00009600005a1625 */ /* 0x001fe200078e0091 */
[----:B------:R-:W-:-:S04]  /*2010*/  @P0 PRMT R100, R122, 0x7610, R100 ;  /* 0x000076107a640816 */ /* 0x000fc80000000064 */
[----:B------:R0:W-:Y:S01]  /*2020*/  @P1 STG.E.128 [R90.64], R84 ;  /* 0x000000545a001986 */ /* 0x0001e2000c101d04 */
[----:B---3--:R-:W-:Y:S01]  /*2030*/  LOP3.LUT R92, R88, R123, RZ, 0xfc, !PT ;  /* 0x0000007b585c7212 */ /* 0x008fe200078efcff */
[----:B------:R-:W-:Y:S01]  /*2040*/  IMAD.WIDE.U32 R88, R0, R147, c[0x0][0x248] ;  /* 0x0000920000587625 */ /* 0x000fe200078e0093 */
[----:B------:R-:W-:-:S04]  /*2050*/  @P0 PRMT R98, R123, 0x7610, R98 ;  /* 0x000076107b620816 */ /* 0x000fc80000000062 */
        /* <DEDUP_REMOVED lines=10> */
.L_x_981:
[----:B------:R-:W-:Y:S02]  /*2100*/  IADD3 R0, R0, 0x80, RZ ;  /* 0x0000008000007810 */ /* 0x000fe40007ffe0ff */
.L_x_980:
[----:B------:R-:W-:Y:S05]  /*2110*/  BSYNC B0 ;  /* 0x0000000000007941 */ /* 0x000fea0003800000 */
.L_x_979:
        /* <DEDUP_REMOVED lines=55> */
.L_x_984:
[----:B------:R-:W-:Y:S02]  /*2490*/  IADD3 R0, R0, 0x80, RZ ;  /* 0x0000008000007810 */ /* 0x000fe40007ffe0ff */
.L_x_983:
[----:B------:R-:W-:Y:S05]  /*24a0*/  BSYNC B0 ;  /* 0x0000000000007941 */ /* 0x000fea0003800000 */
.L_x_982:
        /* <DEDUP_REMOVED lines=32> */
[----:B------:R0:W2:Y:S08]  /*26b0*/  F2F.BF16.F32 R122, R91 ;  /* 0x0000005b007a7304 */ /* 0x0000b00000202000 */
[----:B------:R3:W4:Y:S01]  /*26c0*/  F2F.BF16.F32 R123, R89 ;  /* 0x00000059007b7304 */ /* 0x0007220000202000 */
[----:B0-----:R-:W-:-:S03]  /*26d0*/  IMAD.WIDE.U32 R90, R146, 0x10000, RZ ;  /* 0x00010000925a7825 */ /* 0x001fc600078e00ff */
[----:B------:R-:W-:Y:S01]  /*26e0*/  @P0 PRMT R99, R146, 0x7610, R99 ;  /* 0x0000761092630816 */ /* 0x000fe20000000063 */
[C---:B-1----:R-:W-:Y:S01]  /*26f0*/  IMAD.U32 R93, R144.reuse, 0x10000, RZ ;  /* 0x00010000905d7824 */ /* 0x042fe200078e00ff */
[----:B------:R-:W-:Y:S02]  /*2700*/  @P0 PRMT R101, R144, 0x7610, R101 ;  /* 0x0000761090650816 */ /* 0x000fe40000000065 */
[----:B--2---:R-:W-:Y:S01]  /*2710*/  @P0 PRMT R100, R122, 0x7610, R100 ;  /* 0x000076107a640816 */ /* 0x004fe20000000064 */
[----:B---3--:R-:W-:Y:S01]  /*2720*/  @P1 IMAD.WIDE.U32 R88, R0, R145, c[0x0][0x258] ;  /* 0x0000960000581625 */ /* 0x008fe200078e0091 */
[----:B------:R-:W-:-:S03]  /*2730*/  LOP3.LUT R91, R91, R93, R122, 0xfe, !PT ;  /* 0x0000005d5b5b7212 */ /* 0x000fc600078efe7a */
        /* <DEDUP_REMOVED lines=14> */
.L_x_987:
[----:B------:R-:W-:Y:S02]  /*2820*/  IADD3 R0, R0, 0x80, RZ ;  /* 0x0000008000007810 */ /* 0x000fe40007ffe0ff */
.L_x_986:
[----:B------:R-:W-:Y:S05]  /*2830*/  BSYNC B0 ;  /* 0x0000000000007941 */ /* 0x000fea0003800000 */
.L_x_985:
        /* <DEDUP_REMOVED lines=13> */
[----:B------:R-:W-:Y:S02]  /*2910*/  FFMA.FTZ R95, R137, R94, R95 ;  /* 0x0000005e895f7223 */ /* 0x000fe4000001005f */
[----:B------:R-:W-:Y:S02]  /*2920*/  FADD.FTZ R89, R142, -R89 ;  /* 0x800000598e597221 */ /* 0x000fe40000010000 */
[----:B------:R-:W-:Y:S02]  /*2930*/  FADD.FTZ R95, R138, -R95 ;  /* 0x8000005f8a5f7221 */ /* 0x000fe40000010000 */
[----:B------:R-:W-:Y:S02]  /*2940*/  FMUL.FTZ R90, R2, R89 ;  /* 0x00000059025a7220 */ /* 0x000fe40000410000 */
[----:B------:R-:W-:Y:S01]  /*2950*/  @P0 FADD.FTZ R88, R81, R88 ;  /* 0x0000005851580221 */ /* 0x000fe20000010000 */
[----:B------:R-:W-:Y:S01]  /*2960*/  @P1 MOV R93, 0x10 ;  /* 0x00000010005d1802 */ /* 0x000fe20000000f00 */
[----:B------:R-:W-:-:S02]  /*2970*/  @P0 FADD.FTZ R90, R83, R90 ;  /* 0x0000005a535a0221 */ /* 0x000fc40000010000 */
[C---:B------:R-:W-:Y:S01]  /*2980*/  FMUL.FTZ R91, R2.reuse, R91 ;  /* 0x0000005b025b7220 */ /* 0x040fe20000410000 */
[----:B------:R-:W0:Y:S01]  /*2990*/  F2F.BF16.F32 R122, R88 ;  /* 0x00000058007a7304 */ /* 0x000e220000202000 */
[----:B------:R-:W-:Y:S01]  /*29a0*/  FMUL.FTZ R95, R2, R95 ;  /* 0x0000005f025f7220 */ /* 0x000fe20000410000 */
[----:B------:R-:W-:Y:S01]  /*29b0*/  SEL R85, R88, R85, P1 ;  /* 0x0000005558557207 */ /* 0x000fe20000800000 */
[----:B------:R-:W-:Y:S01]  /*29c0*/  @P0 FADD.FTZ R91, R82, R91 ;  /* 0x0000005b525b0221 */ /* 0x000fe20000010000 */
[----:B------:R-:W-:Y:S01]  /*29d0*/  SEL R87, R90, R87, P1 ;  /* 0x000000575a577207 */ /* 0x000fe20000800000 */
[----:B------:R-:W-:Y:S01]  /*29e0*/  @P0 FADD.FTZ R95, R80, R95 ;  /* 0x0000005f505f0221 */ /* 0x000fe20000010000 */
[----:B------:R-:W-:Y:S01]  /*29f0*/  ISETP.NE.U32.AND P0, PT, RZ, c[0x0][0x250], PT ;  /* 0x00009400ff007a0c */ /* 0x000fe20003f05070 */
[----:B------:R-:W-:Y:S01]  /*2a00*/  @P1 IMAD.WIDE.U32 R92, R0, R93, c[0x0][0x258] ;  /* 0x00009600005c1625 */ /* 0x000fe200078e005d */
[----:B------:R-:W1:Y:S01]  /*2a10*/  F2F.BF16.F32 R2, R90 ;  /* 0x0000005a00027304 */ /* 0x000e620000202000 */
[----:B------:R-:W-:-:S02]  /*2a20*/  SEL R86, R91, R86, P1 ;  /* 0x000000565b567207 */ /* 0x000fc40000800000 */
[----:B------:R-:W-:Y:S02]  /*2a30*/  SEL R84, R95, R84, P1 ;  /* 0x000000545f547207 */ /* 0x000fe40000800000 */
[----:B------:R-:W-:-:S03]  /*2a40*/  ISETP.NE.AND.EX P0, PT, RZ, c[0x0][0x254], PT, P0 ;  /* 0x00009500ff007a0c */ /* 0x000fc60003f05300 */
[----:B------:R1:W2:Y:S01]  /*2a50*/  F2F.BF16.F32 R94, R91 ;  /* 0x0000005b005e7304 */ /* 0x0002a20000202000 */
[----:B0-----:R-:W-:Y:S01]  /*2a60*/  IMAD.WIDE.U32 R88, R122, 0x10000, RZ ;  /* 0x000100007a587825 */ /* 0x001fe200078e00ff */
[----:B------:R0:W-:Y:S06]  /*2a70*/  @P1 STG.E.128 [R92.64], R84 ;  /* 0x000000545c001986 */ /* 0x0001ec000c101d04 */
[----:B------:R-:W3:Y:S01]  /*2a80*/  F2F.BF16.F32 R123, R95 ;  /* 0x0000005f007b7304 */ /* 0x000ee20000202000 */
[----:B-1----:R-:W-:Y:S01]  /*2a90*/  IMAD.U32 R91, R2, 0x10000, RZ ;  /* 0x00010000025b7824 */ /* 0x002fe200078e00ff */
        /* <DEDUP_REMOVED lines=17> */
.L_x_989:
[----:B------:R-:W-:Y:S05]  /*2bb0*/  BSYNC B0 ;  /* 0x0000000000007941 */ /* 0x000fea0003800000 */
.L_x_988:
[----:B------:R-:W-:Y:S02]  /*2bc0*/  IADD3 R96, R96, c[0x0][0x160], RZ ;  /* 0x0000580060607a10 */ /* 0x000fe40007ffe0ff */
[----:B------:R-:W-:Y:S02]  /*2bd0*/  LOP3.LUT P1, RZ, R10, 0xff, RZ, 0xc0, !PT ;  /* 0x000000ff0aff7812 */ /* 0x000fe4000782c0ff */
[----:B------:R-:W-:Y:S02]  /*2be0*/  ISETP.GE.AND P0, PT, R96, c[0x0][0x164], PT ;  /* 0x0000590060007a0c */ /* 0x000fe40003f06270 */
[----:B------:R-:W-:-:S11]  /*2bf0*/  SEL R10, RZ, 0x1, P1 ;  /* 0x00000001ff0a7807 */ /* 0x000fd60000800000 */
[----:B0----5:R-:W-:Y:S01]  /*2c00*/  @P0 CALL.REL.NOINC `(.L_x_963) ;  /* 0x0000001000000944 */ /* 0x021fe20003c00000 */
[----:B------:R-:W-:Y:S05]  /*2c10*/  BRA `(.L_x_990) ;  /* 0xffffda1000007947 */ /* 0x000fea000383ffff */
.L_x_963:
[----:B0-----:R-:W0:Y:S01]  /*2c20*/  S2UR UR6, SR_CTAID.X ;  /* 0x00000000000679c3 */ /* 0x001e220000002500 */
[----:B------:R-:W0:Y:S01]  /*2c30*/  S2R R2, SR_TID.X ;  /* 0x0000000000027919 */ /* 0x000e220000002100 */
[----:B-----5:R-:W-:Y:S01]  /*2c40*/  @P2 MOV R5, 0x10 ;  /* 0x0000001000052802 */ /* 0x020fe20000000f00 */
[----:B------:R-:W-:Y:S01]  /*2c50*/  @P3 IMAD.MOV.U32 R9, RZ, RZ, 0x10 ;  /* 0x00000010ff093424 */ /* 0x000fe200078e00ff */
[----:B------:R-:W-:Y:S02]  /*2c60*/  @P4 MOV R13, 0x10 ;  /* 0x00000010000d4802 */ /* 0x000fe40000000f00 */
[----:B------:R-:W-:Y:S02]  /*2c70*/  @P5 MOV R17, 0x10 ;  /* 0x0000001000115802 */ /* 0x000fe40000000f00 */
        /* <DEDUP_REMOVED lines=31> */
.L_x_974:
[----:B------:R-:W-:Y:S01]  /*2e70*/  HFMA2.MMA R122, -RZ, RZ, 0, 9.5367431640625e-07 ;  /* 0x00000010ff7a7435 */ /* 0x000fe200000001ff */
[----:B------:R-:W-:Y:S01]  /*2e80*/  MOV R93, R123 ;  /* 0x0000007b005d7202 */ /* 0x000fe20000000f00 */
[----:B------:R-:W-:Y:S01]  /*2e90*/  IMAD.MOV.U32 R146, RZ, RZ, 0x1f ;  /* 0x0000001fff927424 */ /* 0x000fe200078e00ff */
[----:B------:R-:W-:Y:S02]  /*2ea0*/  MOV R147, 0xffffffff ;  /* 0xffffffff00937802 */ /* 0x000fe40000000f00 */
[----:B------:R-:W-:-:S02]  /*2eb0*/  MOV R88, 0x2ed0 ;  /* 0x00002ed000587802 */ /* 0x000fc40000000f00 */
[----:B-----5:R-:W-:Y:S05]  /*2ec0*/  CALL.REL.NOINC `($__internal_38_$__cuda_sm70_shflsync_down_p) ;  /* 0x0000046000007944 */ /* 0x020fea0003c00000 */
[----:B-1----:R-:W-:Y:S01]  /*2ed0*/  MOV R92, R93 ;  /* 0x0000005d005c7202 */ /* 0x002fe20000000f00 */
[----:B0-----:R-:W-:Y:S05]  /*2ee0*/  BRA `(.L_x_991) ;  /* 0xffffe89000007947 */ /* 0x001fea000383ffff */
.L_x_975:
[----:B------:R-:W-:Y:S01]  /*2ef0*/  HFMA2.MMA R122, -RZ, RZ, 0, 9.5367431640625e-07 ;  /* 0x00000010ff7a7435 */ /* 0x000fe200000001ff */
[----:B------:R-:W-:Y:S01]  /*2f00*/  IMAD.MOV.U32 R93, RZ, RZ, R144 ;  /* 0x000000ffff5d7224 */ /* 0x000fe200078e0090 */
[----:B------:R-:W-:Y:S01]  /*2f10*/  MOV R146, 0x1f ;  /* 0x0000001f00927802 */ /* 0x000fe20000000f00 */
[----:B------:R-:W-:Y:S01]  /*2f20*/  IMAD.MOV.U32 R147, RZ, RZ, -0x1 ;  /* 0xffffffffff937424 */ /* 0x000fe200078e00ff */
[----:B------:R-:W-:-:S02]  /*2f30*/  MOV R88, 0x2f50 ;  /* 0x00002f5000587802 */ /* 0x000fc40000000f00 */
[----:B01---5:R-:W-:Y:S05]  /*2f40*/  CALL.REL.NOINC `($__internal_38_$__cuda_sm70_shflsync_down_p) ;  /* 0x000003e000007944 */ /* 0x023fea0003c00000 */
[----:B------:R-:W-:Y:S01]  /*2f50*/  FADD.FTZ R92, R92, R123 ;  /* 0x0000007b5c5c7221 */ /* 0x000fe20000010000 */
[----:B0-----:R-:W-:Y:S01]  /*2f60*/  HFMA2.MMA R122, -RZ, RZ, 0, 4.76837158203125e-07 ;  /* 0x00000008ff7a7435 */ /* 0x001fe200000001ff */
[----:B-1----:R-:W-:Y:S01]  /*2f70*/  FADD.FTZ R144, R144, R93 ;  /* 0x0000005d90907221 */ /* 0x002fe20000010000 */
[----:B------:R-:W-:Y:S01]  /*2f80*/  MOV R146, 0x1f ;  /* 0x0000001f00927802 */ /* 0x000fe20000000f00 */
[----:B------:R-:W-:Y:S01]  /*2f90*/  IMAD.MOV.U32 R147, RZ, RZ, -0x1 ;  /* 0xffffffffff937424 */ /* 0x000fe200078e00ff */
[----:B------:R-:W-:-:S02]  /*2fa0*/  MOV R93, R92 ;  /* 0x0000005c005d7202 */ /* 0x000fc40000000f00 */
[----:B------:R-:W-:Y:S02]  /*2fb0*/  MOV R88, 0x2fd0 ;  /* 0x00002fd000587802 */ /* 0x000fe40000000f00 */
[----:B------:R-:W-:Y:S05]  /*2fc0*/  CALL.REL.NOINC `($__internal_38_$__cuda_sm70_shflsync_down_p) ;  /* 0x0000036000007944 */ /* 0x000fea0003c00000 */
[----:B0-----:R-:W-:Y:S01]  /*2fd0*/  HFMA2.MMA R122, -RZ, RZ, 0, 4.76837158203125e-07 ;  /* 0x00000008ff7a7435 */ /* 0x001fe200000001ff */
[----:B-1----:R-:W-:Y:S01]  /*2fe0*/  MOV R91, R93 ;  /* 0x0000005d005b7202 */ /* 0x002fe20000000f00 */
[----:B------:R-:W-:Y:S01]  /*2ff0*/  IMAD.MOV.U32 R93, RZ, RZ, R144 ;  /* 0x000000ffff5d7224 */ /* 0x000fe200078e0090 */
[----:B------:R-:W-:Y:S01]  /*3000*/  MOV R146, 0x1f ;  /* 0x0000001f00927802 */ /* 0x000fe20000000f00 */
[----:B------:R-:W-:Y:S01]  /*3010*/  IMAD.MOV.U32 R147, RZ, RZ, -0x1 ;  /* 0xffffffffff937424 */ /* 0x000fe200078e00ff */
[----:B------:R-:W-:Y:S02]  /*3020*/  MOV R88, 0x3040 ;  /* 0x0000304000587802 */ /* 0x000fe40000000f00 */
[----:B------:R-:W-:Y:S05]  /*3030*/  CALL.REL.NOINC `($__internal_38_$__cuda_sm70_shflsync_down_p) ;  /* 0x000002f000007944 */ /* 0x000fea0003c00000 */
[----:B------:R-:W-:Y:S01]  /*3040*/  FADD.FTZ R92, R91, R92 ;  /* 0x0000005c5b5c7221 */ /* 0x000fe20000010000 */
[----:B0-----:R-:W-:Y:S01]  /*3050*/  HFMA2.MMA R122, -RZ, RZ, 0, 2.384185791015625e-07 ;  /* 0x00000004ff7a7435 */ /* 0x001fe200000001ff */
[----:B-1----:R-:W-:Y:S01]  /*3060*/  FADD.FTZ R144, R144, R93 ;  /* 0x0000005d90907221 */ /* 0x002fe20000010000 */
[----:B------:R-:W-:Y:S01]  /*3070*/  MOV R146, 0x1f ;  /* 0x0000001f00927802 */ /* 0x000fe20000000f00 */
[----:B------:R-:W-:Y:S01]  /*3080*/  IMAD.MOV.U32 R147, RZ, RZ, -0x1 ;  /* 0xffffffffff937424 */ /* 0x000fe200078e00ff */
[----:B------:R-:W-:-:S02]  /*3090*/  MOV R93, R92 ;  /* 0x0000005c005d7202 */ /* 0x000fc40000000f00 */
[----:B------:R-:W-:Y:S02]  /*30a0*/  MOV R88, 0x30c0 ;  /* 0x000030c000587802 */ /* 0x000fe40000000f00 */
[----:B------:R-:W-:Y:S05]  /*30b0*/  CALL.REL.NOINC `($__internal_38_$__cuda_sm70_shflsync_down_p) ;  /* 0x0000027000007944 */ /* 0x000fea0003c00000 */
[----:B0-----:R-:W-:Y:S01]  /*30c0*/  HFMA2.MMA R122, -RZ, RZ, 0, 2.384185791015625e-07 ;  /* 0x00000004ff7a7435 */ /* 0x001fe200000001ff */
[----:B-1----:R-:W-:Y:S01]  /*30d0*/  MOV R91, R93 ;  /* 0x0000005d005b7202 */ /* 0x002fe20000000f00 */
[----:B------:R-:W-:Y:S01]  /*30e0*/  IMAD.MOV.U32 R93, RZ, RZ, R144 ;  /* 0x000000ffff5d7224 */ /* 0x000fe200078e0090 */
[----:B------:R-:W-:Y:S01]  /*30f0*/  MOV R146, 0x1f ;  /* 0x0000001f00927802 */ /* 0x000fe20000000f00 */
[----:B------:R-:W-:Y:S01]  /*3100*/  IMAD.MOV.U32 R147, RZ, RZ, -0x1 ;  /* 0xffffffffff937424 */ /* 0x000fe200078e00ff */
[----:B------:R-:W-:Y:S02]  /*3110*/  MOV R88, 0x3130 ;  /* 0x0000313000587802 */ /* 0x000fe40000000f00 */
[----:B------:R-:W-:Y:S05]  /*3120*/  CALL.REL.NOINC `($__internal_38_$__cuda_sm70_shflsync_down_p) ;  /* 0x0000020000007944 */ /* 0x000fea0003c00000 */
[----:B------:R-:W-:Y:S01]  /*3130*/  FADD.FTZ R92, R91, R92 ;  /* 0x0000005c5b5c7221 */ /* 0x000fe20000010000 */
[----:B0-----:R-:W-:Y:S01]  /*3140*/  HFMA2.MMA R122, -RZ, RZ, 0, 1.1920928955078125e-07 ;  /* 0x00000002ff7a7435 */ /* 0x001fe200000001ff */
[----:B-1----:R-:W-:Y:S01]  /*3150*/  FADD.FTZ R144, R144, R93 ;  /* 0x0000005d90907221 */ /* 0x002fe20000010000 */
[----:B------:R-:W-:Y:S01]  /*3160*/  MOV R146, 0x1f ;  /* 0x0000001f00927802 */ /* 0x000fe20000000f00 */
[----:B------:R-:W-:Y:S01]  /*3170*/  IMAD.MOV.U32 R147, RZ, RZ, -0x1 ;  /* 0xffffffffff937424 */ /* 0x000fe200078e00ff */
[----:B------:R-:W-:-:S02]  /*3180*/  MOV R93, R92 ;  /* 0x0000005c005d7202 */ /* 0x000fc40000000f00 */
[----:B------:R-:W-:Y:S02]  /*3190*/  MOV R88, 0x31b0 ;  /* 0x000031b000587802 */ /* 0x000fe40000000f00 */
[----:B------:R-:W-:Y:S05]  /*31a0*/  CALL.REL.NOINC `($__internal_38_$__cuda_sm70_shflsync_down_p) ;  /* 0x0000018000007944 */ /* 0x000fea0003c00000 */
[----:B0-----:R-:W-:Y:S01]  /*31b0*/  HFMA2.MMA R122, -RZ, RZ, 0, 1.1920928955078125e-07 ;  /* 0x00000002ff7a7435 */ /* 0x001fe200000001ff */
[----:B-1----:R-:W-:Y:S01]  /*31c0*/  MOV R91, R93 ;  /* 0x0000005d005b7202 */ /* 0x002fe20000000f00 */
[----:B------:R-:W-:Y:S01]  /*31d0*/  IMAD.MOV.U32 R93, RZ, RZ, R144 ;  /* 0x000000ffff5d7224 */ /* 0x000fe200078e0090 */
[----:B------:R-:W-:Y:S01]  /*31e0*/  MOV R146, 0x1f ;  /* 0x0000001f00927802 */ /* 0x000fe20000000f00 */
[----:B------:R-:W-:Y:S01]  /*31f0*/  IMAD.MOV.U32 R147, RZ, RZ, -0x1 ;  /* 0xffffffffff937424 */ /* 0x000fe200078e00ff */
[----:B------:R-:W-:Y:S02]  /*3200*/  MOV R88, 0x3220 ;  /* 0x0000322000587802 */ /* 0x000fe40000000f00 */
[----:B------:R-:W-:Y:S05]  /*3210*/  CALL.REL.NOINC `($__internal_38_$__cuda_sm70_shflsync_down_p) ;  /* 0x0000011000007944 */ /* 0x000fea0003c00000 */
[----:B------:R-:W-:Y:S01]  /*3220*/  FADD.FTZ R94, R91, R92 ;  /* 0x0000005c5b5e7221 */ /* 0x000fe20000010000 */
[----:B0-----:R-:W-:Y:S01]  /*3230*/  HFMA2.MMA R122, -RZ, RZ, 0, 5.9604644775390625e-08 ;  /* 0x00000001ff7a7435 */ /* 0x001fe200000001ff */
[----:B-1----:R-:W-:Y:S01]  /*3240*/  FADD.FTZ R123, R144, R93 ;  /* 0x0000005d907b7221 */ /* 0x002fe20000010000 */
[----:B------:R-:W-:Y:S01]  /*3250*/  MOV R146, 0x1f ;  /* 0x0000001f00927802 */ /* 0x000fe20000000f00 */
[----:B------:R-:W-:Y:S01]  /*3260*/  IMAD.MOV.U32 R147, RZ, RZ, -0x1 ;  /* 0xffffffffff937424 */ /* 0x000fe200078e00ff */
[----:B------:R-:W-:-:S02]  /*3270*/  MOV R93, R94 ;  /* 0x0000005e005d7202 */ /* 0x000fc40000000f00 */
[----:B------:R-:W-:Y:S02]  /*3280*/  MOV R88, 0x32a0 ;  /* 0x000032a000587802 */ /* 0x000fe40000000f00 */
[----:B------:R-:W-:Y:S05]  /*3290*/  CALL.REL.NOINC `($__internal_38_$__cuda_sm70_shflsync_down_p) ;  /* 0x0000009000007944 */ /* 0x000fea0003c00000 */
[----:B0-----:R-:W-:Y:S01]  /*32a0*/  HFMA2.MMA R122, -RZ, RZ, 0, 5.9604644775390625e-08 ;  /* 0x00000001ff7a7435 */ /* 0x001fe200000001ff */
[----:B-1----:R-:W-:Y:S01]  /*32b0*/  MOV R95, R93 ;  /* 0x0000005d005f7202 */ /* 0x002fe20000000f00 */
[----:B------:R-:W-:Y:S01]  /*32c0*/  IMAD.MOV.U32 R93, RZ, RZ, R123 ;  /* 0x000000ffff5d7224 */ /* 0x000fe200078e007b */
[----:B------:R-:W-:Y:S01]  /*32d0*/  MOV R146, 0x1f ;  /* 0x0000001f00927802 */ /* 0x000fe20000000f00 */
[----:B------:R-:W-:Y:S01]  /*32e0*/  IMAD.MOV.U32 R147, RZ, RZ, -0x1 ;  /* 0xffffffffff937424 */ /* 0x000fe200078e00ff */
[----:B------:R-:W-:Y:S02]  /*32f0*/  MOV R88, 0x3310 ;  /* 0x0000331000587802 */ /* 0x000fe40000000f00 */
[----:B------:R-:W-:Y:S05]  /*3300*/  CALL.REL.NOINC `($__internal_38_$__cuda_sm70_shflsync_down_p) ;  /* 0x0000002000007944 */ /* 0x000fea0003c00000 */
[----:B-1----:R-:W-:Y:S01]  /*3310*/  MOV R144, R93 ;  /* 0x0000005d00907202 */ /* 0x002fe20000000f00 */
[----:B0-----:R-:W-:Y:S05]  /*3320*/  BRA `(.L_x_992) ;  /* 0xffffe57000007947 */ /* 0x001fea000383ffff */
        .weak           $__internal_38_$__cuda_sm70_shflsync_down_p
        .type           $__internal_38_$__cuda_sm70_shflsync_down_p,@function
        .size           $__internal_38_$__cuda_sm70_shflsync_down_p,(.L_x_2785 - $__internal_38_$__cuda_sm70_shflsync_down_p)
$__internal_38_$__cuda_sm70_shflsync_down_p:
[----:B------:R-:W-:Y:S01]  /*3330*/  HFMA2.MMA R89, -RZ, RZ, 0, 0 ;  /* 0x00000000ff597435 */ /* 0x000fe200000001ff */
[----:B------:R-:W-:Y:S04]  /*3340*/  WARPSYNC R147 ;  /* 0x0000009300007348 */ /* 0x000fe80003800000 */
[----:B------:R0:W1:Y:S01]  /*3350*/  SHFL.DOWN PT, R93, R93, R122, R146 ;  /* 0x0800007a5d5d7389 */ /* 0x00006200000e0092 */
[----:B------:R-:W-:Y:S05]  /*3360*/  RET.REL.NODEC R88 `(_ZN10layer_norm31ln_parallel_residual_bwd_kernelINS_13Kernel_traitsI13__nv_bfloat16S2_fS2_fjLj2560ELj1ELj1ELj4ELj8ENS_18Kernel_traits_baseILj2560ES2_S2_fS2_fjLj128EEEEELb0ELb1ELb0EEEvNS_9BwdParamsE) ;  /* 0xffffcc9058007950 */ /* 0x000fea0003c3ffff */
.L_x_993:
        /* <DEDUP_REMOVED lines=9> */
.L_x_2785:


//--------------------- .text._ZN10layer_norm31ln_parallel_residual_bwd_kernelINS_13Kernel_traitsI13__nv_bfloat16S2_fS2_fjLj2560ELj1ELj1ELj4ELj8ENS_18Kernel_traits_baseILj2560ES2_S2_fS2_fjLj128EEEEELb0ELb1ELb1EEEvNS_9BwdParamsE --------------------------
	.section	.text._ZN10layer_norm31ln_parallel_residual_bwd_kernelINS_13Kernel_traitsI13__nv_bfloat16S2_fS2_fjLj2560ELj1ELj1ELj4ELj8ENS_18Kernel_traits_baseILj2560ES2_S2_fS2_fjLj128EEEEELb0ELb1ELb1EEEvNS_9BwdParamsE,"ax",@progbits
	.sectioninfo	@"SHI_REGISTERS=156"
	.align	128
        .global         _ZN10layer_norm31ln_parallel_residual_bwd_kernelINS_13Kernel_traitsI13__nv_bfloat16S2_fS2_fjLj2560ELj1ELj1ELj4ELj8ENS_18Kernel_traits_baseILj2560ES2_S2_fS2_fjLj128EEEEELb0ELb1ELb1EEEvNS_9BwdParamsE
        .type           _ZN10layer_norm31ln_parallel_residual_bwd_kernelINS_13Kernel_traitsI13__nv_bfloat16S2_fS2_fjLj2560ELj1ELj1ELj4ELj8ENS_18Kernel_traits_baseILj2560ES2_S2_fS2_fjLj128EEEEELb0ELb1ELb1EEEvNS_9BwdParamsE,@function
        .size           _ZN10layer_norm31ln_parallel_residual_bwd_kernelINS_13Kernel_traitsI13__nv_bfloat16S2_fS2_fjLj2560ELj1ELj1ELj4ELj8ENS_18Kernel_traits_baseILj2560ES2_S2_fS2_fjLj128EEEEELb0ELb1ELb1EEEvNS_9BwdParamsE,(.L_x_2786 - _ZN10layer_norm31ln_parallel_residual_bwd_kernelINS_13Kernel_traitsI13__nv_bfloat16S2_fS2_fjLj2560ELj1ELj1ELj4ELj8ENS_18Kernel_traits_baseILj2560ES2_S2_fS2_fjLj128EEEEELb0ELb1ELb1EEEvNS_9BwdParamsE)
        .other          _ZN10layer_norm31ln_parallel_residual_bwd_kernelINS_13Kernel_traitsI13__nv_bfloat16S2_fS2_fjLj2560ELj1ELj1ELj4ELj8ENS_18Kernel_traits_baseILj2560ES2_S2_fS2_fjLj128EEEEELb0ELb1ELb1EEEvNS_9BwdParamsE,@"STO_CUDA_ENTRY STV_DEFAULT"
_ZN10layer_norm31ln_parallel_residual_bwd_kernelINS_13Kernel_traitsI13__nv_bfloat16S2_fS2_fjLj2560ELj1ELj1ELj4ELj8ENS_18Kernel_traits_baseILj2560ES2_S2_fS2_fjLj128EEEEELb0ELb1ELb1EEEvNS_9BwdParamsE:
.text._ZN10layer_norm31ln_parallel_residual_bwd_kernelINS_13Kernel_traitsI13__nv_bfloat16S2_fS2_fjLj2560ELj1ELj1ELj4ELj8ENS_18Kernel_traits_baseILj2560ES2_S2_fS2_fjLj128EEEEELb0ELb1ELb1EEEvNS_9BwdParamsE:
[----:B------:R-:W-:Y:S02]  /*0000*/  MOV R1, c[0x0][0x28] ;  /* 0x00000a0000017a02 */ /* 0x000fe40000000f00 */
[----:B------:R-:W0:Y:S01]  /*0010*/  S2R R77, SR_TID.X ;  /* 0x00000000004d7919 */ /* 0x000e220000002100 */
[----:B------:R-:W1:Y:S01]  /*0020*/  S2UR UR4, SR_CTAID.X ;  /* 0x00000000000479c3 */ /* 0x000e620000002500 */
[----:B0-----:R-:W-:-:S04]  /*0030*/  SHF.R.U32.HI R96, RZ, 0x7, R77 ;  /* 0x00000007ff607819 */ /* 0x001fc8000001164d */
[----:B-1----:R-:W-:Y:S01]  /*0040*/  IADD3 R85, R96, UR4, RZ ;  /* 0x0000000460557c10 */ /* 0x002fe2000fffe0ff */
        /* <DEDUP_REMOVED lines=24> */
.L_x_994:
        /* <DEDUP_REMOVED lines=10> */
[----:B------:R-:W-:Y:S01]  /*0270*/  LEA R96, R96, 0x4, 0x2 ;  /* 0x0000000460607811 */ /* 0x000fe200078e10ff */
        /* <DEDUP_REMOVED lines=20> */
[----:B------:R-:W-:Y:S01]  /*03c0*/  MOV R0, RZ ;  /* 0x000000ff00007202 */ /* 0x000fe20000000f00 */
        /* <DEDUP_REMOVED lines=31> */
.L_x_1004:
        /* <DEDUP_REMOVED lines=8> */
[----:B------:R0:W2:Y:S03]  /*0640*/  LDG.E R144, [R66.64] ;  /* 0x0000000442907981 */ /* 0x0000a6000c1e1900 */
[C---:B------:R-:W-:Y:S01]  /*0650*/  LEA R56, P0, R129.reuse, c[0x0][0x188], 0x4 ;  /* 0x0000620081387a11 */ /* 0x040fe200078020ff */
[C---:B------:R-:W-:Y:S01]  /*0660*/  IMAD.WIDE.U32 R130, R129.reuse, R119, c[0x0][0x208] ;  /* 0x0000820081827625 */ /* 0x040fe200078e0077 */
[C---:B------:R-:W-:Y:S02]  /*0670*/  IADD3 R116, R129.reuse, 0x80, RZ ;  /* 0x0000008081747810 */ /* 0x040fe40007ffe0ff */
[C---:B------:R-:W-:Y:S02]  /*0680*/  LEA.HI.X R57, R129.reuse, c[0x0][0x18c], RZ, 0x4, P0 ;  /* 0x0000630081397a11 */ /* 0x040fe400000f24ff */
[----:B------:R-:W-:Y:S01]  /*0690*/  LEA R60, P0, R116, c[0x0][0x188], 0x4 ;  /* 0x00006200743c7a11 */ /* 0x000fe200078020ff */
[----:B------:R-:W3:Y:S01]  /*06a0*/  LDG.E.64 R130, [R130.64] ;  /* 0x0000000482827981 */ /* 0x000ee2000c1e1b00 */
[----:B------:R-:W-:-:S02]  /*06b0*/  IADD3 R114, R129, 0x100, RZ ;  /* 0x0000010081727810 */ /* 0x000fc40007ffe0ff */
[C---:B------:R-:W-:Y:S02]  /*06c0*/  LEA.HI.X R61, R116.reuse, c[0x0][0x18c], RZ, 0x4, P0 ;  /* 0x00006300743d7a11 */ /* 0x040fe400000f24ff */
[C---:B------:R-:W-:Y:S02]  /*06d0*/  IADD3 R109, R129.reuse, 0x180, RZ ;  /* 0x00000180816d7810 */ /* 0x040fe40007ffe0ff */
[----:B------:R-:W-:Y:S01]  /*06e0*/  IADD3 R110, R129, 0x200, RZ ;  /* 0x00000200816e7810 */ /* 0x000fe20007ffe0ff */
[-C--:B------:R-:W-:Y:S01]  /*06f0*/  IMAD.WIDE.U32 R126, R116, R119.reuse, c[0x0][0x208] ;  /* 0x00008200747e7625 */ /* 0x080fe200078e0077 */
[C---:B------:R-:W-:Y:S01]  /*0700*/  LEA R64, P0, R114.reuse, c[0x0][0x188], 0x4 ;  /* 0x0000620072407a11 */ /* 0x040fe200078020ff */
[----:B------:R-:W4:Y:S03]  /*0710*/  LDG.E.128 R56, [R56.64] ;  /* 0x0000000438387981 */ /* 0x000f26000c1e1d00 */
[C---:B------:R-:W-:Y:S01]  /*0720*/  LEA.HI.X R65, R114.reuse, c[0x0][0x18c], RZ, 0x4, P0 ;  /* 0x0000630072417a11 */ /* 0x040fe200000f24ff */
[-C--:B------:R-:W-:Y:S01]  /*0730*/  IMAD.WIDE.U32 R122, R114, R119.reuse, c[0x0][0x208] ;  /* 0x00008200727a7625 */ /* 0x080fe200078e0077 */
[C---:B------:R-:W-:Y:S01]  /*0740*/  LEA R68, P0, R109.reuse, c[0x0][0x188], 0x4 ;  /* 0x000062006d447a11 */ /* 0x040fe200078020ff */
[----:B------:R-:W4:Y:S03]  /*0750*/  LDG.E.64 R126, [R126.64] ;  /* 0x000000047e7e7981 */ /* 0x000f26000c1e1b00 */
[C---:B------:R-:W-:Y:S01]  /*0760*/  LEA.HI.X R69, R109.reuse, c[0x0][0x18c], RZ, 0x4, P0 ;  /* 0x000063006d457a11 */ /* 0x040fe200000f24ff */
[-C--:B------:R-:W-:Y:S01]  /*0770*/  IMAD.WIDE.U32 R120, R109, R119.reuse, c[0x0][0x208] ;  /* 0x000082006d787625 */ /* 0x080fe200078e0077 */
[C---:B------:R-:W-:Y:S01]  /*0780*/  LEA R72, P0, R110.reuse, c[0x0][0x188], 0x4 ;  /* 0x000062006e487a11 */ /* 0x040fe200078020ff */
[----:B------:R-:W4:Y:S02]  /*0790*/  LDG.E.128 R60, [R60.64] ;  /* 0x000000043c3c7981 */ /* 0x000f24000c1e1d00 */
[C---:B------:R-:W-:Y:S01]  /*07a0*/  IMAD.WIDE.U32 R118, R110.reuse, R119, c[0x0][0x208] ;  /* 0x000082006e767625 */ /* 0x040fe200078e0077 */
[----:B------:R-:W-:Y:S01]  /*07b0*/  LEA.HI.X R73, R110, c[0x0][0x18c], RZ, 0x4, P0 ;  /* 0x000063006e497a11 */ /* 0x000fe200000f24ff */
[----:B------:R-:W4:Y:S02]  /*07c0*/  LDG.E.64 R122, [R122.64] ;  /* 0x000000047a7a7981 */ /* 0x000f24000c1e1b00 */
[----:B------:R-:W-:-:S02]  /*07d0*/  IMAD.WIDE R124, R85, R124, c[0x0][0x1a8] ;  /* 0x00006a00557c7625 */ /* 0x000fc400078e027c */
[----:B0-----:R-:W4:Y:S04]  /*07e0*/  LDG.E.128 R64, [R64.64] ;  /* 0x0000000440407981 */ /* 0x001f28000c1e1d00 */
[----:B------:R-:W4:Y:S04]  /*07f0*/  LDG.E.64 R120, [R120.64] ;  /* 0x0000000478787981 */ /* 0x000f28000c1e1b00 */
[----:B------:R-:W4:Y:S04]  /*0800*/  LDG.E.128 R68, [R68.64] ;  /* 0x0000000444447981 */ /* 0x000f28000c1e1d00 */
[----:B------:R-:W4:Y:S04]  /*0810*/  LDG.E.64 R118, [R118.64] ;  /* 0x0000000476767981 */ /* 0x000f28000c1e1b00 */
[----:B------:R-:W4:Y:S04]  /*0820*/  LDG.E.128 R72, [R72.64] ;  /* 0x0000000448487981 */ /* 0x000f28000c1e1d00 */
[----:B------:R-:W4:Y:S01]  /*0830*/  LDG.E R124, [R124.64] ;  /* 0x000000047c7c7981 */ /* 0x000f22000c1e1900 */
[----:B------:R-:W-:-:S04]  /*0840*/  ISETP.NE.U32.AND P0, PT, RZ, c[0x0][0x218], PT ;  /* 0x00008600ff007a0c */ /* 0x000fc80003f05070 */
[----:B------:R-:W-:-:S13]  /*0850*/  ISETP.NE.AND.EX P0, PT, RZ, c[0x0][0x21c], PT, P0 ;  /* 0x00008700ff007a0c */ /* 0x000fda0003f05300 */
[----:B------:R-:W-:-:S04]  /*0860*/  @P0 LEA R140, P1, R129, c[0x0][0x218], 0x4 ;  /* 0x00008600818c0a11 */ /* 0x000fc800078220ff */
[----:B------:R-:W-:Y:S02]  /*0870*/  @P0 LEA.HI.X R141, R129, c[0x0][0x21c], RZ, 0x4, P1 ;  /* 0x00008700818d0a11 */ /* 0x000fe400008f24ff */
[----:B------:R-:W-:Y:S02]  /*0880*/  @P0 LEA R138, P1, R116, c[0x0][0x218], 0x4 ;  /* 0x00008600748a0a11 */ /* 0x000fe400078220ff */
[----:B------:R-:W-:Y:S01]  /*0890*/  @P0 LEA R136, P2, R114, c[0x0][0x218], 0x4 ;  /* 0x0000860072880a11 */ /* 0x000fe200078420ff */
[----:B------:R-:W-:Y:S01]  /*08a0*/  ULDC.U8 UR6, c[0x0][0x1f0] ;  /* 0x00007c0000067ab9 */ /* 0x000fe20000000000 */
[----:B------:R-:W-:Y:S01]  /*08b0*/  @P0 LEA.HI.X R139, R116, c[0x0][0x21c], RZ, 0x4, P1 ;  /* 0x00008700748b0a11 */ /* 0x000fe200008f24ff */
[----:B------:R3:W5:Y:S01]  /*08c0*/  @P0 LDG.E.128 R32, [R140.64] ;  /* 0x000000048c200981 */ /* 0x000762000c1e1d00 */
[----:B------:R-:W-:Y:S02]  /*08d0*/  @P0 LEA R134, P3, R109, c[0x0][0x218], 0x4 ;  /* 0x000086006d860a11 */ /* 0x000fe400078620ff */
[----:B------:R-:W-:Y:S01]  /*08e0*/  @P0 LEA R132, P1, R110, c[0x0][0x218], 0x4 ;  /* 0x000086006e840a11 */ /* 0x000fe200078220ff */
[----:B------:R0:W5:Y:S01]  /*08f0*/  @P0 LDG.E.128 R36, [R138.64] ;  /* 0x000000048a240981 */ /* 0x000162000c1e1d00 */
[----:B------:R-:W-:-:S02]  /*0900*/  @P0 LEA.HI.X R137, R114, c[0x0][0x21c], RZ, 0x4, P2 ;  /* 0x0000870072890a11 */ /* 0x000fc400010f24ff */
[----:B------:R-:W-:Y:S02]  /*0910*/  @P0 LEA.HI.X R135, R109, c[0x0][0x21c], RZ, 0x4, P3 ;  /* 0x000087006d870a11 */ /* 0x000fe400018f24ff */
[----:B------:R-:W-:Y:S01]  /*0920*/  @P0 LEA.HI.X R133, R110, c[0x0][0x21c], RZ, 0x4, P1 ;  /* 0x000087006e850a11 */ /* 0x000fe200008f24ff */
[----:B------:R1:W5:Y:S04]  /*0930*/  @P0 LDG.E.128 R40, [R136.64] ;  /* 0x0000000488280981 */ /* 0x000368000c1e1d00 */
[----:B------:R0:W5:Y:S04]  /*0940*/  @P0 LDG.E.128 R44, [R134.64] ;  /* 0x00000004862c0981 */ /* 0x000168000c1e1d00 */
[----:B------:R0:W5:Y:S01]  /*0950*/  @P0 LDG.E.128 R48, [R132.64] ;  /* 0x0000000484300981 */ /* 0x000162000c1e1d00 */
[----:B------:R-:W-:-:S02]  /*0960*/  ISETP.NE.AND P0, PT, RZ, UR6, PT ;  /* 0x00000006ff007c0c */ /* 0x000fc4000bf05270 */
[----:B------:R-:W-:Y:S02]  /*0970*/  IADD3 R85, R85, c[0x0][0x160], RZ ;  /* 0x0000580055557a10 */ /* 0x000fe40007ffe0ff */
[----:B------:R-:W-:Y:S02]  /*0980*/  LOP3.LUT P1, RZ, R98, 0xff, RZ, 0xc0, !PT ;  /* 0x000000ff62ff7812 */ /* 0x000fe4000782c0ff */
[----:B------:R-:W-:Y:S02]  /*0990*/  ISETP.GE.AND P4, PT, R85, c[0x0][0x164], PT ;  /* 0x0000590055007a0c */ /* 0x000fe40003f86270 */
[----:B--2---:R-:W-:Y:S02]  /*09a0*/  FSEL R144, R144, RZ, !P0 ;  /* 0x000000ff90907208 */ /* 0x004fe40004000000 */
[----:B---3--:R-:W-:Y:S02]  /*09b0*/  MOV R140, R130 ;  /* 0x00000082008c7202 */ /* 0x008fe40000000f00 */
[----:B------:R-:W-:Y:S01]  /*09c0*/  SHF.R.U64 R130, R130, 0x10, R131 ;  /* 0x0000001082827819 */ /* 0x000fe20000001283 */
[----:B----4-:R-:W-:-:S02]  /*09d0*/  FADD.FTZ R149, -R144, R56 ;  /* 0x0000003890957221 */ /* 0x010fc40000010100 */
[----:B------:R-:W-:Y:S01]  /*09e0*/  FADD.FTZ R145, -R144, R58 ;  /* 0x0000003a90917221 */ /* 0x000fe20000010100 */
[----:B------:R-:W-:Y:S02]  /*09f0*/  MOV R128, R126 ;  /* 0x0000007e00807202 */ /* 0x000fe40000000f00 */
[--C-:B------:R-:W-:Y:S02]  /*0a00*/  SHF.R.U64 R56, R126, 0x10, R127.reuse ;  /* 0x000000107e387819 */ /* 0x100fe4000000127f */
[----:B------:R-:W-:Y:S01]  /*0a10*/  MOV R58, R127 ;  /* 0x0000007f003a7202 */ /* 0x000fe20000000f00 */
[C---:B0-----:R-:W-:Y:S01]  /*0a20*/  FADD.FTZ R133, -R144.reuse, R60 ;  /* 0x0000003c90857221 */ /* 0x041fe20000010100 */
[----:B------:R-:W-:Y:S01]  /*0a30*/  SHF.R.U32.HI R126, RZ, 0x10, R127 ;  /* 0x00000010ff7e7819 */ /* 0x000fe2000001167f */
[C---:B------:R-:W-:Y:S02]  /*0a40*/  FADD.FTZ R117, -R144.reuse, R63 ;  /* 0x0000003f90757221 */ /* 0x040fe40000010100 */
[----:B------:R-:W-:Y:S01]  /*0a50*/  FADD.FTZ R139, -R144, R62 ;  /* 0x0000003e908b7221 */ /* 0x000fe20000010100 */
[----:B------:R-:W-:Y:S01]  /*0a60*/  SHF.R.U64 R60, R122, 0x10, R123 ;  /* 0x000000107a3c7819 */ /* 0x000fe2000000127b */
[----:B------:R-:W-:Y:S01]  /*0a70*/  IMAD.MOV.U32 R132, RZ, RZ, R122 ;  /* 0x000000ffff847224 */ /* 0x000fe200078e007a */
[----:B------:R-:W-:Y:S01]  /*0a80*/  MOV R62, R123 ;  /* 0x0000007b003e7202 */ /* 0x000fe20000000f00 */
[----:B------:R-:W-:Y:S01]  /*0a90*/  FADD.FTZ R63, -R144, R67 ;  /* 0x00000043903f7221 */ /* 0x000fe20000010100 */
[----:B------:R-:W-:-:S02]  /*0aa0*/  SHF.R.U32.HI R122, RZ, 0x10, R123 ;  /* 0x00000010ff7a7819 */ /* 0x000fc4000001167b */
[----:B------:R-:W-:Y:S02]  /*0ab0*/  MOV R134, R120 ;  /* 0x0000007800867202 */ /* 0x000fe40000000f00 */
[----:B------:R-:W-:Y:S01]  /*0ac0*/  SHF.R.U64 R67, R120, 0x10, R121 ;  /* 0x0000001078437819 */ /* 0x000fe20000001279 */
[C---:B------:R-:W-:Y:S02]  /*0ad0*/  FADD.FTZ R127, -R144.reuse, R68 ;  /* 0x00000044907f7221 */ /* 0x040fe40000010100 */
[----:B------:R-:W-:Y:S01]  /*0ae0*/  FADD.FTZ R123, -R144, R70 ;  /* 0x00000046907b7221 */ /* 0x000fe20000010100 */
[----:B------:R-:W-:Y:S02]  /*0af0*/  MOV R120, R118 ;  /* 0x0000007600787202 */ /* 0x000fe40000000f00 */
[----:B------:R-:W-:Y:S02]  /*0b00*/  SHF.R.U64 R68, R118, 0x10, R119 ;  /* 0x0000001076447819 */ /* 0x000fe40000001277 */
[----:B------:R-:W-:-:S02]  /*0b10*/  MOV R70, R119 ;  /* 0x0000007700467202 */ /* 0x000fc40000000f00 */
[----:B------:R-:W-:Y:S01]  /*0b20*/  SHF.R.U32.HI R118, RZ, 0x10, R119 ;  /* 0x00000010ff767819 */ /* 0x000fe20000011677 */
[----:B------:R-:W-:Y:S01]  /*0b30*/  FADD.FTZ R119, -R144, R75 ;  /* 0x0000004b90777221 */ /* 0x000fe20000010100 */
[----:B------:R-:W-:Y:S01]  /*0b40*/  PRMT R75, RZ, 0x5410, R140 ;  /* 0x00005410ff4b7816 */ /* 0x000fe2000000008c */
[--C-:B------:R-:W-:Y:S01]  /*0b50*/  IMAD.MOV.U32 R142, RZ, RZ, R131.reuse ;  /* 0x000000ffff8e7224 */ /* 0x100fe200078e0083 */
[----:B------:R-:W-:Y:S01]  /*0b60*/  PRMT R130, RZ, 0x5410, R130 ;  /* 0x00005410ff827816 */ /* 0x000fe20000000082 */
[----:B------:R-:W-:Y:S02]  /*0b70*/  FMUL.FTZ R148, R124, R149 ;  /* 0x000000957c947220 */ /* 0x000fe40000410000 */
[----:B------:R-:W-:Y:S01]  /*0b80*/  FMUL.FTZ R146, R86, R75 ;  /* 0x0000004b56927220 */ /* 0x000fe20000410000 */
[----:B------:R-:W-:Y:S01]  /*0b90*/  SHF.R.U32.HI R138, RZ, 0x10, R131 ;  /* 0x00000010ff8a7819 */ /* 0x000fe20000011683 */
[C---:B------:R-:W-:Y:S01]  /*0ba0*/  FADD.FTZ R147, -R144.reuse, R57 ;  /* 0x0000003990937221 */ /* 0x040fe20000010100 */
[----:B------:R-:W-:Y:S01]  /*0bb0*/  PRMT R142, RZ, 0x5410, R142 ;  /* 0x00005410ff8e7816 */ /* 0x000fe2000000008e */
[----:B------:R-:W-:-:S02]  /*0bc0*/  FADD.FTZ R143, -R144, R59 ;  /* 0x0000003b908f7221 */ /* 0x000fc40000010100 */
[C---:B------:R-:W-:Y:S02]  /*0bd0*/  FADD.FTZ R141, -R144.reuse, R61 ;  /* 0x0000003d908d7221 */ /* 0x040fe40000010100 */
[----:B------:R-:W-:Y:S02]  /*0be0*/  FADD.FTZ R59, -R144, R73 ;  /* 0x00000049903b7221 */ /* 0x000fe40000010100 */
[----:B------:R-:W-:Y:S02]  /*0bf0*/  FADD.FTZ R84, R75, R84 ;  /* 0x000000544b547221 */ /* 0x000fe40000010000 */
[----:B------:R-:W-:Y:S01]  /*0c00*/  FFMA.FTZ R97, R148, R75, R97 ;  /* 0x0000004b94617223 */ /* 0x000fe20000010061 */
[----:B------:R-:W-:Y:S01]  /*0c10*/  PRMT R75, RZ, 0x5410, R128 ;  /* 0x00005410ff4b7816 */ /* 0x000fe20000000080 */
[C---:B------:R-:W-:Y:S01]  /*0c20*/  FADD.FTZ R125, -R144.reuse, R64 ;  /* 0x00000040907d7221 */ /* 0x040fe20000010100 */
[----:B------:R-:W-:Y:S01]  /*0c30*/  PRMT R128, RZ, 0x5410, R62 ;  /* 0x00005410ff807816 */ /* 0x000fe2000000003e */
[----:B------:R-:W-:-:S02]  /*0c40*/  FADD.FTZ R65, -R144, R65 ;  /* 0x0000004190417221 */ /* 0x000fc40000010100 */
[C---:B------:R-:W-:Y:S02]  /*0c50*/  FADD.FTZ R131, -R144.reuse, R66 ;  /* 0x0000004290837221 */ /* 0x040fe40000010100 */
[C---:B------:R-:W-:Y:S02]  /*0c60*/  FADD.FTZ R69, -R144.reuse, R69 ;  /* 0x0000004590457221 */ /* 0x040fe40000010100 */
[C---:B------:R-:W-:Y:S02]  /*0c70*/  FADD.FTZ R71, -R144.reuse, R71 ;  /* 0x0000004790477221 */ /* 0x040fe40000010100 */
[C---:B------:R-:W-:Y:S02]  /*0c80*/  FADD.FTZ R61, -R144.reuse, R72 ;  /* 0x00000048903d7221 */ /* 0x040fe40000010100 */
[----:B------:R-:W-:Y:S02]  /*0c90*/  FADD.FTZ R73, -R144, R74 ;  /* 0x0000004a90497221 */ /* 0x000fe40000010100 */
[----:B------:R-:W-:-:S02]  /*0ca0*/  FMUL.FTZ R145, R124, R145 ;  /* 0x000000917c917220 */ /* 0x000fc40000410000 */
[----:B------:R-:W-:Y:S02]  /*0cb0*/  FMUL.FTZ R144, R99, R130 ;  /* 0x0000008263907220 */ /* 0x000fe40000410000 */
[----:B------:R-:W-:Y:S02]  /*0cc0*/  FADD.FTZ R151, RZ, R146 ;  /* 0x00000092ff977221 */ /* 0x000fe40000010000 */
[----:B------:R-:W-:Y:S02]  /*0cd0*/  FMUL.FTZ R147, R124, R147 ;  /* 0x000000937c937220 */ /* 0x000fe40000410000 */
[----:B------:R-:W-:Y:S01]  /*0ce0*/  FFMA.FTZ R62, R148, R146, RZ ;  /* 0x00000092943e7223 */ /* 0x000fe200000100ff */
[----:B------:R-:W-:Y:S01]  /*0cf0*/  PRMT R138, RZ, 0x5410, R138 ;  /* 0x00005410ff8a7816 */ /* 0x000fe2000000008a */
[----:B------:R-:W-:Y:S02]  /*0d00*/  FADD.FTZ R80, R142, R80 ;  /* 0x000000508e507221 */ /* 0x000fe40000010000 */
[----:B------:R-:W-:-:S02]  /*0d10*/  FFMA.FTZ R81, R145, R142, R81 ;  /* 0x0000008e91517223 */ /* 0x000fc40000010051 */
[----:B------:R-:W-:Y:S02]  /*0d20*/  FMUL.FTZ R142, R87, R142 ;  /* 0x0000008e578e7220 */ /* 0x000fe40000410000 */
[----:B------:R-:W-:Y:S02]  /*0d30*/  FADD.FTZ R151, R151, R144 ;  /* 0x0000009097977221 */ /* 0x000fe40000010000 */
[----:B------:R-:W-:Y:S02]  /*0d40*/  FFMA.FTZ R62, R147, R144, R62 ;  /* 0x00000090933e7223 */ /* 0x000fe4000001003e */
[----:B-1----:R-:W-:Y:S02]  /*0d50*/  FMUL.FTZ R136, R100, R138 ;  /* 0x0000008a64887220 */ /* 0x002fe40000410000 */
[----:B------:R-:W-:Y:S01]  /*0d60*/  FADD.FTZ R151, R151, R142 ;  /* 0x0000008e97977221 */ /* 0x000fe20000010000 */
[----:B------:R-:W-:Y:S01]  /*0d70*/  PRMT R153, RZ, 0x5410, R132 ;  /* 0x00005410ff997816 */ /* 0x000fe20000000084 */
[----:B------:R-:W-:-:S02]  /*0d80*/  FMUL.FTZ R143, R124, R143 ;  /* 0x0000008f7c8f7220 */ /* 0x000fc40000410000 */
[----:B------:R-:W-:Y:S01]  /*0d90*/  FFMA.FTZ R62, R145, R142, R62 ;  /* 0x0000008e913e7223 */ /* 0x000fe2000001003e */
[----:B------:R-:W-:Y:S01]  /*0da0*/  PRMT R72, RZ, 0x5410, R56 ;  /* 0x00005410ff487816 */ /* 0x000fe20000000038 */
[----:B------:R-:W-:Y:S01]  /*0db0*/  FMUL.FTZ R140, R88, R75 ;  /* 0x0000004b588c7220 */ /* 0x000fe20000410000 */
[----:B------:R-:W-:Y:S01]  /*0dc0*/  PRMT R74, RZ, 0x5410, R58 ;  /* 0x00005410ff4a7816 */ /* 0x000fe2000000003a */
[----:B------:R-:W-:Y:S01]  /*0dd0*/  FADD.FTZ R151, R151, R136 ;  /* 0x0000008897977221 */ /* 0x000fe20000010000 */
[----:B------:R-:W-:Y:S02]  /*0de0*/  PRMT R132, RZ, 0x5410, R60 ;  /* 0x00005410ff847816 */ /* 0x000fe4000000003c */
[----:B------:R-:W-:Y:S01]  /*0df0*/  PRMT R60, RZ, 0x5410, R67 ;  /* 0x00005410ff3c7816 */ /* 0x000fe20000000043 */
[----:B------:R-:W-:Y:S01]  /*0e00*/  FMUL.FTZ R67, R124, R133 ;  /* 0x000000857c437220 */ /* 0x000fe20000410000 */
[----:B------:R-:W-:Y:S01]  /*0e10*/  PRMT R58, RZ, 0x5410, R70 ;  /* 0x00005410ff3a7816 */ /* 0x000fe20000000046 */
[----:B------:R-:W-:-:S02]  /*0e20*/  FFMA.FTZ R70, R143, R136, R62 ;  /* 0x000000888f467223 */ /* 0x000fc4000001003e */
[C---:B------:R-:W-:Y:S02]  /*0e30*/  FMUL.FTZ R139, R124.reuse, R139 ;  /* 0x0000008b7c8b7220 */ /* 0x040fe40000410000 */
[----:B------:R-:W-:Y:S02]  /*0e40*/  FMUL.FTZ R137, R101, R72 ;  /* 0x0000004865897220 */ /* 0x000fe40000410000 */
[----:B------:R-:W-:Y:S01]  /*0e50*/  FADD.FTZ R62, R151, R140 ;  /* 0x0000008c973e7221 */ /* 0x000fe20000010000 */
[----:B------:R-:W-:Y:S01]  /*0e60*/  PRMT R126, RZ, 0x5410, R126 ;  /* 0x00005410ff7e7816 */ /* 0x000fe2000000007e */
[----:B------:R-:W-:Y:S02]  /*0e70*/  FMUL.FTZ R141, R124, R141 ;  /* 0x0000008d7c8d7220 */ /* 0x000fe40000410000 */
[----:B------:R-:W-:Y:S02]  /*0e80*/  FFMA.FTZ R70, R67, R140, R70 ;  /* 0x0000008c43467223 */ /* 0x000fe40000010046 */
[----:B------:R-:W-:-:S02]  /*0e90*/  FADD.FTZ R82, R130, R82 ;  /* 0x0000005282527221 */ /* 0x000fc40000010000 */
[----:B------:R-:W-:Y:S02]  /*0ea0*/  FFMA.FTZ R83, R147, R130, R83 ;  /* 0x0000008293537223 */ /* 0x000fe40000010053 */
[----:B------:R-:W-:Y:S02]  /*0eb0*/  FADD.FTZ R78, R138, R78 ;  /* 0x0000004e8a4e7221 */ /* 0x000fe40000010000 */
[----:B------:R-:W-:Y:S02]  /*0ec0*/  FFMA.FTZ R79, R143, R138, R79 ;  /* 0x0000008a8f4f7223 */ /* 0x000fe4000001004f */
[----:B------:R-:W-:Y:S02]  /*0ed0*/  FADD.FTZ R20, R74, R20 ;  /* 0x000000144a147221 */ /* 0x000fe40000010000 */
[----:B------:R-:W-:Y:S02]  /*0ee0*/  FMUL.FTZ R138, R124, R117 ;  /* 0x000000757c8a7220 */ /* 0x000fe40000410000 */
        /* <DEDUP_REMOVED lines=8> */
[----:B------:R-:W-:Y:S02]  /*0f70*/  FMUL.FTZ R126, R124, R69 ;  /* 0x000000457c7e7220 */ /* 0x000fe40000410000 */
[----:B------:R-:W-:Y:S02]  /*0f80*/  FADD.FTZ R62, R63, R74 ;  /* 0x0000004a3f3e7221 */ /* 0x000fe40000010000 */
[----:B------:R-:W-:Y:S01]  /*0f90*/  FFMA.FTZ R70, R139, R74, R70 ;  /* 0x0000004a8b467223 */ /* 0x000fe20000010046 */
[----:B------:R-:W-:Y:S01]  /*0fa0*/  SHF.R.U32.HI R66, RZ, 0x10, R121 ;  /* 0x00000010ff427819 */ /* 0x000fe20000011679 */
[----:B------:R-:W-:Y:S02]  /*0fb0*/  FADD.FTZ R18, R75, R18 ;  /* 0x000000124b127221 */ /* 0x000fe40000010000 */
[----:B------:R-:W-:-:S02]  /*0fc0*/  FFMA.FTZ R2, R67, R75, R2 ;  /* 0x0000004b43027223 */ /* 0x000fc40000010002 */
[----:B------:R-:W-:Y:S01]  /*0fd0*/  IMAD.MOV.U32 R64, RZ, RZ, R121 ;  /* 0x000000ffff407224 */ /* 0x000fe200078e0079 */
[----:B------:R-:W-:Y:S01]  /*0fe0*/  PRMT R121, RZ, 0x5410, R134 ;  /* 0x00005410ff797816 */ /* 0x000fe20000000086 */
[----:B------:R-:W-:Y:S02]  /*0ff0*/  FMUL.FTZ R75, R124, R65 ;  /* 0x000000417c4b7220 */ /* 0x000fe40000410000 */
[----:B------:R-:W-:Y:S02]  /*1000*/  FMUL.FTZ R133, R90, R153 ;  /* 0x000000995a857220 */ /* 0x000fe40000410000 */
[----:B------:R-:W-:Y:S02]  /*1010*/  FADD.FTZ R25, R60, R25 ;  /* 0x000000193c197221 */ /* 0x000fe40000010000 */
[-C--:B------:R-:W-:Y:S02]  /*1020*/  FFMA.FTZ R9, R126, R60.reuse, R9 ;  /* 0x0000003c7e097223 */ /* 0x080fe40000010009 */
[----:B------:R-:W-:-:S02]  /*1030*/  FMUL.FTZ R117, R105, R60 ;  /* 0x0000003c69757220 */ /* 0x000fc40000410000 */
[----:B------:R-:W-:Y:S02]  /*1040*/  FADD.FTZ R62, R62, R135 ;  /* 0x000000873e3e7221 */ /* 0x000fe40000010000 */
[----:B------:R-:W-:Y:S02]  /*1050*/  FMUL.FTZ R134, R124, R125 ;  /* 0x0000007d7c867220 */ /* 0x000fe40000410000 */
[----:B------:R-:W-:Y:S02]  /*1060*/  FFMA.FTZ R60, R138, R135, R70 ;  /* 0x000000878a3c7223 */ /* 0x000fe40000010046 */
[----:B------:R-:W-:Y:S02]  /*1070*/  FADD.FTZ R21, R132, R21 ;  /* 0x0000001584157221 */ /* 0x000fe40000010000 */
[----:B------:R-:W-:Y:S02]  /*1080*/  FMUL.FTZ R131, R124, R131 ;  /* 0x000000837c837220 */ /* 0x000fe40000410000 */
[----:B------:R-:W-:-:S02]  /*1090*/  FFMA.FTZ R5, R75, R132, R5 ;  /* 0x000000844b057223 */ /* 0x000fc40000010005 */
[----:B------:R-:W-:Y:S02]  /*10a0*/  FMUL.FTZ R132, R103, R132 ;  /* 0x0000008467847220 */ /* 0x000fe40000410000 */
[----:B------:R-:W-:Y:S02]  /*10b0*/  FADD.FTZ R63, R62, R133 ;  /* 0x000000853e3f7221 */ /* 0x000fe40000010000 */
[----:B------:R-:W-:Y:S01]  /*10c0*/  FFMA.FTZ R60, R134, R133, R60 ;  /* 0x00000085863c7223 */ /* 0x000fe2000001003c */
[----:B------:R-:W-:Y:S01]  /*10d0*/  PRMT R122, RZ, 0x5410, R122 ;  /* 0x00005410ff7a7816 */ /* 0x000fe2000000007a */
        /* <DEDUP_REMOVED lines=9> */
[----:B------:R-:W-:-:S02]  /*1170*/  FMUL.FTZ R120, R124, R71 ;  /* 0x000000477c787220 */ /* 0x000fc40000410000 */
[----:B------:R-:W-:Y:S02]  /*1180*/  FADD.FTZ R23, R122, R23 ;  /* 0x000000177a177221 */ /* 0x000fe40000010000 */
[----:B------:R-:W-:Y:S02]  /*1190*/  FFMA.FTZ R7, R130, R122, R7 ;  /* 0x0000007a82077223 */ /* 0x000fe40000010007 */
[----:B------:R-:W-:Y:S02]  /*11a0*/  FMUL.FTZ R71, R124, R61 ;  /* 0x0000003d7c477220 */ /* 0x000fe40000410000 */
[----:B------:R-:W-:Y:S02]  /*11b0*/  FMUL.FTZ R122, R92, R121 ;  /* 0x000000795c7a7220 */ /* 0x000fe40000410000 */
[----:B------:R-:W-:Y:S02]  /*11c0*/  FADD.FTZ R61, R62, R125 ;  /* 0x0000007d3e3d7221 */ /* 0x000fe40000010000 */
[----:B------:R-:W-:-:S02]  /*11d0*/  FMUL.FTZ R127, R124, R127 ;  /* 0x0000007f7c7f7220 */ /* 0x000fc40000410000 */
[----:B------:R-:W-:Y:S01]  /*11e0*/  FFMA.FTZ R62, R130, R125, R60 ;  /* 0x0000007d823e7223 */ /* 0x000fe2000001003c */
[----:B------:R-:W-:Y:S01]  /*11f0*/  PRMT R64, RZ, 0x5410, R64 ;  /* 0x00005410ff407816 */ /* 0x000fe20000000040 */
[----:B------:R-:W-:Y:S02]  /*1200*/  FADD.FTZ R60, R61, R122 ;  /* 0x0000007a3d3c7221 */ /* 0x000fe40000010000 */
[----:B------:R-:W-:Y:S01]  /*1210*/  FFMA.FTZ R61, R127, R122, R62 ;  /* 0x0000007a7f3d7223 */ /* 0x000fe2000001003e */
[----:B------:R-:W-:Y:S01]  /*1220*/  PRMT R66, RZ, 0x5410, R66 ;  /* 0x00005410ff427816 */ /* 0x000fe20000000042 */
[----:B------:R-:W-:Y:S01]  /*1230*/  FADD.FTZ R17, R72, R17 ;  /* 0x0000001148117221 */ /* 0x000fe20000010000 */
[----:B------:R-:W-:Y:S01]  /*1240*/  PRMT R56, RZ, 0x5410, R118 ;  /* 0x00005410ff387816 */ /* 0x000fe20000000076 */
[----:B------:R-:W-:Y:S02]  /*1250*/  FFMA.FTZ R0, R141, R72, R0 ;  /* 0x000000488d007223 */ /* 0x000fe40000010000 */
[----:B------:R-:W-:-:S02]  /*1260*/  FMUL.FTZ R72, R124, R59 ;  /* 0x0000003b7c487220 */ /* 0x000fc40000410000 */
        /* <DEDUP_REMOVED lines=10> */
[----:B------:R-:W-:Y:S02]  /*1310*/  FADD.FTZ R27, R66, R27 ;  /* 0x0000001b421b7221 */ /* 0x000fe40000010000 */
[----:B------:R-:W-:Y:S02]  /*1320*/  FFMA.FTZ R11, R120, R66, R11 ;  /* 0x00000042780b7223 */ /* 0x000fe4000001000b */
        /* <DEDUP_REMOVED lines=9> */
[----:B------:R-:W-:Y:S01]  /*13c0*/  SHF.R.U32.HI R57, RZ, 0x7, R77 ;  /* 0x00000007ff397819 */ /* 0x000fe2000001164d */
[----:B------:R-:W-:Y:S02]  /*13d0*/  FADD.FTZ R76, R58, R76 ;  /* 0x0000004c3a4c7221 */ /* 0x000fe40000010000 */
[-C--:B------:R-:W-:Y:S02]  /*13e0*/  FFMA.FTZ R16, R73, R58.reuse, R16 ;  /* 0x0000003a49107223 */ /* 0x080fe40000010010 */
[----:B------:R-:W-:Y:S02]  /*13f0*/  FMUL.FTZ R69, R95, R58 ;  /* 0x0000003a5f457220 */ /* 0x000fe40000410000 */
[----:B------:R-:W-:-:S02]  /*1400*/  FADD.FTZ R58, R59, R68 ;  /* 0x000000443b3a7221 */ /* 0x000fc40000010000 */
[----:B------:R-:W-:Y:S02]  /*1410*/  FFMA.FTZ R60, R72, R68, R61 ;  /* 0x00000044483c7223 */ /* 0x000fe4000001003d */
[----:B------:R-:W-:Y:S02]  /*1420*/  IMAD.SHL.U32 R57, R57, 0x4, RZ ;  /* 0x0000000439397824 */ /* 0x000fe400078e00ff */
[----:B------:R-:W-:Y:S02]  /*1430*/  FMUL.FTZ R119, R124, R119 ;  /* 0x000000777c777220 */ /* 0x000fe40000410000 */
[----:B------:R-:W-:Y:S02]  /*1440*/  FMUL.FTZ R70, R108, R56 ;  /* 0x000000386c467220 */ /* 0x000fe40000410000 */
[----:B------:R-:W-:Y:S02]  /*1450*/  FADD.FTZ R59, R58, R69 ;  /* 0x000000453a3b7221 */ /* 0x000fe40000010000 */
[----:B------:R-:W-:Y:S01]  /*1460*/  FFMA.FTZ R60, R73, R69, R60 ;  /* 0x00000045493c7223 */ /* 0x000fe2000001003c */
[----:B------:R-:W-:Y:S01]  /*1470*/  LOP3.LUT P0, RZ, R77, 0x1f, RZ, 0xc0, !PT ;  /* 0x0000001f4dff7812 */ /* 0x000fe2000780c0ff */
[----:B------:R-:W-:-:S02]  /*1480*/  FADD.FTZ R30, R149, R30 ;  /* 0x0000001e951e7221 */ /* 0x000fc40000010000 */
[----:B------:R-:W-:Y:S01]  /*1490*/  FFMA.FTZ R14, R71, R149, R14 ;  /* 0x00000095470e7223 */ /* 0x000fe2000001000e */
[----:B------:R-:W-:Y:S01]  /*14a0*/  SEL R149, R96, R57, !P1 ;  /* 0x0000003960957207 */ /* 0x000fe20004800000 */
        /* <DEDUP_REMOVED lines=10> */
.L_x_1005:
        /* <DEDUP_REMOVED lines=18> */
.L_x_1006:
[----:B------:R-:W-:Y:S01]  /*1670*/  @!P0 SHF.R.U32.HI R57, RZ, 0x5, R77 ;  /* 0x00000005ff398819 */ /* 0x000fe2000001164d */
[----:B-1----:R-:W-:Y:S01]  /*1680*/  FADD.FTZ R65, R56, R63 ;  /* 0x0000003f38417221 */ /* 0x002fe20000010000 */
[----:B------:R-:W-:Y:S01]  /*1690*/  ULDC.U8 UR6, c[0x0][0x1f0] ;  /* 0x00007c0000067ab9 */ /* 0x000fe20000000000 */
[----:B--2---:R-:W-:Y:S01]  /*16a0*/  FADD.FTZ R64, R64, R61 ;  /* 0x0000003d40407221 */ /* 0x004fe20000010000 */
[----:B------:R-:W-:Y:S02]  /*16b0*/  @!P0 LOP3.LUT R58, R57, 0x3, RZ, 0xc0, !PT ;  /* 0x00000003393a8812 */ /* 0x000fe400078ec0ff */
[----:B------:R-:W-:Y:S01]  /*16c0*/  ISETP.NE.AND P1, PT, RZ, UR6, PT ;  /* 0x00000006ff007c0c */ /* 0x000fe2000bf25270 */
[----:B------:R-:W-:Y:S01]  /*16d0*/  WARPSYNC 0xffffffff ;  /* 0xffffffff00007948 */ /* 0x000fe20003800000 */
[----:B------:R-:W-:Y:S02]  /*16e0*/  @!P0 IADD3 R150, R149, R58, RZ ;  /* 0x0000003a95968210 */ /* 0x000fe40007ffe0ff */
[----:B------:R-:W-:-:S02]  /*16f0*/  ISETP.NE.U32.AND P2, PT, RZ, c[0x0][0x218], PT ;  /* 0x00008600ff007a0c */ /* 0x000fc40003f45070 */
[----:B------:R-:W-:Y:S01]  /*1700*/  ISETP.NE.U32.AND P3, PT, RZ, c[0x0][0x250], PT ;  /* 0x00009400ff007a0c */ /* 0x000fe20003f65070 */
[----:B------:R-:W-:Y:S04]  /*1710*/  @!P0 STS.64 [R150.X8+0x2800], R64 ;  /* 0x0028004096008388 */ /* 0x000fe80000008a00 */
[----:B------:R-:W-:Y:S01]  /*1720*/  BAR.SYNC.DEFER_BLOCKING 0x0 ;  /* 0x0000000000007b1d */ /* 0x000fe20000010000 */
[----:B------:R-:W-:Y:S02]  /*1730*/  ISETP.NE.AND.EX P2, PT, RZ, c[0x0][0x21c], PT, P2 ;  /* 0x00008700ff007a0c */ /* 0x000fe40003f45320 */
[----:B------:R-:W-:Y:S02]  /*1740*/  ISETP.NE.AND.EX P3, PT, RZ, c[0x0][0x254], PT, P3 ;  /* 0x00009500ff007a0c */ /* 0x000fe40003f65330 */
[----:B------:R-:W-:-:S04]  /*1750*/  ISETP.NE.U32.AND P0, PT, RZ, c[0x0][0x258], PT ;  /* 0x00009600ff007a0c */ /* 0x000fc80003f05070 */
[----:B------:R-:W-:Y:S01]  /*1760*/  ISETP.NE.AND.EX P0, PT, RZ, c[0x0][0x25c], PT, P0 ;  /* 0x00009700ff007a0c */ /* 0x000fe20003f05300 */
[----:B------:R-:W1:Y:S04]  /*1770*/  LDS.128 R56, [R149.X8+0x2800] ;  /* 0x0028000095387984 */ /* 0x000e680000008c00 */
[----:B0-----:R-:W0:Y:S01]  /*1780*/  LDS.128 R60, [R149.X8+0x2810] ;  /* 0x00281000953c7984 */ /* 0x001e220000008c00 */
[----:B-1----:R-:W-:Y:S02]  /*1790*/  FADD.FTZ R151, RZ, R56 ;  /* 0x00000038ff977221 */ /* 0x002fe40000010000 */
[----:B------:R-:W-:Y:S02]  /*17a0*/  FADD.FTZ R56, RZ, R57 ;  /* 0x00000039ff387221 */ /* 0x000fe40000010000 */
[----:B------:R-:W-:-:S02]  /*17b0*/  FADD.FTZ R151, R58, R151 ;  /* 0x000000973a977221 */ /* 0x000fc40000010000 */
[----:B------:R-:W-:Y:S02]  /*17c0*/  FADD.FTZ R56, R59, R56 ;  /* 0x000000383b387221 */ /* 0x000fe40000010000 */
[----:B0-----:R-:W-:Y:S02]  /*17d0*/  FADD.FTZ R151, R151, R60 ;  /* 0x0000003c97977221 */ /* 0x001fe40000010000 */
[----:B------:R-:W-:Y:S02]  /*17e0*/  FADD.FTZ R56, R56, R61 ;  /* 0x0000003d38387221 */ /* 0x000fe40000010000 */
[----:B------:R-:W-:Y:S02]  /*17f0*/  FADD.FTZ R62, R62, R151 ;  /* 0x000000973e3e7221 */ /* 0x000fe40000010000 */
[----:B------:R-:W-:Y:S02]  /*1800*/  FADD.FTZ R61, R63, R56 ;  /* 0x000000383f3d7221 */ /* 0x000fe40000010000 */
[----:B------:R-:W-:-:S02]  /*1810*/  FMUL.FTZ R62, R62, c[0x0][0x1e0] ;  /* 0x000078003e3e7a20 */ /* 0x000fc40000410000 */
[----:B------:R-:W-:-:S03]  /*1820*/  FMUL.FTZ R61, R61, c[0x0][0x1e0] ;  /* 0x000078003d3d7a20 */ /* 0x000fc60000410000 */
[----:B------:R-:W-:Y:S02]  /*1830*/  FSEL R56, R62, RZ, !P1 ;  /* 0x000000ff3e387208 */ /* 0x000fe40004800000 */
[----:B------:R-:W-:-:S03]  /*1840*/  ISETP.NE.U32.AND P1, PT, RZ, c[0x0][0x258], PT ;  /* 0x00009600ff007a0c */ /* 0x000fc60003f25070 */
[-CC-:B------:R-:W-:Y:S01]  /*1850*/  FFMA.FTZ R147, R147, R61.reuse, R56.reuse ;  /* 0x0000003d93937223 */ /* 0x180fe20000010038 */
[----:B------:R-:W-:Y:S01]  /*1860*/  ISETP.NE.AND.EX P1, PT, RZ, c[0x0][0x25c], PT, P1 ;  /* 0x00009700ff007a0c */ /* 0x000fe20003f25310 */
[-CC-:B------:R-:W-:Y:S02]  /*1870*/  FFMA.FTZ R143, R143, R61.reuse, R56.reuse ;  /* 0x0000003d8f8f7223 */ /* 0x180fe40000010038 */
[-CC-:B------:R-:W-:Y:S02]  /*1880*/  FFMA.FTZ R63, R67, R61.reuse, R56.reuse ;  /* 0x0000003d433f7223 */ /* 0x180fe40000010038 */
[----:B------:R-:W-:Y:S02]  /*1890*/  FADD.FTZ R147, R144, -R147 ;  /* 0x8000009390937221 */ /* 0x000fe40000010000 */
[-CC-:B------:R-:W-:Y:S01]  /*18a0*/  FFMA.FTZ R57, R148, R61.reuse, R56.reuse ;  /* 0x0000003d94397223 */ /* 0x180fe20000010038 */
[----:B------:R-:W-:Y:S01]  /*18b0*/  SHF.R.U32.HI R148, RZ, 0x1d, R129 ;  /* 0x0000001dff947819 */ /* 0x000fe20000011681 */
[----:B------:R-:W-:-:S02]  /*18c0*/  FFMA.FTZ R145, R145, R61, R56 ;  /* 0x0000003d91917223 */ /* 0x000fc40000010038 */
[----:B------:R-:W-:Y:S02]  /*18d0*/  FADD.FTZ R143, R136, -R143 ;  /* 0x8000008f888f7221 */ /* 0x000fe40000010000 */
[----:B------:R-:W-:Y:S02]  /*18e0*/  FADD.FTZ R63, R140, -R63 ;  /* 0x8000003f8c3f7221 */ /* 0x000fe40000010000 */
[----:B------:R-:W-:Y:S02]  /*18f0*/  FMUL.FTZ R58, R124, R147 ;  /* 0x000000937c3a7220 */ /* 0x000fe40000410000 */
[----:B------:R-:W-:Y:S01]  /*1900*/  FADD.FTZ R57, R146, -R57 ;  /* 0x8000003992397221 */ /* 0x000fe20000010000 */
[----:B------:R-:W-:Y:S01]  /*1910*/  SHF.L.U32 R146, R129, 0x3, RZ ;  /* 0x0000000381927819 */ /* 0x000fe200000006ff */
[----:B------:R-:W-:Y:S02]  /*1920*/  FADD.FTZ R145, R142, -R145 ;  /* 0x800000918e917221 */ /* 0x000fe40000010000 */
[----:B------:R-:W-:-:S02]  /*1930*/  FMUL.FTZ R136, R124, R143 ;  /* 0x0000008f7c887220 */ /* 0x000fc40000410000 */
[--C-:B------:R-:W-:Y:S02]  /*1940*/  FFMA.FTZ R62, R141, R61, R56.reuse ;  /* 0x0000003d8d3e7223 */ /* 0x100fe40000010038 */
[----:B------:R-:W-:Y:S02]  /*1950*/  FMUL.FTZ R149, R124, R63 ;  /* 0x0000003f7c957220 */ /* 0x000fe40000410000 */
[-CC-:B------:R-:W-:Y:S02]  /*1960*/  FFMA.FTZ R134, R134, R61.reuse, R56.reuse ;  /* 0x0000003d86867223 */ /* 0x180fe40000010038 */
[----:B------:R-:W-:Y:S02]  /*1970*/  FFMA.FTZ R63, R75, R61, R56 ;  /* 0x0000003d4b3f7223 */ /* 0x000fe40000010038 */
[----:B-----5:R-:W-:Y:S02]  /*1980*/  @P2 FADD.FTZ R58, R33, R58 ;  /* 0x0000003a213a2221 */ /* 0x020fe40000010000 */
[----:B------:R-:W-:-:S02]  /*1990*/  FMUL.FTZ R57, R124, R57 ;  /* 0x000000397c397220 */ /* 0x000fc40000410000 */
[----:B------:R-:W-:Y:S01]  /*19a0*/  FMUL.FTZ R59, R124, R145 ;  /* 0x000000917c3b7220 */ /* 0x000fe20000410000 */
[----:B------:R-:W0:Y:S01]  /*19b0*/  F2F.BF16.F32 R60, R58 ;  /* 0x0000003a003c7304 */ /* 0x000e220000202000 */
[----:B------:R-:W-:Y:S02]  /*19c0*/  @P2 FADD.FTZ R136, R35, R136 ;  /* 0x0000008823882221 */ /* 0x000fe40000010000 */
[----:B------:R-:W-:Y:S02]  /*19d0*/  FADD.FTZ R137, R137, -R62 ;  /* 0x8000003e89897221 */ /* 0x000fe40000010000 */
[----:B------:R-:W-:Y:S02]  /*19e0*/  FADD.FTZ R133, R133, -R134 ;  /* 0x8000008685857221 */ /* 0x000fe40000010000 */
[----:B------:R-:W-:Y:S01]  /*19f0*/  FADD.FTZ R63, R132, -R63 ;  /* 0x8000003f843f7221 */ /* 0x000fe20000010000 */
[----:B------:R-:W1:Y:S01]  /*1a00*/  F2F.BF16.F32 R64, R136 ;  /* 0x0000008800407304 */ /* 0x000e620000202000 */
[----:B------:R-:W-:-:S02]  /*1a10*/  FFMA.FTZ R62, R130, R61, R56 ;  /* 0x0000003d823e7223 */ /* 0x000fc40000010038 */
[----:B------:R-:W-:Y:S02]  /*1a20*/  FFMA.FTZ R138, R138, R61, R56 ;  /* 0x0000003d8a8a7223 */ /* 0x000fe40000010038 */
[----:B------:R-:W-:Y:S02]  /*1a30*/  @P2 FADD.FTZ R57, R32, R57 ;  /* 0x0000003920392221 */ /* 0x000fe40000010000 */
[----:B------:R-:W-:Y:S01]  /*1a40*/  @P2 FADD.FTZ R59, R34, R59 ;  /* 0x0000003b223b2221 */ /* 0x000fe20000010000 */
[----:B0-----:R-:W-:Y:S01]  /*1a50*/  @P3 PRMT R111, R60, 0x7610, R111 ;  /* 0x000076103c6f3816 */ /* 0x001fe2000000006f */
[C---:B------:R-:W-:Y:S01]  /*1a60*/  FMUL.FTZ R141, R124.reuse, R133 ;  /* 0x000000857c8d7220 */ /* 0x040fe20000410000 */
[----:B------:R-:W0:Y:S01]  /*1a70*/  F2F.BF16.F32 R65, R57 ;  /* 0x0000003900417304 */ /* 0x000e220000202000 */
[----:B------:R-:W-:Y:S02]  /*1a80*/  FMUL.FTZ R140, R124, R63 ;  /* 0x0000003f7c8c7220 */ /* 0x000fe40000410000 */
[----:B------:R-:W-:-:S02]  /*1a90*/  FADD.FTZ R125, R125, -R62 ;  /* 0x8000003e7d7d7221 */ /* 0x000fc40000010000 */
[-C--:B------:R-:W-:Y:S01]  /*1aa0*/  FFMA.FTZ R127, R127, R61.reuse, R56 ;  /* 0x0000003d7f7f7223 */ /* 0x080fe20000010038 */
[----:B-1----:R-:W-:Y:S01]  /*1ab0*/  @P3 PRMT R112, R64, 0x7610, R112 ;  /* 0x0000761040703816 */ /* 0x002fe20000000070 */
[-CC-:B------:R-:W-:Y:S01]  /*1ac0*/  FFMA.FTZ R120, R120, R61.reuse, R56.reuse ;  /* 0x0000003d78787223 */ /* 0x180fe20000010038 */
[----:B------:R-:W1:Y:S01]  /*1ad0*/  F2F.BF16.F32 R67, R59 ;  /* 0x0000003b00437304 */ /* 0x000e620000202000 */
[-CC-:B------:R-:W-:Y:S02]  /*1ae0*/  FFMA.FTZ R139, R139, R61.reuse, R56.reuse ;  /* 0x0000003d8b8b7223 */ /* 0x180fe40000010038 */
[-CC-:B------:R-:W-:Y:S02]  /*1af0*/  FFMA.FTZ R133, R131, R61.reuse, R56.reuse ;  /* 0x0000003d83857223 */ /* 0x180fe40000010038 */
[-CC-:B------:R-:W-:Y:S02]  /*1b00*/  FFMA.FTZ R126, R126, R61.reuse, R56.reuse ;  /* 0x0000003d7e7e7223 */ /* 0x180fe40000010038 */
[-CC-:B------:R-:W-:Y:S01]  /*1b10*/  FFMA.FTZ R123, R123, R61.reuse, R56.reuse ;  /* 0x0000003d7b7b7223 */ /* 0x180fe20000010038 */
[----:B0-----:R-:W-:Y:S01]  /*1b20*/  @P3 PRMT R115, R65, 0x7610, R115 ;  /* 0x0000761041733816 */ /* 0x001fe20000000073 */
[----:B------:R-:W-:-:S02]  /*1b30*/  FFMA.FTZ R71, R71, R61, R56 ;  /* 0x0000003d47477223 */ /* 0x000fc40000010038 */
[-CC-:B------:R-:W-:Y:S02]  /*1b40*/  FFMA.FTZ R63, R72, R61.reuse, R56.reuse ;  /* 0x0000003d483f7223 */ /* 0x180fe40000010038 */
[-C--:B------:R-:W-:Y:S02]  /*1b50*/  FFMA.FTZ R62, R73, R61.reuse, R56 ;  /* 0x0000003d493e7223 */ /* 0x080fe40000010038 */
[----:B------:R-:W-:Y:S01]  /*1b60*/  FADD.FTZ R135, R135, -R138 ;  /* 0x8000008a87877221 */ /* 0x000fe20000010000 */
[----:B-1----:R-:W-:Y:S01]  /*1b70*/  @P3 PRMT R113, R67, 0x7610, R113 ;  /* 0x0000761043713816 */ /* 0x002fe20000000071 */
[----:B------:R-:W-:Y:S01]  /*1b80*/  FFMA.FTZ R73, R119, R61, R56 ;  /* 0x0000003d77497223 */ /* 0x000fe20000010038 */
[----:B------:R-:W-:Y:S01]  /*1b90*/  SEL R56, R57, R52, P0 ;  /* 0x0000003439387207 */ /* 0x000fe20000000000 */
[----:B------:R-:W-:Y:S01]  /*1ba0*/  FADD.FTZ R127, R122, -R127 ;  /* 0x8000007f7a7f7221 */ /* 0x000fe20000010000 */
[----:B------:R-:W-:Y:S01]  /*1bb0*/  SEL R57, R58, R53, P0 ;  /* 0x000000353a397207 */ /* 0x000fe20000000000 */
[----:B------:R-:W-:Y:S01]  /*1bc0*/  FADD.FTZ R121, R121, -R120 ;  /* 0x8000007879797221 */ /* 0x000fe20000010000 */
[----:B------:R-:W-:Y:S01]  /*1bd0*/  SEL R58, R59, R54, P0 ;  /* 0x000000363b3a7207 */ /* 0x000fe20000000000 */
[----:B------:R-:W-:Y:S01]  /*1be0*/  FADD.FTZ R139, R74, -R139 ;  /* 0x8000008b4a8b7221 */ /* 0x000fe20000010000 */
[----:B------:R-:W-:Y:S01]  /*1bf0*/  SEL R59, R136, R55, P0 ;  /* 0x00000037883b7207 */ /* 0x000fe20000000000 */
[----:B------:R-:W-:-:S02]  /*1c00*/  FADD.FTZ R133, R128, -R133 ;  /* 0x8000008580857221 */ /* 0x000fc40000010000 */
[----:B------:R-:W-:Y:S02]  /*1c10*/  FADD.FTZ R117, R117, -R126 ;  /* 0x8000007e75757221 */ /* 0x000fe40000010000 */
[----:B------:R-:W-:Y:S02]  /*1c20*/  FADD.FTZ R123, R118, -R123 ;  /* 0x8000007b767b7221 */ /* 0x000fe40000010000 */
[----:B------:R-:W-:Y:S01]  /*1c30*/  FADD.FTZ R71, R66, -R71 ;  /* 0x8000004742477221 */ /* 0x000fe20000010000 */
[----:B------:R-:W-:Y:S01]  /*1c40*/  SHF.L.U32 R66, R64, 0x10, RZ ;  /* 0x0000001040427819 */ /* 0x000fe200000006ff */
[----:B------:R-:W-:Y:S02]  /*1c50*/  FADD.FTZ R61, R68, -R63 ;  /* 0x8000003f443d7221 */ /* 0x000fe40000010000 */
[----:B------:R-:W-:Y:S01]  /*1c60*/  FADD.FTZ R69, R69, -R62 ;  /* 0x8000003e45457221 */ /* 0x000fe20000010000 */
[----:B------:R-:W-:Y:S01]  /*1c70*/  @P1 LEA R62, P5, R129, c[0x0][0x258], 0x4 ;  /* 0x00009600813e1a11 */ /* 0x000fe200078a20ff */
[----:B------:R-:W-:-:S02]  /*1c80*/  FMUL.FTZ R144, R124, R137 ;  /* 0x000000897c907220 */ /* 0x000fc40000410000 */
[----:B------:R-:W-:Y:S01]  /*1c90*/  FMUL.FTZ R142, R124, R135 ;  /* 0x000000877c8e7220 */ /* 0x000fe20000410000 */
[----:B------:R-:W-:Y:S01]  /*1ca0*/  @P1 LEA.HI.X R63, R129, c[0x0][0x25c], RZ, 0x4, P5 ;  /* 0x00009700813f1a11 */ /* 0x000fe200028f24ff */
[----:B------:R-:W-:Y:S01]  /*1cb0*/  FADD.FTZ R73, R70, -R73 ;  /* 0x8000004946497221 */ /* 0x000fe20000010000 */
[----:B------:R-:W-:Y:S01]  /*1cc0*/  SHF.L.U32 R129, R116, 0x3, RZ ;  /* 0x0000000374817819 */ /* 0x000fe200000006ff */
[C---:B------:R-:W-:Y:S02]  /*1cd0*/  FMUL.FTZ R134, R124.reuse, R125 ;  /* 0x0000007d7c867220 */ /* 0x040fe40000410000 */
[C---:B------:R-:W-:Y:S01]  /*1ce0*/  FMUL.FTZ R135, R124.reuse, R127 ;  /* 0x0000007f7c877220 */ /* 0x040fe20000410000 */
[----:B------:R0:W-:Y:S01]  /*1cf0*/  @P1 STG.E.128 [R62.64], R56 ;  /* 0x000000383e001986 */ /* 0x0001e2000c101d04 */
[C---:B------:R-:W-:Y:S02]  /*1d00*/  FMUL.FTZ R126, R124.reuse, R121 ;  /* 0x000000797c7e7220 */ /* 0x040fe40000410000 */
[----:B------:R-:W-:-:S02]  /*1d10*/  FMUL.FTZ R147, R124, R139 ;  /* 0x0000008b7c937220 */ /* 0x000fc40000410000 */
[C---:B------:R-:W-:Y:S02]  /*1d20*/  FMUL.FTZ R137, R124.reuse, R133 ;  /* 0x000000857c897220 */ /* 0x040fe40000410000 */
[C---:B------:R-:W-:Y:S02]  /*1d30*/  FMUL.FTZ R128, R124.reuse, R117 ;  /* 0x000000757c807220 */ /* 0x040fe40000410000 */
[C---:B------:R-:W-:Y:S02]  /*1d40*/  FMUL.FTZ R127, R124.reuse, R123 ;  /* 0x0000007b7c7f7220 */ /* 0x040fe40000410000 */
[C---:B------:R-:W-:Y:S02]  /*1d50*/  FMUL.FTZ R121, R124.reuse, R71 ;  /* 0x000000477c797220 */ /* 0x040fe40000410000 */
[C---:B------:R-:W-:Y:S02]  /*1d60*/  FMUL.FTZ R122, R124.reuse, R61 ;  /* 0x0000003d7c7a7220 */ /* 0x040fe40000410000 */
[----:B------:R-:W-:-:S02]  /*1d70*/  FMUL.FTZ R125, R124, R69 ;  /* 0x000000457c7d7220 */ /* 0x000fc40000410000 */
[----:B------:R-:W-:Y:S02]  /*1d80*/  @P2 FADD.FTZ R144, R37, R144 ;  /* 0x0000009025902221 */ /* 0x000fe40000010000 */
[----:B------:R-:W-:Y:S02]  /*1d90*/  @P2 FADD.FTZ R142, R39, R142 ;  /* 0x0000008e278e2221 */ /* 0x000fe40000010000 */
[----:B------:R-:W-:Y:S01]  /*1da0*/  @P2 FADD.FTZ R140, R41, R140 ;  /* 0x0000008c298c2221 */ /* 0x000fe20000010000 */
[----:B------:R-:W0:Y:S01]  /*1db0*/  F2F.BF16.F32 R74, R144 ;  /* 0x00000090004a7304 */ /* 0x000e220000202000 */
[----:B------:R-:W-:Y:S02]  /*1dc0*/  FMUL.FTZ R124, R124, R73 ;  /* 0x000000497c7c7220 */ /* 0x000fe40000410000 */
[----:B------:R-:W-:Y:S02]  /*1dd0*/  @P2 FADD.FTZ R134, R43, R134 ;  /* 0x000000862b862221 */ /* 0x000fe40000010000 */
[----:B------:R-:W-:-:S02]  /*1de0*/  @P2 FADD.FTZ R149, R36, R149 ;  /* 0x0000009524952221 */ /* 0x000fc40000010000 */
[----:B------:R-:W-:Y:S01]  /*1df0*/  @P2 FADD.FTZ R147, R38, R147 ;  /* 0x0000009326932221 */ /* 0x000fe20000010000 */
[----:B------:R-:W1:Y:S01]  /*1e00*/  F2F.BF16.F32 R75, R142 ;  /* 0x0000008e004b7304 */ /* 0x000e620000202000 */
[----:B------:R-:W-:Y:S02]  /*1e10*/  @P2 FADD.FTZ R141, R40, R141 ;  /* 0x0000008d288d2221 */ /* 0x000fe40000010000 */
[----:B------:R-:W-:Y:S02]  /*1e20*/  @P2 FADD.FTZ R137, R42, R137 ;  /* 0x000000892a892221 */ /* 0x000fe40000010000 */
[----:B------:R-:W-:Y:S02]  /*1e30*/  @P2 FADD.FTZ R135, R44, R135 ;  /* 0x000000872c872221 */ /* 0x000fe40000010000 */
[----:B------:R-:W-:Y:S01]  /*1e40*/  @P2 FADD.FTZ R128, R45, R128 ;  /* 0x000000802d802221 */ /* 0x000fe20000010000 */
[----:B------:R-:W-:Y:S01]  /*1e50*/  F2F.BF16.F32 R130, R140 ;  /* 0x0000008c00827304 */ /* 0x000fe20000202000 */
[----:B------:R-:W-:-:S02]  /*1e60*/  @P2 FADD.FTZ R127, R46, R127 ;  /* 0x0000007f2e7f2221 */ /* 0x000fc40000010000 */
[----:B------:R-:W-:Y:S02]  /*1e70*/  @P2 FADD.FTZ R126, R47, R126 ;  /* 0x0000007e2f7e2221 */ /* 0x000fe40000010000 */
[----:B------:R-:W-:Y:S02]  /*1e80*/  @P2 FADD.FTZ R121, R48, R121 ;  /* 0x0000007930792221 */ /* 0x000fe40000010000 */
[----:B------:R-:W-:Y:S01]  /*1e90*/  @P2 FADD.FTZ R122, R49, R122 ;  /* 0x0000007a317a2221 */ /* 0x000fe20000010000 */
[----:B------:R-:W2:Y:S01]  /*1ea0*/  F2F.BF16.F32 R132, R134 ;  /* 0x0000008600847304 */ /* 0x000ea20000202000 */
[----:B------:R-:W-:-:S04]  /*1eb0*/  IMAD.WIDE.U32 R60, R60, 0x10000, RZ ;  /* 0x000100003c3c7825 */ /* 0x000fc800078e00ff */
[----:B------:R-:W-:Y:S01]  /*1ec0*/  @P2 FADD.FTZ R124, R51, R124 ;  /* 0x0000007c337c2221 */ /* 0x000fe20000010000 */
[----:B------:R-:W-:Y:S01]  /*1ed0*/  LOP3.LUT R61, R61, R66, R67, 0xfe, !PT ;  /* 0x000000423d3d7212 */ /* 0x000fe200078efe43 */
[----:B------:R-:W-:Y:S01]  /*1ee0*/  @P2 FADD.FTZ R125, R50, R125 ;  /* 0x0000007d327d2221 */ /* 0x000fe20000010000 */
[----:B------:R-:W-:Y:S01]  /*1ef0*/  IADD3 R72, P2, R146, c[0x0][0x248], RZ ;  /* 0x0000920092487a10 */ /* 0x000fe20007f5e0ff */
[----:B------:R-:W3:Y:S01]  /*1f00*/  F2F.BF16.F32 R145, R147 ;  /* 0x0000009300917304 */ /* 0x000ee20000202000 */
[----:B------:R-:W-:Y:S01]  /*1f10*/  LOP3.LUT R60, R60, R65, RZ, 0xfc, !PT ;  /* 0x000000413c3c7212 */ /* 0x000fe200078efcff */
[----:B0-----:R-:W-:Y:S01]  /*1f20*/  IMAD.WIDE.U32 R58, R74, 0x10000, RZ ;  /* 0x000100004a3a7825 */ /* 0x001fe200078e00ff */
[----:B------:R-:W-:Y:S02]  /*1f30*/  IADD3.X R73, R148, c[0x0][0x24c], RZ, P2, !PT ;  /* 0x0000930094497a10 */ /* 0x000fe400017fe4ff */
[----:B------:R-:W-:Y:S01]  /*1f40*/  @P1 LEA R62, P2, R116, c[0x0][0x258], 0x4 ;  /* 0x00009600743e1a11 */ /* 0x000fe200078420ff */
[----:B-1----:R-:W-:Y:S01]  /*1f50*/  IMAD.U32 R70, R75, 0x10000, RZ ;  /* 0x000100004b467824 */ /* 0x002fe200078e00ff */
[----:B--2---:R-:W-:Y:S01]  /*1f60*/  SHF.L.U32 R64, R132, 0x10, RZ ;  /* 0x0000001084407819 */ /* 0x004fe200000006ff */
[----:B------:R-:W0:Y:S01]  /*1f70*/  F2F.BF16.F32 R133, R137 ;  /* 0x0000008900857304 */ /* 0x000e220000202000 */
[----:B------:R1:W-:Y:S01]  /*1f80*/  STG.E.64 [R72.64], R60 ;  /* 0x0000003c48007986 */ /* 0x0003e2000c101b04 */
[----:B------:R-:W-:Y:S01]  /*1f90*/  IMAD.WIDE.U32 R56, R130, 0x10000, RZ ;  /* 0x0001000082387825 */ /* 0x000fe200078e00ff */
[----:B------:R-:W-:-:S05]  /*1fa0*/  @P1 LEA.HI.X R63, R116, c[0x0][0x25c], RZ, 0x4, P2 ;  /* 0x00009700743f1a11 */ /* 0x000fca00010f24ff */
[----:B------:R-:W2:Y:S01]  /*1fb0*/  F2F.BF16.F32 R143, R149 ;  /* 0x00000095008f7304 */ /* 0x000ea20000202000 */
[----:B---3--:R-:W-:-:S07]  /*1fc0*/  LOP3.LUT R71, R59, R70, R145, 0xfe, !PT ;  /* 0x000000463b477212 */ /* 0x008fce00078efe91 */
[----:B------:R-:W3:Y:S01]  /*1fd0*/  F2F.BF16.F32 R131, R141 ;  /* 0x0000008d00837304 */ /* 0x000ee20000202000 */
[----:B0-----:R-:W-:-:S07]  /*1fe0*/  LOP3.LUT R65, R57, R64, R133, 0xfe, !PT ;  /* 0x0000004039417212 */ /* 0x001fce00078efe85 */
[----:B------:R-:W0:Y:S01]  /*1ff0*/  F2F.BF16.F32 R118, R128 ;  /* 0x0000008000767304 */ /* 0x000e220000202000 */
[----:B--2---:R-:W-:-:S07]  /*2000*/  LOP3.LUT R70, R58, R143, RZ, 0xfc, !PT ;  /* 0x0000008f3a467212 */ /* 0x004fce00078efcff */
[----:B------:R-:W2:Y:S01]  /*2010*/  F2F.BF16.F32 R120, R126 ;  /* 0x0000007e00787304 */ /* 0x000ea20000202000 */
[----:B---3--:R-:W-:-:S07]  /*2020*/  LOP3.LUT R64, R56, R131, RZ, 0xfc, !PT ;  /* 0x0000008338407212 */ /* 0x008fce00078efcff */
[----:B------:R-:W3:Y:S01]  /*2030*/  F2F.BF16.F32 R136, R122 ;  /* 0x0000007a00887304 */ /* 0x000ee20000202000 */
[----:B0-----:R-:W-:-:S07]  /*2040*/  IMAD.WIDE.U32 R58, R118, 0x10000, RZ ;  /* 0x00010000763a7825 */ /* 0x001fce00078e00ff */
[----:B------:R-:W0:Y:S01]  /*2050*/  F2F.BF16.F32 R138, R124 ;  /* 0x0000007c008a7304 */ /* 0x000e220000202000 */
[----:B--2---:R-:W-:-:S07]  /*2060*/  IMAD.U32 R66, R120, 0x10000, RZ ;  /* 0x0001000078427824 */ /* 0x004fce00078e00ff */
[----:B------:R-:W2:Y:S01]  /*2070*/  F2F.BF16.F32 R119, R127 ;  /* 0x0000007f00777304 */ /* 0x000ea20000202000 */
[----:B---3--:R-:W-:-:S07]  /*2080*/  IMAD.WIDE.U32 R56, R136, 0x10000, RZ ;  /* 0x0001000088387825 */ /* 0x008fce00078e00ff */
[----:B------:R-:W3:Y:S01]  /*2090*/  F2F.BF16.F32 R139, R125 ;  /* 0x0000007d008b7304 */ /* 0x000ee20000202000 */
[----:B0-----:R-:W-:-:S07]  /*20a0*/  SHF.L.U32 R68, R138, 0x10, RZ ;  /* 0x000000108a447819 */ /* 0x001fce00000006ff */
[----:B------:R-:W0:Y:S01]  /*20b0*/  F2F.BF16.F32 R117, R135 ;  /* 0x0000008700757304 */ /* 0x000e220000202000 */
[----:B--2---:R-:W-:Y:S02]  /*20c0*/  LOP3.LUT R67, R59, R66, R119, 0xfe, !PT ;  /* 0x000000423b437212 */ /* 0x004fe400078efe77 */
[----:B------:R-:W-:-:S05]  /*20d0*/  SEL R59, R142, R55, P0 ;  /* 0x000000378e3b7207 */ /* 0x000fca0000000000 */
[----:B------:R-:W2:Y:S01]  /*20e0*/  F2F.BF16.F32 R123, R121 ;  /* 0x00000079007b7304 */ /* 0x000ea20000202000 */
[----:B---3--:R-:W-:Y:S02]  /*20f0*/  LOP3.LUT R69, R57, R68, R139, 0xfe, !PT ;  /* 0x0000004439457212 */ /* 0x008fe400078efe8b */
[----:B------:R-:W-:Y:S02]  /*2100*/  SEL R57, R144, R53, P0 ;  /* 0x0000003590397207 */ /* 0x000fe40000000000 */
[----:B0-----:R-:W-:Y:S02]  /*2110*/  LOP3.LUT R66, R58, R117, RZ, 0xfc, !PT ;  /* 0x000000753a427212 */ /* 0x001fe400078efcff */
[----:B------:R-:W-:Y:S02]  /*2120*/  SEL R58, R147, R54, P0 ;  /* 0x00000036933a7207 */ /* 0x000fe40000000000 */
[----:B--2---:R-:W-:Y:S02]  /*2130*/  LOP3.LUT R68, R56, R123, RZ, 0xfc, !PT ;  /* 0x0000007b38447212 */ /* 0x004fe400078efcff */
[----:B------:R-:W-:Y:S01]  /*2140*/  SEL R56, R149, R52, P0 ;  /* 0x0000003495387207 */ /* 0x000fe20000000000 */
[----:B------:R-:W-:Y:S05]  /*2150*/  @!P3 BRA `(.L_x_998) ;  /* 0x000000800000b947 */ /* 0x000fea0003800000 */
[----:B-1----:R-:W-:Y:S02]  /*2160*/  LOP3.LUT R72, R111, 0xffff, RZ, 0xc0, !PT ;  /* 0x0000ffff6f487812 */ /* 0x002fe400078ec0ff */
[----:B------:R-:W-:-:S02]  /*2170*/  IADD3 R60, P2, R146, c[0x0][0x250], RZ ;  /* 0x00009400923c7a10 */ /* 0x000fc40007f5e0ff */
[----:B------:R-:W-:Y:S01]  /*2180*/  PRMT R147, R113, 0x5410, R112 ;  /* 0x0000541071937816 */ /* 0x000fe20000000070 */
[----:B------:R-:W-:Y:S01]  /*2190*/  IMAD.WIDE.U32 R72, R72, 0x10000, RZ ;  /* 0x0001000048487825 */ /* 0x000fe200078e00ff */
[----:B------:R-:W-:-:S04]  /*21a0*/  IADD3.X R61, R148, c[0x0][0x254], RZ, P2, !PT ;  /* 0x00009500943d7a10 */ /* 0x000fc800017fe4ff */
[----:B------:R-:W-:Y:S02]  /*21b0*/  LOP3.LUT R73, R147, R73, RZ, 0xfc, !PT ;  /* 0x0000004993497212 */ /* 0x000fe400078efcff */
[----:B------:R-:W-:-:S05]  /*21c0*/  LOP3.LUT R72, R72, 0xffff, R115, 0xf8, !PT ;  /* 0x0000ffff48487812 */ /* 0x000fca00078ef873 */
[----:B------:R0:W-:Y:S02]  /*21d0*/  STG.E.64 [R60.64], R72 ;  /* 0x000000483c007986 */ /* 0x0001e4000c101b04 */
.L_x_998:
[----:B-1----:R-:W-:Y:S01]  /*21e0*/  SHF.R.U32.HI R116, RZ, 0x1d, R116 ;  /* 0x0000001dff747819 */ /* 0x002fe20000011674 */
[----:B------:R1:W-:Y:S01]  /*21f0*/  @P1 STG.E.128 [R62.64], R56 ;  /* 0x000000383e001986 */ /* 0x0003e2000c101d04 */
[----:B0-----:R-:W-:Y:S01]  /*2200*/  IADD3 R72, P2, R129, c[0x0][0x248], RZ ;  /* 0x0000920081487a10 */ /* 0x001fe20007f5e0ff */
[----:B------:R-:W-:Y:S01]  /*2210*/  IMAD.SHL.U32 R142, R114, 0x8, RZ ;  /* 0x00000008728e7824 */ /* 0x000fe200078e00ff */
[----:B------:R-:W-:Y:S02]  /*2220*/  @P3 PRMT R111, R74, 0x7610, R111 ;  /* 0x000076104a6f3816 */ /* 0x000fe4000000006f */
[----:B------:R-:W-:Y:S02]  /*2230*/  IADD3.X R73, R116, c[0x0][0x24c], RZ, P2, !PT ;  /* 0x0000930074497a10 */ /* 0x000fe400017fe4ff */
[----:B------:R-:W-:Y:S02]  /*2240*/  @P1 LEA R74, P2, R114, c[0x0][0x258], 0x4 ;  /* 0x00009600724a1a11 */ /* 0x000fe400078420ff */
[----:B------:R-:W-:Y:S01]  /*2250*/  @P3 PRMT R112, R75, 0x7610, R112 ;  /* 0x000076104b703816 */ /* 0x000fe20000000070 */
[----:B------:R0:W-:Y:S01]  /*2260*/  STG.E.64 [R72.64], R70 ;  /* 0x0000004648007986 */ /* 0x0001e2000c101b04 */
[----:B------:R-:W-:-:S02]  /*2270*/  @P3 PRMT R115, R143, 0x7610, R115 ;  /* 0x000076108f733816 */ /* 0x000fc40000000073 */
[----:B------:R-:W-:Y:S02]  /*2280*/  @P3 PRMT R113, R145, 0x7610, R113 ;  /* 0x0000761091713816 */ /* 0x000fe40000000071 */
[----:B------:R-:W-:Y:S02]  /*2290*/  @P1 LEA.HI.X R75, R114, c[0x0][0x25c], RZ, 0x4, P2 ;  /* 0x00009700724b1a11 */ /* 0x000fe400010f24ff */
[----:B------:R-:W-:Y:S02]  /*22a0*/  SEL R60, R141, R52, P0 ;  /* 0x000000348d3c7207 */ /* 0x000fe40000000000 */
[----:B------:R-:W-:Y:S02]  /*22b0*/  SEL R61, R140, R53, P0 ;  /* 0x000000358c3d7207 */ /* 0x000fe40000000000 */
[----:B-1----:R-:W-:Y:S02]  /*22c0*/  SEL R62, R137, R54, P0 ;  /* 0x00000036893e7207 */ /* 0x002fe40000000000 */
[----:B------:R-:W-:Y:S01]  /*22d0*/  SEL R63, R134, R55, P0 ;  /* 0x00000037863f7207 */ /* 0x000fe20000000000 */
        /* <DEDUP_REMOVED lines=9> */
.L_x_999:
[----:B0-----:R-:W-:Y:S01]  /*2370*/  SHF.R.U32.HI R114, RZ, 0x1d, R114 ;  /* 0x0000001dff727819 */ /* 0x001fe20000011672 */
[----:B------:R0:W-:Y:S01]  /*2380*/  @P1 STG.E.128 [R74.64], R60 ;  /* 0x0000003c4a001986 */ /* 0x0001e2000c101d04 */
[----:B------:R-:W-:Y:S02]  /*2390*/  IADD3 R70, P2, R142, c[0x0][0x248], RZ ;  /* 0x000092008e467a10 */ /* 0x000fe40007f5e0ff */
        /* <DEDUP_REMOVED lines=10> */
[----:B------:R-:W-:Y:S02]  /*2440*/  SEL R58, R127, R54, P0 ;  /* 0x000000367f3a7207 */ /* 0x000fe40000000000 */
        /* <DEDUP_REMOVED lines=10> */
.L_x_1000:
[----:B0-----:R-:W-:Y:S01]  /*24f0*/  SHF.L.U32 R62, R109, 0x3, RZ ;  /* 0x000000036d3e7819 */ /* 0x001fe200000006ff */
[----:B------:R0:W-:Y:S01]  /*2500*/  @P1 STG.E.128 [R72.64], R56 ;  /* 0x0000003848001986 */ /* 0x0001e2000c101d04 */
[----:B------:R-:W-:Y:S02]  /*2510*/  SHF.R.U32.HI R109, RZ, 0x1d, R109 ;  /* 0x0000001dff6d7819 */ /* 0x000fe4000001166d */
[----:B------:R-:W-:Y:S02]  /*2520*/  IADD3 R60, P5, R62, c[0x0][0x248], RZ ;  /* 0x000092003e3c7a10 */ /* 0x000fe40007fbe0ff */
[----:B------:R-:W-:Y:S02]  /*2530*/  SHF.L.U32 R64, R110, 0x3, RZ ;  /* 0x000000036e407819 */ /* 0x000fe400000006ff */
[----:B------:R-:W-:Y:S02]  /*2540*/  IADD3.X R61, R109, c[0x0][0x24c], RZ, P5, !PT ;  /* 0x000093006d3d7a10 */ /* 0x000fe40002ffe4ff */
[----:B------:R-:W-:-:S02]  /*2550*/  SHF.R.U32.HI R70, RZ, 0x1d, R110 ;  /* 0x0000001dff467819 */ /* 0x000fc4000001166e */
[----:B------:R-:W-:Y:S01]  /*2560*/  @P3 PRMT R115, R117, 0x7610, R115 ;  /* 0x0000761075733816 */ /* 0x000fe20000000073 */
[----:B------:R1:W-:Y:S01]  /*2570*/  STG.E.64 [R60.64], R66 ;  /* 0x000000423c007986 */ /* 0x0003e2000c101b04 */
[----:B------:R-:W-:Y:S02]  /*2580*/  @P3 PRMT R111, R118, 0x7610, R111 ;  /* 0x00007610766f3816 */ /* 0x000fe4000000006f */
[----:B------:R-:W-:Y:S02]  /*2590*/  @P3 PRMT R113, R119, 0x7610, R113 ;  /* 0x0000761077713816 */ /* 0x000fe40000000071 */
[----:B------:R-:W-:Y:S02]  /*25a0*/  @P3 PRMT R112, R120, 0x7610, R112 ;  /* 0x0000761078703816 */ /* 0x000fe40000000070 */
[----:B0-----:R-:W-:Y:S02]  /*25b0*/  IADD3 R56, P2, R64, c[0x0][0x248], RZ ;  /* 0x0000920040387a10 */ /* 0x001fe40007f5e0ff */
[----:B------:R-:W-:-:S02]  /*25c0*/  @P1 LEA R58, P5, R110, c[0x0][0x258], 0x4 ;  /* 0x000096006e3a1a11 */ /* 0x000fc400078a20ff */
[----:B------:R-:W-:Y:S02]  /*25d0*/  SEL R52, R121, R52, P0 ;  /* 0x0000003479347207 */ /* 0x000fe40000000000 */
[----:B------:R-:W-:Y:S02]  /*25e0*/  SEL R53, R122, R53, P0 ;  /* 0x000000357a357207 */ /* 0x000fe40000000000 */
[----:B------:R-:W-:Y:S02]  /*25f0*/  SEL R54, R125, R54, P0 ;  /* 0x000000367d367207 */ /* 0x000fe40000000000 */
[----:B------:R-:W-:Y:S02]  /*2600*/  SEL R55, R124, R55, P0 ;  /* 0x000000377c377207 */ /* 0x000fe40000000000 */
[----:B------:R-:W-:Y:S02]  /*2610*/  IADD3.X R57, R70, c[0x0][0x24c], RZ, P2, !PT ;  /* 0x0000930046397a10 */ /* 0x000fe400017fe4ff */
[----:B------:R-:W-:Y:S01]  /*2620*/  @P1 LEA.HI.X R59, R110, c[0x0][0x25c], RZ, 0x4, P5 ;  /* 0x000097006e3b1a11 */ /* 0x000fe200028f24ff */
        /* <DEDUP_REMOVED lines=9> */
.L_x_1001:
[----:B-1----:R1:W-:Y:S01]  /*26c0*/  @P1 STG.E.128 [R58.64], R52 ;  /* 0x000000343a001986 */ /* 0x0023e2000c101d04 */
[----:B------:R-:W-:Y:S02]  /*26d0*/  @P3 PRMT R115, R123, 0x7610, R115 ;  /* 0x000076107b733816 */ /* 0x000fe40000000073 */
[----:B------:R-:W-:Y:S01]  /*26e0*/  @P3 PRMT R111, R136, 0x7610, R111 ;  /* 0x00007610886f3816 */ /* 0x000fe2000000006f */
[----:B------:R1:W-:Y:S01]  /*26f0*/  STG.E.64 [R56.64], R68 ;  /* 0x0000004438007986 */ /* 0x0003e2000c101b04 */
        /* <DEDUP_REMOVED lines=11> */
.L_x_1002:
[----:B------:R-:W-:-:S04]  /*27b0*/  LOP3.LUT P0, RZ, R98, 0xff, RZ, 0xc0, !PT ;  /* 0x000000ff62ff7812 */ /* 0x000fc8000780c0ff */
[----:B------:R-:W-:Y:S01]  /*27c0*/  SEL R98, RZ, 0x1, P0 ;  /* 0x00000001ff627807 */ /* 0x000fe20000000000 */
[----:B01----:R-:W-:Y:S01]  /*27d0*/  @P4 CALL.REL.NOINC `(.L_x_1003) ;  /* 0x0000001000004944 */ /* 0x003fe20003c00000 */
[----:B------:R-:W-:Y:S05]  /*27e0*/  BRA `(.L_x_1004) ;  /* 0xffffddd000007947 */ /* 0x000fea000383ffff */
.L_x_1003:
        /* <DEDUP_REMOVED lines=30> */
.L_x_995:
[----:B------:R-:W0:Y:S01]  /*29d0*/  S2UR UR6, SR_CTAID.X ;  /* 0x00000000000679c3 */ /* 0x000e220000002500 */
[----:B------:R-:W-:Y:S01]  /*29e0*/  IMAD.MOV.U32 R9, RZ, RZ, 0x10 ;  /* 0x00000010ff097424 */ /* 0x000fe200078e00ff */
[C---:B0-----:R-:W-:Y:S02]  /*29f0*/  LEA.HI R0, R77.reuse, UR6, RZ, 0x19 ;  /* 0x000000064d007c11 */ /* 0x041fe4000f8fc8ff */
[----:B------:R-:W-:-:S03]  /*2a00*/  LOP3.LUT R77, R77, 0x7f, RZ, 0xc0, !PT ;  /* 0x0000007f4d4d7812 */ /* 0x000fc600078ec0ff */
        /* <DEDUP_REMOVED lines=15> */
.L_x_996:
[----:B------:R-:W-:Y:S01]  /*2b00*/  HFMA2.MMA R60, -RZ, RZ, 0, 9.5367431640625e-07 ;  /* 0x00000010ff3c7435 */ /* 0x000fe200000001ff */
[----:B------:R-:W-:Y:S01]  /*2b10*/  MOV R59, R61 ;  /* 0x0000003d003b7202 */ /* 0x000fe20000000f00 */
[----:B------:R-:W-:Y:S01]  /*2b20*/  IMAD.MOV.U32 R62, RZ, RZ, 0x1f ;  /* 0x0000001fff3e7424 */ /* 0x000fe200078e00ff */
[----:B------:R-:W-:-:S02]  /*2b30*/  MOV R65, 0xffffffff ;  /* 0xffffffff00417802 */ /* 0x000fc40000000f00 */
[----:B------:R-:W-:Y:S02]  /*2b40*/  MOV R56, 0x2b60 ;  /* 0x00002b6000387802 */ /* 0x000fe40000000f00 */
[----:B-----5:R-:W-:Y:S05]  /*2b50*/  CALL.REL.NOINC `($__internal_39_$__cuda_sm70_shflsync_down_p) ;  /* 0x0000046000007944 */ /* 0x020fea0003c00000 */
[----:B-1----:R-:W-:Y:S01]  /*2b60*/  MOV R58, R59 ;  /* 0x0000003b003a7202 */ /* 0x002fe20000000f00 */
[----:B0-----:R-:W-:Y:S05]  /*2b70*/  BRA `(.L_x_1005) ;  /* 0xffffe9d000007947 */ /* 0x001fea000383ffff */
.L_x_997:
[----:B------:R-:W-:Y:S01]  /*2b80*/  HFMA2.MMA R60, -RZ, RZ, 0, 9.5367431640625e-07 ;  /* 0x00000010ff3c7435 */ /* 0x000fe200000001ff */
[----:B------:R-:W-:Y:S01]  /*2b90*/  IMAD.MOV.U32 R59, RZ, RZ, R63 ;  /* 0x000000ffff3b7224 */ /* 0x000fe200078e003f */
[----:B------:R-:W-:Y:S01]  /*2ba0*/  MOV R62, 0x1f ;  /* 0x0000001f003e7802 */ /* 0x000fe20000000f00 */
[----:B------:R-:W-:Y:S01]  /*2bb0*/  IMAD.MOV.U32 R65, RZ, RZ, -0x1 ;  /* 0xffffffffff417424 */ /* 0x000fe200078e00ff */
[----:B------:R-:W-:Y:S02]  /*2bc0*/  MOV R56, 0x2be0 ;  /* 0x00002be000387802 */ /* 0x000fe40000000f00 */
[----:B01---5:R-:W-:Y:S05]  /*2bd0*/  CALL.REL.NOINC `($__internal_39_$__cuda_sm70_shflsync_down_p) ;  /* 0x000003e000007944 */ /* 0x023fea0003c00000 */
[----:B------:R-:W-:Y:S01]  /*2be0*/  FADD.FTZ R61, R61, R58 ;  /* 0x0000003a3d3d7221 */ /* 0x000fe20000010000 */
[----:B0-----:R-:W-:Y:S01]  /*2bf0*/  HFMA2.MMA R60, -RZ, RZ, 0, 4.76837158203125e-07 ;  /* 0x00000008ff3c7435 */ /* 0x001fe200000001ff */
[----:B-1----:R-:W-:Y:S01]  /*2c00*/  FADD.FTZ R64, R63, R59 ;  /* 0x0000003b3f407221 */ /* 0x002fe20000010000 */
[----:B------:R-:W-:Y:S01]  /*2c10*/  MOV R62, 0x1f ;  /* 0x0000001f003e7802 */ /* 0x000fe20000000f00 */
[----:B------:R-:W-:Y:S01]  /*2c20*/  IMAD.MOV.U32 R65, RZ, RZ, -0x1 ;  /* 0xffffffffff417424 */ /* 0x000fe200078e00ff */
[----:B------:R-:W-:-:S02]  /*2c30*/  MOV R59, R61 ;  /* 0x0000003d003b7202 */ /* 0x000fc40000000f00 */
[----:B------:R-:W-:Y:S02]  /*2c40*/  MOV R56, 0x2c60 ;  /* 0x00002c6000387802 */ /* 0x000fe40000000f00 */
[----:B------:R-:W-:Y:S05]  /*2c50*/  CALL.REL.NOINC `($__internal_39_$__cuda_sm70_shflsync_down_p) ;  /* 0x0000036000007944 */ /* 0x000fea0003c00000 */
[----:B0-----:R-:W-:Y:S01]  /*2c60*/  HFMA2.MMA R60, -RZ, RZ, 0, 4.76837158203125e-07 ;  /* 0x00000008ff3c7435 */ /* 0x001fe200000001ff */
[----:B-1----:R-:W-:Y:S01]  /*2c70*/  MOV R58, R59 ;  /* 0x0000003b003a7202 */ /* 0x002fe20000000f00 */
[----:B------:R-:W-:Y:S01]  /*2c80*/  IMAD.MOV.U32 R59, RZ, RZ, R64 ;  /* 0x000000ffff3b7224 */ /* 0x000fe200078e0040 */
[----:B------:R-:W-:Y:S01]  /*2c90*/  MOV R62, 0x1f ;  /* 0x0000001f003e7802 */ /* 0x000fe20000000f00 */
[----:B------:R-:W-:Y:S01]  /*2ca0*/  IMAD.MOV.U32 R65, RZ, RZ, -0x1 ;  /* 0xffffffffff417424 */ /* 0x000fe200078e00ff */
[----:B------:R-:W-:Y:S02]  /*2cb0*/  MOV R56, 0x2cd0 ;  /* 0x00002cd000387802 */ /* 0x000fe40000000f00 */
[----:B------:R-:W-:Y:S05]  /*2cc0*/  CALL.REL.NOINC `($__internal_39_$__cuda_sm70_shflsync_down_p) ;  /* 0x000002f000007944 */ /* 0x000fea0003c00000 */
[----:B------:R-:W-:Y:S01]  /*2cd0*/  FADD.FTZ R61, R58, R61 ;  /* 0x0000003d3a3d7221 */ /* 0x000fe20000010000 */
[----:B0-----:R-:W-:Y:S01]  /*2ce0*/  HFMA2.MMA R60, -RZ, RZ, 0, 2.384185791015625e-07 ;  /* 0x00000004ff3c7435 */ /* 0x001fe200000001ff */
[----:B-1----:R-:W-:Y:S01]  /*2cf0*/  FADD.FTZ R64, R64, R59 ;  /* 0x0000003b40407221 */ /* 0x002fe20000010000 */
[----:B------:R-:W-:Y:S01]  /*2d00*/  MOV R62, 0x1f ;  /* 0x0000001f003e7802 */ /* 0x000fe20000000f00 */
[----:B------:R-:W-:Y:S01]  /*2d10*/  IMAD.MOV.U32 R65, RZ, RZ, -0x1 ;  /* 0xffffffffff417424 */ /* 0x000fe200078e00ff */
[----:B------:R-:W-:-:S02]  /*2d20*/  MOV R59, R61 ;  /* 0x0000003d003b7202 */ /* 0x000fc40000000f00 */
[----:B------:R-:W-:Y:S02]  /*2d30*/  MOV R56, 0x2d50 ;  /* 0x00002d5000387802 */ /* 0x000fe40000000f00 */
[----:B------:R-:W-:Y:S05]  /*2d40*/  CALL.REL.NOINC `($__internal_39_$__cuda_sm70_shflsync_down_p) ;  /* 0x0000027000007944 */ /* 0x000fea0003c00000 */
[----:B0-----:R-:W-:Y:S01]  /*2d50*/  HFMA2.MMA R60, -RZ, RZ, 0, 2.384185791015625e-07 ;  /* 0x00000004ff3c7435 */ /* 0x001fe200000001ff */
[----:B-1----:R-:W-:Y:S01]  /*2d60*/  MOV R58, R59 ;  /* 0x0000003b003a7202 */ /* 0x002fe20000000f00 */
[----:B------:R-:W-:Y:S01]  /*2d70*/  IMAD.MOV.U32 R59, RZ, RZ, R64 ;  /* 0x000000ffff3b7224 */ /* 0x000fe200078e0040 */
[----:B------:R-:W-:Y:S01]  /*2d80*/  MOV R62, 0x1f ;  /* 0x0000001f003e7802 */ /* 0x000fe20000000f00 */
[----:B------:R-:W-:Y:S01]  /*2d90*/  IMAD.MOV.U32 R65, RZ, RZ, -0x1 ;  /* 0xffffffffff417424 */ /* 0x000fe200078e00ff */
[----:B------:R-:W-:Y:S02]  /*2da0*/  MOV R56, 0x2dc0 ;  /* 0x00002dc000387802 */ /* 0x000fe40000000f00 */
[----:B------:R-:W-:Y:S05]  /*2db0*/  CALL.REL.NOINC `($__internal_39_$__cuda_sm70_shflsync_down_p) ;  /* 0x0000020000007944 */ /* 0x000fea0003c00000 */
[----:B------:R-:W-:Y:S01]  /*2dc0*/  FADD.FTZ R61, R58, R61 ;  /* 0x0000003d3a3d7221 */ /* 0x000fe20000010000 */
[----:B0-----:R-:W-:Y:S01]  /*2dd0*/  HFMA2.MMA R60, -RZ, RZ, 0, 1.1920928955078125e-07 ;  /* 0x00000002ff3c7435 */ /* 0x001fe200000001ff */
[----:B-1----:R-:W-:Y:S01]  /*2de0*/  FADD.FTZ R64, R64, R59 ;  /* 0x0000003b40407221 */ /* 0x002fe20000010000 */
[----:B------:R-:W-:Y:S01]  /*2df0*/  MOV R62, 0x1f ;  /* 0x0000001f003e7802 */ /* 0x000fe20000000f00 */
[----:B------:R-:W-:Y:S01]  /*2e00*/  IMAD.MOV.U32 R65, RZ, RZ, -0x1 ;  /* 0xffffffffff417424 */ /* 0x000fe200078e00ff */
[----:B------:R-:W-:-:S02]  /*2e10*/  MOV R59, R61 ;  /* 0x0000003d003b7202 */ /* 0x000fc40000000f00 */
[----:B------:R-:W-:Y:S02]  /*2e20*/  MOV R56, 0x2e40 ;  /* 0x00002e4000387802 */ /* 0x000fe40000000f00 */
[----:B------:R-:W-:Y:S05]  /*2e30*/  CALL.REL.NOINC `($__internal_39_$__cuda_sm70_shflsync_down_p) ;  /* 0x0000018000007944 */ /* 0x000fea0003c00000 */
[----:B0-----:R-:W-:Y:S01]  /*2e40*/  HFMA2.MMA R60, -RZ, RZ, 0, 1.1920928955078125e-07 ;  /* 0x00000002ff3c7435 */ /* 0x001fe200000001ff */
[----:B-1----:R-:W-:Y:S01]  /*2e50*/  MOV R58, R59 ;  /* 0x0000003b003a7202 */ /* 0x002fe20000000f00 */
[----:B------:R-:W-:Y:S01]  /*2e60*/  IMAD.MOV.U32 R59, RZ, RZ, R64 ;  /* 0x000000ffff3b7224 */ /* 0x000fe200078e0040 */
[----:B------:R-:W-:Y:S01]  /*2e70*/  MOV R62, 0x1f ;  /* 0x0000001f003e7802 */ /* 0x000fe20000000f00 */
[----:B------:R-:W-:Y:S01]  /*2e80*/  IMAD.MOV.U32 R65, RZ, RZ, -0x1 ;  /* 0xffffffffff417424 */ /* 0x000fe200078e00ff */
[----:B------:R-:W-:Y:S02]  /*2e90*/  MOV R56, 0x2eb0 ;  /* 0x00002eb000387802 */ /* 0x000fe40000000f00 */
[----:B------:R-:W-:Y:S05]  /*2ea0*/  CALL.REL.NOINC `($__internal_39_$__cuda_sm70_shflsync_down_p) ;  /* 0x0000011000007944 */ /* 0x000fea0003c00000 */
[----:B------:R-:W-:Y:S01]  /*2eb0*/  FADD.FTZ R61, R58, R61 ;  /* 0x0000003d3a3d7221 */ /* 0x000fe20000010000 */
[----:B0-----:R-:W-:Y:S01]  /*2ec0*/  HFMA2.MMA R60, -RZ, RZ, 0, 5.9604644775390625e-08 ;  /* 0x00000001ff3c7435 */ /* 0x001fe200000001ff */
[----:B-1----:R-:W-:Y:S01]  /*2ed0*/  FADD.FTZ R63, R64, R59 ;  /* 0x0000003b403f7221 */ /* 0x002fe20000010000 */
[----:B------:R-:W-:Y:S01]  /*2ee0*/  MOV R62, 0x1f ;  /* 0x0000001f003e7802 */ /* 0x000fe20000000f00 */
[----:B------:R-:W-:Y:S01]  /*2ef0*/  IMAD.MOV.U32 R65, RZ, RZ, -0x1 ;  /* 0xffffffffff417424 */ /* 0x000fe200078e00ff */
[----:B------:R-:W-:-:S02]  /*2f00*/  MOV R59, R61 ;  /* 0x0000003d003b7202 */ /* 0x000fc40000000f00 */
[----:B------:R-:W-:Y:S02]  /*2f10*/  MOV R56, 0x2f30 ;  /* 0x00002f3000387802 */ /* 0x000fe40000000f00 */
[----:B------:R-:W-:Y:S05]  /*2f20*/  CALL.REL.NOINC `($__internal_39_$__cuda_sm70_shflsync_down_p) ;  /* 0x0000009000007944 */ /* 0x000fea0003c00000 */
[----:B0-----:R-:W-:Y:S01]  /*2f30*/  HFMA2.MMA R60, -RZ, RZ, 0, 5.9604644775390625e-08 ;  /* 0x00000001ff3c7435 */ /* 0x001fe200000001ff */
[----:B-1----:R-:W-:Y:S01]  /*2f40*/  MOV R64, R59 ;  /* 0x0000003b00407202 */ /* 0x002fe20000000f00 */
[----:B------:R-:W-:Y:S01]  /*2f50*/  IMAD.MOV.U32 R59, RZ, RZ, R63 ;  /* 0x000000ffff3b7224 */ /* 0x000fe200078e003f */
[----:B------:R-:W-:Y:S01]  /*2f60*/  MOV R62, 0x1f ;  /* 0x0000001f003e7802 */ /* 0x000fe20000000f00 */
[----:B------:R-:W-:Y:S01]  /*2f70*/  IMAD.MOV.U32 R65, RZ, RZ, -0x1 ;  /* 0xffffffffff417424 */ /* 0x000fe200078e00ff */
[----:B------:R-:W-:Y:S02]  /*2f80*/  MOV R56, 0x2fa0 ;  /* 0x00002fa000387802 */ /* 0x000fe40000000f00 */
[----:B------:R-:W-:Y:S05]  /*2f90*/  CALL.REL.NOINC `($__internal_39_$__cuda_sm70_shflsync_down_p) ;  /* 0x0000002000007944 */ /* 0x000fea0003c00000 */
[----:B-1----:R-:W-:Y:S01]  /*2fa0*/  MOV R56, R59 ;  /* 0x0000003b00387202 */ /* 0x002fe20000000f00 */
[----:B0-----:R-:W-:Y:S05]  /*2fb0*/  BRA `(.L_x_1006) ;  /* 0xffffe6b000007947 */ /* 0x001fea000383ffff */
        .weak           $__internal_39_$__cuda_sm70_shflsync_down_p
        .type           $__internal_39_$__cuda_sm70_shflsync_down_p,@function
        .size           $__internal_39_$__cuda_sm70_shflsync_down_p,(.L_x_2786 - $__internal_39_$__cuda_sm70_shflsync_down_p)
$__internal_39_$__cuda_sm70_shflsync_down_p:
[----:B------:R-:W-:Y:S01]  /*2fc0*/  HFMA2.MMA R57, -RZ, RZ, 0, 0 ;  /* 0x00000000ff397435 */ /* 0x000fe200000001ff */
[----:B------:R-:W-:Y:S04]  /*2fd0*/  WARPSYNC R65 ;  /* 0x0000004100007348 */ /* 0x000fe80003800000 */
[----:B------:R0:W1:Y:S01]  /*2fe0*/  SHFL.DOWN PT, R59, R59, R60, R62 ;  /* 0x0800003c3b3b7389 */ /* 0x00006200000e003e */
[----:B------:R-:W-:Y:S05]  /*2ff0*/  RET.REL.NODEC R56 `(_ZN10layer_norm31ln_parallel_residual_bwd_kernelINS_13Kernel_traitsI13__nv_bfloat16S2_fS2_fjLj2560ELj1ELj1ELj4ELj8ENS_18Kernel_traits_baseILj2560ES2_S2_fS2_fjLj128EEEEELb0ELb1ELb1EEEvNS_9BwdParamsE) ;  /* 0xffffd00038007950 */ /* 0x000fea0003c3ffff */
.L_x_1007:
        /* <DEDUP_REMOVED lines=16> */
.L_x_2786:


//--------------------- .text._ZN10layer_norm31ln_parallel_residual_bwd_kernelINS_13Kernel_traitsI13__nv_bfloat16S2_fS2_fjLj2560ELj1ELj1ELj4ELj8ENS_18Kernel_traits_baseILj2560ES2_S2_fS2_fjLj128EEEEELb1ELb0ELb0EEEvNS_9BwdParamsE --------------------------
	.section	.text._ZN10layer_norm31ln_parallel_residual_bwd_kernelINS_13Kernel_traitsI13__nv_bfloat16S2_fS2_fjLj2560ELj1ELj1ELj4ELj8ENS_18Kernel_traits_baseILj2560ES2_S2_fS2_fjLj128EEEEELb1ELb0ELb0EEEvNS_9BwdParamsE,"ax",@progbits
	.sectioninfo	@"SHI_REGISTERS=226"
	.align	128
        .global         _ZN10layer_norm31ln_parallel_residual_bwd_kernelINS_13Kernel_traitsI13__nv_bfloat16S2_fS2_fjLj2560ELj1ELj1ELj4ELj8ENS_18Kernel_traits_baseILj2560ES2_S2_fS2_fjLj128EEEEELb1ELb0ELb0EEEvNS_9BwdParamsE
        .type           _ZN10layer_norm31ln_parallel_residual_bwd_kernelINS_13Kernel_traitsI13__nv_bfloat16S2_fS2_fjLj2560ELj1ELj1ELj4ELj8ENS_18Kernel_traits_baseILj2560ES2_S2_fS2_fjLj128EEEEELb1ELb0ELb0EEEvNS_9BwdParamsE,@function
        .size           _ZN10layer_norm31ln_parallel_residual_bwd_kernelINS_13Kernel_traitsI13__nv_bfloat16S2_fS2_fjLj2560ELj1ELj1ELj4ELj8ENS_18Kernel_traits_baseILj2560ES2_S2_fS2_fjLj128EEEEELb1ELb0ELb0EEEvNS_9BwdParamsE,(.L_x_2787 - _ZN10layer_norm31ln_parallel_residual_bwd_kernelINS_13Kernel_traitsI13__nv_bfloat16S2_fS2_fjLj2560ELj1ELj1ELj4ELj8ENS_18Kernel_traits_baseILj2560ES2_S2_fS2_fjLj128EEEEELb1ELb0ELb0EEEvNS_9BwdParamsE)
        .other          _ZN10layer_norm31ln_parallel_residual_bwd_kernelINS_13Kernel_traitsI13__nv_bfloat16S2_fS2_fjLj2560ELj1ELj1ELj4ELj8ENS_18Kernel_traits_baseILj2560ES2_S2_fS2_fjLj128EEEEELb1ELb0ELb0EEEvNS_9BwdParamsE,@"STO_CUDA_ENTRY STV_DEFAULT"
_ZN10layer_norm31ln_parallel_residual_bwd_kernelINS_13Kernel_traitsI13__nv_bfloat16S2_fS2_fjLj2560ELj1ELj1ELj4ELj8ENS_18Kernel_traits_baseILj2560ES2_S2_fS2_fjLj128EEEEELb1ELb0ELb0EEEvNS_9BwdParamsE:
.text._ZN10layer_norm31ln_parallel_residual_bwd_kernelINS_13Kernel_traitsI13__nv_bfloat16S2_fS2_fjLj2560ELj1ELj1ELj4ELj8ENS_18Kernel_traits_baseILj2560ES2_S2_fS2_fjLj128EEEEELb1ELb0ELb0EEEvNS_9BwdParamsE:
        /* <DEDUP_REMOVED lines=18> */
[----:B------:R-:W-:Y:S01]  /*0120*/  @P2 IMAD.WIDE.U32 R4, R28, R9, c[0x0][0x1b0] ;  /* 0x00006c001c042625 */ /* 0x000fe200078e0009 */
[----:B------:R-:W-:-:S03]  /*0130*/  @P4 MOV R39, 0x8 ;  /* 0x0000000800274802 */ /* 0x000fc60000000f00 */
[C---:B------:R-:W-:Y:S01]  /*0140*/  @P2 IMAD.WIDE.U32 R8, R28.reuse, R9, c[0x0][0x1b8] ;  /* 0x00006e001c082625 */ /* 0x040fe200078e0009 */
[----:B------:R-:W-:Y:S01]  /*0150*/  @P2 LOP3.LUT R28, R28, 0x80, RZ, 0xfc, !PT ;  /* 0x000000801c1c2812 */ /* 0x000fe200078efcff */
[----:B------:R1:W5:Y:S02]  /*0160*/  @P2 LDG.E.64 R6, [R4.64] ;  /* 0x0000000404062981 */ /* 0x000364000c1e1b00 */
[----:B------:R-:W-:Y:S02]  /*0170*/  @P5 IMAD.MOV.U32 R43, RZ, RZ, 0x8 ;  /* 0x00000008ff2b5424 */ /* 0x000fe400078e00ff */
[CC--:B------:R-:W-:Y:S01]  /*0180*/  @P3 IMAD.WIDE.U32 R32, R28.reuse, R35.reuse, c[0x0][0x1b0] ;  /* 0x00006c001c203625 */ /* 0x0c0fe200078e0023 */
[----:B------:R1:W5:Y:S03]  /*0190*/  @P2 LDG.E.64 R10, [R8.64] ;  /* 0x00000004080a2981 */ /* 0x000366000c1e1b00 */
[C---:B------:R-:W-:Y:S01]  /*01a0*/  @P3 IMAD.WIDE.U32 R34, R28.reuse, R35, c[0x0][0x1b8] ;  /* 0x00006e001c223625 */ /* 0x040fe200078e0023 */
[----:B------:R1:W5:Y:S01]  /*01b0*/  @P3 LDG.E.64 R12, [R32.64] ;  /* 0x00000004200c3981 */ /* 0x000362000c1e1b00 */
[----:B------:R-:W-:-:S03]  /*01c0*/  @P3 IADD3 R28, R28, 0x80, RZ ;  /* 0x000000801c1c3810 */ /* 0x000fc60007ffe0ff */
[----:B------:R1:W5:Y:S02]  /*01d0*/  @P3 LDG.E.64 R14, [R34.64] ;  /* 0x00000004220e3981 */ /* 0x000364000c1e1b00 */
[----:B------:R-:W-:-:S04]  /*01e0*/  @P4 IMAD.WIDE.U32 R36, R28, R39, c[0x0][0x1b0] ;  /* 0x00006c001c244625 */ /* 0x000fc800078e0027 */
[C---:B------:R-:W-:Y:S01]  /*01f0*/  @P4 IMAD.WIDE.U32 R38, R28.reuse, R39, c[0x0][0x1b8] ;  /* 0x00006e001c264625 */ /* 0x040fe200078e0027 */
[----:B------:R-:W-:Y:S01]  /*0200*/  @P4 IADD3 R28, R28, 0x80, RZ ;  /* 0x000000801c1c4810 */ /* 0x000fe20007ffe0ff */
[----:B------:R2:W5:Y:S04]  /*0210*/  @P4 LDG.E.64 R16, [R36.64] ;  /* 0x0000000424104981 */ /* 0x000568000c1e1b00 */
[CC--:B------:R-:W-:Y:S01]  /*0220*/  @P5 IMAD.WIDE.U32 R40, R28.reuse, R43.reuse, c[0x0][0x1b0] ;  /* 0x00006c001c285625 */ /* 0x0c0fe200078e002b */
[----:B0-----:R-:W-:Y:S01]  /*0230*/  LEA.HI R168, R169, UR6, RZ, 0x19 ;  /* 0x00000006a9a87c11 */ /* 0x001fe2000f8fc8ff */
[----:B------:R0:W5:Y:S02]  /*0240*/  @P4 LDG.E.64 R18, [R38.64] ;  /* 0x0000000426124981 */ /* 0x000164000c1e1b00 */
[C---:B------:R-:W-:Y:S01]  /*0250*/  @P5 IMAD.WIDE.U32 R42, R28.reuse, R43, c[0x0][0x1b8] ;  /* 0x00006e001c2a5625 */ /* 0x040fe200078e002b */
[----:B------:R-:W-:Y:S01]  /*0260*/  @P5 IADD3 R28, R28, 0x80, RZ ;  /* 0x000000801c1c5810 */ /* 0x000fe20007ffe0ff */
[----:B------:R3:W5:Y:S02]  /*0270*/  @P5 LDG.E.64 R20, [R40.64] ;  /* 0x0000000428145981 */ /* 0x000764000c1e1b00 */
[----:B------:R-:W-:Y:S01]  /*0280*/  @P0 IMAD.MOV.U32 R29, RZ, RZ, 0x8 ;  /* 0x00000008ff1d0424 */ /* 0x000fe200078e00ff */
[----:B------:R-:W-:Y:S01]  /*0290*/  CS2R R112, SRZ ;  /* 0x0000000000707805 */ /* 0x000fe2000001ff00 */
[----:B------:R4:W5:Y:S02]  /*02a0*/  @P5 LDG.E.64 R22, [R42.64] ;  /* 0x000000042a165981 */ /* 0x000964000c1e1b00 */
        /* <DEDUP_REMOVED lines=40> */
[----:B---3--:R-:W-:Y:S01]  /*0530*/  CS2R R40, SRZ ;  /* 0x0000000000287805 */ /* 0x008fe2000001ff00 */
[----:B----4-:R-:W-:Y:S01]  /*0540*/  CS2R R42, SRZ ;  /* 0x00000000002a7805 */ /* 0x010fe2000001ff00 */
[----:B--2---:R-:W-:Y:S01]  /*0550*/  CS2R R36, SRZ ;  /* 0x0000000000247805 */ /* 0x004fe2000001ff00 */
[----:B0-----:R-:W-:Y:S01]  /*0560*/  CS2R R38, SRZ ;  /* 0x0000000000267805 */ /* 0x001fe2000001ff00 */
[----:B------:R-:W-:Y:S05]  /*0570*/  @P0 BRA `(.L_x_1008) ;  /* 0x00003d1000000947 */ /* 0x000fea0003800000 */
[----:B-1----:R-:W0:Y:S01]  /*0580*/  LDC.U8 R167, c[0x0][0x1f0] ;  /* 0x00007c00ffa77b82 */ /* 0x002e220000000000 */
[----:B-----5:R-:W-:Y:S01]  /*0590*/  SHF.R.U64 R153, R14, 0x10, R15 ;  /* 0x000000100e997819 */ /* 0x020fe2000000120f */
[----:B------:R-:W-:Y:S01]  /*05a0*/  IMAD.MOV.U32 R148, RZ, RZ, R17 ;  /* 0x000000ffff947224 */ /* 0x000fe200078e0011 */
[----:B------:R-:W-:Y:S01]  /*05b0*/  MOV R152, R15 ;  /* 0x0000000f00987202 */ /* 0x000fe20000000f00 */
        /* <DEDUP_REMOVED lines=9> */
[----:B------:R-:W-:Y:S01]  /*0650*/  SHF.R.U64 R33, R18, 0x10, R19 ;  /* 0x0000001012217819 */ /* 0x000fe20000001213 */
[----:B------:R-:W-:Y:S01]  /*0660*/  IMAD.MOV.U32 R156, RZ, RZ, R13 ;  /* 0x000000ffff9c7224 */ /* 0x000fe200078e000d */
[----:B------:R-:W-:Y:S01]  /*0670*/  SHF.R.U32.HI R5, RZ, 0x10, R19 ;  /* 0x00000010ff057819 */ /* 0x000fe20000011613 */
[----:B------:R-:W-:Y:S01]  /*0680*/  IMAD.MOV.U32 R154, RZ, RZ, R14 ;  /* 0x000000ffff9a7224 */ /* 0x000fe200078e000e */
[----:B------:R-:W-:Y:S01]  /*0690*/  MOV R0, R20 ;  /* 0x0000001400007202 */ /* 0x000fe20000000f00 */
        /* <DEDUP_REMOVED lines=16> */
[----:B------:R-:W-:Y:S01]  /*07a0*/  IMAD.MOV.U32 R113, RZ, RZ, RZ ;  /* 0x000000ffff717224 */ /* 0x000fe200078e00ff */
[----:B------:R-:W-:Y:S01]  /*07b0*/  SHF.R.U32.HI R4, RZ, 0x10, R21 ;  /* 0x00000010ff047819 */ /* 0x000fe20000011615 */
[----:B------:R-:W-:Y:S01]  /*07c0*/  IMAD.MOV.U32 R21, RZ, RZ, 0x1 ;  /* 0x00000001ff157424 */ /* 0x000fe200078e00ff */
[----:B------:R-:W-:-:S02]  /*07d0*/  SHF.R.U32.HI R23, RZ, 0x10, R23 ;  /* 0x00000010ff177819 */ /* 0x000fc40000011617 */
[--C-:B------:R-:W-:Y:S02]  /*07e0*/  SHF.R.U64 R20, R26, 0x10, R27.reuse ;  /* 0x000000101a147819 */ /* 0x100fe4000000121b */
[----:B------:R-:W-:Y:S02]  /*07f0*/  MOV R19, R27 ;  /* 0x0000001b00137202 */ /* 0x000fe40000000f00 */
[----:B------:R-:W-:Y:S02]  /*0800*/  SHF.R.U32.HI R18, RZ, 0x10, R27 ;  /* 0x00000010ff127819 */ /* 0x000fe4000001161b */
[--C-:B------:R-:W-:Y:S02]  /*0810*/  SHF.R.U64 R16, R30, 0x10, R31.reuse ;  /* 0x000000101e107819 */ /* 0x100fe4000000121f */
[----:B------:R-:W-:Y:S02]  /*0820*/  SHF.R.U32.HI R14, RZ, 0x10, R31 ;  /* 0x00000010ff0e7819 */ /* 0x000fe4000001161f */
        /* <DEDUP_REMOVED lines=39> */
[----:B0-----:R-:W-:Y:S02]  /*0aa0*/  PRMT R14, RZ, 0x5410, R14 ;  /* 0x00005410ff0e7816 */ /* 0x001fe4000000000e */
.L_x_1035:
[----:B------:R-:W-:-:S10]  /*0ab0*/  HFMA2.MMA R141, -RZ, RZ, 0, 2.384185791015625e-07 ;  /* 0x00000004ff8d7435 */ /* 0x000fd400000001ff */
        /* <DEDUP_REMOVED lines=16> */
[----:B------:R-:W-:-:S04]  /*0bc0*/  IMAD.WIDE.U32 R146, R12, R145, c[0x0][0x208] ;  /* 0x000082000c927625 */ /* 0x000fc800078e0091 */
[C---:B------:R-:W-:Y:S01]  /*0bd0*/  IMAD.WIDE.U32 R144, R12.reuse, R145, c[0x0][0x210] ;  /* 0x000084000c907625 */ /* 0x040fe200078e0091 */
[----:B------:R-:W2:Y:S04]  /*0be0*/  LDG.E.128 R140, [R140.64] ;  /* 0x000000048c8c7981 */ /* 0x000ea8000c1e1d00 */
[----:B------:R-:W3:Y:S04]  /*0bf0*/  LDG.E.64 R146, [R146.64] ;  /* 0x0000000492927981 */ /* 0x000ee8000c1e1b00 */
[----:B------:R-:W4:Y:S01]  /*0c00*/  LDG.E.64 R144, [R144.64] ;  /* 0x0000000490907981 */ /* 0x000f22000c1e1b00 */
[----:B------:R-:W-:Y:S01]  /*0c10*/  ISETP.NE.U32.AND P0, PT, RZ, c[0x0][0x250], PT ;  /* 0x00009400ff007a0c */ /* 0x000fe20003f05070 */
[C---:B------:R-:W-:Y:S01]  /*0c20*/  IMAD.SHL.U32 R178, R12.reuse, 0x4, RZ ;  /* 0x000000040cb27824 */ /* 0x040fe200078e00ff */
[----:B------:R-:W-:-:S02]  /*0c30*/  SHF.L.U64.HI R10, R12, 0x2, RZ ;  /* 0x000000020c0a7819 */ /* 0x000fc400000102ff */
[----:B------:R-:W-:Y:S02]  /*0c40*/  ISETP.NE.AND.EX P0, PT, RZ, c[0x0][0x254], PT, P0 ;  /* 0x00009500ff007a0c */ /* 0x000fe40003f05300 */
[----:B------:R-:W-:-:S04]  /*0c50*/  IADD3 R176, P1, R178, c[0x0][0x190], RZ ;  /* 0x00006400b2b07a10 */ /* 0x000fc80007f3e0ff */
[----:B------:R-:W-:-:S07]  /*0c60*/  IADD3.X R177, R10, c[0x0][0x194], RZ, P1, !PT ;  /* 0x000065000ab17a10 */ /* 0x000fce0000ffe4ff */
[----:B------:R-:W-:-:S04]  /*0c70*/  @P0 IADD3 R178, P1, R178, c[0x0][0x198], RZ ;  /* 0x00006600b2b20a10 */ /* 0x000fc80007f3e0ff */
[----:B------:R-:W-:Y:S02]  /*0c80*/  @P0 IADD3.X R179, R10, c[0x0][0x19c], RZ, P1, !PT ;  /* 0x000067000ab30a10 */ /* 0x000fe40000ffe4ff */
[----:B------:R-:W-:Y:S01]  /*0c90*/  ISETP.NE.U32.AND P1, PT, RZ, c[0x0][0x218], PT ;  /* 0x00008600ff007a0c */ /* 0x000fe20003f25070 */
[----:B------:R0:W5:Y:S03]  /*0ca0*/  LDG.E R10, [R176.64] ;  /* 0x00000004b00a7981 */ /* 0x000166000c1e1900 */
[----:B------:R-:W-:Y:S01]  /*0cb0*/  ISETP.NE.AND.EX P1, PT, RZ, c[0x0][0x21c], PT, P1 ;  /* 0x00008700ff007a0c */ /* 0x000fe20003f25310 */
[----:B------:R3:W5:-:S12]  /*0cc0*/  @P0 LDG.E R11, [R178.64] ;  /* 0x00000004b20b0981 */ /* 0x000758000c1e1900 */
[----:B------:R-:W-:-:S04]  /*0cd0*/  @P1 LEA R174, P0, R12, c[0x0][0x218], 0x4 ;  /* 0x000086000cae1a11 */ /* 0x000fc800078020ff */
[----:B------:R-:W-:Y:S02]  /*0ce0*/  @P1 LEA.HI.X R175, R12, c[0x0][0x21c], RZ, 0x4, P0 ;  /* 0x000087000caf1a11 */ /* 0x000fe400000f24ff */
[----:B------:R-:W-:-:S03]  /*0cf0*/  ISETP.NE.AND P0, PT, R167, RZ, PT ;  /* 0x000000ffa700720c */ /* 0x000fc60003f05270 */
[----:B------:R1:W5:Y:S02]  /*0d00*/  @P1 LDG.E.128 R116, [R174.64] ;  /* 0x00000004ae741981 */ /* 0x000364000c1e1d00 */
[----:B-----5:R-:W-:Y:S02]  /*0d10*/  FSEL R180, R218, RZ, !P0 ;  /* 0x000000ffdab47208 */ /* 0x020fe40004000000 */
[----:B------:R-:W-:-:S03]  /*0d20*/  IADD3 R219, R12, 0x80, RZ ;  /* 0x000000800cdb7810 */ /* 0x000fc60007ffe0ff */
[--C-:B--2---:R-:W-:Y:S02]  /*0d30*/  FADD.FTZ R220, R142, -R180.reuse ;  /* 0x800000b48edc7221 */ /* 0x104fe40000010000 */
[--C-:B------:R-:W-:Y:S02]  /*0d40*/  FADD.FTZ R186, R140, -R180.reuse ;  /* 0x800000b48cba7221 */ /* 0x100fe40000010000 */
[----:B------:R-:W-:Y:S02]  /*0d50*/  FADD.FTZ R216, R141, -R180 ;  /* 0x800000b48dd87221 */ /* 0x000fe40000010000 */
[----:B----4-:R-:W-:Y:S01]  /*0d60*/  IMAD.MOV.U32 R142, RZ, RZ, R144 ;  /* 0x000000ffff8e7224 */ /* 0x010fe200078e0090 */
[--C-:B---3--:R-:W-:Y:S01]  /*0d70*/  SHF.R.U64 R178, R146, 0x10, R147.reuse ;  /* 0x0000001092b27819 */ /* 0x108fe20000001293 */
[----:B------:R-:W-:Y:S01]  /*0d80*/  IMAD.MOV.U32 R140, RZ, RZ, R146 ;  /* 0x000000ffff8c7224 */ /* 0x000fe200078e0092 */
[----:B------:R-:W-:Y:S02]  /*0d90*/  MOV R141, R147 ;  /* 0x00000093008d7202 */ /* 0x000fe40000000f00 */
[----:B------:R-:W-:-:S02]  /*0da0*/  SHF.R.U32.HI R187, RZ, 0x10, R147 ;  /* 0x00000010ffbb7819 */ /* 0x000fc40000011693 */
[--C-:B------:R-:W-:Y:S02]  /*0db0*/  SHF.R.U64 R146, R144, 0x10, R145.reuse ;  /* 0x0000001090927819 */ /* 0x100fe40000001291 */
[----:B------:R-:W-:Y:S01]  /*0dc0*/  PRMT R147, RZ, 0x5410, R142 ;  /* 0x00005410ff937816 */ /* 0x000fe2000000008e */
[----:B------:R-:W-:Y:S01]  /*0dd0*/  FADD.FTZ R180, R143, -R180 ;  /* 0x800000b48fb47221 */ /* 0x000fe20000010000 */
[--C-:B------:R-:W-:Y:S01]  /*0de0*/  SHF.R.U32.HI R144, RZ, 0x10, R145.reuse ;  /* 0x00000010ff907819 */ /* 0x100fe20000011691 */
[----:B------:R-:W-:Y:S01]  /*0df0*/  IMAD.MOV.U32 R143, RZ, RZ, R145 ;  /* 0x000000ffff8f7224 */ /* 0x000fe200078e0091 */
[----:B------:R-:W-:Y:S01]  /*0e00*/  PRMT R145, RZ, 0x5410, R140 ;  /* 0x00005410ff917816 */ /* 0x000fe2000000008c */
[----:B-1----:R-:W-:Y:S01]  /*0e10*/  FMUL.FTZ R174, R162, R147 ;  /* 0x00000093a2ae7220 */ /* 0x002fe20000410000 */
[----:B------:R-:W-:Y:S01]  /*0e20*/  PRMT R142, RZ, 0x5410, R146 ;  /* 0x00005410ff8e7816 */ /* 0x000fe20000000092 */
[----:B------:R-:W-:Y:S01]  /*0e30*/  FMUL.FTZ R175, R13, R186 ;  /* 0x000000ba0daf7220 */ /* 0x000fe20000410000 */
[----:B------:R-:W-:Y:S01]  /*0e40*/  PRMT R140, RZ, 0x5410, R178 ;  /* 0x00005410ff8c7816 */ /* 0x000fe200000000b2 */
[----:B------:R-:W-:Y:S01]  /*0e50*/  FADD.FTZ R92, R92, R145 ;  /* 0x000000915c5c7221 */ /* 0x000fe20000010000 */
[----:B------:R-:W-:Y:S01]  /*0e60*/  PRMT R144, RZ, 0x5410, R144 ;  /* 0x00005410ff907816 */ /* 0x000fe20000000090 */
[----:B------:R-:W-:-:S02]  /*0e70*/  FFMA.FTZ R174, R166, R145, R174 ;  /* 0x00000091a6ae7223 */ /* 0x000fc400000100ae */
[----:B------:R-:W-:Y:S01]  /*0e80*/  FFMA.FTZ R112, R175, R145, R112 ;  /* 0x00000091af707223 */ /* 0x000fe20000010070 */
[----:B------:R-:W-:Y:S01]  /*0e90*/  PRMT R145, RZ, 0x5410, R143 ;  /* 0x00005410ff917816 */ /* 0x000fe2000000008f */
[----:B0-----:R-:W-:Y:S02]  /*0ea0*/  FMUL.FTZ R177, R161, R142 ;  /* 0x0000008ea1b17220 */ /* 0x001fe40000410000 */
        /* <DEDUP_REMOVED lines=8> */
[----:B------:R-:W-:Y:S02]  /*0f30*/  FMUL.FTZ R181, R159, R144 ;  /* 0x000000909fb57220 */ /* 0x000fe40000410000 */
[----:B------:R-:W-:Y:S02]  /*0f40*/  FMUL.FTZ R180, R13, R180 ;  /* 0x000000b40db47220 */ /* 0x000fe40000410000 */
[----:B------:R-:W-:Y:S02]  /*0f50*/  FADD.FTZ R94, R94, R141 ;  /* 0x0000008d5e5e7221 */ /* 0x000fe40000010000 */
[-C--:B------:R-:W-:Y:S02]  /*0f60*/  FFMA.FTZ R178, R164, R141.reuse, R178 ;  /* 0x0000008da4b27223 */ /* 0x080fe400000100b2 */
        /* <DEDUP_REMOVED lines=20> */
.L_x_1010:
[----:B0-----:R-:W-:Y:S05]  /*10b0*/  BSYNC B0 ;  /* 0x0000000000007941 */ /* 0x001fea0003800000 */
.L_x_1009:
[----:B------:R-:W-:Y:S01]  /*10c0*/  BSSY B0, `(.L_x_1011) ;  /* 0x0000054000007945 */ /* 0x000fe20003800000 */
[----:B------:R-:W-:Y:S05]  /*10d0*/  @!P3 BRA `(.L_x_1012) ;  /* 0x000005200000b947 */ /* 0x000fea0003800000 */
[----:B------:R-:W-:Y:S01]  /*10e0*/  LEA R140, P0, R219, c[0x0][0x188], 0x4 ;  /* 0x00006200db8c7a11 */ /* 0x000fe200078020ff */
        /* <DEDUP_REMOVED lines=25> */
[C---:B--2---:R-:W-:Y:S02]  /*1280*/  FADD.FTZ R220, -R222.reuse, R142 ;  /* 0x0000008ededc7221 */ /* 0x044fe40000010100 */
[----:B------:R-:W-:Y:S01]  /*1290*/  FADD.FTZ R188, -R222, R140 ;  /* 0x0000008cdebc7221 */ /* 0x000fe20000010100 */
[----:B---3--:R-:W-:Y:S02]  /*12a0*/  MOV R140, R146 ;  /* 0x00000092008c7202 */ /* 0x008fe40000000f00 */
[----:B-1----:R-:W-:Y:S01]  /*12b0*/  SHF.R.U64 R187, R146, 0x10, R147 ;  /* 0x0000001092bb7819 */ /* 0x002fe20000001293 */
[----:B----4-:R-:W-:Y:S01]  /*12c0*/  IMAD.MOV.U32 R142, RZ, RZ, R144 ;  /* 0x000000ffff8e7224 */ /* 0x010fe200078e0090 */
[----:B------:R-:W-:Y:S01]  /*12d0*/  SHF.R.U64 R146, R144, 0x10, R145 ;  /* 0x0000001090927819 */ /* 0x000fe20000001291 */
[C---:B------:R-:W-:Y:S01]  /*12e0*/  FADD.FTZ R190, -R222.reuse, R141 ;  /* 0x0000008ddebe7221 */ /* 0x040fe20000010100 */
[--C-:B------:R-:W-:Y:S01]  /*12f0*/  SHF.R.U32.HI R186, RZ, 0x10, R147.reuse ;  /* 0x00000010ffba7819 */ /* 0x100fe20000011693 */
[----:B------:R-:W-:Y:S01]  /*1300*/  IMAD.MOV.U32 R141, RZ, RZ, R147 ;  /* 0x000000ffff8d7224 */ /* 0x000fe200078e0093 */
[----:B------:R-:W-:Y:S01]  /*1310*/  PRMT R147, RZ, 0x5410, R142 ;  /* 0x00005410ff937816 */ /* 0x000fe2000000008e */
[----:B------:R-:W-:Y:S01]  /*1320*/  FADD.FTZ R222, -R222, R143 ;  /* 0x0000008fdede7221 */ /* 0x000fe20000010100 */
[----:B------:R-:W-:Y:S01]  /*1330*/  PRMT R142, RZ, 0x5410, R146 ;  /* 0x00005410ff8e7816 */ /* 0x000fe20000000092 */
[--C-:B------:R-:W-:Y:S01]  /*1340*/  IMAD.MOV.U32 R143, RZ, RZ, R145.reuse ;  /* 0x000000ffff8f7224 */ /* 0x100fe200078e0091 */
[----:B------:R-:W-:-:S02]  /*1350*/  SHF.R.U32.HI R144, RZ, 0x10, R145 ;  /* 0x00000010ff907819 */ /* 0x000fc40000011691 */
[----:B------:R-:W-:Y:S01]  /*1360*/  PRMT R145, RZ, 0x5410, R140 ;  /* 0x00005410ff917816 */ /* 0x000fe2000000008c */
[----:B0-----:R-:W-:Y:S01]  /*1370*/  FMUL.FTZ R185, R153, R142 ;  /* 0x0000008e99b97220 */ /* 0x001fe20000410000 */
[----:B------:R-:W-:Y:S01]  /*1380*/  PRMT R140, RZ, 0x5410, R187 ;  /* 0x00005410ff8c7816 */ /* 0x000fe200000000bb */
[----:B------:R-:W-:Y:S01]  /*1390*/  FMUL.FTZ R184, R13, R190 ;  /* 0x000000be0db87220 */ /* 0x000fe20000410000 */
[----:B------:R-:W-:Y:S01]  /*13a0*/  PRMT R144, RZ, 0x5410, R144 ;  /* 0x00005410ff907816 */ /* 0x000fe20000000090 */
[----:B------:R-:W-:Y:S01]  /*13b0*/  FMUL.FTZ R182, R154, R147 ;  /* 0x000000939ab67220 */ /* 0x000fe20000410000 */
[----:B------:R-:W-:Y:S01]  /*13c0*/  PRMT R143, RZ, 0x5410, R143 ;  /* 0x00005410ff8f7816 */ /* 0x000fe2000000008f */
[----:B------:R-:W-:Y:S02]  /*13d0*/  FADD.FTZ R89, R89, R140 ;  /* 0x0000008c59597221 */ /* 0x000fe40000010000 */
[-C--:B------:R-:W-:Y:S02]  /*13e0*/  FFMA.FTZ R185, R157, R140.reuse, R185 ;  /* 0x0000008c9db97223 */ /* 0x080fe400000100b9 */
[----:B------:R-:W-:Y:S01]  /*13f0*/  FFMA.FTZ R109, R184, R140, R109 ;  /* 0x0000008cb86d7223 */ /* 0x000fe2000001006d */
[----:B------:R-:W-:Y:S01]  /*1400*/  PRMT R140, RZ, 0x5410, R186 ;  /* 0x00005410ff8c7816 */ /* 0x000fe200000000ba */
[----:B------:R-:W-:-:S02]  /*1410*/  FMUL.FTZ R191, R151, R144 ;  /* 0x0000009097bf7220 */ /* 0x000fc40000410000 */
[C---:B------:R-:W-:Y:S02]  /*1420*/  FMUL.FTZ R190, R13.reuse, R222 ;  /* 0x000000de0dbe7220 */ /* 0x040fe40000410000 */
[C---:B------:R-:W-:Y:S02]  /*1430*/  FMUL.FTZ R183, R13.reuse, R188 ;  /* 0x000000bc0db77220 */ /* 0x040fe40000410000 */
[----:B------:R-:W-:Y:S01]  /*1440*/  FFMA.FTZ R182, R158, R145, R182 ;  /* 0x000000919eb67223 */ /* 0x000fe200000100b6 */
        /* <DEDUP_REMOVED lines=27> */
.L_x_1012:
[----:B------:R-:W-:Y:S05]  /*1600*/  BSYNC B0 ;  /* 0x0000000000007941 */ /* 0x000fea0003800000 */
.L_x_1011:
        /* <DEDUP_REMOVED lines=10> */
[----:B------:R-:W-:-:S02]  /*16b0*/  ISETP.NE.U32.AND P0, PT, RZ, c[0x0][0x250], PT ;  /* 0x00009400ff007a0c */ /* 0x000fc40003f05070 */
[C---:B------:R-:W-:Y:S02]  /*16c0*/  SHF.L.U32 R194, R219.reuse, 0x2, RZ ;  /* 0x00000002dbc27819 */ /* 0x040fe400000006ff */
[----:B------:R-:W-:Y:S02]  /*16d0*/  ISETP.NE.AND.EX P0, PT, RZ, c[0x0][0x254], PT, P0 ;  /* 0x00009500ff007a0c */ /* 0x000fe40003f05300 */
[----:B------:R-:W-:Y:S02]  /*16e0*/  SHF.L.U64.HI R6, R219, 0x2, RZ ;  /* 0x00000002db067819 */ /* 0x000fe400000102ff */
[----:B------:R-:W-:-:S04]  /*16f0*/  IADD3 R192, P1, R194, c[0x0][0x190], RZ ;  /* 0x00006400c2c07a10 */ /* 0x000fc80007f3e0ff */
[----:B------:R-:W-:-:S05]  /*1700*/  IADD3.X R193, R6, c[0x0][0x194], RZ, P1, !PT ;  /* 0x0000650006c17a10 */ /* 0x000fca0000ffe4ff */
        /* <DEDUP_REMOVED lines=13> */
[----:B------:R-:W-:Y:S02]  /*17e0*/  FADD.FTZ R196, -R222, R140 ;  /* 0x0000008cdec47221 */ /* 0x000fe40000010100 */
[----:B---3--:R-:W-:Y:S01]  /*17f0*/  IMAD.MOV.U32 R140, RZ, RZ, R146 ;  /* 0x000000ffff8c7224 */ /* 0x008fe200078e0092 */
[----:B------:R-:W-:Y:S01]  /*1800*/  SHF.R.U64 R197, R146, 0x10, R147 ;  /* 0x0000001092c57819 */ /* 0x000fe20000001293 */
[----:B----4-:R-:W-:Y:S01]  /*1810*/  IMAD.MOV.U32 R142, RZ, RZ, R144 ;  /* 0x000000ffff8e7224 */ /* 0x010fe200078e0090 */
[----:B------:R-:W-:Y:S01]  /*1820*/  SHF.R.U64 R146, R144, 0x10, R145 ;  /* 0x0000001090927819 */ /* 0x000fe20000001291 */
[C---:B------:R-:W-:Y:S01]  /*1830*/  FADD.FTZ R198, -R222.reuse, R141 ;  /* 0x0000008ddec67221 */ /* 0x040fe20000010100 */
[--C-:B0-----:R-:W-:Y:S01]  /*1840*/  SHF.R.U32.HI R186, RZ, 0x10, R147.reuse ;  /* 0x00000010ffba7819 */ /* 0x101fe20000011693 */
[----:B------:R-:W-:Y:S01]  /*1850*/  IMAD.MOV.U32 R141, RZ, RZ, R147 ;  /* 0x000000ffff8d7224 */ /* 0x000fe200078e0093 */
[----:B------:R-:W-:Y:S01]  /*1860*/  PRMT R147, RZ, 0x5410, R142 ;  /* 0x00005410ff937816 */ /* 0x000fe2000000008e */
[----:B------:R-:W-:Y:S01]  /*1870*/  FADD.FTZ R222, -R222, R143 ;  /* 0x0000008fdede7221 */ /* 0x000fe20000010100 */
[----:B------:R-:W-:Y:S01]  /*1880*/  PRMT R142, RZ, 0x5410, R146 ;  /* 0x00005410ff8e7816 */ /* 0x000fe20000000092 */
[--C-:B------:R-:W-:Y:S01]  /*1890*/  IMAD.MOV.U32 R143, RZ, RZ, R145.reuse ;  /* 0x000000ffff8f7224 */ /* 0x100fe200078e0091 */
[----:B------:R-:W-:-:S02]  /*18a0*/  SHF.R.U32.HI R144, RZ, 0x10, R145 ;  /* 0x00000010ff907819 */ /* 0x000fc40000011691 */
[----:B------:R-:W-:Y:S01]  /*18b0*/  PRMT R145, RZ, 0x5410, R140 ;  /* 0x00005410ff917816 */ /* 0x000fe2000000008c */
[----:B-1----:R-:W-:Y:S01]  /*18c0*/  FMUL.FTZ R195, R33, R142 ;  /* 0x0000008e21c37220 */ /* 0x002fe20000410000 */
        /* <DEDUP_REMOVED lines=40> */
.L_x_1014:
[----:B------:R-:W-:Y:S05]  /*1b50*/  BSYNC B0 ;  /* 0x0000000000007941 */ /* 0x000fea0003800000 */
.L_x_1013:
[----:B------:R-:W-:Y:S01]  /*1b60*/  BSSY B0, `(.L_x_1015) ;  /* 0x0000054000007945 */ /* 0x000fe20003800000 */
[----:B------:R-:W-:Y:S05]  /*1b70*/  @!P5 BRA `(.L_x_1016) ;  /* 0x000005200000d947 */ /* 0x000fea0003800000 */
[----:B------:R-:W-:Y:S01]  /*1b80*/  HFMA2.MMA R144, -RZ, RZ, 0, 4.76837158203125e-07 ;  /* 0x00000008ff907435 */ /* 0x000fe200000001ff */
[----:B------:R-:W-:-:S04]  /*1b90*/  LEA R140, P0, R219, c[0x0][0x188], 0x4 ;  /* 0x00006200db8c7a11 */ /* 0x000fc800078020ff */
[----:B------:R-:W-:-:S05]  /*1ba0*/  LEA.HI.X R141, R219, c[0x0][0x18c], RZ, 0x4, P0 ;  /* 0x00006300db8d7a11 */ /* 0x000fca00000f24ff */
[CC--:B------:R-:W-:Y:S01]  /*1bb0*/  IMAD.WIDE.U32 R146, R219.reuse, R144.reuse, c[0x0][0x208] ;  /* 0x00008200db927625 */ /* 0x0c0fe200078e0090 */
[----:B------:R-:W2:Y:S03]  /*1bc0*/  LDG.E.128 R140, [R140.64] ;  /* 0x000000048c8c7981 */ /* 0x000ea6000c1e1d00 */
[C---:B------:R-:W-:Y:S02]  /*1bd0*/  IMAD.WIDE.U32 R144, R219.reuse, R144, c[0x0][0x210] ;  /* 0x00008400db907625 */ /* 0x040fe400078e0090 */
        /* <DEDUP_REMOVED lines=31> */
[----:B------:R-:W-:-:S02]  /*1dd0*/  PRMT R142, RZ, 0x5410, R146 ;  /* 0x00005410ff8e7816 */ /* 0x000fc40000000092 */
[----:B------:R-:W-:Y:S02]  /*1de0*/  MOV R143, R145 ;  /* 0x00000091008f7202 */ /* 0x000fe40000000f00 */
[----:B------:R-:W-:Y:S02]  /*1df0*/  SHF.R.U32.HI R144, RZ, 0x10, R145 ;  /* 0x00000010ff907819 */ /* 0x000fe40000011691 */
[----:B------:R-:W-:Y:S01]  /*1e00*/  PRMT R145, RZ, 0x5410, R140 ;  /* 0x00005410ff917816 */ /* 0x000fe2000000008c */
[----:B-1----:R-:W-:Y:S01]  /*1e10*/  FMUL.FTZ R203, R25, R142 ;  /* 0x0000008e19cb7220 */ /* 0x002fe20000410000 */
        /* <DEDUP_REMOVED lines=10> */
[C---:B------:R-:W-:Y:S02]  /*1ec0*/  FMUL.FTZ R206, R13.reuse, R222 ;  /* 0x000000de0dce7220 */ /* 0x040fe40000410000 */
[----:B------:R-:W-:Y:S02]  /*1ed0*/  FMUL.FTZ R201, R13, R204 ;  /* 0x000000cc0dc97220 */ /* 0x000fe40000410000 */
[----:B------:R-:W-:Y:S01]  /*1ee0*/  FFMA.FTZ R200, R30, R145, R200 ;  /* 0x000000911ec87223 */ /* 0x000fe200000100c8 */
[----:B------:R-:W-:Y:S01]  /*1ef0*/  PRMT R141, RZ, 0x5410, R141 ;  /* 0x00005410ff8d7816 */ /* 0x000fe2000000008d */
[----:B------:R-:W-:-:S02]  /*1f00*/  FMUL.FTZ R204, R24, R143 ;  /* 0x0000008f18cc7220 */ /* 0x000fc40000410000 */
[----:B------:R-:W-:Y:S02]  /*1f10*/  FMUL.FTZ R205, R13, R220 ;  /* 0x000000dc0dcd7220 */ /* 0x000fe40000410000 */
[----:B------:R-:W-:Y:S02]  /*1f20*/  FADD.FTZ R83, R83, R140 ;  /* 0x0000008c53537221 */ /* 0x000fe40000010000 */
[-C--:B------:R-:W-:Y:S02]  /*1f30*/  FFMA.FTZ R207, R27, R140.reuse, R207 ;  /* 0x0000008c1bcf7223 */ /* 0x080fe400000100cf */
[----:B------:R-:W-:Y:S02]  /*1f40*/  FFMA.FTZ R103, R206, R140, R103 ;  /* 0x0000008cce677223 */ /* 0x000fe40000010067 */
        /* <DEDUP_REMOVED lines=21> */
.L_x_1016:
[----:B------:R-:W-:Y:S05]  /*20a0*/  BSYNC B0 ;  /* 0x0000000000007941 */ /* 0x000fea0003800000 */
.L_x_1015:
[----:B------:R-:W-:Y:S01]  /*20b0*/  ISETP.GE.U32.AND P0, PT, R3, 0x280, PT ;  /* 0x000002800300780c */ /* 0x000fe20003f06070 */
[----:B------:R-:W-:-:S12]  /*20c0*/  BSSY B0, `(.L_x_1017) ;  /* 0x0000053000007945 */ /* 0x000fd80003800000 */
[----:B------:R-:W-:Y:S05]  /*20d0*/  @!P0 BRA `(.L_x_1018) ;  /* 0x0000051000008947 */ /* 0x000fea0003800000 */
[C---:B------:R-:W-:Y:S01]  /*20e0*/  LEA R140, P1, R219.reuse, c[0x0][0x188], 0x4 ;  /* 0x00006200db8c7a11 */ /* 0x040fe200078220ff */
[----:B------:R-:W-:Y:S01]  /*20f0*/  IMAD.MOV.U32 R144, RZ, RZ, 0x8 ;  /* 0x00000008ff907424 */ /* 0x000fe200078e00ff */
[----:B------:R-:W-:Y:S01]  /*2100*/  ISETP.NE.U32.AND P0, PT, RZ, c[0x0][0x250], PT ;  /* 0x00009400ff007a0c */ /* 0x000fe20003f05070 */
[C---:B------:R-:W-:Y:S01]  /*2110*/  IMAD.SHL.U32 R186, R219.reuse, 0x4, RZ ;  /* 0x00000004dbba7824 */ /* 0x040fe200078e00ff */
[C---:B------:R-:W-:Y:S01]  /*2120*/  LEA.HI.X R141, R219.reuse, c[0x0][0x18c], RZ, 0x4, P1 ;  /* 0x00006300db8d7a11 */ /* 0x040fe200008f24ff */
[CC--:B------:R-:W-:Y:S01]  /*2130*/  IMAD.WIDE.U32 R146, R219.reuse, R144.reuse, c[0x0][0x208] ;  /* 0x00008200db927625 */ /* 0x0c0fe200078e0090 */
[----:B------:R-:W-:Y:S02]  /*2140*/  ISETP.NE.AND.EX P0, PT, RZ, c[0x0][0x254], PT, P0 ;  /* 0x00009500ff007a0c */ /* 0x000fe40003f05300 */
[----:B------:R-:W-:Y:S01]  /*2150*/  SHF.R.U32.HI R2, RZ, 0x1e, R219 ;  /* 0x0000001eff027819 */ /* 0x000fe200000116db */
[----:B------:R-:W-:Y:S01]  /*2160*/  IMAD.WIDE.U32 R144, R219, R144, c[0x0][0x210] ;  /* 0x00008400db907625 */ /* 0x000fe200078e0090 */
[----:B------:R-:W2:Y:S01]  /*2170*/  LDG.E.128 R140, [R140.64] ;  /* 0x000000048c8c7981 */ /* 0x000ea2000c1e1d00 */
[----:B------:R-:W-:-:S03]  /*2180*/  IADD3 R210, P1, R186, c[0x0][0x190], RZ ;  /* 0x00006400bad27a10 */ /* 0x000fc60007f3e0ff */
[----:B------:R-:W3:Y:S01]  /*2190*/  LDG.E.64 R146, [R146.64] ;  /* 0x0000000492927981 */ /* 0x000ee2000c1e1b00 */
[----:B------:R-:W-:-:S03]  /*21a0*/  IADD3.X R211, R2, c[0x0][0x194], RZ, P1, !PT ;  /* 0x0000650002d37a10 */ /* 0x000fc60000ffe4ff */
[----:B------:R-:W4:Y:S01]  /*21b0*/  LDG.E.64 R144, [R144.64] ;  /* 0x0000000490907981 */ /* 0x000f22000c1e1b00 */
[----:B------:R-:W-:-:S04]  /*21c0*/  @P0 IADD3 R186, P1, R186, c[0x0][0x198], RZ ;  /* 0x00006600baba0a10 */ /* 0x000fc80007f3e0ff */
[----:B------:R-:W-:Y:S02]  /*21d0*/  @P0 IADD3.X R187, R2, c[0x0][0x19c], RZ, P1, !PT ;  /* 0x0000670002bb0a10 */ /* 0x000fe40000ffe4ff */
[----:B------:R-:W-:Y:S01]  /*21e0*/  ISETP.NE.U32.AND P1, PT, RZ, c[0x0][0x218], PT ;  /* 0x00008600ff007a0c */ /* 0x000fe20003f25070 */
[----:B------:R0:W5:Y:S03]  /*21f0*/  LDG.E R2, [R210.64] ;  /* 0x00000004d2027981 */ /* 0x000166000c1e1900 */
[----:B------:R-:W-:Y:S01]  /*2200*/  ISETP.NE.AND.EX P1, PT, RZ, c[0x0][0x21c], PT, P1 ;  /* 0x00008700ff007a0c */ /* 0x000fe20003f25310 */
[----:B------:R1:W5:Y:S01]  /*2210*/  @P0 LDG.E R0, [R186.64] ;  /* 0x00000004ba000981 */ /* 0x000362000c1e1900 */
[----:B------:R-:W-:-:S04]  /*2220*/  ISETP.NE.AND P0, PT, R167, RZ, PT ;  /* 0x000000ffa700720c */ /* 0x000fc80003f05270 */
[----:B-----5:R-:W-:-:S07]  /*2230*/  FSEL R220, R218, RZ, !P0 ;  /* 0x000000ffdadc7208 */ /* 0x020fce0004000000 */
[----:B------:R-:W-:-:S04]  /*2240*/  @P1 LEA R208, P6, R219, c[0x0][0x218], 0x4 ;  /* 0x00008600dbd01a11 */ /* 0x000fc800078c20ff */
[----:B------:R-:W-:-:S05]  /*2250*/  @P1 LEA.HI.X R209, R219, c[0x0][0x21c], RZ, 0x4, P6 ;  /* 0x00008700dbd11a11 */ /* 0x000fca00030f24ff */
[----:B------:R0:W5:Y:S01]  /*2260*/  @P1 LDG.E.128 R132, [R208.64] ;  /* 0x00000004d0841981 */ /* 0x000162000c1e1d00 */
[C---:B--2---:R-:W-:Y:S02]  /*2270*/  FADD.FTZ R218, -R220.reuse, R142 ;  /* 0x0000008edcda7221 */ /* 0x044fe40000010100 */
[----:B------:R-:W-:Y:S02]  /*2280*/  FADD.FTZ R212, -R220, R140 ;  /* 0x0000008cdcd47221 */ /* 0x000fe40000010100 */
[----:B---3--:R-:W-:Y:S02]  /*2290*/  IMAD.MOV.U32 R140, RZ, RZ, R146 ;  /* 0x000000ffff8c7224 */ /* 0x008fe400078e0092 */
[----:B----4-:R-:W-:Y:S01]  /*22a0*/  IMAD.MOV.U32 R142, RZ, RZ, R144 ;  /* 0x000000ffff8e7224 */ /* 0x010fe200078e0090 */
[----:B------:R-:W-:Y:S01]  /*22b0*/  SHF.R.U64 R144, R144, 0x10, R145 ;  /* 0x0000001090907819 */ /* 0x000fe20000001291 */
[----:B------:R-:W-:Y:S01]  /*22c0*/  FADD.FTZ R214, -R220, R141 ;  /* 0x0000008ddcd67221 */ /* 0x000fe20000010100 */
[----:B------:R-:W-:-:S02]  /*22d0*/  SHF.R.U64 R213, R146, 0x10, R147 ;  /* 0x0000001092d57819 */ /* 0x000fc40000001293 */
[----:B------:R-:W-:Y:S01]  /*22e0*/  PRMT R142, RZ, 0x5410, R142 ;  /* 0x00005410ff8e7816 */ /* 0x000fe2000000008e */
[----:B------:R-:W-:Y:S01]  /*22f0*/  FADD.FTZ R220, -R220, R143 ;  /* 0x0000008fdcdc7221 */ /* 0x000fe20000010100 */
[--C-:B------:R-:W-:Y:S01]  /*2300*/  SHF.R.U32.HI R146, RZ, 0x10, R145.reuse ;  /* 0x00000010ff927819 */ /* 0x100fe20000011691 */
[----:B------:R-:W-:Y:S01]  /*2310*/  IMAD.MOV.U32 R143, RZ, RZ, R145 ;  /* 0x000000ffff8f7224 */ /* 0x000fe200078e0091 */
[----:B------:R-:W-:Y:S01]  /*2320*/  PRMT R145, RZ, 0x5410, R140 ;  /* 0x00005410ff917816 */ /* 0x000fe2000000008c */
[----:B0-----:R-:W-:Y:S01]  /*2330*/  FMUL.FTZ R208, R17, R142 ;  /* 0x0000008e11d07220 */ /* 0x001fe20000410000 */
[----:B------:R-:W-:Y:S01]  /*2340*/  PRMT R144, RZ, 0x5410, R144 ;  /* 0x00005410ff907816 */ /* 0x000fe20000000090 */
[----:B------:R-:W-:Y:S01]  /*2350*/  FMUL.FTZ R209, R13, R212 ;  /* 0x000000d40dd17220 */ /* 0x000fe20000410000 */
[----:B------:R-:W-:Y:S01]  /*2360*/  PRMT R140, RZ, 0x5410, R213 ;  /* 0x00005410ff8c7816 */ /* 0x000fe200000000d5 */
[----:B------:R-:W-:Y:S01]  /*2370*/  FADD.FTZ R76, R76, R145 ;  /* 0x000000914c4c7221 */ /* 0x000fe20000010000 */
[----:B------:R-:W-:Y:S01]  /*2380*/  MOV R141, R147 ;  /* 0x00000093008d7202 */ /* 0x000fe20000000f00 */
[-C--:B------:R-:W-:Y:S01]  /*2390*/  FFMA.FTZ R208, R22, R145.reuse, R208 ;  /* 0x0000009116d07223 */ /* 0x080fe200000100d0 */
        /* <DEDUP_REMOVED lines=8> */
[----:B------:R-:W-:Y:S01]  /*2420*/  FFMA.FTZ R97, R210, R140, R97 ;  /* 0x0000008cd2617223 */ /* 0x000fe20000010061 */
[----:B------:R-:W-:Y:S01]  /*2430*/  PRMT R140, RZ, 0x5410, R147 ;  /* 0x00005410ff8c7816 */ /* 0x000fe20000000093 */
[----:B------:R-:W-:Y:S02]  /*2440*/  FMUL.FTZ R215, R14, R145 ;  /* 0x000000910ed77220 */ /* 0x000fe40000410000 */
[----:B------:R-:W-:Y:S01]  /*2450*/  FMUL.FTZ R214, R13, R220 ;  /* 0x000000dc0dd67220 */ /* 0x000fe20000410000 */
        /* <DEDUP_REMOVED lines=25> */
.L_x_1018:
[----:B-1----:R-:W-:Y:S05]  /*25f0*/  BSYNC B0 ;  /* 0x0000000000007941 */ /* 0x002fea0003800000 */
.L_x_1017:
[----:B------:R-:W-:Y:S02]  /*2600*/  LOP3.LUT P1, RZ, R21, 0xff, RZ, 0xc0, !PT ;  /* 0x000000ff15ff7812 */ /* 0x000fe4000782c0ff */
[----:B------:R-:W-:-:S02]  /*2610*/  SHF.R.U32.HI R142, RZ, 0x5, R169 ;  /* 0x00000005ff8e7819 */ /* 0x000fc400000116a9 */
[----:B------:R-:W-:Y:S02]  /*2620*/  LOP3.LUT P0, RZ, R169, 0x1f, RZ, 0xc0, !PT ;  /* 0x0000001fa9ff7812 */ /* 0x000fe4000780c0ff */
[----:B-----5:R-:W-:-:S07]  /*2630*/  LOP3.LUT R218, R142, 0x7fffffc, RZ, 0xc0, !PT ;  /* 0x07fffffc8eda7812 */ /* 0x020fce00078ec0ff */
[----:B------:R-:W-:Y:S01]  /*2640*/  @!P1 IADD3 R218, R218, 0x4, RZ ;  /* 0x00000004dada9810 */ /* 0x000fe20007ffe0ff */
[----:B------:R-:W-:Y:S05]  /*2650*/  BRA.DIV ~URZ, `(.L_x_1019) ;  /* 0x000020927f007947 */ /* 0x000fea000b800000 */
[----:B------:R0:W1:Y:S02]  /*2660*/  SHFL.DOWN PT, R144, R217, 0x10, 0x1f ;  /* 0x0a001f00d9907f89 */ /* 0x00006400000e0000 */
.L_x_1044:
        /* <DEDUP_REMOVED lines=18> */
.L_x_1045:
        /* <DEDUP_REMOVED lines=25> */
[----:B------:R-:W-:Y:S01]  /*2920*/  LOP3.LUT P0, RZ, R10, 0xff, RZ, 0xc0, !PT ;  /* 0x000000ff0aff7812 */ /* 0x000fe2000780c0ff */
[----:B------:R-:W-:Y:S01]  /*2930*/  FFMA.FTZ R145, R179, R146, R147 ;  /* 0x00000092b3917223 */ /* 0x000fe20000010093 */
[----:B------:R-:W-:Y:S01]  /*2940*/  ISETP.NE.AND.EX P1, PT, RZ, c[0x0][0x21c], PT, P1 ;  /* 0x00008700ff007a0c */ /* 0x000fe20003f25310 */
[----:B------:R-:W-:Y:S02]  /*2950*/  FADD.FTZ R140, R174, -R141 ;  /* 0x8000008dae8c7221 */ /* 0x000fe40000010000 */
[----:B------:R-:W-:Y:S02]  /*2960*/  FADD.FTZ R144, R178, -R145 ;  /* 0x80000091b2907221 */ /* 0x000fe40000010000 */
[----:B------:R-:W-:-:S02]  /*2970*/  FMUL.FTZ R141, R13, R140 ;  /* 0x0000008c0d8d7220 */ /* 0x000fc40000410000 */
[-CC-:B------:R-:W-:Y:S02]  /*2980*/  FFMA.FTZ R140, R176, R146.reuse, R147.reuse ;  /* 0x00000092b08c7223 */ /* 0x180fe40000010093 */
[----:B------:R-:W-:Y:S02]  /*2990*/  FFMA.FTZ R216, R180, R146, R147 ;  /* 0x00000092b4d87223 */ /* 0x000fe40000010093 */
[----:B------:R-:W-:Y:S02]  /*29a0*/  FADD.FTZ R140, R177, -R140 ;  /* 0x8000008cb18c7221 */ /* 0x000fe40000010000 */
[----:B------:R-:W-:Y:S02]  /*29b0*/  @P1 FADD.FTZ R141, R116, R141 ;  /* 0x0000008d748d1221 */ /* 0x000fe40000010000 */
[----:B------:R-:W-:Y:S02]  /*29c0*/  FMUL.FTZ R140, R13, R140 ;  /* 0x0000008c0d8c7220 */ /* 0x000fe40000410000 */
[----:B------:R-:W-:-:S02]  /*29d0*/  FMUL.FTZ R186, R141, c[0x0][0x1e8] ;  /* 0x00007a008dba7a20 */ /* 0x000fc40000410000 */
[----:B------:R-:W-:Y:S02]  /*29e0*/  @P1 FADD.FTZ R140, R117, R140 ;  /* 0x0000008c758c1221 */ /* 0x000fe40000010000 */
[----:B------:R-:W-:Y:S01]  /*29f0*/  FMUL.FTZ R145, R13, R144 ;  /* 0x000000900d917220 */ /* 0x000fe20000410000 */
[----:B------:R-:W-:Y:S01]  /*2a00*/  FSEL R142, R186, RZ, P0 ;  /* 0x000000ffba8e7208 */ /* 0x000fe20000000000 */
[----:B------:R-:W-:Y:S01]  /*2a10*/  FADD.FTZ R216, R181, -R216 ;  /* 0x800000d8b5d87221 */ /* 0x000fe20000010000 */
[----:B------:R-:W-:Y:S01]  /*2a20*/  ISETP.NE.U32.AND P0, PT, RZ, c[0x0][0x250], PT ;  /* 0x00009400ff007a0c */ /* 0x000fe20003f05070 */
[----:B------:R-:W-:Y:S01]  /*2a30*/  FMUL.FTZ R187, R140, c[0x0][0x1e8] ;  /* 0x00007a008cbb7a20 */ /* 0x000fe20000410000 */
[----:B------:R-:W-:Y:S01]  /*2a40*/  F2F.BF16.F32 R219, R142 ;  /* 0x0000008e00db7304 */ /* 0x000fe20000202000 */
[----:B------:R-:W-:Y:S01]  /*2a50*/  @P1 FADD.FTZ R145, R118, R145 ;  /* 0x0000009176911221 */ /* 0x000fe20000010000 */
[----:B------:R-:W-:Y:S01]  /*2a60*/  ISETP.NE.AND.EX P0, PT, RZ, c[0x0][0x254], PT, P0 ;  /* 0x00009500ff007a0c */ /* 0x000fe20003f05300 */
[----:B------:R-:W-:-:S02]  /*2a70*/  FMUL.FTZ R218, R13, R216 ;  /* 0x000000d80dda7220 */ /* 0x000fc40000410000 */
[----:B------:R-:W-:Y:S02]  /*2a80*/  FMUL.FTZ R217, R145, c[0x0][0x1e8] ;  /* 0x00007a0091d97a20 */ /* 0x000fe40000410000 */
[----:B------:R-:W-:Y:S02]  /*2a90*/  @P1 FADD.FTZ R218, R119, R218 ;  /* 0x000000da77da1221 */ /* 0x000fe40000010000 */
[----:B------:R-:W-:Y:S02]  /*2aa0*/  IMAD.MOV.U32 R223, RZ, RZ, 0x8 ;  /* 0x00000008ffdf7424 */ /* 0x000fe400078e00ff */
[----:B------:R-:W-:-:S04]  /*2ab0*/  FMUL.FTZ R221, R218, c[0x0][0x1e8] ;  /* 0x00007a00dadd7a20 */ /* 0x000fc80000410000 */
[C---:B------:R-:W-:Y:S02]  /*2ac0*/  @P0 LOP3.LUT P6, RZ, R11.reuse, 0xff, RZ, 0xc0, !PT ;  /* 0x000000ff0bff0812 */ /* 0x040fe400078cc0ff */
        /* <DEDUP_REMOVED lines=8> */
[----:B------:R-:W0:Y:S01]  /*2b50*/  F2F.BF16.F32 R143, R143 ;  /* 0x0000008f008f7304 */ /* 0x000e220000202000 */
[----:B------:R-:W-:Y:S02]  /*2b60*/  LOP3.LUT P6, RZ, R10, 0xff0000, RZ, 0xc0, !PT ;  /* 0x00ff00000aff7812 */ /* 0x000fe400078cc0ff */
[----:B------:R-:W-:Y:S02]  /*2b70*/  @P0 F2FP.BF16.PACK_AB R186, RZ, R186 ;  /* 0x000000baffba023e */ /* 0x000fe400000010ff */
[----:B------:R-:W-:-:S02]  /*2b80*/  FSEL R144, R217, RZ, P6 ;  /* 0x000000ffd9907208 */ /* 0x000fc40003000000 */
[----:B------:R-:W-:Y:S02]  /*2b90*/  FSEL R217, R221, RZ, P1 ;  /* 0x000000ffddd97208 */ /* 0x000fe40000800000 */
[----:B------:R-:W-:Y:S01]  /*2ba0*/  ISETP.NE.U32.AND P1, PT, RZ, c[0x0][0x258], PT ;  /* 0x00009600ff007a0c */ /* 0x000fe20003f25070 */
[----:B------:R1:W-:Y:S01]  /*2bb0*/  F2F.BF16.F32 R220, R144 ;  /* 0x0000009000dc7304 */ /* 0x0003e20000202000 */
[----:B------:R-:W-:Y:S02]  /*2bc0*/  @P0 F2FP.BF16.PACK_AB R187, RZ, R187 ;  /* 0x000000bbffbb023e */ /* 0x000fe400000010ff */
[----:B------:R-:W-:Y:S02]  /*2bd0*/  ISETP.NE.AND.EX P1, PT, RZ, c[0x0][0x25c], PT, P1 ;  /* 0x00009700ff007a0c */ /* 0x000fe40003f25310 */
[----:B------:R-:W-:Y:S02]  /*2be0*/  @P0 F2FP.BF16.PACK_AB R216, RZ, R216 ;  /* 0x000000d8ffd8023e */ /* 0x000fe400000010ff */
[----:B------:R-:W-:Y:S01]  /*2bf0*/  SEL R136, R141, R136, P1 ;  /* 0x000000888d887207 */ /* 0x000fe20000800000 */
[----:B------:R-:W2:Y:S01]  /*2c00*/  F2F.BF16.F32 R217, R217 ;  /* 0x000000d900d97304 */ /* 0x000ea20000202000 */
[----:B------:R-:W-:Y:S01]  /*2c10*/  SEL R137, R140, R137, P1 ;  /* 0x000000898c897207 */ /* 0x000fe20000800000 */
[----:B0-----:R-:W-:Y:S01]  /*2c20*/  IMAD.WIDE.U32 R140, R143, 0x10000, RZ ;  /* 0x000100008f8c7825 */ /* 0x001fe200078e00ff */
[----:B------:R-:W-:-:S02]  /*2c30*/  SEL R138, R145, R138, P1 ;  /* 0x0000008a918a7207 */ /* 0x000fc40000800000 */
[----:B------:R-:W-:Y:S02]  /*2c40*/  SEL R139, R218, R139, P1 ;  /* 0x0000008bda8b7207 */ /* 0x000fe40000800000 */
[----:B------:R-:W-:Y:S02]  /*2c50*/  LOP3.LUT R140, R140, R219, RZ, 0xfc, !PT ;  /* 0x000000db8c8c7212 */ /* 0x000fe400078efcff */
[----:B------:R-:W-:Y:S02]  /*2c60*/  @P1 MOV R145, 0x10 ;  /* 0x0000001000911802 */ /* 0x000fe40000000f00 */
[----:B------:R-:W-:Y:S02]  /*2c70*/  @P0 PRMT R170, R186, 0x7610, R170 ;  /* 0x00007610baaa0816 */ /* 0x000fe400000000aa */
[----:B------:R-:W-:Y:S01]  /*2c80*/  @P0 PRMT R171, R187, 0x7610, R171 ;  /* 0x00007610bbab0816 */ /* 0x000fe200000000ab */
[----:B-1----:R-:W-:Y:S01]  /*2c90*/  @P1 IMAD.WIDE.U32 R144, R12, R145, c[0x0][0x258] ;  /* 0x000096000c901625 */ /* 0x002fe200078e0091 */
[----:B------:R-:W-:-:S03]  /*2ca0*/  @P0 PRMT R172, R216, 0x7610, R172 ;  /* 0x00007610d8ac0816 */ /* 0x000fc600000000ac */
[----:B--2---:R-:W-:Y:S01]  /*2cb0*/  IMAD.U32 R143, R217, 0x10000, RZ ;  /* 0x00010000d98f7824 */ /* 0x004fe200078e00ff */
[----:B------:R0:W-:Y:S01]  /*2cc0*/  @P1 STG.E.128 [R144.64], R136 ;  /* 0x0000008890001986 */ /* 0x0001e2000c101d04 */
[----:B------:R-:W-:-:S03]  /*2cd0*/  @P0 LOP3.LUT P1, RZ, R11, 0xff000000, RZ, 0xc0, !PT ;  /* 0xff0000000bff0812 */ /* 0x000fc6000782c0ff */
[----:B------:R-:W-:Y:S01]  /*2ce0*/  LOP3.LUT R141, R141, R143, R220, 0xfe, !PT ;  /* 0x0000008f8d8d7212 */ /* 0x000fe200078efedc */
[----:B------:R-:W-:Y:S01]  /*2cf0*/  IMAD.WIDE.U32 R142, R12, R223, c[0x0][0x248] ;  /* 0x000092000c8e7625 */ /* 0x000fe200078e00df */
[----:B------:R-:W-:-:S04]  /*2d00*/  @P0 FSEL R217, R221, RZ, P1 ;  /* 0x000000ffddd90208 */ /* 0x000fc80000800000 */
[----:B------:R0:W-:Y:S01]  /*2d10*/  STG.E.64 [R142.64], R140 ;  /* 0x0000008c8e007986 */ /* 0x0001e2000c101b04 */
[----:B------:R-:W-:-:S04]  /*2d20*/  @P0 F2FP.BF16.PACK_AB R217, RZ, R217 ;  /* 0x000000d9ffd9023e */ /* 0x000fc800000010ff */
[----:B------:R-:W-:Y:S01]  /*2d30*/  @P0 PRMT R173, R217, 0x7610, R173 ;  /* 0x00007610d9ad0816 */ /* 0x000fe200000000ad */
        /* <DEDUP_REMOVED lines=9> */
.L_x_1023:
[----:B------:R-:W-:Y:S02]  /*2dd0*/  IADD3 R12, R12, 0x80, RZ ;  /* 0x000000800c0c7810 */ /* 0x000fe40007ffe0ff */
.L_x_1022:
[----:B------:R-:W-:Y:S05]  /*2de0*/  BSYNC B0 ;  /* 0x0000000000007941 */ /* 0x000fea0003800000 */
.L_x_1021:
[----:B------:R-:W-:Y:S01]  /*2df0*/  BSSY B0, `(.L_x_1024) ;  /* 0x0000050000007945 */ /* 0x000fe20003800000 */
[----:B------:R-:W-:Y:S05]  /*2e00*/  @!P3 BRA `(.L_x_1025) ;  /* 0x000004e00000b947 */ /* 0x000fea0003800000 */
[----:B------:R-:W-:Y:S01]  /*2e10*/  ISETP.NE.U32.AND P1, PT, RZ, c[0x0][0x218], PT ;  /* 0x00008600ff007a0c */ /* 0x000fe20003f25070 */
[-CC-:B0-----:R-:W-:Y:S01]  /*2e20*/  FFMA.FTZ R141, R183, R146.reuse, R147.reuse ;  /* 0x00000092b78d7223 */ /* 0x181fe20000010093 */
[----:B------:R-:W-:Y:S01]  /*2e30*/  LOP3.LUT P0, RZ, R8, 0xff, RZ, 0xc0, !PT ;  /* 0x000000ff08ff7812 */ /* 0x000fe2000780c0ff */
[----:B------:R-:W-:Y:S01]  /*2e40*/  FFMA.FTZ R143, R189, R146, R147 ;  /* 0x00000092bd8f7223 */ /* 0x000fe20000010093 */
[----:B------:R-:W-:Y:S01]  /*2e50*/  ISETP.NE.AND.EX P1, PT, RZ, c[0x0][0x21c], PT, P1 ;  /* 0x00008700ff007a0c */ /* 0x000fe20003f25310 */
[----:B------:R-:W-:Y:S02]  /*2e60*/  FADD.FTZ R140, R182, -R141 ;  /* 0x8000008db68c7221 */ /* 0x000fe40000010000 */
[----:B------:R-:W-:Y:S02]  /*2e70*/  FADD.FTZ R216, R188, -R143 ;  /* 0x8000008fbcd87221 */ /* 0x000fe40000010000 */
[----:B------:R-:W-:-:S02]  /*2e80*/  FMUL.FTZ R141, R13, R140 ;  /* 0x0000008c0d8d7220 */ /* 0x000fc40000410000 */
[----:B------:R-:W-:Y:S02]  /*2e90*/  FFMA.FTZ R140, R184, R146, R147 ;  /* 0x00000092b88c7223 */ /* 0x000fe40000010093 */
[----:B------:R-:W-:Y:S02]  /*2ea0*/  FMUL.FTZ R143, R13, R216 ;  /* 0x000000d80d8f7220 */ /* 0x000fe40000410000 */
[----:B------:R-:W-:Y:S02]  /*2eb0*/  FADD.FTZ R140, R185, -R140 ;  /* 0x8000008cb98c7221 */ /* 0x000fe40000010000 */
[----:B------:R-:W-:Y:S02]  /*2ec0*/  @P1 FADD.FTZ R141, R120, R141 ;  /* 0x0000008d788d1221 */ /* 0x000fe40000010000 */
[----:B------:R-:W-:Y:S02]  /*2ed0*/  FMUL.FTZ R140, R13, R140 ;  /* 0x0000008c0d8c7220 */ /* 0x000fe40000410000 */
[----:B------:R-:W-:-:S02]  /*2ee0*/  FMUL.FTZ R186, R141, c[0x0][0x1e8] ;  /* 0x00007a008dba7a20 */ /* 0x000fc40000410000 */
[----:B------:R-:W-:Y:S02]  /*2ef0*/  FFMA.FTZ R216, R190, R146, R147 ;  /* 0x00000092bed87223 */ /* 0x000fe40000010093 */
[----:B------:R-:W-:Y:S01]  /*2f00*/  @P1 FADD.FTZ R140, R121, R140 ;  /* 0x0000008c798c1221 */ /* 0x000fe20000010000 */
        /* <DEDUP_REMOVED lines=27> */
[----:B------:R-:W-:Y:S01]  /*30c0*/  F2F.BF16.F32 R220, R145 ;  /* 0x0000009100dc7304 */ /* 0x000fe20000202000 */
[----:B------:R-:W-:Y:S02]  /*30d0*/  @P0 F2FP.BF16.PACK_AB R187, RZ, R187 ;  /* 0x000000bbffbb023e */ /* 0x000fe400000010ff */
[----:B------:R-:W-:Y:S02]  /*30e0*/  ISETP.NE.AND.EX P1, PT, RZ, c[0x0][0x25c], PT, P1 ;  /* 0x00009700ff007a0c */ /* 0x000fe40003f25310 */
[----:B------:R-:W-:Y:S02]  /*30f0*/  @P0 F2FP.BF16.PACK_AB R216, RZ, R216 ;  /* 0x000000d8ffd8023e */ /* 0x000fe400000010ff */
[----:B------:R-:W-:Y:S01]  /*3100*/  SEL R138, R143, R138, P1 ;  /* 0x0000008a8f8a7207 */ /* 0x000fe20000800000 */
[----:B------:R-:W1:Y:S01]  /*3110*/  F2F.BF16.F32 R217, R217 ;  /* 0x000000d900d97304 */ /* 0x000e620000202000 */
[----:B------:R-:W-:Y:S01]  /*3120*/  SEL R136, R141, R136, P1 ;  /* 0x000000888d887207 */ /* 0x000fe20000800000 */
[----:B0-----:R-:W-:Y:S01]  /*3130*/  IMAD.WIDE.U32 R142, R142, 0x10000, RZ ;  /* 0x000100008e8e7825 */ /* 0x001fe200078e00ff */
[----:B------:R-:W-:-:S02]  /*3140*/  SEL R137, R140, R137, P1 ;  /* 0x000000898c897207 */ /* 0x000fc40000800000 */
[----:B------:R-:W-:Y:S02]  /*3150*/  SEL R139, R218, R139, P1 ;  /* 0x0000008bda8b7207 */ /* 0x000fe40000800000 */
[----:B------:R-:W-:Y:S01]  /*3160*/  LOP3.LUT R142, R142, R219, RZ, 0xfc, !PT ;  /* 0x000000db8e8e7212 */ /* 0x000fe200078efcff */
[----:B------:R-:W-:Y:S01]  /*3170*/  @P1 IMAD.MOV.U32 R141, RZ, RZ, 0x10 ;  /* 0x00000010ff8d1424 */ /* 0x000fe200078e00ff */
[----:B------:R-:W-:Y:S02]  /*3180*/  @P0 PRMT R170, R186, 0x7610, R170 ;  /* 0x00007610baaa0816 */ /* 0x000fe400000000aa */
[----:B------:R-:W-:Y:S01]  /*3190*/  @P0 PRMT R171, R187, 0x7610, R171 ;  /* 0x00007610bbab0816 */ /* 0x000fe200000000ab */
[----:B------:R-:W-:Y:S01]  /*31a0*/  @P1 IMAD.WIDE.U32 R140, R12, R141, c[0x0][0x258] ;  /* 0x000096000c8c1625 */ /* 0x000fe200078e008d */
[----:B------:R-:W-:Y:S02]  /*31b0*/  @P0 PRMT R172, R216, 0x7610, R172 ;  /* 0x00007610d8ac0816 */ /* 0x000fe400000000ac */
[----:B-1----:R-:W-:-:S02]  /*31c0*/  SHF.L.U32 R145, R217, 0x10, RZ ;  /* 0x00000010d9917819 */ /* 0x002fc400000006ff */
[----:B------:R0:W-:Y:S01]  /*31d0*/  @P1 STG.E.128 [R140.64], R136 ;  /* 0x000000888c001986 */ /* 0x0001e2000c101d04 */
[----:B------:R-:W-:Y:S02]  /*31e0*/  @P0 LOP3.LUT P1, RZ, R9, 0xff000000, RZ, 0xc0, !PT ;  /* 0xff00000009ff0812 */ /* 0x000fe4000782c0ff */
        /* <DEDUP_REMOVED lines=15> */
.L_x_1026:
[----:B------:R-:W-:Y:S02]  /*32e0*/  IADD3 R12, R12, 0x80, RZ ;  /* 0x000000800c0c7810 */ /* 0x000fe40007ffe0ff */
.L_x_1025:
[----:B------:R-:W-:Y:S05]  /*32f0*/  BSYNC B0 ;  /* 0x0000000000007941 */ /* 0x000fea0003800000 */
.L_x_1024:
[----:B------:R-:W-:Y:S01]  /*3300*/  BSSY B0, `(.L_x_1027) ;  /* 0x0000050000007945 */ /* 0x000fe20003800000 */
[----:B------:R-:W-:Y:S05]  /*3310*/  @!P4 BRA `(.L_x_1028) ;  /* 0x000004e00000c947 */ /* 0x000fea0003800000 */
[----:B------:R-:W-:Y:S01]  /*3320*/  ISETP.NE.U32.AND P1, PT, RZ, c[0x0][0x218], PT ;  /* 0x00008600ff007a0c */ /* 0x000fe20003f25070 */
[-CC-:B0-----:R-:W-:Y:S01]  /*3330*/  FFMA.FTZ R141, R193, R146.reuse, R147.reuse ;  /* 0x00000092c18d7223 */ /* 0x181fe20000010093 */
[----:B------:R-:W-:Y:S01]  /*3340*/  LOP3.LUT P0, RZ, R6, 0xff, RZ, 0xc0, !PT ;  /* 0x000000ff06ff7812 */ /* 0x000fe2000780c0ff */
[----:B------:R-:W-:Y:S01]  /*3350*/  FFMA.FTZ R143, R197, R146, R147 ;  /* 0x00000092c58f7223 */ /* 0x000fe20000010093 */
[----:B------:R-:W-:Y:S01]  /*3360*/  ISETP.NE.AND.EX P1, PT, RZ, c[0x0][0x21c], PT, P1 ;  /* 0x00008700ff007a0c */ /* 0x000fe20003f25310 */
[----:B------:R-:W-:Y:S01]  /*3370*/  FADD.FTZ R140, R192, -R141 ;  /* 0x8000008dc08c7221 */ /* 0x000fe20000010000 */
[----:B------:R-:W-:Y:S01]  /*3380*/  HFMA2.MMA R223, -RZ, RZ, 0, 4.76837158203125e-07 ;  /* 0x00000008ffdf7435 */ /* 0x000fe200000001ff */
        /* <DEDUP_REMOVED lines=19> */
[----:B------:R-:W-:-:S04]  /*34c0*/  @P1 FADD.FTZ R218, R127, R218 ;  /* 0x000000da7fda1221 */ /* 0x000fc80000010000 */
        /* <DEDUP_REMOVED lines=31> */
[----:B------:R-:W-:-:S03]  /*36c0*/  @P0 PRMT R172, R216, 0x7610, R172 ;  /* 0x00007610d8ac0816 */ /* 0x000fc600000000ac */
[----:B-1----:R-:W-:Y:S01]  /*36d0*/  IMAD.U32 R145, R217, 0x10000, RZ ;  /* 0x00010000d9917824 */ /* 0x002fe200078e00ff */
        /* <DEDUP_REMOVED lines=17> */
.L_x_1029:
[----:B------:R-:W-:Y:S02]  /*37f0*/  IADD3 R12, R12, 0x80, RZ ;  /* 0x000000800c0c7810 */ /* 0x000fe40007ffe0ff */
.L_x_1028:
[----:B------:R-:W-:Y:S05]  /*3800*/  BSYNC B0 ;  /* 0x0000000000007941 */ /* 0x000fea0003800000 */
.L_x_1027:
        /* <DEDUP_REMOVED lines=79> */
.L_x_1032:
[----:B------:R-:W-:Y:S02]  /*3d00*/  IADD3 R12, R12, 0x80, RZ ;  /* 0x000000800c0c7810 */ /* 0x000fe40007ffe0ff */
.L_x_1031:
[----:B------:R-:W-:Y:S05]  /*3d10*/  BSYNC B0 ;  /* 0x0000000000007941 */ /* 0x000fea0003800000 */
.L_x_1030:
[----:B------:R-:W-:Y:S01]  /*3d20*/  ISETP.GE.U32.AND P0, PT, R3, 0x280, PT ;  /* 0x000002800300780c */ /* 0x000fe20003f06070 */
[----:B------:R-:W-:-:S12]  /*3d30*/  BSSY B0, `(.L_x_1033) ;  /* 0x000004f000007945 */ /* 0x000fd80003800000 */
[----:B------:R-:W-:Y:S05]  /*3d40*/  @!P0 BRA `(.L_x_1034) ;  /* 0x000004d000008947 */ /* 0x000fea0003800000 */
[----:B------:R-:W-:Y:S01]  /*3d50*/  ISETP.NE.U32.AND P1, PT, RZ, c[0x0][0x218], PT ;  /* 0x00008600ff007a0c */ /* 0x000fe20003f25070 */
[-C--:B0-----:R-:W-:Y:S01]  /*3d60*/  FFMA.FTZ R141, R209, R146.reuse, R147 ;  /* 0x00000092d18d7223 */ /* 0x081fe20000010093 */
[----:B------:R-:W-:Y:S02]  /*3d70*/  LOP3.LUT P0, RZ, R2, 0xff, RZ, 0xc0, !PT ;  /* 0x000000ff02ff7812 */ /* 0x000fe4000780c0ff */
[----:B------:R-:W-:Y:S01]  /*3d80*/  ISETP.NE.AND.EX P1, PT, RZ, c[0x0][0x21c], PT, P1 ;  /* 0x00008700ff007a0c */ /* 0x000fe20003f25310 */
[----:B------:R-:W-:Y:S02]  /*3d90*/  FADD.FTZ R140, R208, -R141 ;  /* 0x8000008dd08c7221 */ /* 0x000fe40000010000 */
[--C-:B------:R-:W-:Y:S02]  /*3da0*/  FFMA.FTZ R141, R213, R146, R147.reuse ;  /* 0x00000092d58d7223 */ /* 0x100fe40000010093 */
[----:B------:R-:W-:Y:S02]  /*3db0*/  FMUL.FTZ R143, R13, R140 ;  /* 0x0000008c0d8f7220 */ /* 0x000fe40000410000 */
[----:B------:R-:W-:-:S02]  /*3dc0*/  FFMA.FTZ R140, R210, R146, R147 ;  /* 0x00000092d28c7223 */ /* 0x000fc40000010093 */
[----:B------:R-:W-:Y:S02]  /*3dd0*/  FFMA.FTZ R146, R214, R146, R147 ;  /* 0x00000092d6927223 */ /* 0x000fe40000010093 */
[----:B------:R-:W-:Y:S02]  /*3de0*/  FADD.FTZ R140, R211, -R140 ;  /* 0x8000008cd38c7221 */ /* 0x000fe40000010000 */
[----:B------:R-:W-:Y:S02]  /*3df0*/  @P1 FADD.FTZ R143, R132, R143 ;  /* 0x0000008f848f1221 */ /* 0x000fe40000010000 */
[----:B------:R-:W-:Y:S02]  /*3e00*/  FADD.FTZ R146, R215, -R146 ;  /* 0x80000092d7927221 */ /* 0x000fe40000010000 */
[----:B------:R-:W-:Y:S02]  /*3e10*/  FMUL.FTZ R186, R143, c[0x0][0x1e8] ;  /* 0x00007a008fba7a20 */ /* 0x000fe40000410000 */
[----:B------:R-:W-:-:S02]  /*3e20*/  FMUL.FTZ R144, R13, R140 ;  /* 0x0000008c0d907220 */ /* 0x000fc40000410000 */
[----:B------:R-:W-:Y:S01]  /*3e30*/  FADD.FTZ R140, R212, -R141 ;  /* 0x8000008dd48c7221 */ /* 0x000fe20000010000 */
[----:B------:R-:W-:Y:S01]  /*3e40*/  FSEL R142, R186, RZ, P0 ;  /* 0x000000ffba8e7208 */ /* 0x000fe20000000000 */
[C---:B------:R-:W-:Y:S01]  /*3e50*/  FMUL.FTZ R146, R13.reuse, R146 ;  /* 0x000000920d927220 */ /* 0x040fe20000410000 */
[----:B------:R-:W-:Y:S01]  /*3e60*/  ISETP.NE.U32.AND P0, PT, RZ, c[0x0][0x250], PT ;  /* 0x00009400ff007a0c */ /* 0x000fe20003f05070 */
[----:B------:R-:W-:Y:S01]  /*3e70*/  FMUL.FTZ R147, R13, R140 ;  /* 0x0000008c0d937220 */ /* 0x000fe20000410000 */
[----:B------:R0:W-:Y:S01]  /*3e80*/  F2F.BF16.F32 R217, R142 ;  /* 0x0000008e00d97304 */ /* 0x0001e20000202000 */
[----:B------:R-:W-:Y:S01]  /*3e90*/  @P1 FADD.FTZ R146, R135, R146 ;  /* 0x0000009287921221 */ /* 0x000fe20000010000 */
[----:B------:R-:W-:Y:S01]  /*3ea0*/  ISETP.NE.AND.EX P0, PT, RZ, c[0x0][0x254], PT, P0 ;  /* 0x00009500ff007a0c */ /* 0x000fe20003f05300 */
[----:B------:R-:W-:Y:S02]  /*3eb0*/  @P1 FADD.FTZ R144, R133, R144 ;  /* 0x0000009085901221 */ /* 0x000fe40000010000 */
[----:B------:R-:W-:Y:S01]  /*3ec0*/  @P1 FADD.FTZ R147, R134, R147 ;  /* 0x0000009386931221 */ /* 0x000fe20000010000 */
[----:B------:R-:W-:Y:S01]  /*3ed0*/  LOP3.LUT P1, RZ, R2, 0xff000000, RZ, 0xc0, !PT ;  /* 0xff00000002ff7812 */ /* 0x000fe2000782c0ff */
[----:B------:R-:W-:-:S02]  /*3ee0*/  FMUL.FTZ R219, R146, c[0x0][0x1e8] ;  /* 0x00007a0092db7a20 */ /* 0x000fc40000410000 */
[----:B------:R-:W-:Y:S02]  /*3ef0*/  FMUL.FTZ R187, R144, c[0x0][0x1e8] ;  /* 0x00007a0090bb7a20 */ /* 0x000fe40000410000 */
[----:B------:R-:W-:Y:S01]  /*3f00*/  FMUL.FTZ R218, R147, c[0x0][0x1e8] ;  /* 0x00007a0093da7a20 */ /* 0x000fe20000410000 */
[----:B------:R-:W-:Y:S02]  /*3f10*/  FSEL R216, R219, RZ, P1 ;  /* 0x000000ffdbd87208 */ /* 0x000fe40000800000 */
[----:B------:R-:W-:Y:S02]  /*3f20*/  LOP3.LUT P1, RZ, R2, 0xff0000, RZ, 0xc0, !PT ;  /* 0x00ff000002ff7812 */ /* 0x000fe4000782c0ff */
[----:B------:R-:W-:Y:S02]  /*3f30*/  @P0 LOP3.LUT P6, RZ, R0, 0xff, RZ, 0xc0, !PT ;  /* 0x000000ff00ff0812 */ /* 0x000fe400078cc0ff */
[----:B------:R-:W-:Y:S01]  /*3f40*/  FSEL R13, R218, RZ, P1 ;  /* 0x000000ffda0d7208 */ /* 0x000fe20000800000 */
[----:B------:R-:W1:Y:S01]  /*3f50*/  F2F.BF16.F32 R216, R216 ;  /* 0x000000d800d87304 */ /* 0x000e620000202000 */
[----:B------:R-:W-:-:S02]  /*3f60*/  @P0 FSEL R186, R186, RZ, P6 ;  /* 0x000000ffbaba0208 */ /* 0x000fc40003000000 */
[----:B------:R-:W-:Y:S02]  /*3f70*/  LOP3.LUT P6, RZ, R2, 0xff00, RZ, 0xc0, !PT ;  /* 0x0000ff0002ff7812 */ /* 0x000fe400078cc0ff */
[----:B------:R-:W-:Y:S02]  /*3f80*/  ISETP.NE.U32.AND P1, PT, RZ, c[0x0][0x258], PT ;  /* 0x00009600ff007a0c */ /* 0x000fe40003f25070 */
[----:B------:R-:W-:Y:S01]  /*3f90*/  FSEL R145, R187, RZ, P6 ;  /* 0x000000ffbb917208 */ /* 0x000fe20003000000 */
[----:B------:R-:W-:Y:S01]  /*3fa0*/  F2F.BF16.F32 R13, R13 ;  /* 0x0000000d000d7304 */ /* 0x000fe20000202000 */
[----:B------:R-:W-:Y:S02]  /*3fb0*/  ISETP.NE.AND.EX P1, PT, RZ, c[0x0][0x25c], PT, P1 ;  /* 0x00009700ff007a0c */ /* 0x000fe40003f25310 */
[----:B------:R-:W-:Y:S02]  /*3fc0*/  @P0 LOP3.LUT P6, RZ, R0, 0xff00, RZ, 0xc0, !PT ;  /* 0x0000ff0000ff0812 */ /* 0x000fe400078cc0ff */
[----:B------:R-:W-:Y:S01]  /*3fd0*/  SEL R136, R143, R136, P1 ;  /* 0x000000888f887207 */ /* 0x000fe20000800000 */
[----:B------:R-:W-:Y:S01]  /*3fe0*/  IMAD.MOV.U32 R143, RZ, RZ, 0x8 ;  /* 0x00000008ff8f7424 */ /* 0x000fe200078e00ff */
[----:B------:R-:W-:Y:S01]  /*3ff0*/  SEL R137, R144, R137, P1 ;  /* 0x0000008990897207 */ /* 0x000fe20000800000 */
[----:B------:R1:W2:Y:S01]  /*4000*/  F2F.BF16.F32 R140, R145 ;  /* 0x00000091008c7304 */ /* 0x0002a20000202000 */
[----:B------:R-:W-:Y:S01]  /*4010*/  SEL R138, R147, R138, P1 ;  /* 0x0000008a938a7207 */ /* 0x000fe20000800000 */
[----:B0-----:R-:W-:Y:S01]  /*4020*/  IMAD.WIDE.U32 R142, R12, R143, c[0x0][0x248] ;  /* 0x000092000c8e7625 */ /* 0x001fe200078e008f */
[----:B------:R-:W-:-:S02]  /*4030*/  SEL R139, R146, R139, P1 ;  /* 0x0000008b928b7207 */ /* 0x000fc40000800000 */
[----:B------:R-:W-:Y:S02]  /*4040*/  @P0 FSEL R187, R187, RZ, P6 ;  /* 0x000000ffbbbb0208 */ /* 0x000fe40003000000 */
[----:B------:R-:W-:Y:S02]  /*4050*/  @P0 F2FP.BF16.PACK_AB R186, RZ, R186 ;  /* 0x000000baffba023e */ /* 0x000fe400000010ff */
[----:B-1----:R-:W-:Y:S02]  /*4060*/  SHF.L.U32 R145, R216, 0x10, RZ ;  /* 0x00000010d8917819 */ /* 0x002fe400000006ff */
[----:B------:R-:W-:Y:S02]  /*4070*/  @P0 F2FP.BF16.PACK_AB R187, RZ, R187 ;  /* 0x000000bbffbb023e */ /* 0x000fe400000010ff */
[----:B------:R-:W-:Y:S02]  /*4080*/  @P0 PRMT R170, R186, 0x7610, R170 ;  /* 0x00007610baaa0816 */ /* 0x000fe400000000aa */
[----:B------:R-:W-:Y:S01]  /*4090*/  @P0 PRMT R171, R187, 0x7610, R171 ;  /* 0x00007610bbab0816 */ /* 0x000fe200000000ab */
[----:B--2---:R-:W-:-:S05]  /*40a0*/  IMAD.WIDE.U32 R140, R140, 0x10000, RZ ;  /* 0x000100008c8c7825 */ /* 0x004fca00078e00ff */
[----:B------:R-:W-:Y:S01]  /*40b0*/  LOP3.LUT R141, R141, R145, R13, 0xfe, !PT ;  /* 0x000000918d8d7212 */ /* 0x000fe200078efe0d */
[----:B------:R-:W-:Y:S01]  /*40c0*/  @P1 IMAD.MOV.U32 R145, RZ, RZ, 0x10 ;  /* 0x00000010ff911424 */ /* 0x000fe200078e00ff */
[----:B------:R-:W-:-:S03]  /*40d0*/  LOP3.LUT R140, R140, R217, RZ, 0xfc, !PT ;  /* 0x000000d98c8c7212 */ /* 0x000fc600078efcff */
[----:B------:R-:W-:-:S05]  /*40e0*/  @P1 IMAD.WIDE.U32 R144, R12, R145, c[0x0][0x258] ;  /* 0x000096000c901625 */ /* 0x000fca00078e0091 */
[----:B------:R0:W-:Y:S01]  /*40f0*/  @P1 STG.E.128 [R144.64], R136 ;  /* 0x0000008890001986 */ /* 0x0001e2000c101d04 */
[----:B------:R-:W-:-:S03]  /*4100*/  @P0 LOP3.LUT P1, RZ, R0, 0xff0000, RZ, 0xc0, !PT ;  /* 0x00ff000000ff0812 */ /* 0x000fc6000782c0ff */
[----:B------:R0:W-:Y:S01]  /*4110*/  STG.E.64 [R142.64], R140 ;  /* 0x0000008c8e007986 */ /* 0x0001e2000c101b04 */
[----:B------:R-:W-:Y:S02]  /*4120*/  @P0 FSEL R13, R218, RZ, P1 ;  /* 0x000000ffda0d0208 */ /* 0x000fe40000800000 */
[----:B------:R-:W-:Y:S02]  /*4130*/  @P0 LOP3.LUT P1, RZ, R0, 0xff000000, RZ, 0xc0, !PT ;  /* 0xff00000000ff0812 */ /* 0x000fe4000782c0ff */
[----:B------:R-:W-:Y:S02]  /*4140*/  @P0 F2FP.BF16.PACK_AB R13, RZ, R13 ;  /* 0x0000000dff0d023e */ /* 0x000fe400000010ff */
[----:B------:R-:W-:Y:S02]  /*4150*/  @P0 FSEL R146, R219, RZ, P1 ;  /* 0x000000ffdb920208 */ /* 0x000fe40000800000 */
[----:B------:R-:W-:Y:S02]  /*4160*/  @P0 PRMT R172, R13, 0x7610, R172 ;  /* 0x000076100dac0816 */ /* 0x000fe400000000ac */
        /* <DEDUP_REMOVED lines=11> */
.L_x_1034:
[----:B0-----:R-:W-:Y:S05]  /*4220*/  BSYNC B0 ;  /* 0x0000000000007941 */ /* 0x001fea0003800000 */
.L_x_1033:
[----:B------:R-:W-:Y:S02]  /*4230*/  IADD3 R168, R168, c[0x0][0x160], RZ ;  /* 0x00005800a8a87a10 */ /* 0x000fe40007ffe0ff */
[----:B------:R-:W-:Y:S02]  /*4240*/  LOP3.LUT P1, RZ, R21, 0xff, RZ, 0xc0, !PT ;  /* 0x000000ff15ff7812 */ /* 0x000fe4000782c0ff */
[----:B------:R-:W-:Y:S02]  /*4250*/  ISETP.GE.AND P0, PT, R168, c[0x0][0x164], PT ;  /* 0x00005900a8007a0c */ /* 0x000fe40003f06270 */
[----:B------:R-:W-:-:S11]  /*4260*/  SEL R21, RZ, 0x1, P1 ;  /* 0x00000001ff157807 */ /* 0x000fd60000800000 */
[----:B------:R-:W-:Y:S01]  /*4270*/  @P0 CALL.REL.NOINC `(.L_x_1008) ;  /* 0x0000001000000944 */ /* 0x000fe20003c00000 */
[----:B------:R-:W-:Y:S05]  /*4280*/  BRA `(.L_x_1035) ;  /* 0xffffc82000007947 */ /* 0x000fea000383ffff */
.L_x_1008:
        /* <DEDUP_REMOVED lines=18> */
.L_x_1037:
[----:B------:R-:W-:Y:S05]  /*43b0*/  BSYNC B0 ;  /* 0x0000000000007941 */ /* 0x000fea0003800000 */
.L_x_1036:
        /* <DEDUP_REMOVED lines=12> */
.L_x_1039:
[----:B------:R-:W-:Y:S05]  /*4480*/  BSYNC B0 ;  /* 0x0000000000007941 */ /* 0x000fea0003800000 */
.L_x_1038:
        /* <DEDUP_REMOVED lines=12> */
.L_x_1041:
[----:B------:R-:W-:Y:S05]  /*4550*/  BSYNC B0 ;  /* 0x0000000000007941 */ /* 0x000fea0003800000 */
.L_x_1040:
        /* <DEDUP_REMOVED lines=12> */
.L_x_1043:
[----:B------:R-:W-:Y:S05]  /*4620*/  BSYNC B0 ;  /* 0x0000000000007941 */ /* 0x000fea0003800000 */
.L_x_1042:
[----:B------:R-:W-:-:S13]  /*4630*/  ISETP.GE.U32.AND P0, PT, R3, 0x280, PT ;  /* 0x000002800300780c */ /* 0x000fda0003f06070 */
[----:B------:R-:W-:Y:S05]  /*4640*/  @!P0 EXIT ;  /* 0x000000000000894d */ /* 0x000fea0003800000 */
[----:B0-----:R-:W-:-:S04]  /*4650*/  IMAD.MOV.U32 R9, RZ, RZ, 0x10 ;  /* 0x00000010ff097424 */ /* 0x001fc800078e00ff */
[----:B------:R-:W-:-:S04]  /*4660*/  IMAD.WIDE.U32 R2, R0, R9, c[0x0][0x220] ;  /* 0x0000880000027625 */ /* 0x000fc800078e0009 */
[CC--:B------:R-:W-:Y:S01]  /*4670*/  IMAD.WIDE.U32 R4, R0.reuse, R9.reuse, c[0x0][0x228] ;  /* 0x00008a0000047625 */ /* 0x0c0fe200078e0009 */
[----:B------:R-:W-:Y:S03]  /*4680*/  STG.E.128 [R2.64], R76 ;  /* 0x0000004c02007986 */ /* 0x000fe6000c101d04 */
[CC--:B-----5:R-:W-:Y:S01]  /*4690*/  IMAD.WIDE.U32 R6, R0.reuse, R9.reuse, c[0x0][0x230] ;  /* 0x00008c0000067625 */ /* 0x0e0fe200078e0009 */
[----:B------:R-:W-:Y:S03]  /*46a0*/  STG.E.128 [R4.64], R96 ;  /* 0x0000006004007986 */ /* 0x000fe6000c101d04 */
[----:B------:R-:W-:Y:S01]  /*46b0*/  IMAD.WIDE.U32 R8, R0, R9, c[0x0][0x238] ;  /* 0x00008e0000087625 */ /* 0x000fe200078e0009 */
[----:B------:R-:W-:Y:S04]  /*46c0*/  STG.E.128 [R6.64], R36 ;  /* 0x0000002406007986 */ /* 0x000fe8000c101d04 */
[----:B------:R-:W-:Y:S01]  /*46d0*/  STG.E.128 [R8.64], R56 ;  /* 0x0000003808007986 */ /* 0x000fe2000c101d04 */
[----:B------:R-:W-:Y:S05]  /*46e0*/  EXIT ;  /* 0x000000000000794d */ /* 0x000fea0003800000 */
.L_x_1019:
[----:B------:R-:W-:Y:S01]  /*46f0*/  MOV R145, R217 ;  /* 0x000000d900917202 */ /* 0x000fe20000000f00 */
[----:B------:R-:W-:Y:S01]  /*4700*/  IMAD.MOV.U32 R186, RZ, RZ, 0x10 ;  /* 0x00000010ffba7424 */ /* 0x000fe200078e00ff */
[----:B------:R-:W-:Y:S01]  /*4710*/  MOV R140, 0x4750 ;  /* 0x00004750008c7802 */ /* 0x000fe20000000f00 */
[----:B------:R-:W-:-:S02]  /*4720*/  IMAD.MOV.U32 R219, RZ, RZ, 0x1f ;  /* 0x0000001fffdb7424 */ /* 0x000fc400078e00ff */
[----:B------:R-:W-:Y:S02]  /*4730*/  IMAD.MOV.U32 R220, RZ, RZ, -0x1 ;  /* 0xffffffffffdc7424 */ /* 0x000fe400078e00ff */
[----:B------:R-:W-:Y:S05]  /*4740*/  CALL.REL.NOINC `($__internal_40_$__cuda_sm70_shflsync_down_p) ;  /* 0x0000046000007944 */ /* 0x000fea0003c00000 */
[----:B-1----:R-:W-:Y:S01]  /*4750*/  MOV R144, R145 ;  /* 0x0000009100907202 */ /* 0x002fe20000000f00 */
[----:B0-----:R-:W-:Y:S05]  /*4760*/  BRA `(.L_x_1044) ;  /* 0xffffdf0000007947 */ /* 0x001fea000383ffff */
.L_x_1020:
[----:B------:R-:W-:Y:S01]  /*4770*/  IMAD.MOV.U32 R145, RZ, RZ, R216 ;  /* 0x000000ffff917224 */ /* 0x000fe200078e00d8 */
[----:B------:R-:W-:Y:S01]  /*4780*/  MOV R220, 0xffffffff ;  /* 0xffffffff00dc7802 */ /* 0x000fe20000000f00 */
[----:B------:R-:W-:Y:S01]  /*4790*/  IMAD.MOV.U32 R186, RZ, RZ, 0x10 ;  /* 0x00000010ffba7424 */ /* 0x000fe200078e00ff */
[----:B------:R-:W-:Y:S01]  /*47a0*/  MOV R140, 0x47d0 ;  /* 0x000047d0008c7802 */ /* 0x000fe20000000f00 */
[----:B------:R-:W-:Y:S02]  /*47b0*/  IMAD.MOV.U32 R219, RZ, RZ, 0x1f ;  /* 0x0000001fffdb7424 */ /* 0x000fe400078e00ff */
[----:B01----:R-:W-:Y:S05]  /*47c0*/  CALL.REL.NOINC `($__internal_40_$__cuda_sm70_shflsync_down_p) ;  /* 0x000003e000007944 */ /* 0x003fea0003c00000 */
[----:B------:R-:W-:Y:S01]  /*47d0*/  FADD.FTZ R144, R144, R217 ;  /* 0x000000d990907221 */ /* 0x000fe20000010000 */
[----:B------:R-:W-:Y:S01]  /*47e0*/  MOV R140, 0x4850 ;  /* 0x00004850008c7802 */ /* 0x000fe20000000f00 */
[----:B-1----:R-:W-:Y:S02]  /*47f0*/  FADD.FTZ R216, R216, R145 ;  /* 0x00000091d8d87221 */ /* 0x002fe40000010000 */
[----:B0-----:R-:W-:Y:S01]  /*4800*/  IMAD.MOV.U32 R186, RZ, RZ, 0x8 ;  /* 0x00000008ffba7424 */ /* 0x001fe200078e00ff */
[----:B------:R-:W-:Y:S01]  /*4810*/  MOV R145, R144 ;  /* 0x0000009000917202 */ /* 0x000fe20000000f00 */
[----:B------:R-:W-:-:S02]  /*4820*/  IMAD.MOV.U32 R219, RZ, RZ, 0x1f ;  /* 0x0000001fffdb7424 */ /* 0x000fc400078e00ff */
[----:B------:R-:W-:Y:S02]  /*4830*/  IMAD.MOV.U32 R220, RZ, RZ, -0x1 ;  /* 0xffffffffffdc7424 */ /* 0x000fe400078e00ff */
[----:B------:R-:W-:Y:S05]  /*4840*/  CALL.REL.NOINC `($__internal_40_$__cuda_sm70_shflsync_down_p) ;  /* 0x0000036000007944 */ /* 0x000fea0003c00000 */
[----:B0-----:R-:W-:Y:S01]  /*4850*/  HFMA2.MMA R219, -RZ, RZ, 0, 1.847743988037109375e-06 ;  /* 0x0000001fffdb7435 */ /* 0x001fe200000001ff */
[----:B-1----:R-:W-:Y:S01]  /*4860*/  IMAD.MOV.U32 R143, RZ, RZ, R145 ;  /* 0x000000ffff8f7224 */ /* 0x002fe200078e0091 */
[----:B------:R-:W-:Y:S01]  /*4870*/  MOV R140, 0x48c0 ;  /* 0x000048c0008c7802 */ /* 0x000fe20000000f00 */
[----:B------:R-:W-:Y:S02]  /*4880*/  IMAD.MOV.U32 R145, RZ, RZ, R216 ;  /* 0x000000ffff917224 */ /* 0x000fe400078e00d8 */
[----:B------:R-:W-:Y:S02]  /*4890*/  IMAD.MOV.U32 R186, RZ, RZ, 0x8 ;  /* 0x00000008ffba7424 */ /* 0x000fe400078e00ff */
[----:B------:R-:W-:Y:S02]  /*48a0*/  IMAD.MOV.U32 R220, RZ, RZ, -0x1 ;  /* 0xffffffffffdc7424 */ /* 0x000fe400078e00ff */
[----:B------:R-:W-:Y:S05]  /*48b0*/  CALL.REL.NOINC `($__internal_40_$__cuda_sm70_shflsync_down_p) ;  /* 0x000002f000007944 */ /* 0x000fea0003c00000 */
[----:B------:R-:W-:Y:S01]  /*48c0*/  FADD.FTZ R144, R143, R144 ;  /* 0x000000908f907221 */ /* 0x000fe20000010000 */
[----:B0-----:R-:W-:Y:S01]  /*48d0*/  MOV R220, 0xffffffff ;  /* 0xffffffff00dc7802 */ /* 0x001fe20000000f00 */
[----:B-1----:R-:W-:Y:S01]  /*48e0*/  FADD.FTZ R216, R216, R145 ;  /* 0x00000091d8d87221 */ /* 0x002fe20000010000 */
[----:B------:R-:W-:Y:S01]  /*48f0*/  MOV R140, 0x4940 ;  /* 0x00004940008c7802 */ /* 0x000fe20000000f00 */
[----:B------:R-:W-:-:S02]  /*4900*/  IMAD.MOV.U32 R186, RZ, RZ, 0x4 ;  /* 0x00000004ffba7424 */ /* 0x000fc400078e00ff */
[----:B------:R-:W-:Y:S02]  /*4910*/  IMAD.MOV.U32 R219, RZ, RZ, 0x1f ;  /* 0x0000001fffdb7424 */ /* 0x000fe400078e00ff */
[----:B------:R-:W-:Y:S02]  /*4920*/  IMAD.MOV.U32 R145, RZ, RZ, R144 ;  /* 0x000000ffff917224 */ /* 0x000fe400078e0090 */
[----:B------:R-:W-:Y:S05]  /*4930*/  CALL.REL.NOINC `($__internal_40_$__cuda_sm70_shflsync_down_p) ;  /* 0x0000027000007944 */ /* 0x000fea0003c00000 */
[----:B0-----:R-:W-:Y:S01]  /*4940*/  HFMA2.MMA R186, -RZ, RZ, 0, 2.384185791015625e-07 ;  /* 0x00000004ffba7435 */ /* 0x001fe200000001ff */
        /* <DEDUP_REMOVED lines=11> */
[----:B------:R-:W-:Y:S02]  /*4a00*/  IMAD.MOV.U32 R220, RZ, RZ, -0x1 ;  /* 0xffffffffffdc7424 */ /* 0x000fe400078e00ff */
[----:B------:R-:W-:Y:S02]  /*4a10*/  IMAD.MOV.U32 R145, RZ, RZ, R144 ;  /* 0x000000ffff917224 */ /* 0x000fe400078e0090 */
[----:B------:R-:W-:Y:S05]  /*4a20*/  CALL.REL.NOINC `($__internal_40_$__cuda_sm70_shflsync_down_p) ;  /* 0x0000018000007944 */ /* 0x000fea0003c00000 */
[----:B-1----:R-:W-:Y:S01]  /*4a30*/  IMAD.MOV.U32 R143, RZ, RZ, R145 ;  /* 0x000000ffff8f7224 */ /* 0x002fe200078e0091 */
[----:B------:R-:W-:Y:S01]  /*4a40*/  MOV R145, R216 ;  /* 0x000000d800917202 */ /* 0x000fe20000000f00 */
[----:B0-----:R-:W-:Y:S01]  /*4a50*/  IMAD.MOV.U32 R186, RZ, RZ, 0x2 ;  /* 0x00000002ffba7424 */ /* 0x001fe200078e00ff */
[----:B------:R-:W-:Y:S01]  /*4a60*/  MOV R140, 0x4aa0 ;  /* 0x00004aa0008c7802 */ /* 0x000fe20000000f00 */
[----:B------:R-:W-:Y:S02]  /*4a70*/  IMAD.MOV.U32 R219, RZ, RZ, 0x1f ;  /* 0x0000001fffdb7424 */ /* 0x000fe400078e00ff */
[----:B------:R-:W-:Y:S02]  /*4a80*/  IMAD.MOV.U32 R220, RZ, RZ, -0x1 ;  /* 0xffffffffffdc7424 */ /* 0x000fe400078e00ff */
[----:B------:R-:W-:Y:S05]  /*4a90*/  CALL.REL.NOINC `($__internal_40_$__cuda_sm70_shflsync_down_p) ;  /* 0x0000011000007944 */ /* 0x000fea0003c00000 */
[----:B------:R-:W-:Y:S01]  /*4aa0*/  FADD.FTZ R146, R143, R144 ;  /* 0x000000908f927221 */ /* 0x000fe20000010000 */
[----:B0-----:R-:W-:Y:S01]  /*4ab0*/  HFMA2.MMA R186, -RZ, RZ, 0, 5.9604644775390625e-08 ;  /* 0x00000001ffba7435 */ /* 0x001fe200000001ff */
[----:B-1----:R-:W-:Y:S01]  /*4ac0*/  FADD.FTZ R187, R216, R145 ;  /* 0x00000091d8bb7221 */ /* 0x002fe20000010000 */
[----:B------:R-:W-:Y:S01]  /*4ad0*/  MOV R140, 0x4b20 ;  /* 0x00004b20008c7802 */ /* 0x000fe20000000f00 */
[----:B------:R-:W-:-:S02]  /*4ae0*/  IMAD.MOV.U32 R219, RZ, RZ, 0x1f ;  /* 0x0000001fffdb7424 */ /* 0x000fc400078e00ff */
[----:B------:R-:W-:Y:S02]  /*4af0*/  IMAD.MOV.U32 R220, RZ, RZ, -0x1 ;  /* 0xffffffffffdc7424 */ /* 0x000fe400078e00ff */
[----:B------:R-:W-:Y:S02]  /*4b00*/  IMAD.MOV.U32 R145, RZ, RZ, R146 ;  /* 0x000000ffff917224 */ /* 0x000fe400078e0092 */
[----:B------:R-:W-:Y:S05]  /*4b10*/  CALL.REL.NOINC `($__internal_40_$__cuda_sm70_shflsync_down_p) ;  /* 0x0000009000007944 */ /* 0x000fea0003c00000 */
[----:B-1----:R-:W-:Y:S01]  /*4b20*/  MOV R147, R145 ;  /* 0x0000009100937202 */ /* 0x002fe20000000f00 */
[----:B------:R-:W-:Y:S01]  /*4b30*/  IMAD.MOV.U32 R145, RZ, RZ, R187 ;  /* 0x000000ffff917224 */ /* 0x000fe200078e00bb */
[----:B0-----:R-:W-:Y:S01]  /*4b40*/  MOV R220, 0xffffffff ;  /* 0xffffffff00dc7802 */ /* 0x001fe20000000f00 */
[----:B------:R-:W-:Y:S01]  /*4b50*/  IMAD.MOV.U32 R186, RZ, RZ, 0x1 ;  /* 0x00000001ffba7424 */ /* 0x000fe200078e00ff */
[----:B------:R-:W-:Y:S01]  /*4b60*/  MOV R140, 0x4b90 ;  /* 0x00004b90008c7802 */ /* 0x000fe20000000f00 */
[----:B------:R-:W-:Y:S02]  /*4b70*/  IMAD.MOV.U32 R219, RZ, RZ, 0x1f ;  /* 0x0000001fffdb7424 */ /* 0x000fe400078e00ff */
[----:B------:R-:W-:Y:S05]  /*4b80*/  CALL.REL.NOINC `($__internal_40_$__cuda_sm70_shflsync_down_p) ;  /* 0x0000002000007944 */ /* 0x000fea0003c00000 */
[----:B-1----:R-:W-:Y:S01]  /*4b90*/  IMAD.MOV.U32 R216, RZ, RZ, R145 ;  /* 0x000000ffffd87224 */ /* 0x002fe200078e0091 */
[----:B0-----:R-:W-:Y:S05]  /*4ba0*/  BRA `(.L_x_1045) ;  /* 0xffffdbe000007947 */ /* 0x001fea000383ffff */
        .weak           $__internal_40_$__cuda_sm70_shflsync_down_p
        .type           $__internal_40_$__cuda_sm70_shflsync_down_p,@function
        .size           $__internal_40_$__cuda_sm70_shflsync_down_p,(.L_x_2787 - $__internal_40_$__cuda_sm70_shflsync_down_p)
$__internal_40_$__cuda_sm70_shflsync_down_p:
[----:B------:R-:W-:Y:S01]  /*4bb0*/  IMAD.MOV.U32 R141, RZ, RZ, 0x0 ;  /* 0x00000000ff8d7424 */ /* 0x000fe200078e00ff */
[----:B------:R-:W-:Y:S04]  /*4bc0*/  WARPSYNC R220 ;  /* 0x000000dc00007348 */ /* 0x000fe80003800000 */
[----:B------:R0:W1:Y:S01]  /*4bd0*/  SHFL.DOWN PT, R145, R145, R186, R219 ;  /* 0x080000ba91917389 */ /* 0x00006200000e00db */
[----:B------:R-:W-:Y:S05]  /*4be0*/  RET.REL.NODEC R140 `(_ZN10layer_norm31ln_parallel_residual_bwd_kernelINS_13Kernel_traitsI13__nv_bfloat16S2_fS2_fjLj2560ELj1ELj1ELj4ELj8ENS_18Kernel_traits_baseILj2560ES2_S2_fS2_fjLj128EEEEELb1ELb0ELb0EEEvNS_9BwdParamsE) ;  /* 0xffffb4108c007950 */ /* 0x000fea0003c3ffff */
.L_x_1046:
        /* <DEDUP_REMOVED lines=9> */
.L_x_2787:


//--------------------- .text._ZN10layer_norm31ln_parallel_residual_bwd_kernelINS_13Kernel_traitsI13__nv_bfloat16S2_fS2_fjLj2560ELj1ELj1ELj4ELj8ENS_18Kernel_traits_baseILj2560ES2_S2_fS2_fjLj128EEEEELb1ELb0ELb1EEEvNS_9BwdParamsE --------------------------
	.section	.text._ZN10layer_norm31ln_parallel_residual_bwd_kernelINS_13Kernel_traitsI13__nv_bfloat16S2_fS2_fjLj2560ELj1ELj1ELj4ELj8ENS_18Kernel_traits_baseILj2560ES2_S2_fS2_fjLj128EEEEELb1ELb0ELb1EEEvNS_9BwdParamsE,"ax",@progbits
	.sectioninfo	@"SHI_REGISTERS=231"
	.align	128
        .global         _ZN10layer_norm31ln_parallel_residual_bwd_kernelINS_13Kernel_traitsI13__nv_bfloat16S2_fS2_fjLj2560ELj1ELj1ELj4ELj8ENS_18Kernel_traits_baseILj2560ES2_S2_fS2_fjLj128EEEEELb1ELb0ELb1EEEvNS_9BwdParamsE
        .type           _ZN10layer_norm31ln_parallel_residual_bwd_kernelINS_13Kernel_traitsI13__nv_bfloat16S2_fS2_fjLj2560ELj1ELj1ELj4ELj8ENS_18Kernel_traits_baseILj2560ES2_S2_fS2_fjLj128EEEEELb1ELb0ELb1EEEvNS_9BwdParamsE,@function
        .size           _ZN10layer_norm31ln_parallel_residual_bwd_kernelINS_13Kernel_traitsI13__nv_bfloat16S2_fS2_fjLj2560ELj1ELj1ELj4ELj8ENS_18Kernel_traits_baseILj2560ES2_S2_fS2_fjLj128EEEEELb1ELb0ELb1EEEvNS_9BwdParamsE,(.L_x_2788 - _ZN10layer_norm31ln_parallel_residual_bwd_kernelINS_13Kernel_traitsI13__nv_bfloat16S2_fS2_fjLj2560ELj1ELj1ELj4ELj8ENS_18Kernel_traits_baseILj2560ES2_S2_fS2_fjLj128EEEEELb1ELb0ELb1EEEvNS_9BwdParamsE)
        .other          _ZN10layer_norm31ln_parallel_residual_bwd_kernelINS_13Kernel_traitsI13__nv_bfloat16S2_fS2_fjLj2560ELj1ELj1ELj4ELj8ENS_18Kernel_traits_baseILj2560ES2_S2_fS2_fjLj128EEEEELb1ELb0ELb1EEEvNS_9BwdParamsE,@"STO_CUDA_ENTRY STV_DEFAULT"
_ZN10layer_norm31ln_parallel_residual_bwd_kernelINS_13Kernel_traitsI13__nv_bfloat16S2_fS2_fjLj2560ELj1ELj1ELj4ELj8ENS_18Kernel_traits_baseILj2560ES2_S2_fS2_fjLj128EEEEELb1ELb0ELb1EEEvNS_9BwdParamsE:
.text._ZN10layer_norm31ln_parallel_residual_bwd_kernelINS_13Kernel_traitsI13__nv_bfloat16S2_fS2_fjLj2560ELj1ELj1ELj4ELj8ENS_18Kernel_traits_baseILj2560ES2_S2_fS2_fjLj128EEEEELb1ELb0ELb1EEEvNS_9BwdParamsE:
        /* <DEDUP_REMOVED lines=48> */
.L_x_1047:
[----:B------:R-:W-:-:S05]  /*0300*/  IMAD.SHL.U32 R2, R0, 0x8, RZ ;  /* 0x0000000800027824 */ /* 0x000fca00078e00ff */
[----:B------:R-:W-:-:S04]  /*0310*/  LOP3.LUT R4, R2, 0x3f8, RZ, 0xc0, !PT ;  /* 0x000003f802047812 */ /* 0x000fc800078ec0ff */
[----:B------:R-:W-:-:S05]  /*0320*/  IADD3 R2, P0, R4, c[0x0][0x1b0], RZ ;  /* 0x00006c0004027a10 */ /* 0x000fca0007f1e0ff */
[----:B------:R-:W-:Y:S01]  /*0330*/  IMAD.X R3, RZ, RZ, c[0x0][0x1b4], P0 ;  /* 0x00006d00ff037624 */ /* 0x000fe200000e06ff */
[----:B------:R-:W-:-:S04]  /*0340*/  IADD3 R4, P0, R4, c[0x0][0x1b8], RZ ;  /* 0x00006e0004047a10 */ /* 0x000fc80007f1e0ff */
[----:B------:R-:W-:Y:S01]  /*0350*/  IADD3.X R5, RZ, c[0x0][0x1bc], RZ, P0, !PT ;  /* 0x00006f00ff057a10 */ /* 0x000fe200007fe4ff */
[----:B------:R0:W2:Y:S04]  /*0360*/  LDG.E.64 R126, [R2.64] ;  /* 0x00000004027e7981 */ /* 0x0000a8000c1e1b00 */
        /* <DEDUP_REMOVED lines=48> */
[----:B-1----:R-:W-:Y:S01]  /*0670*/  CS2R R4, SRZ ;  /* 0x0000000000047805 */ /* 0x002fe2000001ff00 */
[----:B0-----:R-:W-:Y:S01]  /*0680*/  CS2R R2, SRZ ;  /* 0x0000000000027805 */ /* 0x001fe2000001ff00 */
        /* <DEDUP_REMOVED lines=61> */
.L_x_1057:
[----:B------:R-:W-:Y:S01]  /*0a60*/  IMAD R76, R180, c[0x0][0x168], RZ ;  /* 0x00005a00b44c7a24 */ /* 0x000fe200078e02ff */
[----:B------:R-:W-:Y:S01]  /*0a70*/  HFMA2.MMA R87, -RZ, RZ, 0, 2.384185791015625e-07 ;  /* 0x00000004ff577435 */ /* 0x000fe200000001ff */
[----:B------:R-:W-:Y:S01]  /*0a80*/  LOP3.LUT R78, R0, 0x7f, RZ, 0xc0, !PT ;  /* 0x0000007f004e7812 */ /* 0x000fe200078ec0ff */
[----:B------:R-:W-:-:S02]  /*0a90*/  IMAD.MOV.U32 R136, RZ, RZ, 0x8 ;  /* 0x00000008ff887424 */ /* 0x000fc400078e00ff */
[----:B------:R-:W-:-:S04]  /*0aa0*/  SHF.R.S32.HI R77, RZ, 0x1f, R76 ;  /* 0x0000001fff4d7819 */ /* 0x000fc8000001144c */
[----:B------:R-:W-:Y:S02]  /*0ab0*/  LEA.HI R77, R77, R76, RZ, 0x2 ;  /* 0x0000004c4d4d7211 */ /* 0x000fe400078f10ff */
[----:B------:R-:W-:Y:S02]  /*0ac0*/  IMAD.WIDE R82, R180, R87, c[0x0][0x1a0] ;  /* 0x00006800b4527625 */ /* 0x000fe400078e0257 */
[----:B------:R-:W-:-:S03]  /*0ad0*/  LEA.HI.SX32 R215, R77, R78, 0x1e ;  /* 0x0000004e4dd77211 */ /* 0x000fc600078ff2ff */
[----:B------:R0:W2:Y:S01]  /*0ae0*/  LDG.E R217, [R82.64] ;  /* 0x0000000452d97981 */ /* 0x0000a2000c1e1900 */
[C---:B------:R-:W-:Y:S01]  /*0af0*/  LEA R76, P0, R215.reuse, c[0x0][0x188], 0x4 ;  /* 0x00006200d74c7a11 */ /* 0x040fe200078020ff */
[----:B------:R-:W-:-:S03]  /*0b00*/  IMAD.WIDE.U32 R140, R215, R136, c[0x0][0x208] ;  /* 0x00008200d78c7625 */ /* 0x000fc600078e0088 */
[C---:B------:R-:W-:Y:S01]  /*0b10*/  LEA.HI.X R77, R215.reuse, c[0x0][0x18c], RZ, 0x4, P0 ;  /* 0x00006300d74d7a11 */ /* 0x040fe200000f24ff */
[C---:B------:R-:W-:Y:S02]  /*0b20*/  IMAD.WIDE.U32 R138, R215.reuse, R136, c[0x0][0x210] ;  /* 0x00008400d78a7625 */ /* 0x040fe400078e0088 */
[----:B------:R-:W3:Y:S02]  /*0b30*/  LDG.E.64 R140, [R140.64] ;  /* 0x000000048c8c7981 */ /* 0x000ee4000c1e1b00 */
[----:B------:R-:W-:Y:S02]  /*0b40*/  IMAD.WIDE R86, R180, R87, c[0x0][0x1a8] ;  /* 0x00006a00b4567625 */ /* 0x000fe400078e0257 */
[----:B------:R-:W4:Y:S04]  /*0b50*/  LDG.E.128 R76, [R76.64] ;  /* 0x000000044c4c7981 */ /* 0x000f28000c1e1d00 */
[----:B------:R-:W4:Y:S01]  /*0b60*/  LDG.E.64 R138, [R138.64] ;  /* 0x000000048a8a7981 */ /* 0x000f22000c1e1b00 */
[----:B------:R-:W-:-:S03]  /*0b70*/  IADD3 R214, R215, 0x80, RZ ;  /* 0x00000080d7d67810 */ /* 0x000fc60007ffe0ff */
[----:B------:R1:W4:Y:S01]  /*0b80*/  LDG.E R216, [R86.64] ;  /* 0x0000000456d87981 */ /* 0x000322000c1e1900 */
[C---:B------:R-:W-:Y:S01]  /*0b90*/  LEA R80, P0, R214.reuse, c[0x0][0x188], 0x4 ;  /* 0x00006200d6507a11 */ /* 0x040fe200078020ff */
[----:B------:R-:W-:-:S03]  /*0ba0*/  IMAD.WIDE.U32 R142, R214, R136, c[0x0][0x210] ;  /* 0x00008400d68e7625 */ /* 0x000fc600078e0088 */
[C---:B------:R-:W-:Y:S01]  /*0bb0*/  LEA.HI.X R81, R214.reuse, c[0x0][0x18c], RZ, 0x4, P0 ;  /* 0x00006300d6517a11 */ /* 0x040fe200000f24ff */
[----:B------:R-:W-:Y:S02]  /*0bc0*/  IMAD.WIDE.U32 R144, R214, R136, c[0x0][0x208] ;  /* 0x00008200d6907625 */ /* 0x000fe400078e0088 */
[----:B------:R-:W4:Y:S04]  /*0bd0*/  LDG.E.64 R142, [R142.64] ;  /* 0x000000048e8e7981 */ /* 0x000f28000c1e1b00 */
[----:B0-----:R-:W4:Y:S04]  /*0be0*/  LDG.E.128 R80, [R80.64] ;  /* 0x0000000450507981 */ /* 0x001f28000c1e1d00 */
[----:B------:R-:W4:Y:S01]  /*0bf0*/  LDG.E.64 R144, [R144.64] ;  /* 0x0000000490907981 */ /* 0x000f22000c1e1b00 */
[----:B------:R-:W-:-:S04]  /*0c00*/  IADD3 R213, R215, 0x100, RZ ;  /* 0x00000100d7d57810 */ /* 0x000fc80007ffe0ff */
[C---:B------:R-:W-:Y:S01]  /*0c10*/  LEA R84, P0, R213.reuse, c[0x0][0x188], 0x4 ;  /* 0x00006200d5547a11 */ /* 0x040fe200078020ff */
[----:B------:R-:W-:-:S03]  /*0c20*/  IMAD.WIDE.U32 R146, R213, R136, c[0x0][0x210] ;  /* 0x00008400d5927625 */ /* 0x000fc600078e0088 */
[C---:B------:R-:W-:Y:S01]  /*0c30*/  LEA.HI.X R85, R213.reuse, c[0x0][0x18c], RZ, 0x4, P0 ;  /* 0x00006300d5557a11 */ /* 0x040fe200000f24ff */
[----:B------:R-:W-:Y:S02]  /*0c40*/  IMAD.WIDE.U32 R148, R213, R136, c[0x0][0x208] ;  /* 0x00008200d5947625 */ /* 0x000fe400078e0088 */
[----:B------:R-:W4:Y:S04]  /*0c50*/  LDG.E.64 R146, [R146.64] ;  /* 0x0000000492927981 */ /* 0x000f28000c1e1b00 */
[----:B------:R-:W4:Y:S04]  /*0c60*/  LDG.E.64 R148, [R148.64] ;  /* 0x0000000494947981 */ /* 0x000f28000c1e1b00 */
[----:B-1----:R-:W4:Y:S01]  /*0c70*/  LDG.E.128 R84, [R84.64] ;  /* 0x0000000454547981 */ /* 0x002f22000c1e1d00 */
[----:B------:R-:W-:-:S05]  /*0c80*/  IADD3 R206, R215, 0x180, RZ ;  /* 0x00000180d7ce7810 */ /* 0x000fca0007ffe0ff */
[C---:B------:R-:W-:Y:S01]  /*0c90*/  IMAD.WIDE.U32 R150, R206.reuse, R136, c[0x0][0x210] ;  /* 0x00008400ce967625 */ /* 0x040fe200078e0088 */
[----:B------:R-:W-:-:S03]  /*0ca0*/  LEA R88, P0, R206, c[0x0][0x188], 0x4 ;  /* 0x00006200ce587a11 */ /* 0x000fc600078020ff */
[C---:B------:R-:W-:Y:S01]  /*0cb0*/  IMAD.WIDE.U32 R152, R206.reuse, R136, c[0x0][0x208] ;  /* 0x00008200ce987625 */ /* 0x040fe200078e0088 */
[----:B------:R-:W-:Y:S01]  /*0cc0*/  LEA.HI.X R89, R206, c[0x0][0x18c], RZ, 0x4, P0 ;  /* 0x00006300ce597a11 */ /* 0x000fe200000f24ff */
[----:B------:R-:W4:Y:S04]  /*0cd0*/  LDG.E.64 R150, [R150.64] ;  /* 0x0000000496967981 */ /* 0x000f28000c1e1b00 */
[----:B------:R-:W4:Y:S04]  /*0ce0*/  LDG.E.64 R152, [R152.64] ;  /* 0x0000000498987981 */ /* 0x000f28000c1e1b00 */
[----:B------:R-:W4:Y:S01]  /*0cf0*/  LDG.E.128 R88, [R88.64] ;  /* 0x0000000458587981 */ /* 0x000f22000c1e1d00 */
[----:B------:R-:W-:-:S04]  /*0d00*/  IADD3 R207, R215, 0x200, RZ ;  /* 0x00000200d7cf7810 */ /* 0x000fc80007ffe0ff */
[C---:B------:R-:W-:Y:S01]  /*0d10*/  LEA R92, P0, R207.reuse, c[0x0][0x188], 0x4 ;  /* 0x00006200cf5c7a11 */ /* 0x040fe200078020ff */
[----:B------:R-:W-:-:S04]  /*0d20*/  IMAD.WIDE.U32 R154, R207, R136, c[0x0][0x208] ;  /* 0x00008200cf9a7625 */ /* 0x000fc800078e0088 */
[C---:B------:R-:W-:Y:S01]  /*0d30*/  IMAD.WIDE.U32 R136, R207.reuse, R136, c[0x0][0x210] ;  /* 0x00008400cf887625 */ /* 0x040fe200078e0088 */
[----:B------:R-:W-:Y:S01]  /*0d40*/  LEA.HI.X R93, R207, c[0x0][0x18c], RZ, 0x4, P0 ;  /* 0x00006300cf5d7a11 */ /* 0x000fe200000f24ff */
[----:B------:R-:W4:Y:S04]  /*0d50*/  LDG.E.64 R154, [R154.64] ;  /* 0x000000049a9a7981 */ /* 0x000f28000c1e1b00 */
[----:B------:R-:W4:Y:S04]  /*0d60*/  LDG.E.64 R136, [R136.64] ;  /* 0x0000000488887981 */ /* 0x000f28000c1e1b00 */
[----:B------:R-:W4:Y:S01]  /*0d70*/  LDG.E.128 R92, [R92.64] ;  /* 0x000000045c5c7981 */ /* 0x000f22000c1e1d00 */
[----:B------:R-:W-:-:S04]  /*0d80*/  ISETP.NE.U32.AND P1, PT, RZ, c[0x0][0x250], PT ;  /* 0x00009400ff007a0c */ /* 0x000fc80003f25070 */
[----:B------:R-:W-:Y:S01]  /*0d90*/  ISETP.NE.AND.EX P1, PT, RZ, c[0x0][0x254], PT, P1 ;  /* 0x00009500ff007a0c */ /* 0x000fe20003f25310 */
[----:B------:R-:W-:Y:S01]  /*0da0*/  IMAD.SHL.U32 R162, R215, 0x4, RZ ;  /* 0x00000004d7a27824 */ /* 0x000fe200078e00ff */
[----:B------:R-:W-:Y:S01]  /*0db0*/  SHF.R.U32.HI R158, RZ, 0x1e, R215 ;  /* 0x0000001eff9e7819 */ /* 0x000fe200000116d7 */
[----:B------:R-:W-:Y:S01]  /*0dc0*/  IMAD.SHL.U32 R167, R214, 0x4, RZ ;  /* 0x00000004d6a77824 */ /* 0x000fe200078e00ff */
[----:B------:R-:W-:Y:S01]  /*0dd0*/  SHF.R.U32.HI R168, RZ, 0x1e, R214 ;  /* 0x0000001effa87819 */ /* 0x000fe200000116d6 */
[----:B------:R-:W-:-:S08]  /*0de0*/  IMAD.SHL.U32 R220, R206, 0x4, RZ ;  /* 0x00000004cedc7824 */ /* 0x000fd000078e00ff */
[C---:B------:R-:W-:Y:S02]  /*0df0*/  @P1 IADD3 R156, P2, R162.reuse, c[0x0][0x198], RZ ;  /* 0x00006600a29c1a10 */ /* 0x040fe40007f5e0ff */
[----:B------:R-:W-:Y:S02]  /*0e00*/  IADD3 R162, P0, R162, c[0x0][0x190], RZ ;  /* 0x00006400a2a27a10 */ /* 0x000fe40007f1e0ff */
[C---:B------:R-:W-:Y:S02]  /*0e10*/  @P1 IADD3.X R157, R158.reuse, c[0x0][0x19c], RZ, P2, !PT ;  /* 0x000067009e9d1a10 */ /* 0x040fe400017fe4ff */
[----:B------:R-:W-:Y:S02]  /*0e20*/  IADD3.X R163, R158, c[0x0][0x194], RZ, P0, !PT ;  /* 0x000065009ea37a10 */ /* 0x000fe400007fe4ff */
[----:B------:R-:W-:Y:S02]  /*0e30*/  @P1 IADD3 R158, P0, R167, c[0x0][0x198], RZ ;  /* 0x00006600a79e1a10 */ /* 0x000fe40007f1e0ff */
[----:B------:R-:W-:Y:S01]  /*0e40*/  SHF.R.U32.HI R221, RZ, 0x1e, R206 ;  /* 0x0000001effdd7819 */ /* 0x000fe200000116ce */
[----:B------:R0:W5:Y:S01]  /*0e50*/  LDG.E R219, [R162.64] ;  /* 0x00000004a2db7981 */ /* 0x000162000c1e1900 */
[----:B------:R-:W-:-:S02]  /*0e60*/  @P1 IADD3.X R159, R168, c[0x0][0x19c], RZ, P0, !PT ;  /* 0x00006700a89f1a10 */ /* 0x000fc400007fe4ff */
[----:B------:R-:W-:Y:S02]  /*0e70*/  @P1 IADD3 R164, P0, R220, c[0x0][0x198], RZ ;  /* 0x00006600dca41a10 */ /* 0x000fe40007f1e0ff */
[----:B------:R-:W-:Y:S02]  /*0e80*/  SHF.L.U32 R169, R213, 0x2, RZ ;  /* 0x00000002d5a97819 */ /* 0x000fe400000006ff */
[----:B------:R-:W-:Y:S01]  /*0e90*/  SHF.R.U32.HI R218, RZ, 0x1e, R213 ;  /* 0x0000001effda7819 */ /* 0x000fe200000116d5 */
[----:B------:R-:W-:Y:S01]  /*0ea0*/  IMAD.SHL.U32 R222, R207, 0x4, RZ ;  /* 0x00000004cfde7824 */ /* 0x000fe200078e00ff */
[----:B------:R-:W-:Y:S01]  /*0eb0*/  @P1 IADD3.X R165, R221, c[0x0][0x19c], RZ, P0, !PT ;  /* 0x00006700dda51a10 */ /* 0x000fe200007fe4ff */
[----:B------:R1:W5:Y:S01]  /*0ec0*/  @P1 LDG.E R208, [R158.64] ;  /* 0x000000049ed01981 */ /* 0x000362000c1e1900 */
[----:B------:R-:W-:Y:S02]  /*0ed0*/  ISETP.NE.U32.AND P0, PT, RZ, c[0x0][0x218], PT ;  /* 0x00008600ff007a0c */ /* 0x000fe40003f05070 */
[----:B------:R-:W-:Y:S01]  /*0ee0*/  @P1 IADD3 R160, P2, R169, c[0x0][0x198], RZ ;  /* 0x00006600a9a01a10 */ /* 0x000fe20007f5e0ff */
[----:B------:R1:W5:Y:S01]  /*0ef0*/  @P1 LDG.E R210, [R164.64] ;  /* 0x00000004a4d21981 */ /* 0x000362000c1e1900 */
[----:B------:R-:W-:-:S02]  /*0f00*/  ISETP.NE.AND.EX P0, PT, RZ, c[0x0][0x21c], PT, P0 ;  /* 0x00008700ff007a0c */ /* 0x000fc40003f05300 */
[----:B------:R-:W-:Y:S01]  /*0f10*/  @P1 IADD3.X R161, R218, c[0x0][0x19c], RZ, P2, !PT ;  /* 0x00006700daa11a10 */ /* 0x000fe200017fe4ff */
[----:B------:R1:W5:Y:S01]  /*0f20*/  @P1 LDG.E R125, [R156.64] ;  /* 0x000000049c7d1981 */ /* 0x000362000c1e1900 */
[----:B0-----:R-:W-:Y:S02]  /*0f30*/  IADD3 R162, P2, R167, c[0x0][0x190], RZ ;  /* 0x00006400a7a27a10 */ /* 0x001fe40007f5e0ff */
[----:B------:R-:W-:Y:S01]  /*0f40*/  SHF.R.U32.HI R223, RZ, 0x1e, R207 ;  /* 0x0000001effdf7819 */ /* 0x000fe200000116cf */
[----:B------:R0:W5:Y:S01]  /*0f50*/  @P1 LDG.E R209, [R160.64] ;  /* 0x00000004a0d11981 */ /* 0x000162000c1e1900 */
[----:B------:R-:W-:Y:S02]  /*0f60*/  IADD3.X R163, R168, c[0x0][0x194], RZ, P2, !PT ;  /* 0x00006500a8a37a10 */ /* 0x000fe400017fe4ff */
[----:B------:R-:W-:Y:S02]  /*0f70*/  @P1 IADD3 R166, P3, R222, c[0x0][0x198], RZ ;  /* 0x00006600dea61a10 */ /* 0x000fe40007f7e0ff */
[----:B-1----:R-:W-:-:S02]  /*0f80*/  IADD3 R158, P2, R220, c[0x0][0x190], RZ ;  /* 0x00006400dc9e7a10 */ /* 0x002fc40007f5e0ff */
[----:B------:R-:W-:Y:S01]  /*0f90*/  @P1 IADD3.X R167, R223, c[0x0][0x19c], RZ, P3, !PT ;  /* 0x00006700dfa71a10 */ /* 0x000fe20001ffe4ff */
[----:B------:R1:W5:Y:S01]  /*0fa0*/  LDG.E R220, [R162.64] ;  /* 0x00000004a2dc7981 */ /* 0x000362000c1e1900 */
[----:B------:R-:W-:Y:S02]  /*0fb0*/  IADD3.X R159, R221, c[0x0][0x194], RZ, P2, !PT ;  /* 0x00006500dd9f7a10 */ /* 0x000fe400017fe4ff */
[C---:B------:R-:W-:Y:S01]  /*0fc0*/  @P0 LEA R164, P2, R215.reuse, c[0x0][0x218], 0x4 ;  /* 0x00008600d7a40a11 */ /* 0x040fe200078420ff */
[----:B------:R0:W5:Y:S03]  /*0fd0*/  @P1 LDG.E R211, [R166.64] ;  /* 0x00000004a6d31981 */ /* 0x000166000c1e1900 */
[----:B------:R-:W-:Y:S01]  /*0fe0*/  @P0 LEA.HI.X R165, R215, c[0x0][0x21c], RZ, 0x4, P2 ;  /* 0x00008700d7a50a11 */ /* 0x000fe200010f24ff */
[----:B------:R-:W-:Y:S01]  /*0ff0*/  ULDC.U8 UR6, c[0x0][0x1f0] ;  /* 0x00007c0000067ab9 */ /* 0x000fe20000000000 */
[----:B------:R-:W-:Y:S01]  /*1000*/  IADD3 R156, P3, R169, c[0x0][0x190], RZ ;  /* 0x00006400a99c7a10 */ /* 0x000fe20007f7e0ff */
[----:B------:R4:W5:Y:S01]  /*1010*/  LDG.E R158, [R158.64] ;  /* 0x000000049e9e7981 */ /* 0x000962000c1e1900 */
[----:B0-----:R-:W-:-:S03]  /*1020*/  @P0 LEA R166, P2, R214, c[0x0][0x218], 0x4 ;  /* 0x00008600d6a60a11 */ /* 0x001fc600078420ff */
[----:B------:R3:W5:Y:S01]  /*1030*/  @P0 LDG.E.128 R52, [R164.64] ;  /* 0x00000004a4340981 */ /* 0x000762000c1e1d00 */
[----:B------:R-:W-:Y:S02]  /*1040*/  @P0 LEA.HI.X R167, R214, c[0x0][0x21c], RZ, 0x4, P2 ;  /* 0x00008700d6a70a11 */ /* 0x000fe400010f24ff */
[----:B-1----:R-:W-:Y:S02]  /*1050*/  @P0 LEA R162, P2, R206, c[0x0][0x218], 0x4 ;  /* 0x00008600cea20a11 */ /* 0x002fe400078420ff */
[----:B------:R-:W-:Y:S01]  /*1060*/  IADD3.X R157, R218, c[0x0][0x194], RZ, P3, !PT ;  /* 0x00006500da9d7a10 */ /* 0x000fe20001ffe4ff */
[----:B------:R0:W5:Y:S01]  /*1070*/  @P0 LDG.E.128 R56, [R166.64] ;  /* 0x00000004a6380981 */ /* 0x000162000c1e1d00 */
[----:B------:R-:W-:Y:S02]  /*1080*/  IADD3 R160, P3, R222, c[0x0][0x190], RZ ;  /* 0x00006400dea07a10 */ /* 0x000fe40007f7e0ff */
[----:B------:R-:W-:Y:S01]  /*1090*/  @P0 LEA.HI.X R163, R206, c[0x0][0x21c], RZ, 0x4, P2 ;  /* 0x00008700cea30a11 */ /* 0x000fe200010f24ff */
[----:B------:R1:W5:Y:S01]  /*10a0*/  LDG.E R218, [R156.64] ;  /* 0x000000049cda7981 */ /* 0x000362000c1e1900 */
[----:B------:R-:W-:-:S02]  /*10b0*/  ISETP.NE.AND P2, PT, RZ, UR6, PT ;  /* 0x00000006ff007c0c */ /* 0x000fc4000bf45270 */
[----:B------:R-:W-:Y:S01]  /*10c0*/  IADD3.X R161, R223, c[0x0][0x194], RZ, P3, !PT ;  /* 0x00006500dfa17a10 */ /* 0x000fe20001ffe4ff */
[----:B------:R0:W5:Y:S01]  /*10d0*/  @P0 LDG.E.128 R64, [R162.64] ;  /* 0x00000004a2400981 */ /* 0x000162000c1e1d00 */
[----:B------:R-:W-:-:S03]  /*10e0*/  @P0 LEA R168, P3, R213, c[0x0][0x218], 0x4 ;  /* 0x00008600d5a80a11 */ /* 0x000fc600078620ff */
[----:B------:R0:W5:Y:S01]  /*10f0*/  LDG.E R160, [R160.64] ;  /* 0x00000004a0a07981 */ /* 0x000162000c1e1900 */
[----:B------:R-:W-:Y:S02]  /*1100*/  @P0 LEA.HI.X R169, R213, c[0x0][0x21c], RZ, 0x4, P3 ;  /* 0x00008700d5a90a11 */ /* 0x000fe400018f24ff */
[----:B-1----:R-:W-:-:S03]  /*1110*/  @P0 LEA R156, P3, R207, c[0x0][0x218], 0x4 ;  /* 0x00008600cf9c0a11 */ /* 0x002fc600078620ff */
[----:B------:R1:W5:Y:S01]  /*1120*/  @P0 LDG.E.128 R60, [R168.64] ;  /* 0x00000004a83c0981 */ /* 0x000362000c1e1d00 */
[----:B------:R-:W-:-:S05]  /*1130*/  @P0 LEA.HI.X R157, R207, c[0x0][0x21c], RZ, 0x4, P3 ;  /* 0x00008700cf9d0a11 */ /* 0x000fca00018f24ff */
[----:B------:R0:W5:Y:S01]  /*1140*/  @P0 LDG.E.128 R68, [R156.64] ;  /* 0x000000049c440981 */ /* 0x000162000c1e1d00 */
[----:B--2---:R-:W-:Y:S02]  /*1150*/  FSEL R217, R217, RZ, !P2 ;  /* 0x000000ffd9d97208 */ /* 0x004fe40005000000 */
[----:B---3--:R-:W-:-:S03]  /*1160*/  SHF.R.U64 R164, R140, 0x10, R141 ;  /* 0x000000108ca47819 */ /* 0x008fc6000000128d */
[----:B----4-:R-:W-:Y:S02]  /*1170*/  FADD.FTZ R159, R76, -R217 ;  /* 0x800000d94c9f7221 */ /* 0x010fe40000010000 */
[----:B------:R-:W-:Y:S01]  /*1180*/  IMAD.MOV.U32 R76, RZ, RZ, R140 ;  /* 0x000000ffff4c7224 */ /* 0x000fe200078e008c */
[----:B------:R-:W-:Y:S01]  /*1190*/  SHF.R.U64 R140, R138, 0x10, R139 ;  /* 0x000000108a8c7819 */ /* 0x000fe2000000128b */
[--C-:B------:R-:W-:Y:S02]  /*11a0*/  FADD.FTZ R221, R79, -R217.reuse ;  /* 0x800000d94fdd7221 */ /* 0x100fe40000010000 */
[----:B------:R-:W-:Y:S02]  /*11b0*/  FADD.FTZ R165, R77, -R217 ;  /* 0x800000d94da57221 */ /* 0x000fe40000010000 */
[----:B0-----:R-:W-:Y:S01]  /*11c0*/  FMUL.FTZ R166, R216, R159 ;  /* 0x0000009fd8a67220 */ /* 0x001fe20000410000 */
[----:B------:R-:W-:Y:S01]  /*11d0*/  PRMT R159, RZ, 0x5410, R140 ;  /* 0x00005410ff9f7816 */ /* 0x000fe2000000008c */
[----:B------:R-:W-:Y:S01]  /*11e0*/  IMAD.MOV.U32 R79, RZ, RZ, R139 ;  /* 0x000000ffff4f7224 */ /* 0x000fe200078e008b */
[----:B------:R-:W-:-:S02]  /*11f0*/  MOV R77, R141 ;  /* 0x0000008d004d7202 */ /* 0x000fc40000000f00 */
[----:B------:R-:W-:Y:S01]  /*1200*/  SHF.R.U32.HI R163, RZ, 0x10, R141 ;  /* 0x00000010ffa37819 */ /* 0x000fe2000001168d */
[----:B------:R-:W-:Y:S01]  /*1210*/  FMUL.FTZ R162, R216, R165 ;  /* 0x000000a5d8a27220 */ /* 0x000fe20000410000 */
[----:B------:R-:W-:Y:S02]  /*1220*/  PRMT R141, RZ, 0x5410, R164 ;  /* 0x00005410ff8d7816 */ /* 0x000fe400000000a4 */
[----:B------:R-:W-:Y:S01]  /*1230*/  PRMT R157, RZ, 0x5410, R76 ;  /* 0x00005410ff9d7816 */ /* 0x000fe2000000004c */
[----:B------:R-:W-:Y:S01]  /*1240*/  FMUL.FTZ R76, R196, R159 ;  /* 0x0000009fc44c7220 */ /* 0x000fe20000410000 */
[----:B------:R-:W-:Y:S01]  /*1250*/  PRMT R79, RZ, 0x5410, R79 ;  /* 0x00005410ff4f7816 */ /* 0x000fe2000000004f */
[----:B------:R-:W-:Y:S01]  /*1260*/  FADD.FTZ R120, R141, R120 ;  /* 0x000000788d787221 */ /* 0x000fe20000010000 */
[----:B------:R-:W-:Y:S01]  /*1270*/  PRMT R77, RZ, 0x5410, R77 ;  /* 0x00005410ff4d7816 */ /* 0x000fe2000000004d */
[----:B------:R-:W-:Y:S02]  /*1280*/  FFMA.FTZ R121, R162, R141, R121 ;  /* 0x0000008da2797223 */ /* 0x000fe40000010079 */
[----:B------:R-:W-:-:S02]  /*1290*/  FADD.FTZ R167, R78, -R217 ;  /* 0x800000d94ea77221 */ /* 0x000fc40000010000 */
[----:B------:R-:W-:Y:S02]  /*12a0*/  FFMA.FTZ R141, R186, R141, R76 ;  /* 0x0000008dba8d7223 */ /* 0x000fe4000001004c */
[----:B------:R-:W-:Y:S01]  /*12b0*/  IMAD.MOV.U32 R78, RZ, RZ, R138 ;  /* 0x000000ffff4e7224 */ /* 0x000fe200078e008a */
[----:B------:R-:W-:Y:S01]  /*12c0*/  SHF.R.U32.HI R138, RZ, 0x10, R139 ;  /* 0x00000010ff8a7819 */ /* 0x000fe2000001168b */
[----:B------:R-:W-:Y:S02]  /*12d0*/  FMUL.FTZ R76, R171, R79 ;  /* 0x0000004fab4c7220 */ /* 0x000fe40000410000 */
[C---:B------:R-:W-:Y:S01]  /*12e0*/  FMUL.FTZ R156, R216.reuse, R167 ;  /* 0x000000a7d89c7220 */ /* 0x040fe20000410000 */
[----:B------:R-:W-:Y:S01]  /*12f0*/  PRMT R161, RZ, 0x5410, R78 ;  /* 0x00005410ffa17816 */ /* 0x000fe2000000004e */
[----:B------:R-:W-:Y:S01]  /*1300*/  FFMA.FTZ R139, R127, R77, R76 ;  /* 0x0000004d7f8b7223 */ /* 0x000fe2000001004c */
[----:B------:R-:W-:Y:S01]  /*1310*/  PRMT R76, RZ, 0x5410, R138 ;  /* 0x00005410ff4c7816 */ /* 0x000fe2000000008a */
[----:B------:R-:W-:-:S02]  /*1320*/  FMUL.FTZ R140, R216, R221 ;  /* 0x000000ddd88c7220 */ /* 0x000fc40000410000 */
[----:B------:R-:W-:Y:S01]  /*1330*/  FADD.FTZ R165, -R217, R83 ;  /* 0x00000053d9a57221 */ /* 0x000fe20000010100 */
[----:B------:R-:W-:Y:S01]  /*1340*/  SHF.R.U64 R83, R142, 0x10, R143 ;  /* 0x000000108e537819 */ /* 0x000fe2000000128f */
[----:B------:R-:W-:Y:S01]  /*1350*/  FADD.FTZ R116, R77, R116 ;  /* 0x000000744d747221 */ /* 0x000fe20000010000 */
[----:B------:R-:W-:Y:S01]  /*1360*/  PRMT R138, RZ, 0x5410, R163 ;  /* 0x00005410ff8a7816 */ /* 0x000fe200000000a3 */
[----:B------:R-:W-:Y:S01]  /*1370*/  FFMA.FTZ R117, R156, R77, R117 ;  /* 0x0000004d9c757223 */ /* 0x000fe20000010075 */
[----:B------:R-:W-:Y:S01]  /*1380*/  SHF.R.U64 R167, R144, 0x10, R145 ;  /* 0x0000001090a77819 */ /* 0x000fe20000001291 */
[----:B------:R-:W-:Y:S01]  /*1390*/  FMUL.FTZ R78, R170, R161 ;  /* 0x000000a1aa4e7220 */ /* 0x000fe20000410000 */
[----:B------:R-:W-:Y:S01]  /*13a0*/  PRMT R83, RZ, 0x5410, R83 ;  /* 0x00005410ff537816 */ /* 0x000fe20000000053 */
[----:B------:R-:W-:Y:S02]  /*13b0*/  FMUL.FTZ R77, R197, R76 ;  /* 0x0000004cc54d7220 */ /* 0x000fe40000410000 */
[----:B------:R-:W-:-:S02]  /*13c0*/  FADD.FTZ R122, R161, R122 ;  /* 0x0000007aa17a7221 */ /* 0x000fc40000010000 */
[----:B------:R-:W-:Y:S02]  /*13d0*/  FFMA.FTZ R123, R166, R161, R123 ;  /* 0x000000a1a67b7223 */ /* 0x000fe4000001007b */
[----:B------:R-:W-:Y:S02]  /*13e0*/  FADD.FTZ R110, R76, R110 ;  /* 0x0000006e4c6e7221 */ /* 0x000fe40000010000 */
[----:B------:R-:W-:Y:S01]  /*13f0*/  FFMA.FTZ R111, R140, R76, R111 ;  /* 0x0000004c8c6f7223 */ /* 0x000fe2000001006f */
[----:B------:R-:W-:Y:S01]  /*1400*/  MOV R76, R144 ;  /* 0x00000090004c7202 */ /* 0x000fe20000000f00 */
[----:B------:R-:W-:Y:S02]  /*1410*/  FADD.FTZ R114, R79, R114 ;  /* 0x000000724f727221 */ /* 0x000fe40000010000 */
[----:B------:R-:W-:Y:S01]  /*1420*/  FFMA.FTZ R115, R156, R79, R115 ;  /* 0x0000004f9c737223 */ /* 0x000fe20000010073 */
[----:B------:R-:W-:Y:S01]  /*1430*/  MOV R79, R143 ;  /* 0x0000008f004f7202 */ /* 0x000fe20000000f00 */
[----:B------:R-:W-:-:S02]  /*1440*/  FADD.FTZ R161, -R217, R81 ;  /* 0x00000051d9a17221 */ /* 0x000fc40000010100 */
[----:B------:R-:W-:Y:S02]  /*1450*/  FADD.FTZ R118, R159, R118 ;  /* 0x000000769f767221 */ /* 0x000fe40000010000 */
[----:B------:R-:W-:Y:S01]  /*1460*/  FFMA.FTZ R119, R162, R159, R119 ;  /* 0x0000009fa2777223 */ /* 0x000fe20000010077 */
[----:B------:R-:W-:Y:S01]  /*1470*/  PRMT R167, RZ, 0x5410, R167 ;  /* 0x00005410ffa77816 */ /* 0x000fe200000000a7 */
[----:B------:R-:W-:Y:S02]  /*1480*/  FADD.FTZ R112, R138, R112 ;  /* 0x000000708a707221 */ /* 0x000fe40000010000 */
[----:B------:R-:W-:Y:S02]  /*1490*/  FFMA.FTZ R113, R140, R138, R113 ;  /* 0x0000008a8c717223 */ /* 0x000fe40000010071 */
[----:B------:R-:W-:Y:S01]  /*14a0*/  FADD.FTZ R159, -R217, R80 ;  /* 0x00000050d99f7221 */ /* 0x000fe20000010100 */
[----:B------:R-:W-:Y:S01]  /*14b0*/  SHF.R.U32.HI R80, RZ, 0x10, R143 ;  /* 0x00000010ff507819 */ /* 0x000fe2000001168f */
[----:B------:R-:W-:Y:S01]  /*14c0*/  FADD.FTZ R124, R157, R124 ;  /* 0x0000007c9d7c7221 */ /* 0x000fe20000010000 */
[----:B------:R-:W-:Y:S01]  /*14d0*/  PRMT R143, RZ, 0x5410, R76 ;  /* 0x00005410ff8f7816 */ /* 0x000fe2000000004c */
[----:B------:R-:W-:-:S02]  /*14e0*/  FFMA.FTZ R181, R166, R157, R181 ;  /* 0x0000009da6b57223 */ /* 0x000fc400000100b5 */
[----:B------:R-:W-:Y:S01]  /*14f0*/  FFMA.FTZ R138, R187, R138, R77 ;  /* 0x0000008abb8a7223 */ /* 0x000fe2000001004d */
[----:B------:R-:W-:Y:S01]  /*1500*/  PRMT R79, RZ, 0x5410, R79 ;  /* 0x00005410ff4f7816 */ /* 0x000fe2000000004f */
[----:B------:R-:W-:Y:S02]  /*1510*/  FFMA.FTZ R157, R126, R157, R78 ;  /* 0x0000009d7e9d7223 */ /* 0x000fe4000001004e */
[----:B------:R-:W-:Y:S02]  /*1520*/  IMAD.MOV.U32 R77, RZ, RZ, R145 ;  /* 0x000000ffff4d7224 */ /* 0x000fe400078e0091 */
[----:B------:R-:W-:Y:S02]  /*1530*/  FMUL.FTZ R226, R216, R161 ;  /* 0x000000a1d8e27220 */ /* 0x000fe40000410000 */
[----:B------:R-:W-:Y:S02]  /*1540*/  IMAD.MOV.U32 R78, RZ, RZ, R142 ;  /* 0x000000ffff4e7224 */ /* 0x000fe400078e008e */
[----:B------:R-:W-:Y:S01]  /*1550*/  FMUL.FTZ R76, R198, R83 ;  /* 0x00000053c64c7220 */ /* 0x000fe20000410000 */
[----:B------:R-:W-:Y:S01]  /*1560*/  PRMT R77, RZ, 0x5410, R77 ;  /* 0x00005410ff4d7816 */ /* 0x000fe2000000004d */
[----:B------:R-:W-:-:S02]  /*1570*/  FADD.FTZ R104, R167, R104 ;  /* 0x00000068a7687221 */ /* 0x000fc40000010000 */
[-C--:B------:R-:W-:Y:S01]  /*1580*/  FFMA.FTZ R105, R226, R167.reuse, R105 ;  /* 0x000000a7e2697223 */ /* 0x080fe20000010069 */
[----:B------:R-:W-:Y:S01]  /*1590*/  PRMT R81, RZ, 0x5410, R78 ;  /* 0x00005410ff517816 */ /* 0x000fe2000000004e */
[----:B------:R-:W-:Y:S02]  /*15a0*/  FFMA.FTZ R167, R188, R167, R76 ;  /* 0x000000a7bca77223 */ /* 0x000fe4000001004c */
[----:B------:R-:W-:Y:S01]  /*15b0*/  FMUL.FTZ R76, R173, R79 ;  /* 0x0000004fad4c7220 */ /* 0x000fe20000410000 */
[----:B------:R-:W-:Y:S01]  /*15c0*/  SHF.R.U32.HI R145, RZ, 0x10, R145 ;  /* 0x00000010ff917819 */ /* 0x000fe20000011691 */
[----:B------:R-:W-:Y:S02]  /*15d0*/  FMUL.FTZ R142, R216, R159 ;  /* 0x0000009fd88e7220 */ /* 0x000fe40000410000 */
[----:B------:R-:W-:Y:S01]  /*15e0*/  FFMA.FTZ R159, R129, R77, R76 ;  /* 0x0000004d819f7223 */ /* 0x000fe2000001004c */
[----:B------:R-:W-:Y:S01]  /*15f0*/  PRMT R76, RZ, 0x5410, R80 ;  /* 0x00005410ff4c7816 */ /* 0x000fe20000000050 */
[----:B------:R-:W-:Y:S01]  /*1600*/  FMUL.FTZ R78, R172, R81 ;  /* 0x00000051ac4e7220 */ /* 0x000fe20000410000 */
[----:B------:R-:W-:Y:S01]  /*1610*/  PRMT R145, RZ, 0x5410, R145 ;  /* 0x00005410ff917816 */ /* 0x000fe20000000091 */
[----:B------:R-:W-:-:S02]  /*1620*/  FADD.FTZ R108, R143, R108 ;  /* 0x0000006c8f6c7221 */ /* 0x000fc40000010000 */
[-C--:B------:R-:W-:Y:S02]  /*1630*/  FFMA.FTZ R109, R142, R143.reuse, R109 ;  /* 0x0000008f8e6d7223 */ /* 0x080fe4000001006d */
[----:B------:R-:W-:Y:S02]  /*1640*/  FFMA.FTZ R143, R128, R143, R78 ;  /* 0x0000008f808f7223 */ /* 0x000fe4000001004e */
[----:B------:R-:W-:Y:S02]  /*1650*/  FMUL.FTZ R144, R216, R165 ;  /* 0x000000a5d8907220 */ /* 0x000fe40000410000 */
[----:B------:R-:W-:Y:S02]  /*1660*/  FMUL.FTZ R78, R199, R76 ;  /* 0x0000004cc74e7220 */ /* 0x000fe40000410000 */
[----:B------:R-:W-:Y:S02]  /*1670*/  FADD.FTZ R96, R145, R96 ;  /* 0x0000006091607221 */ /* 0x000fe40000010000 */
[----:B------:R-:W-:-:S02]  /*1680*/  FFMA.FTZ R97, R144, R145, R97 ;  /* 0x0000009190617223 */ /* 0x000fc40000010061 */
[----:B------:R-:W-:Y:S02]  /*1690*/  FADD.FTZ R163, -R217, R82 ;  /* 0x00000052d9a37221 */ /* 0x000fe40000010100 */
[----:B------:R-:W-:Y:S01]  /*16a0*/  FFMA.FTZ R145, R189, R145, R78 ;  /* 0x00000091bd917223 */ /* 0x000fe2000001004e */
[----:B------:R-:W-:Y:S01]  /*16b0*/  MOV R78, R146 ;  /* 0x00000092004e7202 */ /* 0x000fe20000000f00 */
[----:B------:R-:W-:Y:S02]  /*16c0*/  FADD.FTZ R50, R76, R50 ;  /* 0x000000324c327221 */ /* 0x000fe40000010000 */
[----:B------:R-:W-:Y:S01]  /*16d0*/  FFMA.FTZ R51, R144, R76, R51 ;  /* 0x0000004c90337223 */ /* 0x000fe20000010033 */
[----:B------:R-:W-:Y:S01]  /*16e0*/  PRMT R78, RZ, 0x5410, R78 ;  /* 0x00005410ff4e7816 */ /* 0x000fe2000000004e */
[----:B------:R-:W-:Y:S02]  /*16f0*/  FMUL.FTZ R164, R216, R163 ;  /* 0x000000a3d8a47220 */ /* 0x000fe40000410000 */
[----:B------:R-:W-:-:S02]  /*1700*/  FADD.FTZ R106, R81, R106 ;  /* 0x0000006a516a7221 */ /* 0x000fc40000010000 */
[----:B------:R-:W-:Y:S02]  /*1710*/  FFMA.FTZ R107, R142, R81, R107 ;  /* 0x000000518e6b7223 */ /* 0x000fe4000001006b */
[----:B------:R-:W-:Y:S01]  /*1720*/  IMAD.MOV.U32 R76, RZ, RZ, R148 ;  /* 0x000000ffff4c7224 */ /* 0x000fe200078e0094 */
[----:B------:R-:W-:Y:S01]  /*1730*/  SHF.R.U64 R80, R146, 0x10, R147 ;  /* 0x0000001092507819 */ /* 0x000fe20000001293 */
[----:B------:R-:W-:Y:S01]  /*1740*/  FADD.FTZ R81, -R217, R84 ;  /* 0x00000054d9517221 */ /* 0x000fe20000010100 */
[----:B------:R-:W-:Y:S01]  /*1750*/  SHF.R.U64 R163, R148, 0x10, R149 ;  /* 0x0000001094a37819 */ /* 0x000fe20000001295 */
[----:B------:R-:W-:Y:S01]  /*1760*/  FADD.FTZ R98, R79, R98 ;  /* 0x000000624f627221 */ /* 0x000fe20000010000 */
[----:B------:R-:W-:Y:S01]  /*1770*/  SHF.R.U32.HI R82, RZ, 0x10, R147 ;  /* 0x00000010ff527819 */ /* 0x000fe20000011693 */
[----:B------:R-:W-:Y:S01]  /*1780*/  FFMA.FTZ R99, R164, R79, R99 ;  /* 0x0000004fa4637223 */ /* 0x000fe20000010063 */
[----:B------:R-:W-:Y:S01]  /*1790*/  PRMT R76, RZ, 0x5410, R76 ;  /* 0x00005410ff4c7816 */ /* 0x000fe2000000004c */
[----:B------:R-:W-:-:S02]  /*17a0*/  IMAD.MOV.U32 R79, RZ, RZ, R147 ;  /* 0x000000ffff4f7224 */ /* 0x000fc400078e0093 */
[----:B------:R-:W-:Y:S01]  /*17b0*/  FMUL.FTZ R222, R216, R81 ;  /* 0x00000051d8de7220 */ /* 0x000fe20000410000 */
[----:B------:R-:W-:Y:S01]  /*17c0*/  PRMT R81, RZ, 0x5410, R80 ;  /* 0x00005410ff517816 */ /* 0x000fe20000000050 */
[----:B------:R-:W-:Y:S02]  /*17d0*/  FADD.FTZ R85, -R217, R85 ;  /* 0x00000055d9557221 */ /* 0x000fe40000010100 */
[----:B------:R-:W-:Y:S01]  /*17e0*/  FMUL.FTZ R147, R174, R78 ;  /* 0x0000004eae937220 */ /* 0x000fe20000410000 */
[----:B------:R-:W-:Y:S01]  /*17f0*/  PRMT R163, RZ, 0x5410, R163 ;  /* 0x00005410ffa37816 */ /* 0x000fe200000000a3 */
[----:B------:R-:W-:Y:S02]  /*1800*/  FADD.FTZ R100, R77, R100 ;  /* 0x000000644d647221 */ /* 0x000fe40000010000 */
[----:B------:R-:W-:Y:S02]  /*1810*/  FFMA.FTZ R101, R164, R77, R101 ;  /* 0x0000004da4657223 */ /* 0x000fe40000010065 */
[----:B------:R-:W-:-:S02]  /*1820*/  FADD.FTZ R15, R76, R15 ;  /* 0x0000000f4c0f7221 */ /* 0x000fc40000010000 */
[-C--:B------:R-:W-:Y:S02]  /*1830*/  FFMA.FTZ R3, R222, R76.reuse, R3 ;  /* 0x0000004cde037223 */ /* 0x080fe40000010003 */
[----:B------:R-:W-:Y:S02]  /*1840*/  FFMA.FTZ R147, R130, R76, R147 ;  /* 0x0000004c82937223 */ /* 0x000fe40000010093 */
[----:B------:R-:W-:Y:S01]  /*1850*/  FMUL.FTZ R165, R216, R85 ;  /* 0x00000055d8a57220 */ /* 0x000fe20000410000 */
[----:B------:R-:W-:Y:S01]  /*1860*/  PRMT R80, RZ, 0x5410, R79 ;  /* 0x00005410ff507816 */ /* 0x000fe2000000004f */
[----:B------:R-:W-:Y:S02]  /*1870*/  IMAD.MOV.U32 R77, RZ, RZ, R149 ;  /* 0x000000ffff4d7224 */ /* 0x000fe400078e0095 */
[----:B------:R-:W-:Y:S02]  /*1880*/  FMUL.FTZ R76, R200, R81 ;  /* 0x00000051c84c7220 */ /* 0x000fe40000410000 */
[----:B------:R-:W-:-:S02]  /*1890*/  FADD.FTZ R102, R83, R102 ;  /* 0x0000006653667221 */ /* 0x000fc40000010000 */
[----:B------:R-:W-:Y:S02]  /*18a0*/  FFMA.FTZ R103, R226, R83, R103 ;  /* 0x00000053e2677223 */ /* 0x000fe40000010067 */
[----:B------:R-:W-:Y:S02]  /*18b0*/  FADD.FTZ R83, -R217, R86 ;  /* 0x00000056d9537221 */ /* 0x000fe40000010100 */
[----:B------:R-:W-:Y:S02]  /*18c0*/  FADD.FTZ R14, R163, R14 ;  /* 0x0000000ea30e7221 */ /* 0x000fe40000010000 */
[-C--:B------:R-:W-:Y:S02]  /*18d0*/  FFMA.FTZ R2, R165, R163.reuse, R2 ;  /* 0x000000a3a5027223 */ /* 0x080fe40000010002 */
[----:B------:R-:W-:Y:S01]  /*18e0*/  FFMA.FTZ R163, R190, R163, R76 ;  /* 0x000000a3bea37223 */ /* 0x000fe2000001004c */
[----:B------:R-:W-:Y:S01]  /*18f0*/  PRMT R76, RZ, 0x5410, R77 ;  /* 0x00005410ff4c7816 */ /* 0x000fe2000000004d */
[----:B------:R-:W-:-:S02]  /*1900*/  FMUL.FTZ R224, R216, R83 ;  /* 0x00000053d8e07220 */ /* 0x000fc40000410000 */
[----:B------:R-:W-:Y:S02]  /*1910*/  FMUL.FTZ R161, R175, R80 ;  /* 0x00000050afa17220 */ /* 0x000fe40000410000 */
[----:B------:R-:W-:Y:S01]  /*1920*/  FADD.FTZ R87, -R217, R87 ;  /* 0x00000057d9577221 */ /* 0x000fe20000010100 */
[----:B------:R-:W-:Y:S01]  /*1930*/  SHF.R.U32.HI R148, RZ, 0x10, R149 ;  /* 0x00000010ff947819 */ /* 0x000fe20000011695 */
[----:B------:R-:W-:Y:S02]  /*1940*/  FADD.FTZ R17, R76, R17 ;  /* 0x000000114c117221 */ /* 0x000fe40000010000 */
[-C--:B------:R-:W-:Y:S02]  /*1950*/  FFMA.FTZ R5, R224, R76.reuse, R5 ;  /* 0x0000004ce0057223 */ /* 0x080fe40000010005 */
[----:B------:R-:W-:Y:S01]  /*1960*/  FFMA.FTZ R161, R131, R76, R161 ;  /* 0x0000004c83a17223 */ /* 0x000fe200000100a1 */
[----:B------:R-:W-:Y:S01]  /*1970*/  PRMT R76, RZ, 0x5410, R82 ;  /* 0x00005410ff4c7816 */ /* 0x000fe20000000052 */
[----:B------:R-:W-:-:S02]  /*1980*/  FMUL.FTZ R149, R216, R87 ;  /* 0x00000057d8957220 */ /* 0x000fc40000410000 */
[----:B------:R-:W-:Y:S02]  /*1990*/  FADD.FTZ R43, R78, R43 ;  /* 0x0000002b4e2b7221 */ /* 0x000fe40000010000 */
[----:B------:R-:W-:Y:S02]  /*19a0*/  FFMA.FTZ R27, R222, R78, R27 ;  /* 0x0000004ede1b7223 */ /* 0x000fe4000001001b */
[----:B------:R-:W-:Y:S02]  /*19b0*/  IMAD.MOV.U32 R78, RZ, RZ, R150 ;  /* 0x000000ffff4e7224 */ /* 0x000fe400078e0096 */
[-C--:B------:R-:W-:Y:S02]  /*19c0*/  FMUL.FTZ R77, R201, R76.reuse ;  /* 0x0000004cc94d7220 */ /* 0x080fe40000410000 */
[----:B------:R-:W-:Y:S02]  /*19d0*/  FADD.FTZ R42, R76, R42 ;  /* 0x0000002a4c2a7221 */ /* 0x000fe40000010000 */
[----:B------:R-:W-:Y:S01]  /*19e0*/  FFMA.FTZ R28, R149, R76, R28 ;  /* 0x0000004c951c7223 */ /* 0x000fe2000001001c */
[----:B------:R-:W-:Y:S01]  /*19f0*/  PRMT R78, RZ, 0x5410, R78 ;  /* 0x00005410ff4e7816 */ /* 0x000fe2000000004e */
[----:B------:R-:W-:-:S02]  /*1a00*/  IMAD.MOV.U32 R76, RZ, RZ, R152 ;  /* 0x000000ffff4c7224 */ /* 0x000fc400078e0098 */
[----:B------:R-:W-:Y:S02]  /*1a10*/  FADD.FTZ R44, R81, R44 ;  /* 0x0000002c512c7221 */ /* 0x000fe40000010000 */
[----:B------:R-:W-:Y:S01]  /*1a20*/  FFMA.FTZ R26, R165, R81, R26 ;  /* 0x00000051a51a7223 */ /* 0x000fe2000001001a */
[----:B------:R-:W-:Y:S01]  /*1a30*/  PRMT R148, RZ, 0x5410, R148 ;  /* 0x00005410ff947816 */ /* 0x000fe20000000094 */
[C---:B------:R-:W-:Y:S01]  /*1a40*/  FADD.FTZ R81, -R217.reuse, R88 ;  /* 0x00000058d9517221 */ /* 0x040fe20000010100 */
[----:B------:R-:W-:Y:S01]  /*1a50*/  PRMT R76, RZ, 0x5410, R76 ;  /* 0x00005410ff4c7816 */ /* 0x000fe2000000004c */
[----:B------:R-:W-:Y:S02]  /*1a60*/  FADD.FTZ R85, -R217, R90 ;  /* 0x0000005ad9557221 */ /* 0x000fe40000010100 */
[----:B------:R-:W-:Y:S02]  /*1a70*/  IMAD.MOV.U32 R79, RZ, RZ, R151 ;  /* 0x000000ffff4f7224 */ /* 0x000fe400078e0097 */
[----:B------:R-:W-:-:S02]  /*1a80*/  FMUL.FTZ R90, R216, R81 ;  /* 0x00000051d85a7220 */ /* 0x000fc40000410000 */
[----:B------:R-:W-:Y:S02]  /*1a90*/  FMUL.FTZ R87, R176, R78 ;  /* 0x0000004eb0577220 */ /* 0x000fe40000410000 */
[----:B------:R-:W-:Y:S02]  /*1aa0*/  FADD.FTZ R16, R148, R16 ;  /* 0x0000001094107221 */ /* 0x000fe40000010000 */
[-C--:B------:R-:W-:Y:S02]  /*1ab0*/  FFMA.FTZ R4, R149, R148.reuse, R4 ;  /* 0x0000009495047223 */ /* 0x080fe40000010004 */
[----:B------:R-:W-:Y:S01]  /*1ac0*/  FFMA.FTZ R148, R191, R148, R77 ;  /* 0x00000094bf947223 */ /* 0x000fe2000001004d */
[----:B------:R-:W-:Y:S01]  /*1ad0*/  MOV R77, R153 ;  /* 0x00000099004d7202 */ /* 0x000fe20000000f00 */
[----:B------:R-:W-:Y:S01]  /*1ae0*/  FADD.FTZ R19, R76, R19 ;  /* 0x000000134c137221 */ /* 0x000fe20000010000 */
[----:B------:R-:W-:Y:S01]  /*1af0*/  SHF.R.U64 R83, R150, 0x10, R151 ;  /* 0x0000001096537819 */ /* 0x000fe20000001297 */
[----:B------:R-:W-:-:S02]  /*1b00*/  FFMA.FTZ R7, R90, R76, R7 ;  /* 0x0000004c5a077223 */ /* 0x000fc40000010007 */
[----:B------:R-:W-:Y:S01]  /*1b10*/  FFMA.FTZ R87, R132, R76, R87 ;  /* 0x0000004c84577223 */ /* 0x000fe20000010057 */
[----:B------:R-:W-:Y:S01]  /*1b20*/  PRMT R76, RZ, 0x5410, R79 ;  /* 0x00005410ff4c7816 */ /* 0x000fe2000000004f */
[----:B------:R-:W-:Y:S02]  /*1b30*/  FADD.FTZ R41, R80, R41 ;  /* 0x0000002950297221 */ /* 0x000fe40000010000 */
[----:B------:R-:W-:Y:S01]  /*1b40*/  FFMA.FTZ R29, R224, R80, R29 ;  /* 0x00000050e01d7223 */ /* 0x000fe2000001001d */
[----:B------:R-:W-:Y:S01]  /*1b50*/  SHF.R.U32.HI R80, RZ, 0x10, R151 ;  /* 0x00000010ff507819 */ /* 0x000fe20000011697 */
[C---:B------:R-:W-:Y:S01]  /*1b60*/  FADD.FTZ R89, -R217.reuse, R89 ;  /* 0x00000059d9597221 */ /* 0x040fe20000010100 */
[----:B------:R-:W-:Y:S01]  /*1b70*/  PRMT R86, RZ, 0x5410, R77 ;  /* 0x00005410ff567816 */ /* 0x000fe2000000004d */
[----:B------:R-:W-:Y:S01]  /*1b80*/  FADD.FTZ R91, -R217, R91 ;  /* 0x0000005bd95b7221 */ /* 0x000fe20000010100 */
[----:B------:R-:W-:Y:S01]  /*1b90*/  SHF.R.U64 R82, R152, 0x10, R153 ;  /* 0x0000001098527819 */ /* 0x000fe20000001299 */
[C---:B------:R-:W-:Y:S01]  /*1ba0*/  FMUL.FTZ R88, R216.reuse, R85 ;  /* 0x00000055d8587220 */ /* 0x040fe20000410000 */
[----:B------:R-:W-:Y:S01]  /*1bb0*/  PRMT R83, RZ, 0x5410, R83 ;  /* 0x00005410ff537816 */ /* 0x000fe20000000053 */
[----:B------:R-:W-:Y:S01]  /*1bc0*/  FMUL.FTZ R151, R216, R89 ;  /* 0x00000059d8977220 */ /* 0x000fe20000410000 */
[----:B------:R-:W-:Y:S01]  /*1bd0*/  PRMT R77, RZ, 0x5410, R80 ;  /* 0x00005410ff4d7816 */ /* 0x000fe20000000050 */
[----:B------:R-:W-:-:S02]  /*1be0*/  FMUL.FTZ R79, R177, R76 ;  /* 0x0000004cb14f7220 */ /* 0x000fc40000410000 */
[----:B------:R-:W-:Y:S01]  /*1bf0*/  FMUL.FTZ R89, R216, R91 ;  /* 0x0000005bd8597220 */ /* 0x000fe20000410000 */
[----:B------:R-:W-:Y:S01]  /*1c00*/  PRMT R81, RZ, 0x5410, R82 ;  /* 0x00005410ff517816 */ /* 0x000fe20000000052 */
[----:B------:R-:W-:Y:S02]  /*1c10*/  FADD.FTZ R21, R86, R21 ;  /* 0x0000001556157221 */ /* 0x000fe40000010000 */
[-C--:B------:R-:W-:Y:S02]  /*1c20*/  FFMA.FTZ R9, R88, R86.reuse, R9 ;  /* 0x0000005658097223 */ /* 0x080fe40000010009 */
[----:B------:R-:W-:Y:S02]  /*1c30*/  FMUL.FTZ R150, R202, R83 ;  /* 0x00000053ca967220 */ /* 0x000fe40000410000 */
[----:B------:R-:W-:Y:S02]  /*1c40*/  FFMA.FTZ R86, R133, R86, R79 ;  /* 0x0000005685567223 */ /* 0x000fe4000001004f */
[----:B------:R-:W-:-:S02]  /*1c50*/  FMUL.FTZ R79, R203, R77 ;  /* 0x0000004dcb4f7220 */ /* 0x000fc40000410000 */
[----:B------:R-:W-:Y:S02]  /*1c60*/  FADD.FTZ R37, R76, R37 ;  /* 0x000000254c257221 */ /* 0x000fe40000010000 */
[----:B------:R-:W-:Y:S01]  /*1c70*/  FFMA.FTZ R49, R88, R76, R49 ;  /* 0x0000004c58317223 */ /* 0x000fe20000010031 */
[----:B------:R-:W-:Y:S01]  /*1c80*/  MOV R76, R154 ;  /* 0x0000009a004c7202 */ /* 0x000fe20000000f00 */
[----:B------:R-:W-:Y:S02]  /*1c90*/  FADD.FTZ R38, R77, R38 ;  /* 0x000000264d267221 */ /* 0x000fe40000010000 */
[----:B------:R-:W-:Y:S02]  /*1ca0*/  FFMA.FTZ R32, R89, R77, R32 ;  /* 0x0000004d59207223 */ /* 0x000fe40000010020 */
[----:B------:R-:W-:Y:S02]  /*1cb0*/  IMAD.MOV.U32 R77, RZ, RZ, R136 ;  /* 0x000000ffff4d7224 */ /* 0x000fe400078e0088 */
[----:B------:R-:W-:-:S02]  /*1cc0*/  FADD.FTZ R18, R81, R18 ;  /* 0x0000001251127221 */ /* 0x000fc40000010000 */
[-C--:B------:R-:W-:Y:S02]  /*1cd0*/  FFMA.FTZ R6, R151, R81.reuse, R6 ;  /* 0x0000005197067223 */ /* 0x080fe40000010006 */
[----:B------:R-:W-:Y:S02]  /*1ce0*/  FFMA.FTZ R150, R192, R81, R150 ;  /* 0x00000051c0967223 */ /* 0x000fe40000010096 */
[----:B------:R-:W-:Y:S01]  /*1cf0*/  FADD.FTZ R81, -R217, R92 ;  /* 0x0000005cd9517221 */ /* 0x000fe20000010100 */
[----:B------:R-:W-:Y:S02]  /*1d00*/  PRMT R92, RZ, 0x5410, R76 ;  /* 0x00005410ff5c7816 */ /* 0x000fe4000000004c */
[----:B------:R-:W-:Y:S01]  /*1d10*/  PRMT R76, RZ, 0x5410, R77 ;  /* 0x00005410ff4c7816 */ /* 0x000fe2000000004d */
[----:B------:R-:W-:Y:S01]  /*1d20*/  FFMA.FTZ R77, R166, R157, RZ ;  /* 0x0000009da64d7223 */ /* 0x000fe200000100ff */
[----:B------:R-:W-:Y:S01]  /*1d30*/  SHF.R.U64 R85, R136, 0x10, R137 ;  /* 0x0000001088557819 */ /* 0x000fe20000001289 */
[----:B------:R-:W-:-:S02]  /*1d40*/  FADD.FTZ R80, RZ, R157 ;  /* 0x0000009dff507221 */ /* 0x000fc40000010000 */
[----:B------:R-:W-:Y:S02]  /*1d50*/  FMUL.FTZ R136, R216, R81 ;  /* 0x00000051d8887220 */ /* 0x000fe40000410000 */
[----:B------:R-:W-:Y:S02]  /*1d60*/  FMUL.FTZ R81, R178, R76 ;  /* 0x0000004cb2517220 */ /* 0x000fe40000410000 */
[----:B------:R-:W-:Y:S02]  /*1d70*/  FFMA.FTZ R77, R162, R141, R77 ;  /* 0x0000008da24d7223 */ /* 0x000fe4000001004d */
[----:B------:R-:W-:Y:S01]  /*1d80*/  FADD.FTZ R80, R141, R80 ;  /* 0x000000508d507221 */ /* 0x000fe20000010000 */
[----:B------:R-:W-:Y:S01]  /*1d90*/  SHF.R.U32.HI R146, RZ, 0x10, R153 ;  /* 0x00000010ff927819 */ /* 0x000fe20000011699 */
[----:B------:R-:W-:Y:S02]  /*1da0*/  FADD.FTZ R23, R92, R23 ;  /* 0x000000175c177221 */ /* 0x000fe40000010000 */
[----:B------:R-:W-:-:S02]  /*1db0*/  FFMA.FTZ R11, R136, R92, R11 ;  /* 0x0000005c880b7223 */ /* 0x000fc4000001000b */
[----:B------:R-:W-:Y:S02]  /*1dc0*/  FFMA.FTZ R92, R134, R92, R81 ;  /* 0x0000005c865c7223 */ /* 0x000fe40000010051 */
[----:B------:R-:W-:Y:S02]  /*1dd0*/  FFMA.FTZ R77, R156, R139, R77 ;  /* 0x0000008b9c4d7223 */ /* 0x000fe4000001004d */
[----:B------:R-:W-:Y:S01]  /*1de0*/  FADD.FTZ R81, R139, R80 ;  /* 0x000000508b517221 */ /* 0x000fe20000010000 */
[----:B------:R-:W-:Y:S01]  /*1df0*/  PRMT R146, RZ, 0x5410, R146 ;  /* 0x00005410ff927816 */ /* 0x000fe20000000092 */
[----:B------:R-:W-:Y:S02]  /*1e00*/  FFMA.FTZ R77, R140, R138, R77 ;  /* 0x0000008a8c4d7223 */ /* 0x000fe4000001004d */
[----:B------:R-:W-:Y:S02]  /*1e10*/  FADD.FTZ R80, R138, R81 ;  /* 0x000000518a507221 */ /* 0x000fe40000010000 */
[----:B------:R-:W-:-:S02]  /*1e20*/  FADD.FTZ R20, R146, R20 ;  /* 0x0000001492147221 */ /* 0x000fc40000010000 */
[-C--:B------:R-:W-:Y:S02]  /*1e30*/  FFMA.FTZ R8, R89, R146.reuse, R8 ;  /* 0x0000009259087223 */ /* 0x080fe40000010008 */
[----:B------:R-:W-:Y:S02]  /*1e40*/  FFMA.FTZ R77, R142, R143, R77 ;  /* 0x0000008f8e4d7223 */ /* 0x000fe4000001004d */
[----:B------:R-:W-:Y:S01]  /*1e50*/  FFMA.FTZ R146, R193, R146, R79 ;  /* 0x00000092c1927223 */ /* 0x000fe2000001004f */
[----:B------:R-:W-:Y:S01]  /*1e60*/  MOV R79, R137 ;  /* 0x00000089004f7202 */ /* 0x000fe20000000f00 */
[----:B------:R-:W-:Y:S02]  /*1e70*/  FADD.FTZ R80, R143, R80 ;  /* 0x000000508f507221 */ /* 0x000fe40000010000 */
[----:B------:R-:W-:Y:S02]  /*1e80*/  FADD.FTZ R39, R78, R39 ;  /* 0x000000274e277221 */ /* 0x000fe40000010000 */
[----:B------:R-:W-:-:S02]  /*1e90*/  FFMA.FTZ R31, R90, R78, R31 ;  /* 0x0000004e5a1f7223 */ /* 0x000fc4000001001f */
[----:B------:R-:W-:Y:S01]  /*1ea0*/  FFMA.FTZ R77, R226, R167, R77 ;  /* 0x000000a7e24d7223 */ /* 0x000fe2000001004d */
[----:B------:R-:W-:Y:S01]  /*1eb0*/  PRMT R82, RZ, 0x5410, R79 ;  /* 0x00005410ff527816 */ /* 0x000fe2000000004f */
[----:B------:R-:W-:Y:S02]  /*1ec0*/  IMAD.MOV.U32 R78, RZ, RZ, R155 ;  /* 0x000000ffff4e7224 */ /* 0x000fe400078e009b */
[----:B------:R-:W-:Y:S02]  /*1ed0*/  FADD.FTZ R80, R167, R80 ;  /* 0x00000050a7507221 */ /* 0x000fe40000010000 */
[C---:B------:R-:W-:Y:S02]  /*1ee0*/  FADD.FTZ R93, -R217.reuse, R93 ;  /* 0x0000005dd95d7221 */ /* 0x040fe40000010100 */
[----:B------:R-:W-:Y:S01]  /*1ef0*/  FADD.FTZ R91, -R217, R94 ;  /* 0x0000005ed95b7221 */ /* 0x000fe20000010100 */
[----:B------:R-:W-:Y:S01]  /*1f00*/  SHF.R.U32.HI R84, RZ, 0x10, R137 ;  /* 0x00000010ff547819 */ /* 0x000fe20000011689 */
[----:B------:R-:W-:Y:S01]  /*1f10*/  FFMA.FTZ R77, R164, R159, R77 ;  /* 0x0000009fa44d7223 */ /* 0x000fe2000001004d */
[----:B------:R-:W-:Y:S01]  /*1f20*/  PRMT R78, RZ, 0x5410, R78 ;  /* 0x00005410ff4e7816 */ /* 0x000fe2000000004e */
[----:B------:R-:W-:-:S02]  /*1f30*/  FADD.FTZ R80, R159, R80 ;  /* 0x000000509f507221 */ /* 0x000fc40000010000 */
[C---:B------:R-:W-:Y:S02]  /*1f40*/  FMUL.FTZ R137, R216.reuse, R93 ;  /* 0x0000005dd8897220 */ /* 0x040fe40000410000 */
[----:B-1----:R-:W-:Y:S02]  /*1f50*/  FMUL.FTZ R168, R216, R91 ;  /* 0x0000005bd8a87220 */ /* 0x002fe40000410000 */
[----:B------:R-:W-:Y:S02]  /*1f60*/  FMUL.FTZ R93, R179, R82 ;  /* 0x00000052b35d7220 */ /* 0x000fe40000410000 */
[----:B------:R-:W-:Y:S02]  /*1f70*/  FFMA.FTZ R77, R144, R145, R77 ;  /* 0x00000091904d7223 */ /* 0x000fe4000001004d */
[----:B------:R-:W-:Y:S02]  /*1f80*/  FADD.FTZ R80, R145, R80 ;  /* 0x0000005091507221 */ /* 0x000fe40000010000 */
[----:B------:R-:W-:-:S02]  /*1f90*/  FADD.FTZ R25, R78, R25 ;  /* 0x000000194e197221 */ /* 0x000fc40000010000 */
[-C--:B------:R-:W-:Y:S02]  /*1fa0*/  FFMA.FTZ R13, R168, R78.reuse, R13 ;  /* 0x0000004ea80d7223 */ /* 0x080fe4000001000d */
[----:B------:R-:W-:Y:S02]  /*1fb0*/  FFMA.FTZ R93, R135, R78, R93 ;  /* 0x0000004e875d7223 */ /* 0x000fe4000001005d */
        /* <DEDUP_REMOVED lines=13> */
[----:B------:R-:W-:Y:S02]  /*2090*/  FADD.FTZ R40, R83, R40 ;  /* 0x0000002853287221 */ /* 0x000fe40000010000 */
[----:B------:R-:W-:Y:S01]  /*20a0*/  FFMA.FTZ R30, R151, R83, R30 ;  /* 0x00000053971e7223 */ /* 0x000fe2000001001e */
[----:B------:R-:W-:Y:S01]  /*20b0*/  SHF.R.U64 R83, R154, 0x10, R155 ;  /* 0x000000109a537819 */ /* 0x000fe2000000129b */
[----:B------:R-:W-:Y:S02]  /*20c0*/  FFMA.FTZ R77, R88, R86, R77 ;  /* 0x00000056584d7223 */ /* 0x000fe4000001004d */
[----:B------:R-:W-:Y:S01]  /*20d0*/  FADD.FTZ R79, R86, R79 ;  /* 0x0000004f564f7221 */ /* 0x000fe20000010000 */
[----:B------:R-:W-:Y:S01]  /*20e0*/  PRMT R83, RZ, 0x5410, R83 ;  /* 0x00005410ff537816 */ /* 0x000fe20000000053 */
[----:B------:R-:W-:-:S02]  /*20f0*/  FMUL.FTZ R94, R204, R85 ;  /* 0x00000055cc5e7220 */ /* 0x000fc40000410000 */
[----:B------:R-:W-:Y:S01]  /*2100*/  FFMA.FTZ R77, R89, R146, R77 ;  /* 0x00000092594d7223 */ /* 0x000fe2000001004d */
[----:B------:R-:W-:Y:S01]  /*2110*/  SHF.R.U32.HI R152, RZ, 0x10, R155 ;  /* 0x00000010ff987819 */ /* 0x000fe2000001169b */
[----:B------:R-:W-:Y:S01]  /*2120*/  FADD.FTZ R79, R146, R79 ;  /* 0x0000004f924f7221 */ /* 0x000fe20000010000 */
[----:B------:R-:W-:Y:S01]  /*2130*/  PRMT R81, RZ, 0x5410, R84 ;  /* 0x00005410ff517816 */ /* 0x000fe20000000054 */
[----:B------:R-:W-:Y:S01]  /*2140*/  FADD.FTZ R95, -R217, R95 ;  /* 0x0000005fd95f7221 */ /* 0x000fe20000010100 */
[----:B------:R-:W-:Y:S01]  /*2150*/  LOP3.LUT P2, RZ, R185, 0xff, RZ, 0xc0, !PT ;  /* 0x000000ffb9ff7812 */ /* 0x000fe2000784c0ff */
[----:B------:R-:W-:Y:S02]  /*2160*/  FADD.FTZ R35, R76, R35 ;  /* 0x000000234c237221 */ /* 0x000fe40000010000 */
[----:B------:R-:W-:Y:S02]  /*2170*/  FFMA.FTZ R47, R136, R76, R47 ;  /* 0x0000004c882f7223 */ /* 0x000fe4000001002f */
[----:B------:R-:W-:-:S02]  /*2180*/  FFMA.FTZ R94, R194, R83, R94 ;  /* 0x00000053c25e7223 */ /* 0x000fc4000001005e */
[----:B------:R-:W-:Y:S01]  /*2190*/  FFMA.FTZ R76, R136, R92, R77 ;  /* 0x0000005c884c7223 */ /* 0x000fe2000001004d */
[----:B------:R-:W-:Y:S01]  /*21a0*/  PRMT R91, RZ, 0x5410, R152 ;  /* 0x00005410ff5b7816 */ /* 0x000fe20000000098 */
[----:B------:R-:W-:Y:S02]  /*21b0*/  FADD.FTZ R79, R92, R79 ;  /* 0x0000004f5c4f7221 */ /* 0x000fe40000010000 */
[----:B------:R-:W-:Y:S01]  /*21c0*/  FMUL.FTZ R95, R216, R95 ;  /* 0x0000005fd85f7220 */ /* 0x000fe20000410000 */
[----:B------:R-:W-:Y:S01]  /*21d0*/  SHF.R.U32.HI R78, RZ, 0x5, R0 ;  /* 0x00000005ff4e7819 */ /* 0x000fe20000011600 */
[----:B------:R-:W-:Y:S02]  /*21e0*/  FMUL.FTZ R80, R205, R81 ;  /* 0x00000051cd507220 */ /* 0x000fe40000410000 */
[----:B------:R-:W-:Y:S02]  /*21f0*/  FFMA.FTZ R77, R137, R94, R76 ;  /* 0x0000005e894d7223 */ /* 0x000fe4000001004c */
[----:B------:R-:W-:-:S02]  /*2200*/  FADD.FTZ R76, R79, R94 ;  /* 0x0000005e4f4c7221 */ /* 0x000fc40000010000 */
[----:B------:R-:W-:Y:S02]  /*2210*/  FADD.FTZ R24, R91, R24 ;  /* 0x000000185b187221 */ /* 0x000fe40000010000 */
[-C--:B------:R-:W-:Y:S01]  /*2220*/  FFMA.FTZ R12, R95, R91.reuse, R12 ;  /* 0x0000005b5f0c7223 */ /* 0x080fe2000001000c */
[----:B------:R-:W-:Y:S01]  /*2230*/  IADD3 R180, R180, c[0x0][0x160], RZ ;  /* 0x00005800b4b47a10 */ /* 0x000fe20007ffe0ff */
[----:B------:R-:W-:Y:S01]  /*2240*/  FFMA.FTZ R91, R195, R91, R80 ;  /* 0x0000005bc35b7223 */ /* 0x000fe20000010050 */
[----:B------:R-:W-:Y:S01]  /*2250*/  LOP3.LUT R152, R78, 0x7fffffc, RZ, 0xc0, !PT ;  /* 0x07fffffc4e987812 */ /* 0x000fe200078ec0ff */
[----:B------:R-:W-:Y:S02]  /*2260*/  FFMA.FTZ R80, R168, R93, R77 ;  /* 0x0000005da8507223 */ /* 0x000fe4000001004d */
[----:B------:R-:W-:Y:S01]  /*2270*/  FADD.FTZ R76, R76, R93 ;  /* 0x0000005d4c4c7221 */ /* 0x000fe20000010000 */
[----:B------:R-:W-:Y:S01]  /*2280*/  LOP3.LUT P0, RZ, R0, 0x1f, RZ, 0xc0, !PT ;  /* 0x0000001f00ff7812 */ /* 0x000fe2000780c0ff */
[----:B------:R-:W-:Y:S01]  /*2290*/  FADD.FTZ R34, R81, R34 ;  /* 0x0000002251227221 */ /* 0x000fe20000010000 */
[----:B------:R-:W-:Y:S01]  /*22a0*/  ISETP.GE.AND P4, PT, R180, c[0x0][0x164], PT ;  /* 0x00005900b4007a0c */ /* 0x000fe20003f86270 */
[----:B------:R-:W-:Y:S01]  /*22b0*/  FFMA.FTZ R46, R95, R81, R46 ;  /* 0x000000515f2e7223 */ /* 0x000fe2000001002e */
[----:B------:R-:W-:Y:S01]  /*22c0*/  @!P2 IADD3 R152, R152, 0x4, RZ ;  /* 0x000000049898a810 */ /* 0x000fe20007ffe0ff */
[----:B------:R-:W-:-:S02]  /*22d0*/  FADD.FTZ R22, R83, R22 ;  /* 0x0000001653167221 */ /* 0x000fc40000010000 */
[----:B------:R-:W-:Y:S02]  /*22e0*/  FFMA.FTZ R10, R137, R83, R10 ;  /* 0x00000053890a7223 */ /* 0x000fe4000001000a */
[----:B------:R-:W-:Y:S02]  /*22f0*/  FADD.FTZ R36, R85, R36 ;  /* 0x0000002455247221 */ /* 0x000fe40000010000 */
[----:B------:R-:W-:Y:S02]  /*2300*/  FFMA.FTZ R48, R137, R85, R48 ;  /* 0x0000005589307223 */ /* 0x000fe40000010030 */
[----:B------:R-:W-:Y:S02]  /*2310*/  FADD.FTZ R33, R82, R33 ;  /* 0x0000002152217221 */ /* 0x000fe40000010000 */
[----:B------:R-:W-:Y:S02]  /*2320*/  FFMA.FTZ R45, R168, R82, R45 ;  /* 0x00000052a82d7223 */ /* 0x000fe4000001002d */
[----:B------:R-:W-:-:S02]  /*2330*/  FFMA.FTZ R81, R95, R91, R80 ;  /* 0x0000005b5f517223 */ /* 0x000fc40000010050 */
[----:B------:R-:W-:Y:S01]  /*2340*/  FADD.FTZ R84, R76, R91 ;  /* 0x0000005b4c547221 */ /* 0x000fe20000010000 */
[----:B------:R-:W-:Y:S05]  /*2350*/  BRA.DIV ~URZ, `(.L_x_1049) ;  /* 0x000020f27f007947 */ /* 0x000fea000b800000 */
[----:B------:R0:W1:Y:S02]  /*2360*/  SHFL.DOWN PT, R79, R84, 0x10, 0x1f ;  /* 0x0a001f00544f7f89 */ /* 0x00006400000e0000 */
.L_x_1058:
        /* <DEDUP_REMOVED lines=18> */
.L_x_1059:
[----:B------:R-:W-:Y:S01]  /*2490*/  @!P0 LOP3.LUT R77, R78, 0x3, RZ, 0xc0, !PT ;  /* 0x000000034e4d8812 */ /* 0x000fe200078ec0ff */
[----:B-1----:R-:W-:Y:S01]  /*24a0*/  FADD.FTZ R85, R76, R83 ;  /* 0x000000534c557221 */ /* 0x002fe20000010000 */
[----:B------:R-:W-:Y:S01]  /*24b0*/  ULDC.U8 UR6, c[0x0][0x1f0] ;  /* 0x00007c0000067ab9 */ /* 0x000fe20000000000 */
[----:B--2---:R-:W-:Y:S01]  /*24c0*/  FADD.FTZ R84, R84, R81 ;  /* 0x0000005154547221 */ /* 0x004fe20000010000 */
[----:B------:R-:W-:Y:S01]  /*24d0*/  ISETP.NE.AND P3, PT, RZ, UR6, PT ;  /* 0x00000006ff007c0c */ /* 0x000fe2000bf65270 */
[----:B------:R-:W-:Y:S01]  /*24e0*/  @!P0 IMAD.IADD R153, R152, 0x1, R77 ;  /* 0x0000000198998824 */ /* 0x000fe200078e024d */
[----:B------:R-:W-:Y:S01]  /*24f0*/  WARPSYNC 0xffffffff ;  /* 0xffffffff00007948 */ /* 0x000fe20003800000 */
[----:B------:R-:W-:Y:S02]  /*2500*/  ISETP.NE.U32.AND P2, PT, RZ, c[0x0][0x218], PT ;  /* 0x00008600ff007a0c */ /* 0x000fe40003f45070 */
[----:B-----5:R-:W-:Y:S01]  /*2510*/  LOP3.LUT P5, RZ, R219, 0xff0000, RZ, 0xc0, !PT ;  /* 0x00ff0000dbff7812 */ /* 0x020fe200078ac0ff */
[----:B------:R-:W-:Y:S04]  /*2520*/  @!P0 STS.64 [R153.X8+0x2800], R84 ;  /* 0x0028005499008388 */ /* 0x000fe80000008a00 */
[----:B------:R-:W-:Y:S01]  /*2530*/  BAR.SYNC.DEFER_BLOCKING 0x0 ;  /* 0x0000000000007b1d */ /* 0x000fe20000010000 */
[----:B------:R-:W-:-:S02]  /*2540*/  ISETP.NE.AND.EX P2, PT, RZ, c[0x0][0x21c], PT, P2 ;  /* 0x00008700ff007a0c */ /* 0x000fc40003f45320 */
[C---:B------:R-:W-:Y:S02]  /*2550*/  LOP3.LUT P0, RZ, R219.reuse, 0xff00, RZ, 0xc0, !PT ;  /* 0x0000ff00dbff7812 */ /* 0x040fe4000780c0ff */
[----:B------:R-:W-:Y:S01]  /*2560*/  LOP3.LUT P6, RZ, R219, 0xff000000, RZ, 0xc0, !PT ;  /* 0xff000000dbff7812 */ /* 0x000fe200078cc0ff */
[----:B------:R-:W1:Y:S04]  /*2570*/  LDS.128 R76, [R152.X8+0x2800] ;  /* 0x00280000984c7984 */ /* 0x000e680000008c00 */
[----:B0-----:R-:W0:Y:S01]  /*2580*/  LDS.128 R80, [R152.X8+0x2810] ;  /* 0x0028100098507984 */ /* 0x001e220000008c00 */
        /* <DEDUP_REMOVED lines=11> */
[----:B------:R-:W-:-:S03]  /*2640*/  LOP3.LUT P3, RZ, R219, 0xff, RZ, 0xc0, !PT ;  /* 0x000000ffdbff7812 */ /* 0x000fc6000786c0ff */
[-CC-:B------:R-:W-:Y:S02]  /*2650*/  FFMA.FTZ R162, R162, R76.reuse, R221.reuse ;  /* 0x0000004ca2a27223 */ /* 0x180fe400000100dd */
[----:B------:R-:W-:Y:S02]  /*2660*/  FFMA.FTZ R166, R166, R76, R221 ;  /* 0x0000004ca6a67223 */ /* 0x000fe400000100dd */
[----:B------:R-:W-:Y:S02]  /*2670*/  FADD.FTZ R141, R141, -R162 ;  /* 0x800000a28d8d7221 */ /* 0x000fe40000010000 */
[----:B------:R-:W-:Y:S02]  /*2680*/  FADD.FTZ R77, R157, -R166 ;  /* 0x800000a69d4d7221 */ /* 0x000fe40000010000 */
[C---:B------:R-:W-:Y:S02]  /*2690*/  FMUL.FTZ R78, R216.reuse, R141 ;  /* 0x0000008dd84e7220 */ /* 0x040fe40000410000 */
[----:B------:R-:W-:-:S02]  /*26a0*/  FMUL.FTZ R77, R216, R77 ;  /* 0x0000004dd84d7220 */ /* 0x000fc40000410000 */
[----:B------:R-:W-:Y:S02]  /*26b0*/  @P2 FADD.FTZ R78, R53, R78 ;  /* 0x0000004e354e2221 */ /* 0x000fe40000010000 */
[-C--:B------:R-:W-:Y:S02]  /*26c0*/  FFMA.FTZ R156, R156, R76.reuse, R221 ;  /* 0x0000004c9c9c7223 */ /* 0x080fe400000100dd */
[----:B------:R-:W-:Y:S02]  /*26d0*/  @P2 FADD.FTZ R77, R52, R77 ;  /* 0x0000004d344d2221 */ /* 0x000fe40000010000 */
[----:B------:R-:W-:Y:S02]  /*26e0*/  FMUL.FTZ R166, R78, c[0x0][0x1e8] ;  /* 0x00007a004ea67a20 */ /* 0x000fe40000410000 */
[----:B------:R-:W-:Y:S02]  /*26f0*/  FFMA.FTZ R81, R140, R76, R221 ;  /* 0x0000004c8c517223 */ /* 0x000fe400000100dd */
[----:B------:R-:W-:Y:S01]  /*2700*/  FADD.FTZ R79, R139, -R156 ;  /* 0x8000009c8b4f7221 */ /* 0x000fe20000010000 */
[----:B------:R-:W-:Y:S01]  /*2710*/  FSEL R169, R166, RZ, P0 ;  /* 0x000000ffa6a97208 */ /* 0x000fe20000000000 */
[----:B------:R-:W-:Y:S01]  /*2720*/  FMUL.FTZ R82, R77, c[0x0][0x1e8] ;  /* 0x00007a004d527a20 */ /* 0x000fe20000410000 */
[----:B------:R-:W-:Y:S01]  /*2730*/  ISETP.NE.U32.AND P0, PT, RZ, c[0x0][0x258], PT ;  /* 0x00009600ff007a0c */ /* 0x000fe20003f05070 */
[----:B------:R-:W-:-:S02]  /*2740*/  FADD.FTZ R81, R138, -R81 ;  /* 0x800000518a517221 */ /* 0x000fc40000010000 */
[----:B------:R-:W-:Y:S01]  /*2750*/  FMUL.FTZ R79, R216, R79 ;  /* 0x0000004fd84f7220 */ /* 0x000fe20000410000 */
[----:B------:R-:W-:Y:S01]  /*2760*/  FSEL R83, R82, RZ, P3 ;  /* 0x000000ff52537208 */ /* 0x000fe20001800000 */
[-CC-:B------:R-:W-:Y:S01]  /*2770*/  FFMA.FTZ R226, R226, R76.reuse, R221.reuse ;  /* 0x0000004ce2e27223 */ /* 0x180fe200000100dd */
[C---:B------:R-:W-:Y:S01]  /*2780*/  @P1 LOP3.LUT P3, RZ, R125.reuse, 0xff, RZ, 0xc0, !PT ;  /* 0x000000ff7dff1812 */ /* 0x040fe2000786c0ff */
[-C--:B------:R-:W-:Y:S01]  /*2790*/  FFMA.FTZ R164, R164, R76.reuse, R221 ;  /* 0x0000004ca4a47223 */ /* 0x080fe200000100dd */
[----:B------:R-:W-:Y:S01]  /*27a0*/  ISETP.NE.AND.EX P0, PT, RZ, c[0x0][0x25c], PT, P0 ;  /* 0x00009700ff007a0c */ /* 0x000fe20003f05300 */
[----:B------:R-:W-:Y:S01]  /*27b0*/  FMUL.FTZ R228, R216, R81 ;  /* 0x00000051d8e47220 */ /* 0x000fe20000410000 */
[----:B------:R-:W-:Y:S01]  /*27c0*/  @P1 FSEL R82, R82, RZ, P3 ;  /* 0x000000ff52521208 */ /* 0x000fe20001800000 */
[----:B------:R-:W-:Y:S01]  /*27d0*/  @P2 FADD.FTZ R79, R54, R79 ;  /* 0x0000004f364f2221 */ /* 0x000fe20000010000 */
[----:B------:R-:W-:Y:S01]  /*27e0*/  @P1 LOP3.LUT P3, RZ, R125, 0xff00, RZ, 0xc0, !PT ;  /* 0x0000ff007dff1812 */ /* 0x000fe2000786c0ff */
[--C-:B------:R-:W-:Y:S01]  /*27f0*/  FFMA.FTZ R142, R142, R76, R221.reuse ;  /* 0x0000004c8e8e7223 */ /* 0x100fe200000100dd */
[----:B------:R-:W-:Y:S01]  /*2800*/  F2F.BF16.F32 R169, R169 ;  /* 0x000000a900a97304 */ /* 0x000fe20000202000 */
[----:B------:R-:W-:Y:S01]  /*2810*/  FADD.FTZ R167, R167, -R226 ;  /* 0x800000e2a7a77221 */ /* 0x000fe20000010000 */
[----:B------:R-:W-:Y:S01]  /*2820*/  @P1 FSEL R166, R166, RZ, P3 ;  /* 0x000000ffa6a61208 */ /* 0x000fe20001800000 */
[----:B------:R-:W-:Y:S01]  /*2830*/  FADD.FTZ R159, R159, -R164 ;  /* 0x800000a49f9f7221 */ /* 0x000fe20000010000 */
[----:B------:R-:W-:Y:S01]  /*2840*/  @P1 LOP3.LUT P3, RZ, R125, 0xff0000, RZ, 0xc0, !PT ;  /* 0x00ff00007dff1812 */ /* 0x000fe2000786c0ff */
[----:B------:R-:W-:Y:S01]  /*2850*/  @P2 FADD.FTZ R228, R55, R228 ;  /* 0x000000e437e42221 */ /* 0x000fe20000010000 */
[----:B------:R-:W-:Y:S01]  /*2860*/  @P1 F2FP.BF16.PACK_AB R166, RZ, R166 ;  /* 0x000000a6ffa6123e */ /* 0x000fe200000010ff */
[-CC-:B------:R-:W-:Y:S01]  /*2870*/  FFMA.FTZ R144, R144, R76.reuse, R221.reuse ;  /* 0x0000004c90907223 */ /* 0x180fe200000100dd */
[----:B------:R-:W-:Y:S01]  /*2880*/  F2F.BF16.F32 R83, R83 ;  /* 0x0000005300537304 */ /* 0x000fe20000202000 */
[--C-:B------:R-:W-:Y:S01]  /*2890*/  FFMA.FTZ R140, R165, R76, R221.reuse ;  /* 0x0000004ca58c7223 */ /* 0x100fe200000100dd */
[----:B------:R-:W-:Y:S01]  /*28a0*/  @P1 F2FP.BF16.PACK_AB R82, RZ, R82 ;  /* 0x00000052ff52123e */ /* 0x000fe200000010ff */
[----:B------:R-:W-:Y:S01]  /*28b0*/  FMUL.FTZ R85, R79, c[0x0][0x1e8] ;  /* 0x00007a004f557a20 */ /* 0x000fe20000410000 */
[----:B------:R-:W-:Y:S01]  /*28c0*/  @P1 PRMT R212, R166, 0x7610, R212 ;  /* 0x00007610a6d41816 */ /* 0x000fe200000000d4 */
[----:B------:R-:W-:Y:S01]  /*28d0*/  FADD.FTZ R143, R143, -R142 ;  /* 0x8000008e8f8f7221 */ /* 0x000fe20000010000 */
[----:B------:R-:W-:Y:S01]  /*28e0*/  @P1 PRMT R184, R82, 0x7610, R184 ;  /* 0x0000761052b81816 */ /* 0x000fe200000000b8 */
[----:B------:R-:W-:Y:S01]  /*28f0*/  FMUL.FTZ R162, R216, R167 ;  /* 0x000000a7d8a27220 */ /* 0x000fe20000410000 */
[----:B------:R-:W-:Y:S01]  /*2900*/  FSEL R217, R85, RZ, P5 ;  /* 0x000000ff55d97208 */ /* 0x000fe20002800000 */
[-CC-:B------:R-:W-:Y:S01]  /*2910*/  FFMA.FTZ R224, R224, R76.reuse, R221.reuse ;  /* 0x0000004ce0e07223 */ /* 0x180fe200000100dd */
[----:B------:R-:W-:Y:S01]  /*2920*/  @P1 LOP3.LUT P5, RZ, R125, 0xff000000, RZ, 0xc0, !PT ;  /* 0xff0000007dff1812 */ /* 0x000fe200078ac0ff */
[----:B------:R-:W-:Y:S01]  /*2930*/  FMUL.FTZ R165, R216, R159 ;  /* 0x0000009fd8a57220 */ /* 0x000fe20000410000 */
[----:B------:R-:W-:Y:S01]  /*2940*/  @P1 FSEL R85, R85, RZ, P3 ;  /* 0x000000ff55551208 */ /* 0x000fe20001800000 */
[----:B------:R-:W-:Y:S01]  /*2950*/  FMUL.FTZ R84, R228, c[0x0][0x1e8] ;  /* 0x00007a00e4547a20 */ /* 0x000fe20000410000 */
[----:B------:R-:W-:Y:S01]  /*2960*/  LOP3.LUT P3, RZ, R220, 0xff00, RZ, 0xc0, !PT ;  /* 0x0000ff00dcff7812 */ /* 0x000fe2000786c0ff */
[----:B------:R-:W-:Y:S01]  /*2970*/  FADD.FTZ R145, R145, -R144 ;  /* 0x8000009091917221 */ /* 0x000fe20000010000 */
[----:B------:R-:W-:Y:S01]  /*2980*/  F2F.BF16.F32 R217, R217 ;  /* 0x000000d900d97304 */ /* 0x000fe20000202000 */
[----:B------:R-:W-:Y:S01]  /*2990*/  FADD.FTZ R141, R163, -R140 ;  /* 0x8000008ca38d7221 */ /* 0x000fe20000010000 */
[----:B------:R-:W-:Y:S01]  /*29a0*/  FSEL R138, R84, RZ, P6 ;  /* 0x000000ff548a7208 */ /* 0x000fe20003000000 */
[----:B------:R-:W-:Y:S01]  /*29b0*/  FFMA.FTZ R222, R222, R76, R221 ;  /* 0x0000004cdede7223 */ /* 0x000fe200000100dd */
[----:B------:R-:W-:Y:S01]  /*29c0*/  @P0 LEA R80, P6, R215, c[0x0][0x258], 0x4 ;  /* 0x00009600d7500a11 */ /* 0x000fe200078c20ff */
[----:B------:R-:W-:Y:S01]  /*29d0*/  FMUL.FTZ R167, R216, R143 ;  /* 0x0000008fd8a77220 */ /* 0x000fe20000410000 */
[----:B------:R-:W-:Y:S01]  /*29e0*/  @P1 FSEL R84, R84, RZ, P5 ;  /* 0x000000ff54541208 */ /* 0x000fe20002800000 */
[----:B------:R-:W-:Y:S01]  /*29f0*/  @P2 FADD.FTZ R162, R57, R162 ;  /* 0x000000a239a22221 */ /* 0x000fe20000010000 */
[----:B------:R-:W-:Y:S01]  /*2a00*/  LOP3.LUT P5, RZ, R220, 0xff0000, RZ, 0xc0, !PT ;  /* 0x00ff0000dcff7812 */ /* 0x000fe200078ac0ff */
[----:B------:R-:W-:Y:S01]  /*2a10*/  FADD.FTZ R155, R161, -R224 ;  /* 0x800000e0a19b7221 */ /* 0x000fe20000010000 */
[----:B------:R-:W-:Y:S01]  /*2a20*/  @P0 LEA.HI.X R81, R215, c[0x0][0x25c], RZ, 0x4, P6 ;  /* 0x00009700d7510a11 */ /* 0x000fe200030f24ff */
[----:B------:R-:W-:Y:S01]  /*2a30*/  @P2 FADD.FTZ R165, R58, R165 ;  /* 0x000000a53aa52221 */ /* 0x000fe20000010000 */
[----:B------:R-:W-:Y:S01]  /*2a40*/  LOP3.LUT P6, RZ, R220, 0xff, RZ, 0xc0, !PT ;  /* 0x000000ffdcff7812 */ /* 0x000fe200078cc0ff */
[----:B------:R-:W-:Y:S01]  /*2a50*/  FADD.FTZ R147, R147, -R222 ;  /* 0x800000de93937221 */ /* 0x000fe20000010000 */
[----:B------:R-:W-:Y:S01]  /*2a60*/  @P1 F2FP.BF16.PACK_AB R84, RZ, R84 ;  /* 0x00000054ff54123e */ /* 0x000fe200000010ff */
[-C--:B------:R-:W-:Y:S01]  /*2a70*/  FFMA.FTZ R151, R151, R76.reuse, R221 ;  /* 0x0000004c97977223 */ /* 0x080fe200000100dd */
[----:B------:R-:W-:Y:S01]  /*2a80*/  @P1 F2FP.BF16.PACK_AB R85, RZ, R85 ;  /* 0x00000055ff55123e */ /* 0x000fe200000010ff */
[----:B------:R-:W-:Y:S01]  /*2a90*/  FMUL.FTZ R164, R216, R145 ;  /* 0x00000091d8a47220 */ /* 0x000fe20000410000 */
[----:B------:R-:W-:Y:S01]  /*2aa0*/  @P1 PRMT R182, R84, 0x7610, R182 ;  /* 0x0000761054b61816 */ /* 0x000fe200000000b6 */
[----:B------:R-:W-:Y:S01]  /*2ab0*/  FMUL.FTZ R156, R216, R141 ;  /* 0x0000008dd89c7220 */ /* 0x000fe20000410000 */
[----:B------:R-:W-:Y:S01]  /*2ac0*/  @P1 PRMT R183, R85, 0x7610, R183 ;  /* 0x0000761055b71816 */ /* 0x000fe200000000b7 */
[----:B------:R-:W-:-:S02]  /*2ad0*/  FFMA.FTZ R149, R149, R76, R221 ;  /* 0x0000004c95957223 */ /* 0x000fc400000100dd */
[----:B------:R-:W-:Y:S02]  /*2ae0*/  @P2 FADD.FTZ R167, R56, R167 ;  /* 0x000000a738a72221 */ /* 0x000fe40000010000 */
[----:B------:R-:W-:Y:S02]  /*2af0*/  FFMA.FTZ R143, R88, R76, R221 ;  /* 0x0000004c588f7223 */ /* 0x000fe400000100dd */
[----:B------:R-:W-:Y:S02]  /*2b00*/  FMUL.FTZ R157, R162, c[0x0][0x1e8] ;  /* 0x00007a00a29d7a20 */ /* 0x000fe40000410000 */
[----:B------:R-:W-:Y:S02]  /*2b10*/  FMUL.FTZ R161, R165, c[0x0][0x1e8] ;  /* 0x00007a00a5a17a20 */ /* 0x000fe40000410000 */
[----:B------:R-:W-:Y:S01]  /*2b20*/  FMUL.FTZ R155, R216, R155 ;  /* 0x0000009bd89b7220 */ /* 0x000fe20000410000 */
[----:B------:R-:W-:Y:S01]  /*2b30*/  FSEL R139, R157, RZ, P3 ;  /* 0x000000ff9d8b7208 */ /* 0x000fe20001800000 */
[----:B------:R-:W-:Y:S01]  /*2b40*/  @P2 FADD.FTZ R164, R59, R164 ;  /* 0x000000a43ba42221 */ /* 0x000fe20000010000 */
[----:B------:R-:W-:Y:S01]  /*2b50*/  FSEL R223, R161, RZ, P5 ;  /* 0x000000ffa1df7208 */ /* 0x000fe20002800000 */
[----:B------:R-:W-:Y:S01]  /*2b60*/  FADD.FTZ R151, R150, -R151 ;  /* 0x8000009796977221 */ /* 0x000fe20000010000 */
[----:B------:R-:W-:Y:S01]  /*2b70*/  LOP3.LUT P3, RZ, R220, 0xff000000, RZ, 0xc0, !PT ;  /* 0xff000000dcff7812 */ /* 0x000fe2000786c0ff */
[----:B------:R-:W-:Y:S01]  /*2b80*/  @P2 FADD.FTZ R156, R61, R156 ;  /* 0x0000009c3d9c2221 */ /* 0x000fe20000010000 */
[----:B------:R-:W-:Y:S01]  /*2b90*/  LOP3.LUT P5, RZ, R218, 0xff00, RZ, 0xc0, !PT ;  /* 0x0000ff00daff7812 */ /* 0x000fe200078ac0ff */
[----:B------:R-:W-:Y:S01]  /*2ba0*/  FMUL.FTZ R153, R216, R147 ;  /* 0x00000093d8997220 */ /* 0x000fe20000410000 */
[----:B------:R-:W-:Y:S01]  /*2bb0*/  F2F.BF16.F32 R220, R138 ;  /* 0x0000008a00dc7304 */ /* 0x000fe20000202000 */
[----:B------:R-:W-:-:S02]  /*2bc0*/  FADD.FTZ R149, R148, -R149 ;  /* 0x8000009594957221 */ /* 0x000fc40000010000 */
[-CC-:B------:R-:W-:Y:S02]  /*2bd0*/  FFMA.FTZ R145, R89, R76.reuse, R221.reuse ;  /* 0x0000004c59917223 */ /* 0x180fe400000100dd */
[-C--:B------:R-:W-:Y:S02]  /*2be0*/  FFMA.FTZ R147, R137, R76.reuse, R221 ;  /* 0x0000004c89937223 */ /* 0x080fe400000100dd */
[----:B------:R-:W-:Y:S01]  /*2bf0*/  FMUL.FTZ R159, R167, c[0x0][0x1e8] ;  /* 0x00007a00a79f7a20 */ /* 0x000fe20000410000 */
[----:B------:R0:W-:Y:S01]  /*2c00*/  F2F.BF16.F32 R222, R139 ;  /* 0x0000008b00de7304 */ /* 0x0001e20000202000 */
[----:B------:R-:W-:Y:S02]  /*2c10*/  FADD.FTZ R143, R86, -R143 ;  /* 0x8000008f568f7221 */ /* 0x000fe40000010000 */
[----:B------:R-:W-:Y:S01]  /*2c20*/  @P2 FADD.FTZ R155, R62, R155 ;  /* 0x0000009b3e9b2221 */ /* 0x000fe20000010000 */
[----:B------:R-:W-:Y:S01]  /*2c30*/  FSEL R219, R159, RZ, P6 ;  /* 0x000000ff9fdb7208 */ /* 0x000fe20003000000 */
[-CC-:B------:R-:W-:Y:S01]  /*2c40*/  FFMA.FTZ R90, R90, R76.reuse, R221.reuse ;  /* 0x0000004c5a5a7223 */ /* 0x180fe200000100dd */
[----:B------:R-:W-:Y:S01]  /*2c50*/  LOP3.LUT P6, RZ, R218, 0xff0000, RZ, 0xc0, !PT ;  /* 0x00ff0000daff7812 */ /* 0x000fe200078cc0ff */
[-CC-:B------:R-:W-:Y:S01]  /*2c60*/  FFMA.FTZ R168, R168, R76.reuse, R221.reuse ;  /* 0x0000004ca8a87223 */ /* 0x180fe200000100dd */
[----:B------:R-:W-:Y:S01]  /*2c70*/  F2F.BF16.F32 R223, R223 ;  /* 0x000000df00df7304 */ /* 0x000fe20000202000 */
[----:B------:R-:W-:-:S02]  /*2c80*/  FFMA.FTZ R137, R136, R76, R221 ;  /* 0x0000004c88897223 */ /* 0x000fc400000100dd */
[----:B------:R-:W-:Y:S02]  /*2c90*/  FMUL.FTZ R163, R164, c[0x0][0x1e8] ;  /* 0x00007a00a4a37a20 */ /* 0x000fe40000410000 */
[----:B------:R-:W-:Y:S02]  /*2ca0*/  FMUL.FTZ R152, R156, c[0x0][0x1e8] ;  /* 0x00007a009c987a20 */ /* 0x000fe40000410000 */
[----:B------:R-:W-:Y:S01]  /*2cb0*/  FMUL.FTZ R148, R216, R151 ;  /* 0x00000097d8947220 */ /* 0x000fe20000410000 */
[----:B------:R-:W-:Y:S01]  /*2cc0*/  FSEL R224, R163, RZ, P3 ;  /* 0x000000ffa3e07208 */ /* 0x000fe20001800000 */
[----:B------:R-:W-:Y:S01]  /*2cd0*/  FFMA.FTZ R76, R95, R76, R221 ;  /* 0x0000004c5f4c7223 */ /* 0x000fe200000100dd */
[----:B------:R-:W-:Y:S01]  /*2ce0*/  FSEL R140, R152, RZ, P5 ;  /* 0x000000ff988c7208 */ /* 0x000fe20002800000 */
[----:B------:R-:W-:Y:S01]  /*2cf0*/  FMUL.FTZ R154, R216, R149 ;  /* 0x00000095d89a7220 */ /* 0x000fe20000410000 */
[----:B------:R-:W-:Y:S01]  /*2d00*/  LOP3.LUT P3, RZ, R218, 0xff, RZ, 0xc0, !PT ;  /* 0x000000ffdaff7812 */ /* 0x000fe2000786c0ff */
[----:B------:R-:W-:Y:S01]  /*2d10*/  @P2 FADD.FTZ R153, R60, R153 ;  /* 0x000000993c992221 */ /* 0x000fe20000010000 */
[----:B------:R-:W-:Y:S01]  /*2d20*/  LOP3.LUT P5, RZ, R218, 0xff000000, RZ, 0xc0, !PT ;  /* 0xff000000daff7812 */ /* 0x000fe200078ac0ff */
[----:B------:R-:W-:Y:S01]  /*2d30*/  FADD.FTZ R95, R146, -R145 ;  /* 0x80000091925f7221 */ /* 0x000fe20000010000 */
[----:B------:R1:W-:Y:S01]  /*2d40*/  F2F.BF16.F32 R218, R140 ;  /* 0x0000008c00da7304 */ /* 0x0003e20000202000 */
[----:B------:R-:W-:-:S02]  /*2d50*/  FADD.FTZ R221, R94, -R147 ;  /* 0x800000935edd7221 */ /* 0x000fc40000010000 */
[----:B------:R-:W-:Y:S02]  /*2d60*/  FMUL.FTZ R147, R216, R143 ;  /* 0x0000008fd8937220 */ /* 0x000fe40000410000 */
[----:B------:R-:W-:Y:S02]  /*2d70*/  FMUL.FTZ R149, R155, c[0x0][0x1e8] ;  /* 0x00007a009b957a20 */ /* 0x000fe40000410000 */
[----:B------:R-:W-:Y:S01]  /*2d80*/  @P2 FADD.FTZ R148, R65, R148 ;  /* 0x0000009441942221 */ /* 0x000fe20000010000 */
[----:B------:R-:W-:Y:S01]  /*2d90*/  F2F.BF16.F32 R224, R224 ;  /* 0x000000e000e07304 */ /* 0x000fe20000202000 */
[----:B------:R-:W-:Y:S01]  /*2da0*/  @P2 FADD.FTZ R154, R63, R154 ;  /* 0x0000009a3f9a2221 */ /* 0x000fe20000010000 */
[----:B------:R-:W-:Y:S01]  /*2db0*/  FSEL R225, R149, RZ, P6 ;  /* 0x000000ff95e17208 */ /* 0x000fe20003000000 */
[----:B------:R-:W-:Y:S01]  /*2dc0*/  FMUL.FTZ R150, R153, c[0x0][0x1e8] ;  /* 0x00007a0099967a20 */ /* 0x000fe20000410000 */
[----:B------:R-:W-:Y:S01]  /*2dd0*/  LOP3.LUT P6, RZ, R158, 0xff00, RZ, 0xc0, !PT ;  /* 0x0000ff009eff7812 */ /* 0x000fe200078cc0ff */
[----:B------:R-:W-:-:S02]  /*2de0*/  FMUL.FTZ R146, R216, R95 ;  /* 0x0000005fd8927220 */ /* 0x000fc40000410000 */
[----:B------:R-:W-:Y:S01]  /*2df0*/  FADD.FTZ R87, R87, -R90 ;  /* 0x8000005a57577221 */ /* 0x000fe20000010000 */
[----:B0-----:R-:W-:Y:S01]  /*2e00*/  FSEL R139, R150, RZ, P3 ;  /* 0x000000ff968b7208 */ /* 0x001fe20001800000 */
[----:B------:R-:W-:Y:S01]  /*2e10*/  @P2 FADD.FTZ R147, R66, R147 ;  /* 0x0000009342932221 */ /* 0x000fe20000010000 */
[----:B------:R-:W-:Y:S01]  /*2e20*/  LOP3.LUT P3, RZ, R158, 0xff0000, RZ, 0xc0, !PT ;  /* 0x00ff00009eff7812 */ /* 0x000fe2000786c0ff */
[----:B------:R-:W-:Y:S01]  /*2e30*/  FMUL.FTZ R138, R148, c[0x0][0x1e8] ;  /* 0x00007a00948a7a20 */ /* 0x000fe20000410000 */
[----:B------:R-:W-:Y:S01]  /*2e40*/  F2F.BF16.F32 R219, R219 ;  /* 0x000000db00db7304 */ /* 0x000fe20000202000 */
[----:B------:R-:W-:Y:S02]  /*2e50*/  FMUL.FTZ R151, R154, c[0x0][0x1e8] ;  /* 0x00007a009a977a20 */ /* 0x000fe40000410000 */
[----:B------:R-:W-:Y:S01]  /*2e60*/  @P2 FADD.FTZ R146, R67, R146 ;  /* 0x0000009243922221 */ /* 0x000fe20000010000 */
[----:B------:R-:W-:Y:S01]  /*2e70*/  FSEL R226, R138, RZ, P6 ;  /* 0x000000ff8ae27208 */ /* 0x000fe20003000000 */
[----:B------:R-:W-:Y:S01]  /*2e80*/  FMUL.FTZ R145, R216, R87 ;  /* 0x00000057d8917220 */ /* 0x000fe20000410000 */
[----:B------:R-:W-:Y:S01]  /*2e90*/  FSEL R141, R151, RZ, P5 ;  /* 0x000000ff978d7208 */ /* 0x000fe20002800000 */
[----:B-1----:R-:W-:Y:S01]  /*2ea0*/  FMUL.FTZ R140, R147, c[0x0][0x1e8] ;  /* 0x00007a00938c7a20 */ /* 0x002fe20000410000 */
[----:B------:R-:W-:Y:S01]  /*2eb0*/  LOP3.LUT P6, RZ, R158, 0xff000000, RZ, 0xc0, !PT ;  /* 0xff0000009eff7812 */ /* 0x000fe200078cc0ff */
[----:B------:R-:W-:Y:S01]  /*2ec0*/  FMUL.FTZ R144, R146, c[0x0][0x1e8] ;  /* 0x00007a0092907a20 */ /* 0x000fe20000410000 */
[----:B------:R0:W1:Y:S01]  /*2ed0*/  F2F.BF16.F32 R86, R141 ;  /* 0x0000008d00567304 */ /* 0x0000620000202000 */
[----:B------:R-:W-:Y:S01]  /*2ee0*/  @P2 FADD.FTZ R145, R64, R145 ;  /* 0x0000009140912221 */ /* 0x000fe20000010000 */
[----:B------:R-:W-:Y:S01]  /*2ef0*/  LOP3.LUT P5, RZ, R158, 0xff, RZ, 0xc0, !PT ;  /* 0x000000ff9eff7812 */ /* 0x000fe200078ac0ff */
[----:B------:R-:W-:Y:S01]  /*2f00*/  FMUL.FTZ R142, R216, R221 ;  /* 0x000000ddd88e7220 */ /* 0x000fe20000410000 */
[----:B------:R-:W-:Y:S01]  /*2f10*/  FSEL R221, R140, RZ, P3 ;  /* 0x000000ff8cdd7208 */ /* 0x000fe20001800000 */
[----:B------:R-:W-:Y:S01]  /*2f20*/  FADD.FTZ R227, R93, -R168 ;  /* 0x800000a85de37221 */ /* 0x000fe20000010000 */
[----:B------:R-:W-:Y:S01]  /*2f30*/  ISETP.NE.U32.AND P3, PT, RZ, c[0x0][0x258], PT ;  /* 0x00009600ff007a0c */ /* 0x000fe20003f65070 */
[----:B------:R-:W-:Y:S01]  /*2f40*/  FADD.FTZ R137, R92, -R137 ;  /* 0x800000895c897221 */ /* 0x000fe20000010000 */
[----:B------:R-:W-:Y:S01]  /*2f50*/  FSEL R92, R144, RZ, P6 ;  /* 0x000000ff905c7208 */ /* 0x000fe20003000000 */
[----:B------:R-:W-:Y:S01]  /*2f60*/  FMUL.FTZ R143, R145, c[0x0][0x1e8] ;  /* 0x00007a00918f7a20 */ /* 0x000fe20000410000 */
[----:B------:R-:W-:Y:S01]  /*2f70*/  ISETP.NE.AND.EX P3, PT, RZ, c[0x0][0x25c], PT, P3 ;  /* 0x00009700ff007a0c */ /* 0x000fe20003f65330 */
[----:B0-----:R-:W-:Y:S01]  /*2f80*/  FMUL.FTZ R141, R216, R227 ;  /* 0x000000e3d88d7220 */ /* 0x001fe20000410000 */
[----:B------:R-:W-:Y:S01]  /*2f90*/  F2F.BF16.F32 R88, R226 ;  /* 0x000000e200587304 */ /* 0x000fe20000202000 */
[----:B------:R-:W-:Y:S01]  /*2fa0*/  FADD.FTZ R91, R91, -R76 ;  /* 0x8000004c5b5b7221 */ /* 0x000fe20000010000 */
[----:B------:R-:W-:Y:S01]  /*2fb0*/  FSEL R93, R143, RZ, P5 ;  /* 0x000000ff8f5d7208 */ /* 0x000fe20002800000 */
[----:B------:R-:W-:Y:S01]  /*2fc0*/  @P2 FADD.FTZ R141, R70, R141 ;  /* 0x0000008d468d2221 */ /* 0x000fe20000010000 */
[----:B------:R-:W-:Y:S01]  /*2fd0*/  SEL R76, R77, R72, P3 ;  /* 0x000000484d4c7207 */ /* 0x000fe20001800000 */
[----:B------:R-:W-:Y:S01]  /*2fe0*/  @P2 FADD.FTZ R142, R69, R142 ;  /* 0x0000008e458e2221 */ /* 0x000fe20000010000 */
[----:B------:R-:W-:Y:S01]  /*2ff0*/  SEL R77, R78, R73, P3 ;  /* 0x000000494e4d7207 */ /* 0x000fe20001800000 */
[----:B------:R-:W-:Y:S01]  /*3000*/  FMUL.FTZ R95, R141, c[0x0][0x1e8] ;  /* 0x00007a008d5f7a20 */ /* 0x000fe20000410000 */
[----:B------:R-:W0:Y:S01]  /*3010*/  F2F.BF16.F32 R92, R92 ;  /* 0x0000005c005c7304 */ /* 0x000e220000202000 */
[----:B------:R-:W-:Y:S01]  /*3020*/  SEL R78, R79, R74, P3 ;  /* 0x0000004a4f4e7207 */ /* 0x000fe20001800000 */
[----:B------:R-:W-:Y:S01]  /*3030*/  FMUL.FTZ R94, R142, c[0x0][0x1e8] ;  /* 0x00007a008e5e7a20 */ /* 0x000fe20000410000 */
[----:B------:R-:W-:Y:S01]  /*3040*/  SEL R79, R228, R75, P3 ;  /* 0x0000004be44f7207 */ /* 0x000fe20001800000 */
[----:B-1----:R-:W-:Y:S01]  /*3050*/  IMAD.U32 R84, R86, 0x10000, RZ ;  /* 0x0001000056547824 */ /* 0x002fe200078e00ff */
[----:B------:R-:W-:Y:S01]  /*3060*/  LOP3.LUT P6, RZ, R160, 0xff0000, RZ, 0xc0, !PT ;  /* 0x00ff0000a0ff7812 */ /* 0x000fe200078cc0ff */
[----:B------:R-:W-:Y:S01]  /*3070*/  IMAD.U32 R220, R220, 0x10000, RZ ;  /* 0x00010000dcdc7824 */ /* 0x000fe200078e00ff */
[----:B------:R-:W-:Y:S01]  /*3080*/  LOP3.LUT P5, RZ, R160, 0xff00, RZ, 0xc0, !PT ;  /* 0x0000ff00a0ff7812 */ /* 0x000fe200078ac0ff */
[----:B------:R1:W-:Y:S01]  /*3090*/  F2F.BF16.F32 R89, R139 ;  /* 0x0000008b00597304 */ /* 0x0003e20000202000 */
[----:B------:R-:W-:Y:S01]  /*30a0*/  FSEL R158, R95, RZ, P6 ;  /* 0x000000ff5f9e7208 */ /* 0x000fe20003000000 */
[----:B------:R2:W-:Y:S01]  /*30b0*/  @P0 STG.E.128 [R80.64], R76 ;  /* 0x0000004c50000986 */ /* 0x0005e2000c101d04 */
[----:B------:R-:W-:-:S02]  /*30c0*/  FSEL R87, R94, RZ, P5 ;  /* 0x000000ff5e577208 */ /* 0x000fc40002800000 */
[----:B------:R-:W-:Y:S02]  /*30d0*/  SHF.L.U32 R224, R224, 0x10, RZ ;  /* 0x00000010e0e07819 */ /* 0x000fe400000006ff */
[----:B------:R-:W-:Y:S01]  /*30e0*/  LOP3.LUT P5, RZ, R160, 0xff, RZ, 0xc0, !PT ;  /* 0x000000ffa0ff7812 */ /* 0x000fe200078ac0ff */
[----:B------:R-:W3:Y:S01]  /*30f0*/  F2F.BF16.F32 R221, R221 ;  /* 0x000000dd00dd7304 */ /* 0x000ee20000202000 */
[----:B-1----:R-:W-:Y:S01]  /*3100*/  FMUL.FTZ R139, R216, R137 ;  /* 0x00000089d88b7220 */ /* 0x002fe20000410000 */
[----:B------:R-:W-:Y:S01]  /*3110*/  LOP3.LUT P6, RZ, R160, 0xff000000, RZ, 0xc0, !PT ;  /* 0xff000000a0ff7812 */ /* 0x000fe200078cc0ff */
[----:B------:R-:W-:Y:S01]  /*3120*/  FMUL.FTZ R216, R216, R91 ;  /* 0x0000005bd8d87220 */ /* 0x000fe20000410000 */
[----:B0-----:R-:W-:Y:S01]  /*3130*/  SHF.L.U32 R82, R92, 0x10, RZ ;  /* 0x000000105c527819 */ /* 0x001fe200000006ff */
[----:B------:R-:W-:Y:S02]  /*3140*/  @P2 FADD.FTZ R139, R68, R139 ;  /* 0x0000008b448b2221 */ /* 0x000fe40000010000 */
[----:B------:R-:W-:Y:S01]  /*3150*/  @P2 FADD.FTZ R216, R71, R216 ;  /* 0x000000d847d82221 */ /* 0x000fe20000010000 */
[----:B------:R-:W0:Y:S01]  /*3160*/  F2F.BF16.F32 R93, R93 ;  /* 0x0000005d005d7304 */ /* 0x000e220000202000 */
[----:B------:R-:W-:-:S02]  /*3170*/  FMUL.FTZ R137, R139, c[0x0][0x1e8] ;  /* 0x00007a008b897a20 */ /* 0x000fc40000410000 */
[----:B------:R-:W-:Y:S02]  /*3180*/  FMUL.FTZ R136, R216, c[0x0][0x1e8] ;  /* 0x00007a00d8887a20 */ /* 0x000fe40000410000 */
[----:B--2---:R-:W-:Y:S01]  /*3190*/  IMAD.WIDE.U32 R78, R222, 0x10000, RZ ;  /* 0x00010000de4e7825 */ /* 0x004fe200078e00ff */
[----:B------:R-:W-:Y:S02]  /*31a0*/  FSEL R80, R137, RZ, P5 ;  /* 0x000000ff89507208 */ /* 0x000fe40002800000 */
[----:B------:R1:W-:Y:S01]  /*31b0*/  F2F.BF16.F32 R166, R158 ;  /* 0x0000009e00a67304 */ /* 0x0003e20000202000 */
[----:B------:R-:W-:Y:S01]  /*31c0*/  IMAD.WIDE.U32 R76, R169, 0x10000, RZ ;  /* 0x00010000a94c7825 */ /* 0x000fe200078e00ff */
[----:B------:R-:W-:Y:S02]  /*31d0*/  LOP3.LUT R86, R78, R219, RZ, 0xfc, !PT ;  /* 0x000000db4e567212 */ /* 0x000fe400078efcff */
[----:B------:R-:W-:Y:S02]  /*31e0*/  FSEL R81, R136, RZ, P6 ;  /* 0x000000ff88517208 */ /* 0x000fe40003000000 */
[----:B------:R-:W-:-:S02]  /*31f0*/  LOP3.LUT R90, R76, R83, RZ, 0xfc, !PT ;  /* 0x000000534c5a7212 */ /* 0x000fc400078efcff */
[----:B------:R2:W-:Y:S01]  /*3200*/  F2F.BF16.F32 R160, R87 ;  /* 0x0000005700a07304 */ /* 0x0005e20000202000 */
[----:B-1----:R-:W-:Y:S01]  /*3210*/  IMAD.SHL.U32 R158, R215, 0x8, RZ ;  /* 0x00000008d79e7824 */ /* 0x002fe200078e00ff */
[----:B------:R-:W-:Y:S02]  /*3220*/  SHF.R.U32.HI R215, RZ, 0x1d, R215 ;  /* 0x0000001dffd77819 */ /* 0x000fe400000116d7 */
[----:B------:R-:W-:Y:S01]  /*3230*/  LOP3.LUT R91, R77, R220, R217, 0xfe, !PT ;  /* 0x000000dc4d5b7212 */ /* 0x000fe200078efed9 */
[----:B------:R-:W-:Y:S01]  /*3240*/  IMAD.WIDE.U32 R76, R218, 0x10000, RZ ;  /* 0x00010000da4c7825 */ /* 0x000fe200078e00ff */
[----:B------:R-:W-:Y:S02]  /*3250*/  IADD3 R92, P2, R158, c[0x0][0x248], RZ ;  /* 0x000092009e5c7a10 */ /* 0x000fe40007f5e0ff */
[----:B------:R-:W1:Y:S01]  /*3260*/  F2F.BF16.F32 R225, R225 ;  /* 0x000000e100e17304 */ /* 0x000e620000202000 */
[----:B--2---:R-:W-:Y:S01]  /*3270*/  LOP3.LUT R87, R79, R224, R223, 0xfe, !PT ;  /* 0x000000e04f577212 */ /* 0x004fe200078efedf */
[----:B------:R-:W-:Y:S01]  /*3280*/  IMAD.WIDE.U32 R78, R88, 0x10000, RZ ;  /* 0x00010000584e7825 */ /* 0x000fe200078e00ff */
[----:B------:R-:W-:-:S02]  /*3290*/  @P0 LEA R88, P6, R214, c[0x0][0x258], 0x4 ;  /* 0x00009600d6580a11 */ /* 0x000fc400078c20ff */
[----:B------:R-:W-:Y:S02]  /*32a0*/  @P1 LOP3.LUT P5, RZ, R208, 0xff00, RZ, 0xc0, !PT ;  /* 0x0000ff00d0ff1812 */ /* 0x000fe400078ac0ff */
[----:B---3--:R-:W-:Y:S01]  /*32b0*/  LOP3.LUT R83, R79, R82, R221, 0xfe, !PT ;  /* 0x000000524f537212 */ /* 0x008fe200078efedd */
[----:B------:R-:W2:Y:S01]  /*32c0*/  F2F.BF16.F32 R81, R81 ;  /* 0x0000005100517304 */ /* 0x000ea20000202000 */
[----:B0-----:R-:W-:Y:S02]  /*32d0*/  LOP3.LUT R82, R78, R93, RZ, 0xfc, !PT ;  /* 0x0000005d4e527212 */ /* 0x001fe400078efcff */
[----:B------:R-:W-:Y:S02]  /*32e0*/  IADD3.X R93, R215, c[0x0][0x24c], RZ, P2, !PT ;  /* 0x00009300d75d7a10 */ /* 0x000fe400017fe4ff */
[----:B------:R-:W-:Y:S02]  /*32f0*/  @P1 LOP3.LUT P2, RZ, R208, 0xff0000, RZ, 0xc0, !PT ;  /* 0x00ff0000d0ff1812 */ /* 0x000fe4000784c0ff */
[----:B------:R-:W-:Y:S01]  /*3300*/  SEL R78, R165, R74, P3 ;  /* 0x0000004aa54e7207 */ /* 0x000fe20001800000 */
[----:B------:R0:W-:Y:S01]  /*3310*/  STG.E.64 [R92.64], R90 ;  /* 0x0000005a5c007986 */ /* 0x0001e2000c101b04 */
[----:B------:R-:W3:Y:S01]  /*3320*/  F2F.BF16.F32 R169, R80 ;  /* 0x0000005000a97304 */ /* 0x000ee20000202000 */
[----:B-1----:R-:W-:-:S02]  /*3330*/  LOP3.LUT R85, R77, R84, R225, 0xfe, !PT ;  /* 0x000000544d557212 */ /* 0x002fc400078efee1 */
[----:B------:R-:W-:Y:S01]  /*3340*/  LOP3.LUT R84, R76, R89, RZ, 0xfc, !PT ;  /* 0x000000594c547212 */ /* 0x000fe200078efcff */
[----:B------:R-:W-:Y:S01]  /*3350*/  IMAD.WIDE.U32 R76, R160, 0x10000, RZ ;  /* 0x00010000a04c7825 */ /* 0x000fe200078e00ff */
[----:B------:R-:W-:Y:S02]  /*3360*/  @P0 LEA.HI.X R89, R214, c[0x0][0x25c], RZ, 0x4, P6 ;  /* 0x00009700d6590a11 */ /* 0x000fe400030f24ff */
[----:B------:R-:W-:Y:S01]  /*3370*/  SEL R79, R164, R75, P3 ;  /* 0x0000004ba44f7207 */ /* 0x000fe20001800000 */
[----:B--2---:R-:W-:Y:S01]  /*3380*/  IMAD.U32 R81, R81, 0x10000, RZ ;  /* 0x0001000051517824 */ /* 0x004fe200078e00ff */
[----:B------:R-:W-:-:S04]  /*3390*/  @P1 FSEL R157, R157, RZ, P5 ;  /* 0x000000ff9d9d1208 */ /* 0x000fc80002800000 */
[----:B------:R-:W-:Y:S02]  /*33a0*/  LOP3.LUT R81, R77, R81, R166, 0xfe, !PT ;  /* 0x000000514d517212 */ /* 0x000fe400078efea6 */
[----:B------:R-:W-:Y:S02]  /*33b0*/  SEL R77, R162, R73, P3 ;  /* 0x00000049a24d7207 */ /* 0x000fe40001800000 */
[----:B---3--:R-:W-:Y:S02]  /*33c0*/  LOP3.LUT R80, R76, R169, RZ, 0xfc, !PT ;  /* 0x000000a94c507212 */ /* 0x008fe400078efcff */
[----:B------:R-:W-:Y:S01]  /*33d0*/  SEL R76, R167, R72, P3 ;  /* 0x00000048a74c7207 */ /* 0x000fe20001800000 */
        /* <DEDUP_REMOVED lines=9> */
.L_x_1051:
[----:B0-----:R-:W-:Y:S01]  /*3470*/  @P1 FSEL R161, R161, RZ, P2 ;  /* 0x000000ffa1a11208 */ /* 0x001fe20001000000 */
[----:B------:R-:W-:Y:S01]  /*3480*/  IMAD.SHL.U32 R92, R214, 0x8, RZ ;  /* 0x00000008d65c7824 */ /* 0x000fe200078e00ff */
[----:B------:R-:W-:Y:S01]  /*3490*/  @P1 LOP3.LUT P2, RZ, R208, 0xff, RZ, 0xc0, !PT ;  /* 0x000000ffd0ff1812 */ /* 0x000fe2000784c0ff */
[----:B------:R0:W-:Y:S01]  /*34a0*/  @P0 STG.E.128 [R88.64], R76 ;  /* 0x0000004c58000986 */ /* 0x0001e2000c101d04 */
[----:B------:R-:W-:Y:S02]  /*34b0*/  SHF.R.U32.HI R214, RZ, 0x1d, R214 ;  /* 0x0000001dffd67819 */ /* 0x000fe400000116d6 */
[----:B------:R-:W-:Y:S02]  /*34c0*/  @P1 FSEL R159, R159, RZ, P2 ;  /* 0x000000ff9f9f1208 */ /* 0x000fe40001000000 */
[----:B------:R-:W-:Y:S02]  /*34d0*/  IADD3 R90, P2, R92, c[0x0][0x248], RZ ;  /* 0x000092005c5a7a10 */ /* 0x000fe40007f5e0ff */
[----:B------:R-:W-:-:S02]  /*34e0*/  @P1 LOP3.LUT P5, RZ, R208, 0xff000000, RZ, 0xc0, !PT ;  /* 0xff000000d0ff1812 */ /* 0x000fc400078ac0ff */
[----:B------:R-:W-:Y:S02]  /*34f0*/  IADD3.X R91, R214, c[0x0][0x24c], RZ, P2, !PT ;  /* 0x00009300d65b7a10 */ /* 0x000fe400017fe4ff */
[----:B------:R-:W-:Y:S02]  /*3500*/  @P1 FSEL R163, R163, RZ, P5 ;  /* 0x000000ffa3a31208 */ /* 0x000fe40002800000 */
[----:B------:R-:W-:Y:S01]  /*3510*/  @P1 F2FP.BF16.PACK_AB R157, RZ, R157 ;  /* 0x0000009dff9d123e */ /* 0x000fe200000010ff */
[----:B------:R1:W-:Y:S01]  /*3520*/  STG.E.64 [R90.64], R86 ;  /* 0x000000565a007986 */ /* 0x0003e2000c101b04 */
[----:B------:R-:W-:Y:S02]  /*3530*/  @P1 F2FP.BF16.PACK_AB R161, RZ, R161 ;  /* 0x000000a1ffa1123e */ /* 0x000fe400000010ff */
[----:B------:R-:W-:Y:S02]  /*3540*/  @P1 F2FP.BF16.PACK_AB R159, RZ, R159 ;  /* 0x0000009fff9f123e */ /* 0x000fe400000010ff */
[----:B------:R-:W-:-:S02]  /*3550*/  @P1 F2FP.BF16.PACK_AB R163, RZ, R163 ;  /* 0x000000a3ffa3123e */ /* 0x000fc400000010ff */
[----:B0-----:R-:W-:Y:S02]  /*3560*/  @P0 LEA R88, P5, R213, c[0x0][0x258], 0x4 ;  /* 0x00009600d5580a11 */ /* 0x001fe400078a20ff */
[----:B------:R-:W-:Y:S02]  /*3570*/  @P1 LOP3.LUT P2, RZ, R209, 0xff00, RZ, 0xc0, !PT ;  /* 0x0000ff00d1ff1812 */ /* 0x000fe4000784c0ff */
[----:B------:R-:W-:Y:S02]  /*3580*/  @P1 PRMT R212, R157, 0x7610, R212 ;  /* 0x000076109dd41816 */ /* 0x000fe400000000d4 */
[----:B------:R-:W-:Y:S02]  /*3590*/  @P1 PRMT R183, R161, 0x7610, R183 ;  /* 0x00007610a1b71816 */ /* 0x000fe400000000b7 */
[----:B------:R-:W-:Y:S02]  /*35a0*/  @P1 PRMT R184, R159, 0x7610, R184 ;  /* 0x000076109fb81816 */ /* 0x000fe400000000b8 */
[----:B------:R-:W-:-:S02]  /*35b0*/  @P1 PRMT R182, R163, 0x7610, R182 ;  /* 0x00007610a3b61816 */ /* 0x000fc400000000b6 */
[----:B------:R-:W-:Y:S02]  /*35c0*/  @P0 LEA.HI.X R89, R213, c[0x0][0x25c], RZ, 0x4, P5 ;  /* 0x00009700d5590a11 */ /* 0x000fe400028f24ff */
[----:B------:R-:W-:Y:S02]  /*35d0*/  SEL R77, R156, R73, P3 ;  /* 0x000000499c4d7207 */ /* 0x000fe40001800000 */
[----:B------:R-:W-:Y:S02]  /*35e0*/  SEL R78, R155, R74, P3 ;  /* 0x0000004a9b4e7207 */ /* 0x000fe40001800000 */
[----:B------:R-:W-:Y:S02]  /*35f0*/  SEL R76, R153, R72, P3 ;  /* 0x00000048994c7207 */ /* 0x000fe40001800000 */
[----:B------:R-:W-:Y:S02]  /*3600*/  SEL R79, R154, R75, P3 ;  /* 0x0000004b9a4f7207 */ /* 0x000fe40001800000 */
[----:B------:R-:W-:Y:S01]  /*3610*/  @P1 FSEL R152, R152, RZ, P2 ;  /* 0x000000ff98981208 */ /* 0x000fe20001000000 */
        /* <DEDUP_REMOVED lines=9> */
.L_x_1052:
[----:B-1----:R-:W-:Y:S01]  /*36b0*/  @P1 LOP3.LUT P2, RZ, R209, 0xff, RZ, 0xc0, !PT ;  /* 0x000000ffd1ff1812 */ /* 0x002fe2000784c0ff */
[----:B------:R1:W-:Y:S01]  /*36c0*/  @P0 STG.E.128 [R88.64], R76 ;  /* 0x0000004c58000986 */ /* 0x0003e2000c101d04 */
[----:B0-----:R-:W-:Y:S02]  /*36d0*/  SHF.L.U32 R87, R213, 0x3, RZ ;  /* 0x00000003d5577819 */ /* 0x001fe400000006ff */
[----:B------:R-:W-:Y:S02]  /*36e0*/  @P1 FSEL R150, R150, RZ, P2 ;  /* 0x000000ff96961208 */ /* 0x000fe40001000000 */
[----:B------:R-:W-:Y:S02]  /*36f0*/  SHF.R.U32.HI R213, RZ, 0x1d, R213 ;  /* 0x0000001dffd57819 */ /* 0x000fe400000116d5 */
[----:B------:R-:W-:Y:S02]  /*3700*/  IADD3 R90, P2, R87, c[0x0][0x248], RZ ;  /* 0x00009200575a7a10 */ /* 0x000fe40007f5e0ff */
[----:B------:R-:W-:-:S02]  /*3710*/  @P1 LOP3.LUT P5, RZ, R209, 0xff0000, RZ, 0xc0, !PT ;  /* 0x00ff0000d1ff1812 */ /* 0x000fc400078ac0ff */
[----:B------:R-:W-:Y:S02]  /*3720*/  IADD3.X R91, R213, c[0x0][0x24c], RZ, P2, !PT ;  /* 0x00009300d55b7a10 */ /* 0x000fe400017fe4ff */
[----:B------:R-:W-:Y:S02]  /*3730*/  @P1 LOP3.LUT P6, RZ, R209, 0xff000000, RZ, 0xc0, !PT ;  /* 0xff000000d1ff1812 */ /* 0x000fe400078cc0ff */
[----:B------:R-:W-:Y:S01]  /*3740*/  @P1 FSEL R149, R149, RZ, P5 ;  /* 0x000000ff95951208 */ /* 0x000fe20002800000 */
[----:B------:R1:W-:Y:S01]  /*3750*/  STG.E.64 [R90.64], R84 ;  /* 0x000000545a007986 */ /* 0x0003e2000c101b04 */
[----:B------:R-:W-:Y:S02]  /*3760*/  @P1 FSEL R151, R151, RZ, P6 ;  /* 0x000000ff97971208 */ /* 0x000fe40003000000 */
[----:B------:R-:W-:Y:S02]  /*3770*/  @P1 F2FP.BF16.PACK_AB R152, RZ, R152 ;  /* 0x00000098ff98123e */ /* 0x000fe400000010ff */
[----:B------:R-:W-:-:S02]  /*3780*/  @P1 F2FP.BF16.PACK_AB R149, RZ, R149 ;  /* 0x00000095ff95123e */ /* 0x000fc400000010ff */
[----:B------:R-:W-:Y:S02]  /*3790*/  @P1 F2FP.BF16.PACK_AB R150, RZ, R150 ;  /* 0x00000096ff96123e */ /* 0x000fe400000010ff */
[----:B------:R-:W-:Y:S02]  /*37a0*/  @P1 F2FP.BF16.PACK_AB R151, RZ, R151 ;  /* 0x00000097ff97123e */ /* 0x000fe400000010ff */
[----:B------:R-:W-:Y:S02]  /*37b0*/  @P0 LEA R86, P5, R206, c[0x0][0x258], 0x4 ;  /* 0x00009600ce560a11 */ /* 0x000fe400078a20ff */
[----:B------:R-:W-:Y:S02]  /*37c0*/  @P1 PRMT R212, R152, 0x7610, R212 ;  /* 0x0000761098d41816 */ /* 0x000fe400000000d4 */
[----:B------:R-:W-:Y:S02]  /*37d0*/  @P1 PRMT R183, R149, 0x7610, R183 ;  /* 0x0000761095b71816 */ /* 0x000fe400000000b7 */
[----:B------:R-:W-:-:S02]  /*37e0*/  @P1 PRMT R184, R150, 0x7610, R184 ;  /* 0x0000761096b81816 */ /* 0x000fc400000000b8 */
        /* <DEDUP_REMOVED lines=10> */
.L_x_1053:
[----:B-1----:R-:W-:Y:S02]  /*3890*/  @P0 LEA.HI.X R87, R206, c[0x0][0x25c], RZ, 0x4, P5 ;  /* 0x00009700ce570a11 */ /* 0x002fe400028f24ff */
[----:B0-----:R-:W-:Y:S02]  /*38a0*/  SEL R77, R148, R73, P3 ;  /* 0x00000049944d7207 */ /* 0x001fe40001800000 */
[----:B------:R-:W-:Y:S02]  /*38b0*/  SEL R78, R147, R74, P3 ;  /* 0x0000004a934e7207 */ /* 0x000fe40001800000 */
[----:B------:R-:W-:Y:S02]  /*38c0*/  SEL R76, R145, R72, P3 ;  /* 0x00000048914c7207 */ /* 0x000fe40001800000 */
[----:B------:R-:W-:Y:S02]  /*38d0*/  SEL R79, R146, R75, P3 ;  /* 0x0000004b924f7207 */ /* 0x000fe40001800000 */
[----:B------:R-:W-:-:S02]  /*38e0*/  @P1 LOP3.LUT P2, RZ, R210, 0xff0000, RZ, 0xc0, !PT ;  /* 0x00ff0000d2ff1812 */ /* 0x000fc4000784c0ff */
[----:B------:R-:W-:Y:S01]  /*38f0*/  @P1 LOP3.LUT P6, RZ, R210, 0xff00, RZ, 0xc0, !PT ;  /* 0x0000ff00d2ff1812 */ /* 0x000fe200078cc0ff */
[----:B------:R0:W-:Y:S01]  /*3900*/  @P0 STG.E.128 [R86.64], R76 ;  /* 0x0000004c56000986 */ /* 0x0001e2000c101d04 */
[----:B------:R-:W-:Y:S02]  /*3910*/  @P1 FSEL R140, R140, RZ, P2 ;  /* 0x000000ff8c8c1208 */ /* 0x000fe40001000000 */
[----:B------:R-:W-:Y:S02]  /*3920*/  @P1 FSEL R138, R138, RZ, P6 ;  /* 0x000000ff8a8a1208 */ /* 0x000fe40003000000 */
[C---:B------:R-:W-:Y:S02]  /*3930*/  @P1 LOP3.LUT P5, RZ, R210.reuse, 0xff, RZ, 0xc0, !PT ;  /* 0x000000ffd2ff1812 */ /* 0x040fe400078ac0ff */
[----:B------:R-:W-:Y:S02]  /*3940*/  @P1 LOP3.LUT P6, RZ, R210, 0xff000000, RZ, 0xc0, !PT ;  /* 0xff000000d2ff1812 */ /* 0x000fe400078cc0ff */
[----:B------:R-:W-:-:S02]  /*3950*/  @P1 FSEL R143, R143, RZ, P5 ;  /* 0x000000ff8f8f1208 */ /* 0x000fc40002800000 */
[----:B------:R-:W-:Y:S02]  /*3960*/  @P1 FSEL R144, R144, RZ, P6 ;  /* 0x000000ff90901208 */ /* 0x000fe40003000000 */
[----:B------:R-:W-:Y:S02]  /*3970*/  @P1 F2FP.BF16.PACK_AB R138, RZ, R138 ;  /* 0x0000008aff8a123e */ /* 0x000fe400000010ff */
[----:B------:R-:W-:Y:S02]  /*3980*/  @P1 F2FP.BF16.PACK_AB R140, RZ, R140 ;  /* 0x0000008cff8c123e */ /* 0x000fe400000010ff */
[----:B------:R-:W-:Y:S01]  /*3990*/  @P1 F2FP.BF16.PACK_AB R143, RZ, R143 ;  /* 0x0000008fff8f123e */ /* 0x000fe200000010ff */
[----:B0-----:R-:W-:Y:S01]  /*39a0*/  IMAD.SHL.U32 R86, R206, 0x8, RZ ;  /* 0x00000008ce567824 */ /* 0x001fe200078e00ff */
[----:B------:R-:W-:Y:S01]  /*39b0*/  SHF.R.U32.HI R206, RZ, 0x1d, R206 ;  /* 0x0000001dffce7819 */ /* 0x000fe200000116ce */
[----:B------:R-:W-:Y:S01]  /*39c0*/  IMAD.SHL.U32 R87, R207, 0x8, RZ ;  /* 0x00000008cf577824 */ /* 0x000fe200078e00ff */
[----:B------:R-:W-:-:S02]  /*39d0*/  @P1 F2FP.BF16.PACK_AB R144, RZ, R144 ;  /* 0x00000090ff90123e */ /* 0x000fc400000010ff */
[----:B------:R-:W-:Y:S02]  /*39e0*/  IADD3 R84, P2, R86, c[0x0][0x248], RZ ;  /* 0x0000920056547a10 */ /* 0x000fe40007f5e0ff */
[----:B------:R-:W-:Y:S02]  /*39f0*/  SHF.R.U32.HI R88, RZ, 0x1d, R207 ;  /* 0x0000001dff587819 */ /* 0x000fe400000116cf */
[----:B------:R-:W-:Y:S02]  /*3a00*/  IADD3.X R85, R206, c[0x0][0x24c], RZ, P2, !PT ;  /* 0x00009300ce557a10 */ /* 0x000fe400017fe4ff */
[----:B------:R-:W-:Y:S02]  /*3a10*/  IADD3 R76, P5, R87, c[0x0][0x248], RZ ;  /* 0x00009200574c7a10 */ /* 0x000fe40007fbe0ff */
[----:B------:R-:W-:Y:S01]  /*3a20*/  @P0 LEA R78, P2, R207, c[0x0][0x258], 0x4 ;  /* 0x00009600cf4e0a11 */ /* 0x000fe200078420ff */
[----:B------:R0:W-:Y:S01]  /*3a30*/  STG.E.64 [R84.64], R82 ;  /* 0x0000005254007986 */ /* 0x0001e2000c101b04 */
[----:B------:R-:W-:-:S02]  /*3a40*/  @P1 PRMT R212, R138, 0x7610, R212 ;  /* 0x000076108ad41816 */ /* 0x000fc400000000d4 */
[----:B------:R-:W-:Y:S02]  /*3a50*/  @P1 PRMT R183, R140, 0x7610, R183 ;  /* 0x000076108cb71816 */ /* 0x000fe400000000b7 */
[----:B------:R-:W-:Y:S02]  /*3a60*/  @P1 PRMT R184, R143, 0x7610, R184 ;  /* 0x000076108fb81816 */ /* 0x000fe400000000b8 */
[----:B------:R-:W-:Y:S02]  /*3a70*/  @P1 PRMT R182, R144, 0x7610, R182 ;  /* 0x0000761090b61816 */ /* 0x000fe400000000b6 */
[----:B------:R-:W-:Y:S02]  /*3a80*/  SEL R73, R142, R73, P3 ;  /* 0x000000498e497207 */ /* 0x000fe40001800000 */
[----:B------:R-:W-:Y:S02]  /*3a90*/  SEL R74, R141, R74, P3 ;  /* 0x0000004a8d4a7207 */ /* 0x000fe40001800000 */
[----:B------:R-:W-:-:S02]  /*3aa0*/  SEL R72, R139, R72, P3 ;  /* 0x000000488b487207 */ /* 0x000fc40001800000 */
[----:B------:R-:W-:Y:S02]  /*3ab0*/  SEL R75, R216, R75, P3 ;  /* 0x0000004bd84b7207 */ /* 0x000fe40001800000 */
[----:B------:R-:W-:Y:S02]  /*3ac0*/  IADD3.X R77, R88, c[0x0][0x24c], RZ, P5, !PT ;  /* 0x00009300584d7a10 */ /* 0x000fe40002ffe4ff */
[----:B------:R-:W-:Y:S01]  /*3ad0*/  @P0 LEA.HI.X R79, R207, c[0x0][0x25c], RZ, 0x4, P2 ;  /* 0x00009700cf4f0a11 */ /* 0x000fe200010f24ff */
        /* <DEDUP_REMOVED lines=9> */
.L_x_1054:
[----:B0-----:R0:W-:Y:S01]  /*3b70*/  @P0 STG.E.128 [R78.64], R72 ;  /* 0x000000484e000986 */ /* 0x0011e2000c101d04 */
[C---:B------:R-:W-:Y:S02]  /*3b80*/  @P1 LOP3.LUT P2, RZ, R211.reuse, 0xff00, RZ, 0xc0, !PT ;  /* 0x0000ff00d3ff1812 */ /* 0x040fe4000784c0ff */
[C---:B------:R-:W-:Y:S01]  /*3b90*/  @P1 LOP3.LUT P3, RZ, R211.reuse, 0xff0000, RZ, 0xc0, !PT ;  /* 0x00ff0000d3ff1812 */ /* 0x040fe2000786c0ff */
[----:B------:R0:W-:Y:S01]  /*3ba0*/  STG.E.64 [R76.64], R80 ;  /* 0x000000504c007986 */ /* 0x0001e2000c101b04 */
        /* <DEDUP_REMOVED lines=23> */
.L_x_1055:
[----:B0-----:R-:W-:-:S04]  /*3d20*/  LOP3.LUT P0, RZ, R185, 0xff, RZ, 0xc0, !PT ;  /* 0x000000ffb9ff7812 */ /* 0x001fc8000780c0ff */
[----:B------:R-:W-:Y:S01]  /*3d30*/  SEL R185, RZ, 0x1, P0 ;  /* 0x00000001ffb97807 */ /* 0x000fe20000000000 */
[----:B------:R-:W-:Y:S01]  /*3d40*/  @P4 CALL.REL.NOINC `(.L_x_1056) ;  /* 0x0000001000004944 */ /* 0x000fe20003c00000 */
[----:B------:R-:W-:Y:S05]  /*3d50*/  BRA `(.L_x_1057) ;  /* 0xffffcd0000007947 */ /* 0x000fea000383ffff */
.L_x_1056:
        /* <DEDUP_REMOVED lines=80> */
.L_x_1048:
        /* <DEDUP_REMOVED lines=31> */
.L_x_1049:
[----:B------:R-:W-:Y:S01]  /*4450*/  MOV R80, R84 ;  /* 0x0000005400507202 */ /* 0x000fe20000000f00 */
[----:B------:R-:W-:Y:S01]  /*4460*/  IMAD.MOV.U32 R85, RZ, RZ, 0x10 ;  /* 0x00000010ff557424 */ /* 0x000fe200078e00ff */
[----:B------:R-:W-:Y:S01]  /*4470*/  MOV R153, 0xffffffff ;  /* 0xffffffff00997802 */ /* 0x000fe20000000f00 */
[----:B------:R-:W-:Y:S01]  /*4480*/  IMAD.MOV.U32 R82, RZ, RZ, 0x1f ;  /* 0x0000001fff527424 */ /* 0x000fe200078e00ff */
[----:B------:R-:W-:-:S02]  /*4490*/  MOV R76, 0x44b0 ;  /* 0x000044b0004c7802 */ /* 0x000fc40000000f00 */
[----:B-----5:R-:W-:Y:S05]  /*44a0*/  CALL.REL.NOINC `($__internal_41_$__cuda_sm70_shflsync_down_p) ;  /* 0x0000046000007944 */ /* 0x020fea0003c00000 */
[----:B-1----:R-:W-:Y:S01]  /*44b0*/  IMAD.MOV.U32 R79, RZ, RZ, R80 ;  /* 0x000000ffff4f7224 */ /* 0x002fe200078e0050 */
[----:B0-----:R-:W-:Y:S05]  /*44c0*/  BRA `(.L_x_1058) ;  /* 0xffffdea000007947 */ /* 0x001fea000383ffff */
.L_x_1050:
[----:B------:R-:W-:Y:S01]  /*44d0*/  HFMA2.MMA R85, -RZ, RZ, 0, 9.5367431640625e-07 ;  /* 0x00000010ff557435 */ /* 0x000fe200000001ff */
[----:B------:R-:W-:Y:S01]  /*44e0*/  IMAD.MOV.U32 R80, RZ, RZ, R81 ;  /* 0x000000ffff507224 */ /* 0x000fe200078e0051 */
[----:B------:R-:W-:Y:S01]  /*44f0*/  MOV R76, 0x4530 ;  /* 0x00004530004c7802 */ /* 0x000fe20000000f00 */
[----:B------:R-:W-:-:S02]  /*4500*/  IMAD.MOV.U32 R82, RZ, RZ, 0x1f ;  /* 0x0000001fff527424 */ /* 0x000fc400078e00ff */
[----:B------:R-:W-:Y:S02]  /*4510*/  IMAD.MOV.U32 R153, RZ, RZ, -0x1 ;  /* 0xffffffffff997424 */ /* 0x000fe400078e00ff */
[----:B01---5:R-:W-:Y:S05]  /*4520*/  CALL.REL.NOINC `($__internal_41_$__cuda_sm70_shflsync_down_p) ;  /* 0x000003e000007944 */ /* 0x023fea0003c00000 */
[----:B------:R-:W-:Y:S01]  /*4530*/  FADD.FTZ R84, R84, R79 ;  /* 0x0000004f54547221 */ /* 0x000fe20000010000 */
[----:B0-----:R-:W-:Y:S01]  /*4540*/  MOV R85, 0x8 ;  /* 0x0000000800557802 */ /* 0x001fe20000000f00 */
[----:B-1----:R-:W-:Y:S01]  /*4550*/  FADD.FTZ R81, R81, R80 ;  /* 0x0000005051517221 */ /* 0x002fe20000010000 */
[----:B------:R-:W-:Y:S01]  /*4560*/  MOV R76, 0x45b0 ;  /* 0x000045b0004c7802 */ /* 0x000fe20000000f00 */
[----:B------:R-:W-:Y:S01]  /*4570*/  IMAD.MOV.U32 R82, RZ, RZ, 0x1f ;  /* 0x0000001fff527424 */ /* 0x000fe200078e00ff */
[----:B------:R-:W-:Y:S01]  /*4580*/  MOV R80, R84 ;  /* 0x0000005400507202 */ /* 0x000fe20000000f00 */
[----:B------:R-:W-:Y:S02]  /*4590*/  IMAD.MOV.U32 R153, RZ, RZ, -0x1 ;  /* 0xffffffffff997424 */ /* 0x000fe400078e00ff */
[----:B------:R-:W-:Y:S05]  /*45a0*/  CALL.REL.NOINC `($__internal_41_$__cuda_sm70_shflsync_down_p) ;  /* 0x0000036000007944 */ /* 0x000fea0003c00000 */
[----:B0-----:R-:W-:Y:S01]  /*45b0*/  HFMA2.MMA R85, -RZ, RZ, 0, 4.76837158203125e-07 ;  /* 0x00000008ff557435 */ /* 0x001fe200000001ff */
[----:B-1----:R-:W-:Y:S01]  /*45c0*/  IMAD.MOV.U32 R79, RZ, RZ, R80 ;  /* 0x000000ffff4f7224 */ /* 0x002fe200078e0050 */
[----:B------:R-:W-:Y:S01]  /*45d0*/  MOV R76, 0x4620 ;  /* 0x00004620004c7802 */ /* 0x000fe20000000f00 */
[----:B------:R-:W-:Y:S02]  /*45e0*/  IMAD.MOV.U32 R80, RZ, RZ, R81 ;  /* 0x000000ffff507224 */ /* 0x000fe400078e0051 */
[----:B------:R-:W-:-:S02]  /*45f0*/  IMAD.MOV.U32 R82, RZ, RZ, 0x1f ;  /* 0x0000001fff527424 */ /* 0x000fc400078e00ff */
[----:B------:R-:W-:Y:S02]  /*4600*/  IMAD.MOV.U32 R153, RZ, RZ, -0x1 ;  /* 0xffffffffff997424 */ /* 0x000fe400078e00ff */
[----:B------:R-:W-:Y:S05]  /*4610*/  CALL.REL.NOINC `($__internal_41_$__cuda_sm70_shflsync_down_p) ;  /* 0x000002f000007944 */ /* 0x000fea0003c00000 */
        /* <DEDUP_REMOVED lines=8> */
[----:B0-----:R-:W-:Y:S01]  /*46a0*/  HFMA2.MMA R85, -RZ, RZ, 0, 2.384185791015625e-07 ;  /* 0x00000004ff557435 */ /* 0x001fe200000001ff */
        /* <DEDUP_REMOVED lines=14> */
[----:B0-----:R-:W-:Y:S01]  /*4790*/  HFMA2.MMA R85, -RZ, RZ, 0, 1.1920928955078125e-07 ;  /* 0x00000002ff557435 */ /* 0x001fe200000001ff */
        /* <DEDUP_REMOVED lines=14> */
[----:B0-----:R-:W-:Y:S01]  /*4880*/  HFMA2.MMA R85, -RZ, RZ, 0, 5.9604644775390625e-08 ;  /* 0x00000001ff557435 */ /* 0x001fe200000001ff */
[----:B-1----:R-:W-:Y:S01]  /*4890*/  IMAD.MOV.U32 R84, RZ, RZ, R80 ;  /* 0x000000ffff547224 */ /* 0x002fe200078e0050 */
[----:B------:R-:W-:Y:S01]  /*48a0*/  MOV R76, 0x48f0 ;  /* 0x000048f0004c7802 */ /* 0x000fe20000000f00 */
[----:B------:R-:W-:Y:S02]  /*48b0*/  IMAD.MOV.U32 R80, RZ, RZ, R83 ;  /* 0x000000ffff507224 */ /* 0x000fe400078e0053 */
[----:B------:R-:W-:-:S02]  /*48c0*/  IMAD.MOV.U32 R82, RZ, RZ, 0x1f ;  /* 0x0000001fff527424 */ /* 0x000fc400078e00ff */
[----:B------:R-:W-:Y:S02]  /*48d0*/  IMAD.MOV.U32 R153, RZ, RZ, -0x1 ;  /* 0xffffffffff997424 */ /* 0x000fe400078e00ff */
[----:B------:R-:W-:Y:S05]  /*48e0*/  CALL.REL.NOINC `($__internal_41_$__cuda_sm70_shflsync_down_p) ;  /* 0x0000002000007944 */ /* 0x000fea0003c00000 */
[----:B-1----:R-:W-:Y:S01]  /*48f0*/  MOV R76, R80 ;  /* 0x00000050004c7202 */ /* 0x002fe20000000f00 */
[----:B0-----:R-:W-:Y:S05]  /*4900*/  BRA `(.L_x_1059) ;  /* 0xffffdb8000007947 */ /* 0x001fea000383ffff */
        .weak           $__internal_41_$__cuda_sm70_shflsync_down_p
        .type           $__internal_41_$__cuda_sm70_shflsync_down_p,@function
        .size           $__internal_41_$__cuda_sm70_shflsync_down_p,(.L_x_2788 - $__internal_41_$__cuda_sm70_shflsync_down_p)
$__internal_41_$__cuda_sm70_shflsync_down_p:
[----:B------:R-:W-:Y:S01]  /*4910*/  IMAD.MOV.U32 R77, RZ, RZ, 0x0 ;  /* 0x00000000ff4d7424 */ /* 0x000fe200078e00ff */
[----:B------:R-:W-:Y:S04]  /*4920*/  WARPSYNC R153 ;  /* 0x0000009900007348 */ /* 0x000fe80003800000 */
[----:B------:R0:W1:Y:S01]  /*4930*/  SHFL.DOWN PT, R80, R80, R85, R82 ;  /* 0x0800005550507389 */ /* 0x00006200000e0052 */
[----:B------:R-:W-:Y:S05]  /*4940*/  RET.REL.NODEC R76 `(_ZN10layer_norm31ln_parallel_residual_bwd_kernelINS_13Kernel_traitsI13__nv_bfloat16S2_fS2_fjLj2560ELj1ELj1ELj4ELj8ENS_18Kernel_traits_baseILj2560ES2_S2_fS2_fjLj128EEEEELb1ELb0ELb1EEEvNS_9BwdParamsE) ;  /* 0xffffb6b04c007950 */ /* 0x000fea0003c3ffff */
.L_x_1060:
        /* <DEDUP_REMOVED lines=11> */
.L_x_2788:


//--------------------- .text._ZN10layer_norm22ln_bwd_finalize_kernelINS_22Kernel_traits_finalizeILj2560E13__nv_bfloat16S2_fS2_fjLb0ELj1024ELj4ENS_18Kernel_traits_baseILj2560ES2_S2_fS2_fjLj1024EEEEELb0ELb0EEEvNS_9BwdParamsE --------------------------
	.section	.text._ZN10layer_norm22ln_bwd_finalize_kernelINS_22Kernel_traits_finalizeILj2560E13__nv_bfloat16S2_fS2_fjLb0ELj1024ELj4ENS_18Kernel_traits_baseILj2560ES2_S2_fS2_fjLj1024EEEEELb0ELb0EEEvNS_9BwdParamsE,"ax",@progbits
	.sectioninfo	@"SHI_REGISTERS=30"
	.align	128
        .global         _ZN10layer_norm22ln_bwd_finalize_kernelINS_22Kernel_traits_finalizeILj2560E13__nv_bfloat16S2_fS2_fjLb0ELj1024ELj4ENS_18Kernel_traits_baseILj2560ES2_S2_fS2_fjLj1024EEEEELb0ELb0EEEvNS_9BwdParamsE
        .type           _ZN10layer_norm22ln_bwd_finalize_kernelINS_22Kernel_traits_finalizeILj2560E13__nv_bfloat16S2_fS2_fjLb0ELj1024ELj4ENS_18Kernel_traits_baseILj2560ES2_S2_fS2_fjLj1024EEEEELb0ELb0EEEvNS_9BwdParamsE,@function
        .size           _ZN10layer_norm22ln_bwd_finalize_kernelINS_22Kernel_traits_finalizeILj2560E13__nv_bfloat16S2_fS2_fjLb0ELj1024ELj4ENS_18Kernel_traits_baseILj2560ES2_S2_fS2_fjLj1024EEEEELb0ELb0EEEvNS_9BwdParamsE,(.L_x_2789 - _ZN10layer_norm22ln_bwd_finalize_kernelINS_22Kernel_traits_finalizeILj2560E13__nv_bfloat16S2_fS2_fjLb0ELj1024ELj4ENS_18Kernel_traits_baseILj2560ES2_S2_fS2_fjLj1024EEEEELb0ELb0EEEvNS_9BwdParamsE)
        .other          _ZN10layer_norm22ln_bwd_finalize_kernelINS_22Kernel_traits_finalizeILj2560E13__nv_bfloat16S2_fS2_fjLb0ELj1024ELj4ENS_18Kernel_traits_baseILj2560ES2_S2_fS2_fjLj1024EEEEELb0ELb0EEEvNS_9BwdParamsE,@"STO_CUDA_ENTRY STV_DEFAULT"
_ZN10layer_norm22ln_bwd_finalize_kernelINS_22Kernel_traits_finalizeILj2560E13__nv_bfloat16S2_fS2_fjLb0ELj1024ELj4ENS_18Kernel_traits_baseILj2560ES2_S2_fS2_fjLj1024EEEEELb0ELb0EEEvNS_9BwdParamsE:
.text._ZN10layer_norm22ln_bwd_finalize_kernelINS_22Kernel_traits_finalizeILj2560E13__nv_bfloat16S2_fS2_fjLb0ELj1024ELj4ENS_18Kernel_traits_baseILj2560ES2_S2_fS2_fjLj1024EEEEELb0ELb0EEEvNS_9BwdParamsE:
        /* <DEDUP_REMOVED lines=19> */
.L_x_1074:
        /* <DEDUP_REMOVED lines=28> */
.L_x_1065:
        /* <DEDUP_REMOVED lines=35> */
.L_x_1064:
[----:B------:R-:W-:Y:S05]  /*0520*/  BSYNC B1 ;  /* 0x0000000000017941 */ /* 0x000fea0003800000 */
.L_x_1063:
        /* <DEDUP_REMOVED lines=23> */
.L_x_1067:
[----:B------:R-:W-:Y:S05]  /*06a0*/  BSYNC B1 ;  /* 0x0000000000017941 */ /* 0x000fea0003800000 */
.L_x_1066:
        /* <DEDUP_REMOVED lines=11> */
.L_x_1068:
[----:B------:R-:W-:Y:S05]  /*0760*/  BSYNC B1 ;  /* 0x0000000000017941 */ /* 0x000fea0003800000 */
.L_x_1062:
[----:B------:R-:W-:Y:S05]  /*0770*/  BSYNC B0 ;  /* 0x0000000000007941 */ /* 0x000fea0003800000 */
.L_x_1061:
        /* <DEDUP_REMOVED lines=11> */
.L_x_1075:
        /* <DEDUP_REMOVED lines=18> */
.L_x_1076:
[----:B---3--:R-:W-:Y:S02]  /*0950*/  FADD.FTZ R4, R4, R9 ;  /* 0x0000000904047221 */ /* 0x008fe40000010000 */
[----:B-12---:R-:W-:-:S03]  /*0960*/  FADD.FTZ R6, R5, R6 ;  /* 0x0000000605067221 */ /* 0x006fc60000010000 */
[----:B------:R1:W-:Y:S04]  /*0970*/  @!P1 STS [R17.X4+0x2000], R4 ;  /* 0x0020000411009388 */ /* 0x0003e80000004800 */
[----:B------:R1:W-:Y:S02]  /*0980*/  @!P1 STS [R17.X4+0x2080], R6 ;  /* 0x0020800611009388 */ /* 0x0003e40000004800 */
.L_x_1069:
        /* <DEDUP_REMOVED lines=17> */
.L_x_1073:
[----:B------:R-:W-:Y:S05]  /*0aa0*/  BSYNC B0 ;  /* 0x0000000000007941 */ /* 0x000fea0003800000 */
.L_x_1072:
[C---:B------:R-:W-:Y:S02]  /*0ab0*/  ISETP.GT.U32.AND P1, PT, R18.reuse, -0xa01, PT ;  /* 0xfffff5ff1200780c */ /* 0x040fe40003f24070 */
[----:B------:R-:W-:Y:S02]  /*0ac0*/  IADD3 R18, R18, 0xa00, RZ ;  /* 0x00000a0012127810 */ /* 0x000fe40007ffe0ff */
[----:B------:R-:W-:-:S09]  /*0ad0*/  IADD3 R19, R19, 0x500, RZ ;  /* 0x0000050013137810 */ /* 0x000fd20007ffe0ff */
[----:B01----:R-:W-:Y:S05]  /*0ae0*/  @P1 BRA `(.L_x_1074) ;  /* 0xfffff64000001947 */ /* 0x003fea000383ffff */
[----:B------:R-:W-:Y:S05]  /*0af0*/  EXIT ;  /* 0x000000000000794d */ /* 0x000fea0003800000 */
.L_x_1070:
[----:B--2---:R-:W-:Y:S01]  /*0b00*/  IMAD.MOV.U32 R9, RZ, RZ, R5 ;  /* 0x000000ffff097224 */ /* 0x004fe200078e0005 */
[----:B------:R-:W-:Y:S01]  /*0b10*/  MOV R8, 0x1 ;  /* 0x0000000100087802 */ /* 0x000fe20000000f00 */
[----:B------:R-:W-:Y:S01]  /*0b20*/  IMAD.MOV.U32 R7, RZ, RZ, 0x1f ;  /* 0x0000001fff077424 */ /* 0x000fe200078e00ff */
[----:B------:R-:W-:Y:S02]  /*0b30*/  MOV R10, 0xffffffff ;  /* 0xffffffff000a7802 */ /* 0x000fe40000000f00 */
[----:B------:R-:W-:Y:S02]  /*0b40*/  MOV R2, 0xb60 ;  /* 0x00000b6000027802 */ /* 0x000fe40000000f00 */
[----:B01----:R-:W-:Y:S05]  /*0b50*/  CALL.REL.NOINC `($__internal_42_$__cuda_sm70_shflsync_bfly_p) ;  /* 0x000003b000007944 */ /* 0x003fea0003c00000 */
[----:B-1----:R-:W-:Y:S01]  /*0b60*/  IMAD.MOV.U32 R2, RZ, RZ, R7 ;  /* 0x000000ffff027224 */ /* 0x002fe200078e0007 */
[----:B0-----:R-:W-:Y:S05]  /*0b70*/  BRA `(.L_x_1075) ;  /* 0xfffffcb000007947 */ /* 0x001fea000383ffff */
.L_x_1071:
[----:B------:R-:W-:Y:S01]  /*0b80*/  HFMA2.MMA R8, -RZ, RZ, 0, 1.1920928955078125e-07 ;  /* 0x00000002ff087435 */ /* 0x000fe200000001ff */
[----:B------:R-:W-:Y:S01]  /*0b90*/  IMAD.MOV.U32 R7, RZ, RZ, 0x1f ;  /* 0x0000001fff077424 */ /* 0x000fe200078e00ff */
[----:B------:R-:W-:Y:S02]  /*0ba0*/  MOV R10, 0xffffffff ;  /* 0xffffffff000a7802 */ /* 0x000fe40000000f00 */
[----:B------:R-:W-:-:S02]  /*0bb0*/  MOV R2, 0xbd0 ;  /* 0x00000bd000027802 */ /* 0x000fc40000000f00 */
[----:B012---:R-:W-:Y:S05]  /*0bc0*/  CALL.REL.NOINC `($__internal_42_$__cuda_sm70_shflsync_bfly_p) ;  /* 0x0000034000007944 */ /* 0x007fea0003c00000 */
[----:B01----:R-:W-:Y:S01]  /*0bd0*/  FADD.FTZ R9, R9, R7 ;  /* 0x0000000709097221 */ /* 0x003fe20000010000 */
[----:B------:R-:W-:Y:S01]  /*0be0*/  HFMA2.MMA R7, -RZ, RZ, 0, 1.847743988037109375e-06 ;  /* 0x0000001fff077435 */ /* 0x000fe200000001ff */
[----:B------:R-:W-:Y:S01]  /*0bf0*/  IMAD.MOV.U32 R8, RZ, RZ, 0x4 ;  /* 0x00000004ff087424 */ /* 0x000fe200078e00ff */
[----:B------:R-:W-:Y:S01]  /*0c00*/  MOV R2, 0xc30 ;  /* 0x00000c3000027802 */ /* 0x000fe20000000f00 */
[----:B------:R-:W-:-:S03]  /*0c10*/  IMAD.MOV.U32 R10, RZ, RZ, -0x1 ;  /* 0xffffffffff0a7424 */ /* 0x000fc600078e00ff */
[----:B------:R-:W-:Y:S05]  /*0c20*/  CALL.REL.NOINC `($__internal_42_$__cuda_sm70_shflsync_bfly_p) ;  /* 0x000002e000007944 */ /* 0x000fea0003c00000 */
[----:B01----:R-:W-:Y:S01]  /*0c30*/  FADD.FTZ R9, R9, R7 ;  /* 0x0000000709097221 */ /* 0x003fe20000010000 */
[----:B------:R-:W-:Y:S01]  /*0c40*/  HFMA2.MMA R7, -RZ, RZ, 0, 1.847743988037109375e-06 ;  /* 0x0000001fff077435 */ /* 0x000fe200000001ff */
[----:B------:R-:W-:Y:S01]  /*0c50*/  MOV R8, 0x8 ;  /* 0x0000000800087802 */ /* 0x000fe20000000f00 */
[----:B------:R-:W-:Y:S01]  /*0c60*/  IMAD.MOV.U32 R10, RZ, RZ, -0x1 ;  /* 0xffffffffff0a7424 */ /* 0x000fe200078e00ff */
[----:B------:R-:W-:-:S03]  /*0c70*/  MOV R2, 0xc90 ;  /* 0x00000c9000027802 */ /* 0x000fc60000000f00 */
[----:B------:R-:W-:Y:S05]  /*0c80*/  CALL.REL.NOINC `($__internal_42_$__cuda_sm70_shflsync_bfly_p) ;  /* 0x0000028000007944 */ /* 0x000fea0003c00000 */
[----:B-1----:R-:W-:Y:S01]  /*0c90*/  FADD.FTZ R6, R9, R7 ;  /* 0x0000000709067221 */ /* 0x002fe20000010000 */
[----:B------:R-:W-:Y:S01]  /*0ca0*/  HFMA2.MMA R7, -RZ, RZ, 0, 1.847743988037109375e-06 ;  /* 0x0000001fff077435 */ /* 0x000fe200000001ff */
[----:B0-----:R-:W-:Y:S01]  /*0cb0*/  MOV R8, 0x10 ;  /* 0x0000001000087802 */ /* 0x001fe20000000f00 */
[----:B------:R-:W-:Y:S01]  /*0cc0*/  IMAD.MOV.U32 R10, RZ, RZ, -0x1 ;  /* 0xffffffffff0a7424 */ /* 0x000fe200078e00ff */
[----:B------:R-:W-:-:S02]  /*0cd0*/  MOV R2, 0xd00 ;  /* 0x00000d0000027802 */ /* 0x000fc40000000f00 */
[----:B------:R-:W-:Y:S02]  /*0ce0*/  MOV R9, R6 ;  /* 0x0000000600097202 */ /* 0x000fe40000000f00 */
[----:B------:R-:W-:Y:S05]  /*0cf0*/  CALL.REL.NOINC `($__internal_42_$__cuda_sm70_shflsync_bfly_p) ;  /* 0x0000021000007944 */ /* 0x000fea0003c00000 */
[----:B0-----:R-:W-:Y:S01]  /*0d00*/  HFMA2.MMA R8, -RZ, RZ, 0, 5.9604644775390625e-08 ;  /* 0x00000001ff087435 */ /* 0x001fe200000001ff */
[----:B-1----:R-:W-:Y:S01]  /*0d10*/  MOV R5, R7 ;  /* 0x0000000700057202 */ /* 0x002fe20000000f00 */
[----:B------:R-:W-:Y:S01]  /*0d20*/  IMAD.MOV.U32 R9, RZ, RZ, R4 ;  /* 0x000000ffff097224 */ /* 0x000fe200078e0004 */
[----:B------:R-:W-:Y:S01]  /*0d30*/  MOV R7, 0x1f ;  /* 0x0000001f00077802 */ /* 0x000fe20000000f00 */
[----:B------:R-:W-:Y:S01]  /*0d40*/  IMAD.MOV.U32 R10, RZ, RZ, -0x1 ;  /* 0xffffffffff0a7424 */ /* 0x000fe200078e00ff */
[----:B------:R-:W-:Y:S02]  /*0d50*/  MOV R2, 0xd70 ;  /* 0x00000d7000027802 */ /* 0x000fe40000000f00 */
[----:B------:R-:W-:Y:S05]  /*0d60*/  CALL.REL.NOINC `($__internal_42_$__cuda_sm70_shflsync_bfly_p) ;  /* 0x000001a000007944 */ /* 0x000fea0003c00000 */
[----:B0-----:R-:W-:Y:S01]  /*0d70*/  HFMA2.MMA R8, -RZ, RZ, 0, 1.1920928955078125e-07 ;  /* 0x00000002ff087435 */ /* 0x001fe200000001ff */
[----:B-1----:R-:W-:Y:S01]  /*0d80*/  FADD.FTZ R9, R4, R7 ;  /* 0x0000000704097221 */ /* 0x002fe20000010000 */
[----:B------:R-:W-:Y:S01]  /*0d90*/  MOV R7, 0x1f ;  /* 0x0000001f00077802 */ /* 0x000fe20000000f00 */
[----:B------:R-:W-:Y:S01]  /*0da0*/  IMAD.MOV.U32 R10, RZ, RZ, -0x1 ;  /* 0xffffffffff0a7424 */ /* 0x000fe200078e00ff */
[----:B------:R-:W-:Y:S02]  /*0db0*/  MOV R2, 0xdd0 ;  /* 0x00000dd000027802 */ /* 0x000fe40000000f00 */
[----:B------:R-:W-:Y:S05]  /*0dc0*/  CALL.REL.NOINC `($__internal_42_$__cuda_sm70_shflsync_bfly_p) ;  /* 0x0000014000007944 */ /* 0x000fea0003c00000 */
[----:B0-----:R-:W-:Y:S01]  /*0dd0*/  HFMA2.MMA R8, -RZ, RZ, 0, 2.384185791015625e-07 ;  /* 0x00000004ff087435 */ /* 0x001fe200000001ff */
[----:B-1----:R-:W-:Y:S01]  /*0de0*/  FADD.FTZ R9, R9, R7 ;  /* 0x0000000709097221 */ /* 0x002fe20000010000 */
[----:B------:R-:W-:Y:S01]  /*0df0*/  MOV R7, 0x1f ;  /* 0x0000001f00077802 */ /* 0x000fe20000000f00 */
[----:B------:R-:W-:Y:S01]  /*0e00*/  IMAD.MOV.U32 R10, RZ, RZ, -0x1 ;  /* 0xffffffffff0a7424 */ /* 0x000fe200078e00ff */
[----:B------:R-:W-:-:S02]  /*0e10*/  MOV R2, 0xe30 ;  /* 0x00000e3000027802 */ /* 0x000fc40000000f00 */
[----:B------:R-:W-:Y:S05]  /*0e20*/  CALL.REL.NOINC `($__internal_42_$__cuda_sm70_shflsync_bfly_p) ;  /* 0x000000e000007944 */ /* 0x000fea0003c00000 */
[----:B0-----:R-:W-:Y:S01]  /*0e30*/  HFMA2.MMA R8, -RZ, RZ, 0, 4.76837158203125e-07 ;  /* 0x00000008ff087435 */ /* 0x001fe200000001ff */
[----:B-1----:R-:W-:Y:S01]  /*0e40*/  FADD.FTZ R9, R9, R7 ;  /* 0x0000000709097221 */ /* 0x002fe20000010000 */
[----:B------:R-:W-:Y:S01]  /*0e50*/  MOV R7, 0x1f ;  /* 0x0000001f00077802 */ /* 0x000fe20000000f00 */
[----:B------:R-:W-:Y:S01]  /*0e60*/  IMAD.MOV.U32 R10, RZ, RZ, -0x1 ;  /* 0xffffffffff0a7424 */ /* 0x000fe200078e00ff */
[----:B------:R-:W-:-:S02]  /*0e70*/  MOV R2, 0xe90 ;  /* 0x00000e9000027802 */ /* 0x000fc40000000f00 */
[----:B------:R-:W-:Y:S05]  /*0e80*/  CALL.REL.NOINC `($__internal_42_$__cuda_sm70_shflsync_bfly_p) ;  /* 0x0000008000007944 */ /* 0x000fea0003c00000 */
[----:B0-----:R-:W-:Y:S01]  /*0e90*/  HFMA2.MMA R8, -RZ, RZ, 0, 9.5367431640625e-07 ;  /* 0x00000010ff087435 */ /* 0x001fe200000001ff */
[----:B-1----:R-:W-:Y:S01]  /*0ea0*/  FADD.FTZ R9, R9, R7 ;  /* 0x0000000709097221 */ /* 0x002fe20000010000 */
[----:B------:R-:W-:Y:S01]  /*0eb0*/  MOV R7, 0x1f ;  /* 0x0000001f00077802 */ /* 0x000fe20000000f00 */
[----:B------:R-:W-:Y:S01]  /*0ec0*/  IMAD.MOV.U32 R10, RZ, RZ, -0x1 ;  /* 0xffffffffff0a7424 */ /* 0x000fe200078e00ff */
[----:B------:R-:W-:-:S02]  /*0ed0*/  MOV R2, 0xef0 ;  /* 0x00000ef000027802 */ /* 0x000fc40000000f00 */
[----:B------:R-:W-:Y:S05]  /*0ee0*/  CALL.REL.NOINC `($__internal_42_$__cuda_sm70_shflsync_bfly_p) ;  /* 0x0000002000007944 */ /* 0x000fea0003c00000 */
[----:B-1----:R-:W-:Y:S01]  /*0ef0*/  MOV R4, R7 ;  /* 0x0000000700047202 */ /* 0x002fe20000000f00 */
[----:B0-----:R-:W-:Y:S05]  /*0f00*/  BRA `(.L_x_1076) ;  /* 0xfffffa4000007947 */ /* 0x001fea000383ffff */
        .weak           $__internal_42_$__cuda_sm70_shflsync_bfly_p
        .type           $__internal_42_$__cuda_sm70_shflsync_bfly_p,@function
        .size           $__internal_42_$__cuda_sm70_shflsync_bfly_p,(.L_x_2789 - $__internal_42_$__cuda_sm70_shflsync_bfly_p)
$__internal_42_$__cuda_sm70_shflsync_bfly_p:
[----:B------:R-:W-:Y:S01]  /*0f10*/  HFMA2.MMA R3, -RZ, RZ, 0, 0 ;  /* 0x00000000ff037435 */ /* 0x000fe200000001ff */
[----:B------:R-:W-:Y:S04]  /*0f20*/  WARPSYNC R10 ;  /* 0x0000000a00007348 */ /* 0x000fe80003800000 */
[----:B------:R0:W1:Y:S01]  /*0f30*/  SHFL.BFLY PT, R7, R9, R8, R7 ;  /* 0x0c00000809077389 */ /* 0x00006200000e0007 */
[----:B------:R-:W-:Y:S05]  /*0f40*/  RET.REL.NODEC R2 `(_ZN10layer_norm22ln_bwd_finalize_kernelINS_22Kernel_traits_finalizeILj2560E13__nv_bfloat16S2_fS2_fjLb0ELj1024ELj4ENS_18Kernel_traits_baseILj2560ES2_S2_fS2_fjLj1024EEEEELb0ELb0EEEvNS_9BwdParamsE) ;  /* 0xfffff0b002007950 */ /* 0x000fea0003c3ffff */
.L_x_1077:
        /* <DEDUP_REMOVED lines=11> */
.L_x_2789:


//--------------------- .text._ZN10layer_norm40ln_parallel_residual_bwd_finalize_kernelINS_22Kernel_traits_finalizeILj2560E13__nv_bfloat16S2_fS2_fjLb0ELj1024ELj4ENS_18Kernel_traits_baseILj2560ES2_S2_fS2_fjLj1024EEEEELb0EEEvNS_9BwdParamsE --------------------------
	.section	.text._ZN10layer_norm40ln_parallel_residual_bwd_finalize_kernelINS_22Kernel_traits_finalizeILj2560E13__nv_bfloat16S2_fS2_fjLb0ELj1024ELj4ENS_18Kernel_traits_baseILj2560ES2_S2_fS2_fjLj1024EEEEELb0EEEvNS_9BwdParamsE,"ax",@progbits
	.sectioninfo	@"SHI_REGISTERS=32"
	.align	128
        .global         _ZN10layer_norm40ln_parallel_residual_bwd_finalize_kernelINS_22Kernel_traits_finalizeILj2560E13__nv_bfloat16S2_fS2_fjLb0ELj1024ELj4ENS_18Kernel_traits_baseILj2560ES2_S2_fS2_fjLj1024EEEEELb0EEEvNS_9BwdParamsE
        .type           _ZN10layer_norm40ln_parallel_residual_bwd_finalize_kernelINS_22Kernel_traits_finalizeILj2560E13__nv_bfloat16S2_fS2_fjLb0ELj1024ELj4ENS_18Kernel_traits_baseILj2560ES2_S2_fS2_fjLj1024EEEEELb0EEEvNS_9BwdParamsE,@function
        .size           _ZN10layer_norm40ln_parallel_residual_bwd_finalize_kernelINS_22Kernel_traits_finalizeILj2560E13__nv_bfloat16S2_fS2_fjLb0ELj1024ELj4ENS_18Kernel_traits_baseILj2560ES2_S2_fS2_fjLj1024EEEEELb0EEEvNS_9BwdParamsE,(.L_x_2790 - _ZN10layer_norm40ln_parallel_residual_bwd_finalize_kernelINS_22Kernel_traits_finalizeILj2560E13__nv_bfloat16S2_fS2_fjLb0ELj1024ELj4ENS_18Kernel_traits_baseILj2560ES2_S2_fS2_fjLj1024EEEEELb0EEEvNS_9BwdParamsE)
        .other          _ZN10layer_norm40ln_parallel_residual_bwd_finalize_kernelINS_22Kernel_traits_finalizeILj2560E13__nv_bfloat16S2_fS2_fjLb0ELj1024ELj4ENS_18Kernel_traits_baseILj2560ES2_S2_fS2_fjLj1024EEEEELb0EEEvNS_9BwdParamsE,@"STO_CUDA_ENTRY STV_DEFAULT"
_ZN10layer_norm40ln_parallel_residual_bwd_finalize_kernelINS_22Kernel_traits_finalizeILj2560E13__nv_bfloat16S2_fS2_fjLb0ELj1024ELj4ENS_18Kernel_traits_baseILj2560ES2_S2_fS2_fjLj1024EEEEELb0EEEvNS_9BwdParamsE:
.text._ZN10layer_norm40ln_parallel_residual_bwd_finalize_kernelINS_22Kernel_traits_finalizeILj2560E13__nv_bfloat16S2_fS2_fjLb0ELj1024ELj4ENS_18Kernel_traits_baseILj2560ES2_S2_fS2_fjLj1024EEEEELb0EEEvNS_9BwdParamsE:
        /* <DEDUP_REMOVED lines=19> */
.L_x_1092:
        /* <DEDUP_REMOVED lines=36> */
.L_x_1082:
        /* <DEDUP_REMOVED lines=59> */
.L_x_1081:
[----:B------:R-:W-:Y:S05]  /*0720*/  BSYNC B1 ;  /* 0x0000000000017941 */ /* 0x000fea0003800000 */
.L_x_1080:
        /* <DEDUP_REMOVED lines=35> */
.L_x_1084:
[----:B------:R-:W-:Y:S05]  /*0960*/  BSYNC B1 ;  /* 0x0000000000017941 */ /* 0x000fea0003800000 */
.L_x_1083:
        /* <DEDUP_REMOVED lines=17> */
.L_x_1085:
[----:B------:R-:W-:Y:S05]  /*0a80*/  BSYNC B1 ;  /* 0x0000000000017941 */ /* 0x000fea0003800000 */
.L_x_1079:
[----:B------:R-:W-:Y:S05]  /*0a90*/  BSYNC B0 ;  /* 0x0000000000007941 */ /* 0x000fea0003800000 */
.L_x_1078:
        /* <DEDUP_REMOVED lines=14> */
.L_x_1093:
        /* <DEDUP_REMOVED lines=36> */
.L_x_1094:
        /* <DEDUP_REMOVED lines=11> */
.L_x_1086:
        /* <DEDUP_REMOVED lines=25> */
.L_x_1090:
[----:B------:R-:W-:Y:S05]  /*1000*/  BSYNC B0 ;  /* 0x0000000000007941 */ /* 0x000fea0003800000 */
.L_x_1089:
[C---:B------:R-:W-:Y:S02]  /*1010*/  ISETP.GT.U32.AND P1, PT, R4.reuse, -0xa01, PT ;  /* 0xfffff5ff0400780c */ /* 0x040fe40003f24070 */
[----:B------:R-:W-:-:S02]  /*1020*/  IADD3 R4, R4, 0xa00, RZ ;  /* 0x00000a0004047810 */ /* 0x000fc40007ffe0ff */
[----:B------:R-:W-:-:S09]  /*1030*/  IADD3 R5, R5, 0x500, RZ ;  /* 0x0000050005057810 */ /* 0x000fd20007ffe0ff */
[----:B0-----:R-:W-:Y:S01]  /*1040*/  @!P1 CALL.REL.NOINC `(.L_x_1091) ;  /* 0x0000001000009944 */ /* 0x001fe20003c00000 */
[----:B------:R-:W-:Y:S05]  /*1050*/  BRA `(.L_x_1092) ;  /* 0xfffff0d000007947 */ /* 0x000fea000383ffff */
.L_x_1091:
[----:B------:R-:W-:Y:S05]  /*1060*/  EXIT ;  /* 0x000000000000794d */ /* 0x000fea0003800000 */
.L_x_1087:
[----:B------:R-:W-:Y:S01]  /*1070*/  HFMA2.MMA R17, -RZ, RZ, 0, 1.847743988037109375e-06 ;  /* 0x0000001fff117435 */ /* 0x000fe200000001ff */
[----:B----4-:R-:W-:Y:S01]  /*1080*/  IMAD.MOV.U32 R19, RZ, RZ, R12 ;  /* 0x000000ffff137224 */ /* 0x010fe200078e000c */
[----:B------:R-:W-:Y:S02]  /*1090*/  MOV R16, 0x1 ;  /* 0x0000000100107802 */ /* 0x000fe40000000f00 */
[----:B------:R-:W-:Y:S02]  /*10a0*/  MOV R14, 0xffffffff ;  /* 0xffffffff000e7802 */ /* 0x000fe40000000f00 */
[----:B------:R-:W-:Y:S02]  /*10b0*/  MOV R8, 0x10d0 ;  /* 0x000010d000087802 */ /* 0x000fe40000000f00 */
[----:B0123--:R-:W-:Y:S05]  /*10c0*/  CALL.REL.NOINC `($__internal_43_$__cuda_sm70_shflsync_bfly_p) ;  /* 0x000007b000007944 */ /* 0x00ffea0003c00000 */
[----:B01----:R-:W-:Y:S05]  /*10d0*/  BRA `(.L_x_1093) ;  /* 0xfffffaa000007947 */ /* 0x003fea000383ffff */
.L_x_1088:
[----:B------:R-:W-:Y:S01]  /*10e0*/  HFMA2.MMA R16, -RZ, RZ, 0, 1.1920928955078125e-07 ;  /* 0x00000002ff107435 */ /* 0x000fe200000001ff */
[----:B------:R-:W-:Y:S01]  /*10f0*/  IMAD.MOV.U32 R19, RZ, RZ, R12 ;  /* 0x000000ffff137224 */ /* 0x000fe200078e000c */
[----:B------:R-:W-:Y:S02]  /*1100*/  MOV R17, 0x1f ;  /* 0x0000001f00117802 */ /* 0x000fe40000000f00 */
[----:B------:R-:W-:-:S02]  /*1110*/  MOV R14, 0xffffffff ;  /* 0xffffffff000e7802 */ /* 0x000fc40000000f00 */
[----:B------:R-:W-:Y:S02]  /*1120*/  MOV R8, 0x1140 ;  /* 0x0000114000087802 */ /* 0x000fe40000000f00 */
[----:B-123--:R-:W-:Y:S05]  /*1130*/  CALL.REL.NOINC `($__internal_43_$__cuda_sm70_shflsync_bfly_p) ;  /* 0x0000074000007944 */ /* 0x00efea0003c00000 */
[----:B0-----:R-:W-:Y:S01]  /*1140*/  HFMA2.MMA R17, -RZ, RZ, 0, 1.847743988037109375e-06 ;  /* 0x0000001fff117435 */ /* 0x001fe200000001ff */
[----:B-1----:R-:W-:Y:S01]  /*1150*/  FADD.FTZ R19, R12, R14 ;  /* 0x0000000e0c137221 */ /* 0x002fe20000010000 */
[----:B------:R-:W-:Y:S01]  /*1160*/  MOV R14, 0xffffffff ;  /* 0xffffffff000e7802 */ /* 0x000fe20000000f00 */
[----:B------:R-:W-:Y:S01]  /*1170*/  IMAD.MOV.U32 R16, RZ, RZ, 0x4 ;  /* 0x00000004ff107424 */ /* 0x000fe200078e00ff */
[----:B------:R-:W-:Y:S02]  /*1180*/  MOV R8, 0x11a0 ;  /* 0x000011a000087802 */ /* 0x000fe40000000f00 */
[----:B------:R-:W-:Y:S05]  /*1190*/  CALL.REL.NOINC `($__internal_43_$__cuda_sm70_shflsync_bfly_p) ;  /* 0x000006e000007944 */ /* 0x000fea0003c00000 */
[----:B0-----:R-:W-:Y:S01]  /*11a0*/  HFMA2.MMA R16, -RZ, RZ, 0, 4.76837158203125e-07 ;  /* 0x00000008ff107435 */ /* 0x001fe200000001ff */
[----:B-1----:R-:W-:Y:S01]  /*11b0*/  FADD.FTZ R19, R19, R14 ;  /* 0x0000000e13137221 */ /* 0x002fe20000010000 */
[----:B------:R-:W-:Y:S01]  /*11c0*/  MOV R14, 0xffffffff ;  /* 0xffffffff000e7802 */ /* 0x000fe20000000f00 */
[----:B------:R-:W-:Y:S01]  /*11d0*/  IMAD.MOV.U32 R17, RZ, RZ, 0x1f ;  /* 0x0000001fff117424 */ /* 0x000fe200078e00ff */
[----:B------:R-:W-:Y:S02]  /*11e0*/  MOV R8, 0x1200 ;  /* 0x0000120000087802 */ /* 0x000fe40000000f00 */
[----:B------:R-:W-:Y:S05]  /*11f0*/  CALL.REL.NOINC `($__internal_43_$__cuda_sm70_shflsync_bfly_p) ;  /* 0x0000068000007944 */ /* 0x000fea0003c00000 */
[----:B-1----:R-:W-:Y:S01]  /*1200*/  FADD.FTZ R12, R19, R14 ;  /* 0x0000000e130c7221 */ /* 0x002fe20000010000 */
[----:B0-----:R-:W-:Y:S01]  /*1210*/  HFMA2.MMA R16, -RZ, RZ, 0, 9.5367431640625e-07 ;  /* 0x00000010ff107435 */ /* 0x001fe200000001ff */
[----:B------:R-:W-:Y:S01]  /*1220*/  MOV R17, 0x1f ;  /* 0x0000001f00117802 */ /* 0x000fe20000000f00 */
[----:B------:R-:W-:Y:S01]  /*1230*/  IMAD.MOV.U32 R14, RZ, RZ, -0x1 ;  /* 0xffffffffff0e7424 */ /* 0x000fe200078e00ff */
[----:B------:R-:W-:-:S02]  /*1240*/  MOV R8, 0x1270 ;  /* 0x0000127000087802 */ /* 0x000fc40000000f00 */
[----:B------:R-:W-:Y:S02]  /*1250*/  MOV R19, R12 ;  /* 0x0000000c00137202 */ /* 0x000fe40000000f00 */
[----:B------:R-:W-:Y:S05]  /*1260*/  CALL.REL.NOINC `($__internal_43_$__cuda_sm70_shflsync_bfly_p) ;  /* 0x0000061000007944 */ /* 0x000fea0003c00000 */
[----:B0-----:R-:W-:Y:S01]  /*1270*/  HFMA2.MMA R17, -RZ, RZ, 0, 1.847743988037109375e-06 ;  /* 0x0000001fff117435 */ /* 0x001fe200000001ff */
[----:B-1----:R-:W-:Y:S01]  /*1280*/  MOV R15, R14 ;  /* 0x0000000e000f7202 */ /* 0x002fe20000000f00 */
[----:B------:R-:W-:Y:S01]  /*1290*/  IMAD.MOV.U32 R16, RZ, RZ, 0x1 ;  /* 0x00000001ff107424 */ /* 0x000fe200078e00ff */
[----:B------:R-:W-:Y:S02]  /*12a0*/  MOV R19, R13 ;  /* 0x0000000d00137202 */ /* 0x000fe40000000f00 */
[----:B------:R-:W-:Y:S02]  /*12b0*/  MOV R14, 0xffffffff ;  /* 0xffffffff000e7802 */ /* 0x000fe40000000f00 */
[----:B------:R-:W-:Y:S02]  /*12c0*/  MOV R8, 0x12e0 ;  /* 0x000012e000087802 */ /* 0x000fe40000000f00 */
[----:B------:R-:W-:Y:S05]  /*12d0*/  CALL.REL.NOINC `($__internal_43_$__cuda_sm70_shflsync_bfly_p) ;  /* 0x000005a000007944 */ /* 0x000fea0003c00000 */
[----:B0-----:R-:W-:Y:S01]  /*12e0*/  HFMA2.MMA R16, -RZ, RZ, 0, 1.1920928955078125e-07 ;  /* 0x00000002ff107435 */ /* 0x001fe200000001ff */
[----:B-1----:R-:W-:Y:S01]  /*12f0*/  FADD.FTZ R19, R13, R14 ;  /* 0x0000000e0d137221 */ /* 0x002fe20000010000 */
[----:B------:R-:W-:Y:S01]  /*1300*/  MOV R14, 0xffffffff ;  /* 0xffffffff000e7802 */ /* 0x000fe20000000f00 */
[----:B------:R-:W-:Y:S01]  /*1310*/  IMAD.MOV.U32 R17, RZ, RZ, 0x1f ;  /* 0x0000001fff117424 */ /* 0x000fe200078e00ff */
[----:B------:R-:W-:-:S02]  /*1320*/  MOV R8, 0x1340 ;  /* 0x0000134000087802 */ /* 0x000fc40000000f00 */
[----:B------:R-:W-:Y:S05]  /*1330*/  CALL.REL.NOINC `($__internal_43_$__cuda_sm70_shflsync_bfly_p) ;  /* 0x0000054000007944 */ /* 0x000fea0003c00000 */
[----:B0-----:R-:W-:Y:S01]  /*1340*/  HFMA2.MMA R16, -RZ, RZ, 0, 2.384185791015625e-07 ;  /* 0x00000004ff107435 */ /* 0x001fe200000001ff */
[----:B-1----:R-:W-:Y:S01]  /*1350*/  FADD.FTZ R19, R19, R14 ;  /* 0x0000000e13137221 */ /* 0x002fe20000010000 */
[----:B------:R-:W-:Y:S01]  /*1360*/  MOV R17, 0x1f ;  /* 0x0000001f00117802 */ /* 0x000fe20000000f00 */
[----:B------:R-:W-:Y:S01]  /*1370*/  IMAD.MOV.U32 R14, RZ, RZ, -0x1 ;  /* 0xffffffffff0e7424 */ /* 0x000fe200078e00ff */
[----:B------:R-:W-:-:S02]  /*1380*/  MOV R8, 0x13a0 ;  /* 0x000013a000087802 */ /* 0x000fc40000000f00 */
[----:B------:R-:W-:Y:S05]  /*1390*/  CALL.REL.NOINC `($__internal_43_$__cuda_sm70_shflsync_bfly_p) ;  /* 0x000004e000007944 */ /* 0x000fea0003c00000 */
[----:B0-----:R-:W-:Y:S01]  /*13a0*/  HFMA2.MMA R16, -RZ, RZ, 0, 4.76837158203125e-07 ;  /* 0x00000008ff107435 */ /* 0x001fe200000001ff */
[----:B-1----:R-:W-:Y:S01]  /*13b0*/  FADD.FTZ R19, R19, R14 ;  /* 0x0000000e13137221 */ /* 0x002fe20000010000 */
[----:B------:R-:W-:-:S02]  /*13c0*/  MOV R17, 0x1f ;  /* 0x0000001f00117802 */ /* 0x000fc40000000f00 */
[----:B------:R-:W-:Y:S02]  /*13d0*/  MOV R14, 0xffffffff ;  /* 0xffffffff000e7802 */ /* 0x000fe40000000f00 */
[----:B------:R-:W-:Y:S02]  /*13e0*/  MOV R8, 0x1400 ;  /* 0x0000140000087802 */ /* 0x000fe40000000f00 */
[----:B------:R-:W-:Y:S05]  /*13f0*/  CALL.REL.NOINC `($__internal_43_$__cuda_sm70_shflsync_bfly_p) ;  /* 0x0000048000007944 */ /* 0x000fea0003c00000 */
[----:B-1----:R-:W-:Y:S01]  /*1400*/  FADD.FTZ R13, R19, R14 ;  /* 0x0000000e130d7221 */ /* 0x002fe20000010000 */
[----:B0-----:R-:W-:Y:S01]  /*1410*/  HFMA2.MMA R17, -RZ, RZ, 0, 1.847743988037109375e-06 ;  /* 0x0000001fff117435 */ /* 0x001fe200000001ff */
[----:B------:R-:W-:Y:S01]  /*1420*/  IMAD.MOV.U32 R16, RZ, RZ, 0x10 ;  /* 0x00000010ff107424 */ /* 0x000fe200078e00ff */
[----:B------:R-:W-:Y:S02]  /*1430*/  MOV R14, 0xffffffff ;  /* 0xffffffff000e7802 */ /* 0x000fe40000000f00 */
[----:B------:R-:W-:Y:S02]  /*1440*/  MOV R19, R13 ;  /* 0x0000000d00137202 */ /* 0x000fe40000000f00 */
[----:B------:R-:W-:Y:S02]  /*1450*/  MOV R8, 0x1470 ;  /* 0x0000147000087802 */ /* 0x000fe40000000f00 */
[----:B------:R-:W-:Y:S05]  /*1460*/  CALL.REL.NOINC `($__internal_43_$__cuda_sm70_shflsync_bfly_p) ;  /* 0x0000041000007944 */ /* 0x000fea0003c00000 */
[----:B0-----:R-:W-:Y:S01]  /*1470*/  HFMA2.MMA R16, -RZ, RZ, 0, 5.9604644775390625e-08 ;  /* 0x00000001ff107435 */ /* 0x001fe200000001ff */
[----:B-1----:R-:W-:Y:S01]  /*1480*/  IMAD.MOV.U32 R18, RZ, RZ, R14 ;  /* 0x000000ffff127224 */ /* 0x002fe200078e000e */
[----:B------:R-:W-:Y:S01]  /*1490*/  MOV R19, R11 ;  /* 0x0000000b00137202 */ /* 0x000fe20000000f00 */
[----:B------:R-:W-:Y:S01]  /*14a0*/  IMAD.MOV.U32 R14, RZ, RZ, -0x1 ;  /* 0xffffffffff0e7424 */ /* 0x000fe200078e00ff */
[----:B------:R-:W-:-:S02]  /*14b0*/  MOV R17, 0x1f ;  /* 0x0000001f00117802 */ /* 0x000fc40000000f00 */
[----:B------:R-:W-:Y:S02]  /*14c0*/  MOV R8, 0x14e0 ;  /* 0x000014e000087802 */ /* 0x000fe40000000f00 */
[----:B------:R-:W-:Y:S05]  /*14d0*/  CALL.REL.NOINC `($__internal_43_$__cuda_sm70_shflsync_bfly_p) ;  /* 0x000003a000007944 */ /* 0x000fea0003c00000 */
[----:B0-----:R-:W-:Y:S01]  /*14e0*/  HFMA2.MMA R16, -RZ, RZ, 0, 1.1920928955078125e-07 ;  /* 0x00000002ff107435 */ /* 0x001fe200000001ff */
[----:B-1----:R-:W-:Y:S01]  /*14f0*/  FADD.FTZ R19, R11, R14 ;  /* 0x0000000e0b137221 */ /* 0x002fe20000010000 */
[----:B------:R-:W-:Y:S02]  /*1500*/  MOV R17, 0x1f ;  /* 0x0000001f00117802 */ /* 0x000fe40000000f00 */
[----:B------:R-:W-:Y:S02]  /*1510*/  MOV R14, 0xffffffff ;  /* 0xffffffff000e7802 */ /* 0x000fe40000000f00 */
[----:B------:R-:W-:Y:S02]  /*1520*/  MOV R8, 0x1540 ;  /* 0x0000154000087802 */ /* 0x000fe40000000f00 */
[----:B------:R-:W-:Y:S05]  /*1530*/  CALL.REL.NOINC `($__internal_43_$__cuda_sm70_shflsync_bfly_p) ;  /* 0x0000034000007944 */ /* 0x000fea0003c00000 */
[----:B0-----:R-:W-:Y:S01]  /*1540*/  HFMA2.MMA R17, -RZ, RZ, 0, 1.847743988037109375e-06 ;  /* 0x0000001fff117435 */ /* 0x001fe200000001ff */
[----:B-1----:R-:W-:Y:S01]  /*1550*/  FADD.FTZ R19, R19, R14 ;  /* 0x0000000e13137221 */ /* 0x002fe20000010000 */
[----:B------:R-:W-:Y:S01]  /*1560*/  MOV R14, 0xffffffff ;  /* 0xffffffff000e7802 */ /* 0x000fe20000000f00 */
[----:B------:R-:W-:Y:S01]  /*1570*/  IMAD.MOV.U32 R16, RZ, RZ, 0x4 ;  /* 0x00000004ff107424 */ /* 0x000fe200078e00ff */
[----:B------:R-:W-:-:S02]  /*1580*/  MOV R8, 0x15a0 ;  /* 0x000015a000087802 */ /* 0x000fc40000000f00 */
[----:B------:R-:W-:Y:S05]  /*1590*/  CALL.REL.NOINC `($__internal_43_$__cuda_sm70_shflsync_bfly_p) ;  /* 0x000002e000007944 */ /* 0x000fea0003c00000 */
[----:B0-----:R-:W-:Y:S01]  /*15a0*/  HFMA2.MMA R16, -RZ, RZ, 0, 4.76837158203125e-07 ;  /* 0x00000008ff107435 */ /* 0x001fe200000001ff */
[----:B-1----:R-:W-:Y:S01]  /*15b0*/  FADD.FTZ R19, R19, R14 ;  /* 0x0000000e13137221 */ /* 0x002fe20000010000 */
[----:B------:R-:W-:Y:S01]  /*15c0*/  MOV R14, 0xffffffff ;  /* 0xffffffff000e7802 */ /* 0x000fe20000000f00 */
[----:B------:R-:W-:Y:S01]  /*15d0*/  IMAD.MOV.U32 R17, RZ, RZ, 0x1f ;  /* 0x0000001fff117424 */ /* 0x000fe200078e00ff */
[----:B------:R-:W-:-:S02]  /*15e0*/  MOV R8, 0x1600 ;  /* 0x0000160000087802 */ /* 0x000fc40000000f00 */
        /* <DEDUP_REMOVED lines=33> */
[----:B0-----:R-:W-:Y:S01]  /*1800*/  HFMA2.MMA R17, -RZ, RZ, 0, 1.847743988037109375e-06 ;  /* 0x0000001fff117435 */ /* 0x001fe200000001ff */
[----:B-1----:R-:W-:Y:S01]  /*1810*/  FADD.FTZ R19, R19, R14 ;  /* 0x0000000e13137221 */ /* 0x002fe20000010000 */
[----:B------:R-:W-:Y:S01]  /*1820*/  MOV R14, 0xffffffff ;  /* 0xffffffff000e7802 */ /* 0x000fe20000000f00 */
[----:B------:R-:W-:Y:S01]  /*1830*/  IMAD.MOV.U32 R16, RZ, RZ, 0x10 ;  /* 0x00000010ff107424 */ /* 0x000fe200078e00ff */
[----:B------:R-:W-:Y:S02]  /*1840*/  MOV R8, 0x1860 ;  /* 0x0000186000087802 */ /* 0x000fe40000000f00 */
[----:B------:R-:W-:Y:S05]  /*1850*/  CALL.REL.NOINC `($__internal_43_$__cuda_sm70_shflsync_bfly_p) ;  /* 0x0000002000007944 */ /* 0x000fea0003c00000 */
[----:B-1----:R-:W-:Y:S01]  /*1860*/  MOV R8, R14 ;  /* 0x0000000e00087202 */ /* 0x002fe20000000f00 */
[----:B0-----:R-:W-:Y:S05]  /*1870*/  BRA `(.L_x_1094) ;  /* 0xfffff54000007947 */ /* 0x001fea000383ffff */
        .weak           $__internal_43_$__cuda_sm70_shflsync_bfly_p
        .type           $__internal_43_$__cuda_sm70_shflsync_bfly_p,@function
        .size           $__internal_43_$__cuda_sm70_shflsync_bfly_p,(.L_x_2790 - $__internal_43_$__cuda_sm70_shflsync_bfly_p)
$__internal_43_$__cuda_sm70_shflsync_bfly_p:
[----:B------:R-:W-:Y:S01]  /*1880*/  HFMA2.MMA R9, -RZ, RZ, 0, 0 ;  /* 0x00000000ff097435 */ /* 0x000fe200000001ff */
[----:B------:R-:W-:Y:S04]  /*1890*/  WARPSYNC R14 ;  /* 0x0000000e00007348 */ /* 0x000fe80003800000 */
[----:B------:R0:W1:Y:S01]  /*18a0*/  SHFL.BFLY PT, R14, R19, R16, R17 ;  /* 0x0c000010130e7389 */ /* 0x00006200000e0011 */
[----:B------:R-:W-:Y:S05]  /*18b0*/  RET.REL.NODEC R8 `(_ZN10layer_norm40ln_parallel_residual_bwd_finalize_kernelINS_22Kernel_traits_finalizeILj2560E13__nv_bfloat16S2_fS2_fjLb0ELj1024ELj4ENS_18Kernel_traits_baseILj2560ES2_S2_fS2_fjLj1024EEEEELb0EEEvNS_9BwdParamsE) ;  /* 0xffffe74008007950 */ /* 0x000fea0003c3ffff */
.L_x_1095:
        /* <DEDUP_REMOVED lines=12> */
.L_x_2790:


//--------------------- .text._ZN10layer_norm31ln_parallel_residual_bwd_kernelINS_13Kernel_traitsI13__nv_bfloat16S2_fS2_fjLj2560ELj1ELj1ELj4ELj8ENS_18Kernel_traits_baseILj2560ES2_S2_fS2_fjLj128EEEEELb1ELb1ELb0EEEvNS_9BwdParamsE --------------------------
	.section	.text._ZN10layer_norm31ln_parallel_residual_bwd_kernelINS_13Kernel_traitsI13__nv_bfloat16S2_fS2_fjLj2560ELj1ELj1ELj4ELj8ENS_18Kernel_traits_baseILj2560ES2_S2_fS2_fjLj128EEEEELb1ELb1ELb0EEEvNS_9BwdParamsE,"ax",@progbits
	.sectioninfo	@"SHI_REGISTERS=162"
	.align	128
        .global         _ZN10layer_norm31ln_parallel_residual_bwd_kernelINS_13Kernel_traitsI13__nv_bfloat16S2_fS2_fjLj2560ELj1ELj1ELj4ELj8ENS_18Kernel_traits_baseILj2560ES2_S2_fS2_fjLj128EEEEELb1ELb1ELb0EEEvNS_9BwdParamsE
        .type           _ZN10layer_norm31ln_parallel_residual_bwd_kernelINS_13Kernel_traitsI13__nv_bfloat16S2_fS2_fjLj2560ELj1ELj1ELj4ELj8ENS_18Kernel_traits_baseILj2560ES2_S2_fS2_fjLj128EEEEELb1ELb1ELb0EEEvNS_9BwdParamsE,@function
        .size           _ZN10layer_norm31ln_parallel_residual_bwd_kernelINS_13Kernel_traitsI13__nv_bfloat16S2_fS2_fjLj2560ELj1ELj1ELj4ELj8ENS_18Kernel_traits_baseILj2560ES2_S2_fS2_fjLj128EEEEELb1ELb1ELb0EEEvNS_9BwdParamsE,(.L_x_2791 - _ZN10layer_norm31ln_parallel_residual_bwd_kernelINS_13Kernel_traitsI13__nv_bfloat16S2_fS2_fjLj2560ELj1ELj1ELj4ELj8ENS_18Kernel_traits_baseILj2560ES2_S2_fS2_fjLj128EEEEELb1ELb1ELb0EEEvNS_9BwdParamsE)
        .other          _ZN10layer_norm31ln_parallel_residual_bwd_kernelINS_13Kernel_traitsI13__nv_bfloat16S2_fS2_fjLj2560ELj1ELj1ELj4ELj8ENS_18Kernel_traits_baseILj2560ES2_S2_fS2_fjLj128EEEEELb1ELb1ELb0EEEvNS_9BwdParamsE,@"STO_CUDA_ENTRY STV_DEFAULT"
_ZN10layer_norm31ln_parallel_residual_bwd_kernelINS_13Kernel_traitsI13__nv_bfloat16S2_fS2_fjLj2560ELj1ELj1ELj4ELj8ENS_18Kernel_traits_baseILj2560ES2_S2_fS2_fjLj128EEEEELb1ELb1ELb0EEEvNS_9BwdParamsE:
.text._ZN10layer_norm31ln_parallel_residual_bwd_kernelINS_13Kernel_traitsI13__nv_bfloat16S2_fS2_fjLj2560ELj1ELj1ELj4ELj8ENS_18Kernel_traits_baseILj2560ES2_S2_fS2_fjLj128EEEEELb1ELb1ELb0EEEvNS_9BwdParamsE:
        /* <DEDUP_REMOVED lines=58> */
[----:B-----5:R-:W-:Y:S01]  /*03a0*/  IMAD.MOV.U32 R105, RZ, RZ, R4 ;  /* 0x000000ffff697224 */ /* 0x020fe200078e0004 */
[--C-:B------:R-:W-:Y:S01]  /*03b0*/  SHF.R.U64 R104, R4, 0x10, R5.reuse ;  /* 0x0000001004687819 */ /* 0x100fe20000001205 */
        /* <DEDUP_REMOVED lines=16> */
[----:B------:R-:W-:Y:S01]  /*04c0*/  IMAD.MOV.U32 R20, RZ, RZ, 0x1 ;  /* 0x00000001ff147424 */ /* 0x000fe200078e00ff */
[--C-:B------:R-:W-:Y:S01]  /*04d0*/  SHF.R.U64 R2, R14, 0x10, R15.reuse ;  /* 0x000000100e027819 */ /* 0x100fe2000000120f */
[----:B------:R-:W-:Y:S01]  /*04e0*/  IMAD.MOV.U32 R61, RZ, RZ, RZ ;  /* 0x000000ffff3d7224 */ /* 0x000fe200078e00ff */
[----:B------:R-:W-:-:S02]  /*04f0*/  SHF.R.U32.HI R13, RZ, 0x10, R15 ;  /* 0x00000010ff0d7819 */ /* 0x000fc4000001160f */
        /* <DEDUP_REMOVED lines=19> */
[----:B0-----:R-:W-:Y:S02]  /*0630*/  PRMT R13, RZ, 0x5410, R13 ;  /* 0x00005410ff0d7816 */ /* 0x001fe4000000000d */
.L_x_1123:
[----:B------:R-:W-:-:S04]  /*0640*/  IMAD.MOV.U32 R89, RZ, RZ, 0x4 ;  /* 0x00000004ff597424 */ /* 0x000fc800078e00ff */
[----:B------:R-:W-:-:S04]  /*0650*/  IMAD.WIDE R90, R106, R89, c[0x0][0x1a0] ;  /* 0x000068006a5a7625 */ /* 0x000fc800078e0259 */
[C---:B------:R-:W-:Y:S01]  /*0660*/  IMAD.WIDE R88, R106.reuse, R89, c[0x0][0x1a8] ;  /* 0x00006a006a587625 */ /* 0x040fe200078e0259 */
[----:B------:R0:W5:Y:S04]  /*0670*/  LDG.E R92, [R90.64] ;  /* 0x000000045a5c7981 */ /* 0x000168000c1e1900 */
[----:B------:R0:W5:Y:S01]  /*0680*/  LDG.E R12, [R88.64] ;  /* 0x00000004580c7981 */ /* 0x000162000c1e1900 */
[----:B------:R-:W-:Y:S01]  /*0690*/  IMAD R11, R106, c[0x0][0x168], RZ ;  /* 0x00005a006a0b7a24 */ /* 0x000fe200078e02ff */
[----:B------:R-:W-:Y:S01]  /*06a0*/  BSSY B0, `(.L_x_1097) ;  /* 0x0000045000007945 */ /* 0x000fe20003800000 */
[----:B------:R-:W-:-:S03]  /*06b0*/  HFMA2.MMA R93, -RZ, RZ, 0, 0 ;  /* 0x00000000ff5d7435 */ /* 0x000fc600000001ff */
[----:B------:R-:W-:-:S04]  /*06c0*/  SHF.R.S32.HI R94, RZ, 0x1f, R11 ;  /* 0x0000001fff5e7819 */ /* 0x000fc8000001140b */
[----:B------:R-:W-:Y:S02]  /*06d0*/  LEA.HI R11, R94, R11, RZ, 0x2 ;  /* 0x0000000b5e0b7211 */ /* 0x000fe400078f10ff */
[----:B------:R-:W-:-:S04]  /*06e0*/  LOP3.LUT R94, R108, 0x7f, RZ, 0xc0, !PT ;  /* 0x0000007f6c5e7812 */ /* 0x000fc800078ec0ff */
[----:B------:R-:W-:Y:S01]  /*06f0*/  LEA.HI.SX32 R11, R11, R94, 0x1e ;  /* 0x0000005e0b0b7211 */ /* 0x000fe200078ff2ff */
[----:B------:R-:W-:-:S04]  /*0700*/  IMAD.MOV.U32 R94, RZ, RZ, RZ ;  /* 0x000000ffff5e7224 */ /* 0x000fc800078e00ff */
[----:B------:R-:W-:Y:S01]  /*0710*/  IMAD.MOV.U32 R95, RZ, RZ, R11 ;  /* 0x000000ffff5f7224 */ /* 0x000fe200078e000b */
[----:B------:R-:W-:Y:S05]  /*0720*/  @!P2 BRA `(.L_x_1098) ;  /* 0x000003c00000a947 */ /* 0x000fea0003800000 */
[----:B0-----:R-:W-:Y:S01]  /*0730*/  IMAD.MOV.U32 R94, RZ, RZ, 0x8 ;  /* 0x00000008ff5e7424 */ /* 0x001fe200078e00ff */
[C---:B------:R-:W-:Y:S02]  /*0740*/  LEA R88, P1, R11.reuse, c[0x0][0x188], 0x4 ;  /* 0x000062000b587a11 */ /* 0x040fe400078220ff */
[----:B------:R-:W-:Y:S01]  /*0750*/  ISETP.NE.U32.AND P0, PT, RZ, c[0x0][0x250], PT ;  /* 0x00009400ff007a0c */ /* 0x000fe20003f05070 */
[C---:B------:R-:W-:Y:S01]  /*0760*/  IMAD.WIDE.U32 R94, R11.reuse, R94, c[0x0][0x208] ;  /* 0x000082000b5e7625 */ /* 0x040fe200078e005e */
[----:B------:R-:W-:Y:S02]  /*0770*/  LEA.HI.X R89, R11, c[0x0][0x18c], RZ, 0x4, P1 ;  /* 0x000063000b597a11 */ /* 0x000fe400008f24ff */
[----:B------:R-:W-:-:S03]  /*0780*/  ISETP.NE.AND.EX P0, PT, RZ, c[0x0][0x254], PT, P0 ;  /* 0x00009500ff007a0c */ /* 0x000fc60003f05300 */
[----:B------:R-:W2:Y:S01]  /*0790*/  LDG.E.64 R94, [R94.64] ;  /* 0x000000045e5e7981 */ /* 0x000ea2000c1e1b00 */
[----:B------:R-:W-:-:S03]  /*07a0*/  IMAD.SHL.U32 R150, R11, 0x4, RZ ;  /* 0x000000040b967824 */ /* 0x000fc600078e00ff */
[----:B------:R-:W3:Y:S01]  /*07b0*/  LDG.E.128 R88, [R88.64] ;  /* 0x0000000458587981 */ /* 0x000ee2000c1e1d00 */
[----:B------:R-:W-:Y:S02]  /*07c0*/  SHF.L.U64.HI R9, R11, 0x2, RZ ;  /* 0x000000020b097819 */ /* 0x000fe400000102ff */
[----:B------:R-:W-:-:S04]  /*07d0*/  IADD3 R122, P1, R150, c[0x0][0x190], RZ ;  /* 0x00006400967a7a10 */ /* 0x000fc80007f3e0ff */
[----:B------:R-:W-:Y:S02]  /*07e0*/  IADD3.X R123, R9, c[0x0][0x194], RZ, P1, !PT ;  /* 0x00006500097b7a10 */ /* 0x000fe40000ffe4ff */
[----:B------:R-:W-:-:S04]  /*07f0*/  @P0 IADD3 R150, P1, R150, c[0x0][0x198], RZ ;  /* 0x0000660096960a10 */ /* 0x000fc80007f3e0ff */
[----:B------:R-:W-:Y:S02]  /*0800*/  @P0 IADD3.X R151, R9, c[0x0][0x19c], RZ, P1, !PT ;  /* 0x0000670009970a10 */ /* 0x000fe40000ffe4ff */
[----:B------:R0:W5:Y:S01]  /*0810*/  LDG.E R9, [R122.64] ;  /* 0x000000047a097981 */ /* 0x000162000c1e1900 */
[----:B------:R-:W-:-:S03]  /*0820*/  ISETP.NE.U32.AND P1, PT, RZ, c[0x0][0x218], PT ;  /* 0x00008600ff007a0c */ /* 0x000fc60003f25070 */
[----:B------:R1:W5:Y:S01]  /*0830*/  @P0 LDG.E R10, [R150.64] ;  /* 0x00000004960a0981 */ /* 0x000362000c1e1900 */
[----:B------:R-:W-:-:S13]  /*0840*/  ISETP.NE.AND.EX P1, PT, RZ, c[0x0][0x21c], PT, P1 ;  /* 0x00008700ff007a0c */ /* 0x000fda0003f25310 */
[----:B------:R-:W-:-:S04]  /*0850*/  @P1 LEA R114, P0, R11, c[0x0][0x218], 0x4 ;  /* 0x000086000b721a11 */ /* 0x000fc800078020ff */
[----:B------:R-:W-:Y:S02]  /*0860*/  @P1 LEA.HI.X R115, R11, c[0x0][0x21c], RZ, 0x4, P0 ;  /* 0x000087000b731a11 */ /* 0x000fe400000f24ff */
[----:B------:R-:W-:-:S03]  /*0870*/  ISETP.NE.AND P0, PT, R107, RZ, PT ;  /* 0x000000ff6b00720c */ /* 0x000fc60003f05270 */
[----:B------:R4:W5:Y:S02]  /*0880*/  @P1 LDG.E.128 R64, [R114.64] ;  /* 0x0000000472401981 */ /* 0x000964000c1e1d00 */
[----:B-----5:R-:W-:Y:S01]  /*0890*/  FSEL R152, R92, RZ, !P0 ;  /* 0x000000ff5c987208 */ /* 0x020fe20004000000 */
[----:B--2---:R-:W-:Y:S01]  /*08a0*/  IMAD.MOV.U32 R93, RZ, RZ, R94 ;  /* 0x000000ffff5d7224 */ /* 0x004fe200078e005e */
[--C-:B------:R-:W-:Y:S01]  /*08b0*/  SHF.R.U64 R153, R94, 0x10, R95.reuse ;  /* 0x000000105e997819 */ /* 0x100fe2000000125f */
[--C-:B------:R-:W-:Y:S01]  /*08c0*/  IMAD.MOV.U32 R113, RZ, RZ, R95.reuse ;  /* 0x000000ffff717224 */ /* 0x100fe200078e005f */
[----:B------:R-:W-:Y:S01]  /*08d0*/  SHF.R.U32.HI R94, RZ, 0x10, R95 ;  /* 0x00000010ff5e7819 */ /* 0x000fe2000001165f */
[--C-:B---3--:R-:W-:Y:S01]  /*08e0*/  FADD.FTZ R89, R89, -R152.reuse ;  /* 0x8000009859597221 */ /* 0x108fe20000010000 */
[----:B------:R-:W-:Y:S01]  /*08f0*/  PRMT R93, RZ, 0x5410, R93 ;  /* 0x00005410ff5d7816 */ /* 0x000fe2000000005d */
[--C-:B------:R-:W-:Y:S01]  /*0900*/  FADD.FTZ R95, R88, -R152.reuse ;  /* 0x80000098585f7221 */ /* 0x100fe20000010000 */
[----:B-1----:R-:W-:Y:S01]  /*0910*/  PRMT R151, RZ, 0x5410, R153 ;  /* 0x00005410ff977816 */ /* 0x002fe20000000099 */
[----:B------:R-:W-:-:S02]  /*0920*/  FADD.FTZ R155, R90, -R152 ;  /* 0x800000985a9b7221 */ /* 0x000fc40000010000 */
[----:B------:R-:W-:Y:S02]  /*0930*/  FADD.FTZ R91, R91, -R152 ;  /* 0x800000985b5b7221 */ /* 0x000fe40000010000 */
[C---:B------:R-:W-:Y:S02]  /*0940*/  FMUL.FTZ R152, R12.reuse, R89 ;  /* 0x000000590c987220 */ /* 0x040fe40000410000 */
[----:B------:R-:W-:Y:S02]  /*0950*/  FMUL.FTZ R154, R12, R95 ;  /* 0x0000005f0c9a7220 */ /* 0x000fe40000410000 */
[----:B------:R-:W-:Y:S01]  /*0960*/  FMUL.FTZ R153, R105, R93 ;  /* 0x0000005d69997220 */ /* 0x000fe20000410000 */
[----:B------:R-:W-:Y:S01]  /*0970*/  PRMT R113, RZ, 0x5410, R113 ;  /* 0x00005410ff717816 */ /* 0x000fe20000000071 */
[----:B------:R-:W-:Y:S02]  /*0980*/  FADD.FTZ R41, R41, R151 ;  /* 0x0000009729297221 */ /* 0x000fe40000010000 */
[----:B------:R-:W-:-:S02]  /*0990*/  FFMA.FTZ R61, R152, R151, R61 ;  /* 0x00000097983d7223 */ /* 0x000fc4000001003d */
[----:B------:R-:W-:Y:S02]  /*09a0*/  FMUL.FTZ R150, R12, R155 ;  /* 0x0000009b0c967220 */ /* 0x000fe40000410000 */
[----:B------:R-:W-:Y:S02]  /*09b0*/  FMUL.FTZ R151, R104, R151 ;  /* 0x0000009768977220 */ /* 0x000fe40000410000 */
[----:B------:R-:W-:Y:S02]  /*09c0*/  FADD.FTZ R88, RZ, R153 ;  /* 0x00000099ff587221 */ /* 0x000fe40000010000 */
[----:B------:R-:W-:Y:S01]  /*09d0*/  FFMA.FTZ R89, R154, R153, RZ ;  /* 0x000000999a597223 */ /* 0x000fe200000100ff */
[----:B------:R-:W-:Y:S01]  /*09e0*/  PRMT R90, RZ, 0x5410, R94 ;  /* 0x00005410ff5a7816 */ /* 0x000fe2000000005e */
[----:B------:R-:W-:Y:S02]  /*09f0*/  FADD.FTZ R42, R42, R113 ;  /* 0x000000712a2a7221 */ /* 0x000fe40000010000 */
[----:B------:R-:W-:-:S02]  /*0a00*/  FFMA.FTZ R62, R150, R113, R62 ;  /* 0x00000071963e7223 */ /* 0x000fc4000001003e */
[----:B------:R-:W-:Y:S02]  /*0a10*/  FMUL.FTZ R113, R103, R113 ;  /* 0x0000007167717220 */ /* 0x000fe40000410000 */
[----:B------:R-:W-:Y:S02]  /*0a20*/  FADD.FTZ R88, R88, R151 ;  /* 0x0000009758587221 */ /* 0x000fe40000010000 */
[----:B------:R-:W-:Y:S02]  /*0a30*/  FFMA.FTZ R89, R152, R151, R89 ;  /* 0x0000009798597223 */ /* 0x000fe40000010059 */
[----:B------:R-:W-:Y:S02]  /*0a40*/  FADD.FTZ R40, R40, R93 ;  /* 0x0000005d28287221 */ /* 0x000fe40000010000 */
[----:B------:R-:W-:Y:S02]  /*0a50*/  FFMA.FTZ R60, R154, R93, R60 ;  /* 0x0000005d9a3c7223 */ /* 0x000fe4000001003c */
[----:B----4-:R-:W-:-:S02]  /*0a60*/  FMUL.FTZ R114, R102, R90 ;  /* 0x0000005a66727220 */ /* 0x010fc40000410000 */
[----:B------:R-:W-:Y:S02]  /*0a70*/  FMUL.FTZ R115, R12, R91 ;  /* 0x0000005b0c737220 */ /* 0x000fe40000410000 */
[----:B------:R-:W-:Y:S02]  /*0a80*/  FADD.FTZ R93, R88, R113 ;  /* 0x00000071585d7221 */ /* 0x000fe40000010000 */
[----:B------:R-:W-:Y:S01]  /*0a90*/  FFMA.FTZ R89, R150, R113, R89 ;  /* 0x0000007196597223 */ /* 0x000fe20000010059 */
[----:B------:R-:W-:Y:S01]  /*0aa0*/  IADD3 R95, R11, 0x80, RZ ;  /* 0x000000800b5f7810 */ /* 0x000fe20007ffe0ff */
[----:B------:R-:W-:Y:S02]  /*0ab0*/  FADD.FTZ R43, R43, R90 ;  /* 0x0000005a2b2b7221 */ /* 0x000fe40000010000 */
[----:B------:R-:W-:Y:S02]  /*0ac0*/  FFMA.FTZ R63, R115, R90, R63 ;  /* 0x0000005a733f7223 */ /* 0x000fe4000001003f */
[----:B------:R-:W-:-:S02]  /*0ad0*/  FADD.FTZ R93, R93, R114 ;  /* 0x000000725d5d7221 */ /* 0x000fc40000010000 */
[----:B------:R-:W-:Y:S02]  /*0ae0*/  FFMA.FTZ R94, R115, R114, R89 ;  /* 0x00000072735e7223 */ /* 0x000fe40000010059 */
.L_x_1098:
[----:B0-----:R-:W-:Y:S05]  /*0af0*/  BSYNC B0 ;  /* 0x0000000000007941 */ /* 0x001fea0003800000 */
.L_x_1097:
[----:B------:R-:W-:Y:S01]  /*0b00*/  BSSY B0, `(.L_x_1099) ;  /* 0x000003e000007945 */ /* 0x000fe20003800000 */
[----:B------:R-:W-:Y:S05]  /*0b10*/  @!P3 BRA `(.L_x_1100) ;  /* 0x000003c00000b947 */ /* 0x000fea0003800000 */
[----:B------:R-:W-:Y:S01]  /*0b20*/  IMAD.MOV.U32 R116, RZ, RZ, 0x8 ;  /* 0x00000008ff747424 */ /* 0x000fe200078e00ff */
        /* <DEDUP_REMOVED lines=22> */
[----:B------:R-:W-:Y:S01]  /*0c90*/  IADD3 R95, R95, 0x80, RZ ;  /* 0x000000805f5f7810 */ /* 0x000fe20007ffe0ff */
[----:B--2---:R-:W-:Y:S01]  /*0ca0*/  IMAD.MOV.U32 R124, RZ, RZ, R116 ;  /* 0x000000ffff7c7224 */ /* 0x004fe200078e0074 */
[--C-:B------:R-:W-:Y:S02]  /*0cb0*/  SHF.R.U64 R155, R116, 0x10, R117.reuse ;  /* 0x00000010749b7819 */ /* 0x100fe40000001275 */
[----:B------:R-:W-:Y:S01]  /*0cc0*/  SHF.R.U32.HI R116, RZ, 0x10, R117 ;  /* 0x00000010ff747819 */ /* 0x000fe20000011675 */
[C---:B---3--:R-:W-:Y:S01]  /*0cd0*/  FADD.FTZ R89, -R156.reuse, R89 ;  /* 0x000000599c597221 */ /* 0x048fe20000010100 */
[----:B------:R-:W-:Y:S01]  /*0ce0*/  MOV R125, R117 ;  /* 0x00000075007d7202 */ /* 0x000fe20000000f00 */
[C---:B------:R-:W-:Y:S01]  /*0cf0*/  FADD.FTZ R117, -R156.reuse, R88 ;  /* 0x000000589c757221 */ /* 0x040fe20000010100 */
[----:B------:R-:W-:Y:S01]  /*0d00*/  PRMT R124, RZ, 0x5410, R124 ;  /* 0x00005410ff7c7816 */ /* 0x000fe2000000007c */
[----:B-1----:R-:W-:Y:S01]  /*0d10*/  FADD.FTZ R123, -R156, R90 ;  /* 0x0000005a9c7b7221 */ /* 0x002fe20000010100 */
[----:B----4-:R-:W-:-:S02]  /*0d20*/  PRMT R119, RZ, 0x5410, R155 ;  /* 0x00005410ff777816 */ /* 0x010fc4000000009b */
[----:B------:R-:W-:Y:S01]  /*0d30*/  PRMT R90, RZ, 0x5410, R116 ;  /* 0x00005410ff5a7816 */ /* 0x000fe20000000074 */
[C---:B------:R-:W-:Y:S02]  /*0d40*/  FMUL.FTZ R116, R12.reuse, R89 ;  /* 0x000000590c747220 */ /* 0x040fe40000410000 */
[----:B------:R-:W-:Y:S02]  /*0d50*/  FMUL.FTZ R117, R12, R117 ;  /* 0x000000750c757220 */ /* 0x000fe40000410000 */
[----:B------:R-:W-:Y:S01]  /*0d60*/  FMUL.FTZ R118, R101, R124 ;  /* 0x0000007c65767220 */ /* 0x000fe20000410000 */
[----:B------:R-:W-:Y:S01]  /*0d70*/  PRMT R125, RZ, 0x5410, R125 ;  /* 0x00005410ff7d7816 */ /* 0x000fe2000000007d */
[----:B------:R-:W-:Y:S02]  /*0d80*/  FADD.FTZ R37, R37, R119 ;  /* 0x0000007725257221 */ /* 0x000fe40000010000 */
[-C--:B------:R-:W-:Y:S02]  /*0d90*/  FFMA.FTZ R57, R116, R119.reuse, R57 ;  /* 0x0000007774397223 */ /* 0x080fe40000010039 */
[----:B------:R-:W-:-:S02]  /*0da0*/  FMUL.FTZ R119, R100, R119 ;  /* 0x0000007764777220 */ /* 0x000fc40000410000 */
[----:B------:R-:W-:Y:S02]  /*0db0*/  FADD.FTZ R88, R93, R118 ;  /* 0x000000765d587221 */ /* 0x000fe40000010000 */
[----:B------:R-:W-:Y:S02]  /*0dc0*/  FFMA.FTZ R94, R117, R118, R94 ;  /* 0x00000076755e7223 */ /* 0x000fe4000001005e */
[----:B0-----:R-:W-:Y:S02]  /*0dd0*/  FMUL.FTZ R121, R12, R123 ;  /* 0x0000007b0c797220 */ /* 0x001fe40000410000 */
[----:B------:R-:W-:Y:S02]  /*0de0*/  FADD.FTZ R91, -R156, R91 ;  /* 0x0000005b9c5b7221 */ /* 0x000fe40000010100 */
[----:B------:R-:W-:Y:S02]  /*0df0*/  FMUL.FTZ R120, R99, R125 ;  /* 0x0000007d63787220 */ /* 0x000fe40000410000 */
[----:B------:R-:W-:-:S02]  /*0e00*/  FADD.FTZ R89, R88, R119 ;  /* 0x0000007758597221 */ /* 0x000fc40000010000 */
[----:B------:R-:W-:Y:S02]  /*0e10*/  FFMA.FTZ R94, R116, R119, R94 ;  /* 0x00000077745e7223 */ /* 0x000fe4000001005e */
        /* <DEDUP_REMOVED lines=12> */
.L_x_1100:
[----:B------:R-:W-:Y:S05]  /*0ee0*/  BSYNC B0 ;  /* 0x0000000000007941 */ /* 0x000fea0003800000 */
.L_x_1099:
        /* <DEDUP_REMOVED lines=27> */
[--C-:B------:R-:W-:Y:S01]  /*10a0*/  SHF.R.U64 R155, R122, 0x10, R123.reuse ;  /* 0x000000107a9b7819 */ /* 0x100fe2000000127b */
[--C-:B------:R-:W-:Y:S01]  /*10b0*/  IMAD.MOV.U32 R133, RZ, RZ, R123.reuse ;  /* 0x000000ffff857224 */ /* 0x100fe200078e007b */
[----:B------:R-:W-:Y:S01]  /*10c0*/  SHF.R.U32.HI R122, RZ, 0x10, R123 ;  /* 0x00000010ff7a7819 */ /* 0x000fe2000001167b */
[C---:B---3--:R-:W-:Y:S01]  /*10d0*/  FADD.FTZ R89, -R156.reuse, R89 ;  /* 0x000000599c597221 */ /* 0x048fe20000010100 */
[----:B------:R-:W-:Y:S01]  /*10e0*/  PRMT R132, RZ, 0x5410, R132 ;  /* 0x00005410ff847816 */ /* 0x000fe20000000084 */
[----:B------:R-:W-:Y:S01]  /*10f0*/  FADD.FTZ R123, -R156, R88 ;  /* 0x000000589c7b7221 */ /* 0x000fe20000010100 */
[----:B0-----:R-:W-:Y:S01]  /*1100*/  PRMT R129, RZ, 0x5410, R155 ;  /* 0x00005410ff817816 */ /* 0x001fe2000000009b */
[----:B----4-:R-:W-:-:S02]  /*1110*/  FMUL.FTZ R126, R12, R89 ;  /* 0x000000590c7e7220 */ /* 0x010fc40000410000 */
[----:B------:R-:W-:Y:S02]  /*1120*/  FMUL.FTZ R127, R12, R123 ;  /* 0x0000007b0c7f7220 */ /* 0x000fe40000410000 */
[----:B------:R-:W-:Y:S01]  /*1130*/  FMUL.FTZ R128, R97, R132 ;  /* 0x0000008461807220 */ /* 0x000fe20000410000 */
[----:B------:R-:W-:Y:S01]  /*1140*/  PRMT R133, RZ, 0x5410, R133 ;  /* 0x00005410ff857816 */ /* 0x000fe20000000085 */
[----:B-1----:R-:W-:Y:S02]  /*1150*/  FADD.FTZ R131, -R156, R90 ;  /* 0x0000005a9c837221 */ /* 0x002fe40000010100 */
[----:B------:R-:W-:Y:S02]  /*1160*/  FADD.FTZ R33, R33, R129 ;  /* 0x0000008121217221 */ /* 0x000fe40000010000 */
[-C--:B------:R-:W-:Y:S02]  /*1170*/  FFMA.FTZ R53, R126, R129.reuse, R53 ;  /* 0x000000817e357223 */ /* 0x080fe40000010035 */
[----:B------:R-:W-:-:S02]  /*1180*/  FMUL.FTZ R129, R96, R129 ;  /* 0x0000008160817220 */ /* 0x000fc40000410000 */
[----:B------:R-:W-:Y:S02]  /*1190*/  FADD.FTZ R88, R93, R128 ;  /* 0x000000805d587221 */ /* 0x000fe40000010000 */
[----:B------:R-:W-:Y:S01]  /*11a0*/  FFMA.FTZ R94, R127, R128, R94 ;  /* 0x000000807f5e7223 */ /* 0x000fe2000001005e */
[----:B------:R-:W-:Y:S01]  /*11b0*/  PRMT R90, RZ, 0x5410, R122 ;  /* 0x00005410ff5a7816 */ /* 0x000fe2000000007a */
[----:B------:R-:W-:Y:S02]  /*11c0*/  FMUL.FTZ R131, R12, R131 ;  /* 0x000000830c837220 */ /* 0x000fe40000410000 */
        /* <DEDUP_REMOVED lines=16> */
.L_x_1102:
[----:B------:R-:W-:Y:S05]  /*12d0*/  BSYNC B0 ;  /* 0x0000000000007941 */ /* 0x000fea0003800000 */
.L_x_1101:
        /* <DEDUP_REMOVED lines=33> */
[----:B------:R-:W-:Y:S01]  /*14f0*/  PRMT R88, RZ, 0x5410, R155 ;  /* 0x00005410ff587816 */ /* 0x000fe2000000009b */
[----:B----4-:R-:W-:-:S02]  /*1500*/  FMUL.FTZ R134, R12, R89 ;  /* 0x000000590c867220 */ /* 0x010fc40000410000 */
[----:B------:R-:W-:Y:S02]  /*1510*/  FMUL.FTZ R135, R12, R123 ;  /* 0x0000007b0c877220 */ /* 0x000fe40000410000 */
[----:B0-----:R-:W-:Y:S01]  /*1520*/  FMUL.FTZ R136, R21, R140 ;  /* 0x0000008c15887220 */ /* 0x001fe20000410000 */
        /* <DEDUP_REMOVED lines=25> */
.L_x_1104:
[----:B------:R-:W-:Y:S05]  /*16c0*/  BSYNC B0 ;  /* 0x0000000000007941 */ /* 0x000fea0003800000 */
.L_x_1103:
[----:B------:R-:W-:Y:S01]  /*16d0*/  BSSY B0, `(.L_x_1105) ;  /* 0x000003f000007945 */ /* 0x000fe20003800000 */
[----:B------:R-:W-:Y:S05]  /*16e0*/  @!P6 BRA `(.L_x_1106) ;  /* 0x000003d00000e947 */ /* 0x000fea0003800000 */
[----:B------:R-:W-:Y:S01]  /*16f0*/  ISETP.NE.U32.AND P1, PT, RZ, c[0x0][0x250], PT ;  /* 0x00009400ff007a0c */ /* 0x000fe20003f25070 */
[----:B------:R-:W-:Y:S01]  /*1700*/  HFMA2.MMA R122, -RZ, RZ, 0, 4.76837158203125e-07 ;  /* 0x00000008ff7a7435 */ /* 0x000fe200000001ff */
[C---:B------:R-:W-:Y:S01]  /*1710*/  LEA R88, P0, R95.reuse, c[0x0][0x188], 0x4 ;  /* 0x000062005f587a11 */ /* 0x040fe200078020ff */
[C---:B------:R-:W-:Y:S01]  /*1720*/  IMAD.SHL.U32 R142, R95.reuse, 0x4, RZ ;  /* 0x000000045f8e7824 */ /* 0x040fe200078e00ff */
[----:B------:R-:W-:Y:S02]  /*1730*/  ISETP.NE.AND.EX P1, PT, RZ, c[0x0][0x254], PT, P1 ;  /* 0x00009500ff007a0c */ /* 0x000fe40003f25310 */
[C---:B------:R-:W-:Y:S02]  /*1740*/  LEA.HI.X R89, R95.reuse, c[0x0][0x18c], RZ, 0x4, P0 ;  /* 0x000063005f597a11 */ /* 0x040fe400000f24ff */
[----:B------:R-:W-:Y:S02]  /*1750*/  SHF.R.U32.HI R90, RZ, 0x1e, R95 ;  /* 0x0000001eff5a7819 */ /* 0x000fe4000001165f */
[----:B------:R-:W-:Y:S01]  /*1760*/  IADD3 R146, P0, R142, c[0x0][0x190], RZ ;  /* 0x000064008e927a10 */ /* 0x000fe20007f1e0ff */
[----:B------:R-:W-:Y:S01]  /*1770*/  IMAD.WIDE.U32 R122, R95, R122, c[0x0][0x208] ;  /* 0x000082005f7a7625 */ /* 0x000fe200078e007a */
[----:B------:R-:W-:-:S02]  /*1780*/  P2R R2, PR, RZ, 0x4 ;  /* 0x00000004ff027803 */ /* 0x000fc40000000000 */
[----:B------:R-:W-:-:S03]  /*1790*/  IADD3.X R147, R90, c[0x0][0x194], RZ, P0, !PT ;  /* 0x000065005a937a10 */ /* 0x000fc600007fe4ff */
[----:B------:R-:W-:Y:S01]  /*17a0*/  @P1 IADD3 R142, P0, R142, c[0x0][0x198], RZ ;  /* 0x000066008e8e1a10 */ /* 0x000fe20007f1e0ff */
[----:B------:R-:W2:Y:S03]  /*17b0*/  LDG.E.64 R122, [R122.64] ;  /* 0x000000047a7a7981 */ /* 0x000ea6000c1e1b00 */
[----:B------:R-:W-:Y:S02]  /*17c0*/  @P1 IADD3.X R143, R90, c[0x0][0x19c], RZ, P0, !PT ;  /* 0x000067005a8f1a10 */ /* 0x000fe400007fe4ff */
[----:B------:R-:W3:Y:S01]  /*17d0*/  LDG.E.128 R88, [R88.64] ;  /* 0x0000000458587981 */ /* 0x000ee2000c1e1d00 */
[----:B------:R-:W-:-:S03]  /*17e0*/  ISETP.NE.U32.AND P0, PT, RZ, c[0x0][0x218], PT ;  /* 0x00008600ff007a0c */ /* 0x000fc60003f05070 */
[----:B------:R0:W5:Y:S01]  /*17f0*/  @P1 LDG.E R0, [R142.64] ;  /* 0x000000048e001981 */ /* 0x000162000c1e1900 */
[----:B------:R-:W-:-:S13]  /*1800*/  ISETP.NE.AND.EX P0, PT, RZ, c[0x0][0x21c], PT, P0 ;  /* 0x00008700ff007a0c */ /* 0x000fda0003f05300 */
[----:B------:R-:W-:-:S04]  /*1810*/  @P0 LEA R144, P2, R95, c[0x0][0x218], 0x4 ;  /* 0x000086005f900a11 */ /* 0x000fc800078420ff */
[----:B------:R-:W-:Y:S02]  /*1820*/  @P0 LEA.HI.X R145, R95, c[0x0][0x21c], RZ, 0x4, P2 ;  /* 0x000087005f910a11 */ /* 0x000fe400010f24ff */
[----:B------:R-:W-:Y:S02]  /*1830*/  ISETP.NE.AND P2, PT, R2, RZ, PT ;  /* 0x000000ff0200720c */ /* 0x000fe40003f45270 */
[----:B------:R1:W5:Y:S04]  /*1840*/  LDG.E R2, [R146.64] ;  /* 0x0000000492027981 */ /* 0x000368000c1e1900 */
[----:B------:R4:W5:Y:S01]  /*1850*/  @P0 LDG.E.128 R80, [R144.64] ;  /* 0x0000000490500981 */ /* 0x000962000c1e1d00 */
[----:B------:R-:W-:-:S04]  /*1860*/  ISETP.NE.AND P0, PT, R107, RZ, PT ;  /* 0x000000ff6b00720c */ /* 0x000fc80003f05270 */
[----:B-----5:R-:W-:Y:S01]  /*1870*/  FSEL R156, R92, RZ, !P0 ;  /* 0x000000ff5c9c7208 */ /* 0x020fe20004000000 */
        /* <DEDUP_REMOVED lines=8> */
[C---:B0-----:R-:W-:Y:S02]  /*1900*/  FMUL.FTZ R142, R12.reuse, R149 ;  /* 0x000000950c8e7220 */ /* 0x041fe40000410000 */
[----:B------:R-:W-:-:S02]  /*1910*/  FMUL.FTZ R143, R12, R123 ;  /* 0x0000007b0c8f7220 */ /* 0x000fc40000410000 */
[----:B----4-:R-:W-:Y:S01]  /*1920*/  FMUL.FTZ R144, R16, R89 ;  /* 0x0000005910907220 */ /* 0x010fe20000410000 */
[----:B------:R-:W-:Y:S01]  /*1930*/  PRMT R95, RZ, 0x5410, R95 ;  /* 0x00005410ff5f7816 */ /* 0x000fe2000000005f */
[----:B------:R-:W-:Y:S02]  /*1940*/  FADD.FTZ R25, R25, R88 ;  /* 0x0000005819197221 */ /* 0x000fe40000010000 */
[-C--:B------:R-:W-:Y:S02]  /*1950*/  FFMA.FTZ R45, R142, R88.reuse, R45 ;  /* 0x000000588e2d7223 */ /* 0x080fe4000001002d */
[----:B------:R-:W-:Y:S02]  /*1960*/  FMUL.FTZ R145, R15, R88 ;  /* 0x000000580f917220 */ /* 0x000fe40000410000 */
[----:B-1----:R-:W-:Y:S02]  /*1970*/  FADD.FTZ R147, -R156, R90 ;  /* 0x0000005a9c937221 */ /* 0x002fe40000010100 */
[----:B------:R-:W-:-:S02]  /*1980*/  FADD.FTZ R88, R93, R144 ;  /* 0x000000905d587221 */ /* 0x000fc40000010000 */
[C---:B------:R-:W-:Y:S01]  /*1990*/  FFMA.FTZ R94, R143.reuse, R144, R94 ;  /* 0x000000908f5e7223 */ /* 0x040fe2000001005e */
[----:B------:R-:W-:Y:S01]  /*19a0*/  PRMT R90, RZ, 0x5410, R148 ;  /* 0x00005410ff5a7816 */ /* 0x000fe20000000094 */
[----:B------:R-:W-:Y:S02]  /*19b0*/  FADD.FTZ R24, R24, R89 ;  /* 0x0000005918187221 */ /* 0x000fe40000010000 */
[----:B------:R-:W-:Y:S02]  /*19c0*/  FFMA.FTZ R44, R143, R89, R44 ;  /* 0x000000598f2c7223 */ /* 0x000fe4000001002c */
[----:B------:R-:W-:Y:S02]  /*19d0*/  FADD.FTZ R91, -R156, R91 ;  /* 0x0000005b9c5b7221 */ /* 0x000fe40000010100 */
[----:B------:R-:W-:Y:S02]  /*19e0*/  FMUL.FTZ R147, R12, R147 ;  /* 0x000000930c937220 */ /* 0x000fe40000410000 */
[----:B------:R-:W-:-:S02]  /*19f0*/  FMUL.FTZ R146, R14, R95 ;  /* 0x0000005f0e927220 */ /* 0x000fc40000410000 */
        /* <DEDUP_REMOVED lines=12> */
.L_x_1106:
[----:B------:R-:W-:Y:S05]  /*1ac0*/  BSYNC B0 ;  /* 0x0000000000007941 */ /* 0x000fea0003800000 */
.L_x_1105:
[----:B------:R-:W-:Y:S02]  /*1ad0*/  LOP3.LUT P1, RZ, R20, 0xff, RZ, 0xc0, !PT ;  /* 0x000000ff14ff7812 */ /* 0x000fe4000782c0ff */
[----:B------:R-:W-:-:S02]  /*1ae0*/  SHF.R.U32.HI R90, RZ, 0x5, R108 ;  /* 0x00000005ff5a7819 */ /* 0x000fc4000001166c */
[----:B------:R-:W-:Y:S02]  /*1af0*/  LOP3.LUT P0, RZ, R108, 0x1f, RZ, 0xc0, !PT ;  /* 0x0000001f6cff7812 */ /* 0x000fe4000780c0ff */
[----:B------:R-:W-:-:S07]  /*1b00*/  LOP3.LUT R155, R90, 0x7fffffc, RZ, 0xc0, !PT ;  /* 0x07fffffc5a9b7812 */ /* 0x000fce00078ec0ff */
[----:B------:R-:W-:Y:S01]  /*1b10*/  @!P1 IADD3 R155, R155, 0x4, RZ ;  /* 0x000000049b9b9810 */ /* 0x000fe20007ffe0ff */
[----:B------:R-:W-:Y:S05]  /*1b20*/  BRA.DIV ~URZ, `(.L_x_1107) ;  /* 0x00001e727f007947 */ /* 0x000fea000b800000 */
[----:B------:R0:W1:Y:S02]  /*1b30*/  SHFL.DOWN PT, R156, R93, 0x10, 0x1f ;  /* 0x0a001f005d9c7f89 */ /* 0x00006400000e0000 */
.L_x_1124:
[----:B------:R-:W-:Y:S05]  /*1b40*/  BRA.DIV ~URZ, `(.L_x_1108) ;  /* 0x00001ed27f007947 */ /* 0x000fea000b800000 */
[----:B------:R-:W2:Y:S01]  /*1b50*/  SHFL.DOWN PT, R89, R94, 0x10, 0x1f ;  /* 0x0a001f005e597f89 */ /* 0x000ea200000e0000 */
[----:B-1----:R-:W-:-:S05]  /*1b60*/  FADD.FTZ R95, R156, R93 ;  /* 0x0000005d9c5f7221 */ /* 0x002fca0000010000 */
[----:B------:R-:W1:Y:S01]  /*1b70*/  SHFL.DOWN PT, R88, R95, 0x8, 0x1f ;  /* 0x09001f005f587f89 */ /* 0x000e6200000e0000 */
[----:B--2---:R-:W-:-:S05]  /*1b80*/  FADD.FTZ R89, R89, R94 ;  /* 0x0000005e59597221 */ /* 0x004fca0000010000 */
[----:B-----5:R-:W2:Y:S01]  /*1b90*/  SHFL.DOWN PT, R92, R89, 0x8, 0x1f ;  /* 0x09001f00595c7f89 */ /* 0x020ea200000e0000 */
        /* <DEDUP_REMOVED lines=12> */
.L_x_1125:
        /* <DEDUP_REMOVED lines=26> */
[-CC-:B------:R-:W-:Y:S01]  /*1e00*/  FFMA.FTZ R90, R150, R92.reuse, R93.reuse ;  /* 0x0000005c965a7223 */ /* 0x180fe2000001005d */
[----:B------:R-:W-:Y:S01]  /*1e10*/  ISETP.NE.AND.EX P0, PT, RZ, c[0x0][0x21c], PT, P0 ;  /* 0x00008700ff007a0c */ /* 0x000fe20003f05300 */
[----:B------:R-:W-:Y:S02]  /*1e20*/  FADD.FTZ R89, R151, -R88 ;  /* 0x8000005897597221 */ /* 0x000fe40000010000 */
[----:B------:R-:W-:Y:S02]  /*1e30*/  FFMA.FTZ R95, R115, R92, R93 ;  /* 0x0000005c735f7223 */ /* 0x000fe4000001005d */
[----:B------:R-:W-:-:S02]  /*1e40*/  FMUL.FTZ R88, R12, R89 ;  /* 0x000000590c587220 */ /* 0x000fc40000410000 */
[----:B------:R-:W-:Y:S02]  /*1e50*/  FADD.FTZ R89, R113, -R90 ;  /* 0x8000005a71597221 */ /* 0x000fe40000010000 */
[----:B------:R-:W-:Y:S02]  /*1e60*/  FADD.FTZ R95, R114, -R95 ;  /* 0x8000005f725f7221 */ /* 0x000fe40000010000 */
[----:B------:R-:W-:Y:S02]  /*1e70*/  FMUL.FTZ R89, R12, R89 ;  /* 0x000000590c597220 */ /* 0x000fe40000410000 */
[----:B------:R-:W-:Y:S02]  /*1e80*/  @P0 FADD.FTZ R88, R65, R88 ;  /* 0x0000005841580221 */ /* 0x000fe40000010000 */
[----:B------:R-:W-:Y:S02]  /*1e90*/  @P0 FADD.FTZ R89, R66, R89 ;  /* 0x0000005942590221 */ /* 0x000fe40000010000 */
[----:B------:R-:W-:-:S02]  /*1ea0*/  FMUL.FTZ R123, R88, c[0x0][0x1e8] ;  /* 0x00007a00587b7a20 */ /* 0x000fc40000410000 */
[----:B------:R-:W-:-:S03]  /*1eb0*/  FMUL.FTZ R122, R89, c[0x0][0x1e8] ;  /* 0x00007a00597a7a20 */ /* 0x000fc60000410000 */
[----:B------:R-:W-:Y:S02]  /*1ec0*/  FSEL R90, R123, RZ, P1 ;  /* 0x000000ff7b5a7208 */ /* 0x000fe40000800000 */
[----:B------:R-:W-:-:S04]  /*1ed0*/  LOP3.LUT P1, RZ, R9, 0xff0000, RZ, 0xc0, !PT ;  /* 0x00ff000009ff7812 */ /* 0x000fc8000782c0ff */
[----:B------:R-:W-:Y:S01]  /*1ee0*/  FSEL R91, R122, RZ, P1 ;  /* 0x000000ff7a5b7208 */ /* 0x000fe20000800000 */
[----:B------:R-:W0:Y:S01]  /*1ef0*/  F2F.BF16.F32 R90, R90 ;  /* 0x0000005a005a7304 */ /* 0x000e220000202000 */
[----:B------:R-:W-:-:S04]  /*1f00*/  ISETP.NE.U32.AND P1, PT, RZ, c[0x0][0x258], PT ;  /* 0x00009600ff007a0c */ /* 0x000fc80003f25070 */
[----:B------:R-:W-:-:S03]  /*1f10*/  ISETP.NE.AND.EX P1, PT, RZ, c[0x0][0x25c], PT, P1 ;  /* 0x00009700ff007a0c */ /* 0x000fc60003f25310 */
[----:B------:R-:W-:Y:S01]  /*1f20*/  F2F.BF16.F32 R159, R91 ;  /* 0x0000005b009f7304 */ /* 0x000fe20000202000 */
[----:B------:R-:W-:Y:S01]  /*1f30*/  SEL R85, R88, R85, P1 ;  /* 0x0000005558557207 */ /* 0x000fe20000800000 */
[----:B------:R-:W-:Y:S01]  /*1f40*/  FFMA.FTZ R88, R154, R92, R93 ;  /* 0x0000005c9a587223 */ /* 0x000fe2000001005d */
[----:B------:R-:W-:-:S03]  /*1f50*/  SEL R86, R89, R86, P1 ;  /* 0x0000005659567207 */ /* 0x000fc60000800000 */
[----:B------:R-:W-:Y:S02]  /*1f60*/  FADD.FTZ R89, R153, -R88 ;  /* 0x8000005899597221 */ /* 0x000fe40000010000 */
[C---:B------:R-:W-:Y:S02]  /*1f70*/  FMUL.FTZ R88, R12.reuse, R95 ;  /* 0x0000005f0c587220 */ /* 0x040fe40000410000 */
[----:B------:R-:W-:Y:S02]  /*1f80*/  FMUL.FTZ R89, R12, R89 ;  /* 0x000000590c597220 */ /* 0x000fe40000410000 */
[----:B------:R-:W-:Y:S02]  /*1f90*/  @P0 FADD.FTZ R88, R67, R88 ;  /* 0x0000005843580221 */ /* 0x000fe40000010000 */
[----:B------:R-:W-:Y:S01]  /*1fa0*/  @P0 FADD.FTZ R89, R64, R89 ;  /* 0x0000005940590221 */ /* 0x000fe20000010000 */
[----:B------:R-:W-:Y:S01]  /*1fb0*/  LOP3.LUT P0, RZ, R9, 0xff000000, RZ, 0xc0, !PT ;  /* 0xff00000009ff7812 */ /* 0x000fe2000780c0ff */
[C---:B------:R-:W-:Y:S01]  /*1fc0*/  FMUL.FTZ R155, R88.reuse, c[0x0][0x1e8] ;  /* 0x00007a00589b7a20 */ /* 0x040fe20000410000 */
[----:B------:R-:W-:Y:S01]  /*1fd0*/  SEL R87, R88, R87, P1 ;  /* 0x0000005758577207 */ /* 0x000fe20000800000 */
[C---:B------:R-:W-:Y:S01]  /*1fe0*/  FMUL.FTZ R156, R89.reuse, c[0x0][0x1e8] ;  /* 0x00007a00599c7a20 */ /* 0x040fe20000410000 */
[----:B------:R-:W-:Y:S01]  /*1ff0*/  SEL R84, R89, R84, P1 ;  /* 0x0000005459547207 */ /* 0x000fe20000800000 */
[----:B------:R-:W-:Y:S01]  /*2000*/  @P1 IMAD.MOV.U32 R94, RZ, RZ, 0x10 ;  /* 0x00000010ff5e1424 */ /* 0x000fe200078e00ff */
[----:B------:R-:W-:Y:S01]  /*2010*/  FSEL R158, R155, RZ, P0 ;  /* 0x000000ff9b9e7208 */ /* 0x000fe20000000000 */
[----:B0-----:R-:W-:Y:S01]  /*2020*/  IMAD.WIDE.U32 R88, R90, 0x10000, RZ ;  /* 0x000100005a587825 */ /* 0x001fe200078e00ff */
[----:B------:R-:W-:-:S03]  /*2030*/  LOP3.LUT P0, RZ, R9, 0xff, RZ, 0xc0, !PT ;  /* 0x000000ff09ff7812 */ /* 0x000fc6000780c0ff */
[----:B------:R-:W-:Y:S01]  /*2040*/  @P1 IMAD.WIDE.U32 R94, R11, R94, c[0x0][0x258] ;  /* 0x000096000b5e1625 */ /* 0x000fe200078e005e */
[----:B------:R-:W0:Y:S01]  /*2050*/  F2F.BF16.F32 R158, R158 ;  /* 0x0000009e009e7304 */ /* 0x000e220000202000 */
[----:B------:R-:W-:Y:S02]  /*2060*/  FSEL R157, R156, RZ, P0 ;  /* 0x000000ff9c9d7208 */ /* 0x000fe40000000000 */
[----:B------:R-:W-:Y:S01]  /*2070*/  ISETP.NE.U32.AND P0, PT, RZ, c[0x0][0x250], PT ;  /* 0x00009400ff007a0c */ /* 0x000fe20003f05070 */
[----:B------:R-:W-:Y:S01]  /*2080*/  IMAD.MOV.U32 R90, RZ, RZ, 0x8 ;  /* 0x00000008ff5a7424 */ /* 0x000fe200078e00ff */
[----:B------:R1:W-:Y:S02]  /*2090*/  @P1 STG.E.128 [R94.64], R84 ;  /* 0x000000545e001986 */ /* 0x0003e4000c101d04 */
[----:B------:R-:W-:Y:S01]  /*20a0*/  ISETP.NE.AND.EX P0, PT, RZ, c[0x0][0x254], PT, P0 ;  /* 0x00009500ff007a0c */ /* 0x000fe20003f05300 */
[----:B------:R-:W2:Y:S01]  /*20b0*/  F2F.BF16.F32 R157, R157 ;  /* 0x0000009d009d7304 */ /* 0x000ea20000202000 */
[----:B0-----:R-:W-:-:S11]  /*20c0*/  IMAD.U32 R91, R158, 0x10000, RZ ;  /* 0x000100009e5b7824 */ /* 0x001fd600078e00ff */
[----:B------:R-:W-:Y:S02]  /*20d0*/  @P0 LOP3.LUT P1, RZ, R10, 0xff, RZ, 0xc0, !PT ;  /* 0x000000ff0aff0812 */ /* 0x000fe4000782c0ff */
[----:B------:R-:W-:Y:S01]  /*20e0*/  LOP3.LUT R89, R89, R91, R159, 0xfe, !PT ;  /* 0x0000005b59597212 */ /* 0x000fe200078efe9f */
[----:B------:R-:W-:Y:S01]  /*20f0*/  IMAD.WIDE.U32 R90, R11, R90, c[0x0][0x248] ;  /* 0x000092000b5a7625 */ /* 0x000fe200078e005a */
[----:B--2---:R-:W-:Y:S02]  /*2100*/  LOP3.LUT R88, R88, R157, RZ, 0xfc, !PT ;  /* 0x0000009d58587212 */ /* 0x004fe400078efcff */
[----:B------:R-:W-:Y:S02]  /*2110*/  @P0 FSEL R156, R156, RZ, P1 ;  /* 0x000000ff9c9c0208 */ /* 0x000fe40000800000 */
[----:B------:R-:W-:Y:S01]  /*2120*/  @P0 LOP3.LUT P1, RZ, R10, 0xff00, RZ, 0xc0, !PT ;  /* 0x0000ff000aff0812 */ /* 0x000fe2000782c0ff */
[----:B------:R1:W-:Y:S01]  /*2130*/  STG.E.64 [R90.64], R88 ;  /* 0x000000585a007986 */ /* 0x0003e2000c101b04 */
[----:B------:R-:W-:-:S02]  /*2140*/  @P0 F2FP.BF16.PACK_AB R156, RZ, R156 ;  /* 0x0000009cff9c023e */ /* 0x000fc400000010ff */
[----:B------:R-:W-:Y:S02]  /*2150*/  @P0 FSEL R123, R123, RZ, P1 ;  /* 0x000000ff7b7b0208 */ /* 0x000fe40000800000 */
[----:B------:R-:W-:Y:S02]  /*2160*/  @P0 LOP3.LUT P1, RZ, R10, 0xff0000, RZ, 0xc0, !PT ;  /* 0x00ff00000aff0812 */ /* 0x000fe4000782c0ff */
[----:B------:R-:W-:Y:S02]  /*2170*/  @P0 F2FP.BF16.PACK_AB R123, RZ, R123 ;  /* 0x0000007bff7b023e */ /* 0x000fe400000010ff */
[----:B------:R-:W-:Y:S02]  /*2180*/  @P0 FSEL R122, R122, RZ, P1 ;  /* 0x000000ff7a7a0208 */ /* 0x000fe40000800000 */
[----:B------:R-:W-:Y:S02]  /*2190*/  @P0 LOP3.LUT P1, RZ, R10, 0xff000000, RZ, 0xc0, !PT ;  /* 0xff0000000aff0812 */ /* 0x000fe4000782c0ff */
[----:B------:R-:W-:-:S02]  /*21a0*/  @P0 F2FP.BF16.PACK_AB R122, RZ, R122 ;  /* 0x0000007aff7a023e */ /* 0x000fc400000010ff */
[----:B------:R-:W-:Y:S02]  /*21b0*/  @P0 FSEL R155, R155, RZ, P1 ;  /* 0x000000ff9b9b0208 */ /* 0x000fe40000800000 */
[----:B------:R-:W-:Y:S02]  /*21c0*/  @P0 PRMT R109, R156, 0x7610, R109 ;  /* 0x000076109c6d0816 */ /* 0x000fe4000000006d */
[----:B------:R-:W-:Y:S02]  /*21d0*/  @P0 F2FP.BF16.PACK_AB R155, RZ, R155 ;  /* 0x0000009bff9b023e */ /* 0x000fe400000010ff */
[----:B------:R-:W-:Y:S02]  /*21e0*/  @P0 PRMT R110, R123, 0x7610, R110 ;  /* 0x000076107b6e0816 */ /* 0x000fe4000000006e */
[----:B------:R-:W-:Y:S02]  /*21f0*/  @P0 PRMT R111, R122, 0x7610, R111 ;  /* 0x000076107a6f0816 */ /* 0x000fe4000000006f */
[----:B------:R-:W-:Y:S01]  /*2200*/  @P0 PRMT R112, R155, 0x7610, R112 ;  /* 0x000076109b700816 */ /* 0x000fe20000000070 */
[----:B------:R-:W-:Y:S05]  /*2210*/  @!P0 BRA `(.L_x_1111) ;  /* 0x0000008000008947 */ /* 0x000fea0003800000 */
[----:B-1----:R-:W-:Y:S02]  /*2220*/  LOP3.LUT R90, R110, 0xffff, RZ, 0xc0, !PT ;  /* 0x0000ffff6e5a7812 */ /* 0x002fe400078ec0ff */
[----:B------:R-:W-:-:S02]  /*2230*/  PRMT R89, R111, 0x5410, R112 ;  /* 0x000054106f597816 */ /* 0x000fc40000000070 */
[----:B------:R-:W-:Y:S01]  /*2240*/  LEA R88, P0, R11, c[0x0][0x250], 0x3 ;  /* 0x000094000b587a11 */ /* 0x000fe200078018ff */
[----:B------:R-:W-:-:S05]  /*2250*/  IMAD.WIDE.U32 R90, R90, 0x10000, RZ ;  /* 0x000100005a5a7825 */ /* 0x000fca00078e00ff */
[----:B------:R-:W-:Y:S02]  /*2260*/  LOP3.LUT R91, R89, R91, RZ, 0xfc, !PT ;  /* 0x0000005b595b7212 */ /* 0x000fe400078efcff */
[----:B------:R-:W-:Y:S02]  /*2270*/  LOP3.LUT R90, R90, 0xffff, R109, 0xf8, !PT ;  /* 0x0000ffff5a5a7812 */ /* 0x000fe400078ef86d */
[----:B------:R-:W-:-:S05]  /*2280*/  LEA.HI.X R89, R11, c[0x0][0x254], RZ, 0x3, P0 ;  /* 0x000095000b597a11 */ /* 0x000fca00000f1cff */
[----:B------:R0:W-:Y:S02]  /*2290*/  STG.E.64 [R88.64], R90 ;  /* 0x0000005a58007986 */ /* 0x0001e4000c101b04 */
.L_x_1111:
[----:B-1----:R-:W-:Y:S02]  /*22a0*/  IADD3 R11, R11, 0x80, RZ ;  /* 0x000000800b0b7810 */ /* 0x002fe40007ffe0ff */
.L_x_1110:
[----:B------:R-:W-:Y:S05]  /*22b0*/  BSYNC B0 ;  /* 0x0000000000007941 */ /* 0x000fea0003800000 */
.L_x_1109:
        /* <DEDUP_REMOVED lines=10> */
[----:B------:R-:W-:Y:S02]  /*2360*/  FMUL.FTZ R91, R12, R91 ;  /* 0x0000005b0c5b7220 */ /* 0x000fe40000410000 */
[----:B------:R-:W-:-:S04]  /*2370*/  FFMA.FTZ R89, R117, R92, R93 ;  /* 0x0000005c75597223 */ /* 0x000fc8000001005d */
[----:B------:R-:W-:Y:S02]  /*2380*/  @P0 FADD.FTZ R88, R69, R88 ;  /* 0x0000005845580221 */ /* 0x000fe40000010000 */
[----:B------:R-:W-:Y:S02]  /*2390*/  @P0 FADD.FTZ R91, R70, R91 ;  /* 0x0000005b465b0221 */ /* 0x000fe40000010000 */
[----:B------:R-:W-:Y:S02]  /*23a0*/  FMUL.FTZ R123, R88, c[0x0][0x1e8] ;  /* 0x00007a00587b7a20 */ /* 0x000fe40000410000 */
[----:B------:R-:W-:Y:S02]  /*23b0*/  FMUL.FTZ R122, R91, c[0x0][0x1e8] ;  /* 0x00007a005b7a7a20 */ /* 0x000fe40000410000 */
[----:B------:R-:W-:Y:S01]  /*23c0*/  FADD.FTZ R89, R118, -R89 ;  /* 0x8000005976597221 */ /* 0x000fe20000010000 */
[----:B------:R-:W-:Y:S02]  /*23d0*/  FSEL R90, R123, RZ, P1 ;  /* 0x000000ff7b5a7208 */ /* 0x000fe40000800000 */
[----:B------:R-:W-:Y:S01]  /*23e0*/  LOP3.LUT P1, RZ, R7, 0xff0000, RZ, 0xc0, !PT ;  /* 0x00ff000007ff7812 */ /* 0x000fe2000782c0ff */
[----:B------:R-:W-:-:S03]  /*23f0*/  FMUL.FTZ R89, R12, R89 ;  /* 0x000000590c597220 */ /* 0x000fc60000410000 */
[----:B------:R-:W-:Y:S01]  /*2400*/  FSEL R94, R122, RZ, P1 ;  /* 0x000000ff7a5e7208 */ /* 0x000fe20000800000 */
[----:B------:R-:W-:Y:S01]  /*2410*/  @P0 FADD.FTZ R89, R68, R89 ;  /* 0x0000005944590221 */ /* 0x000fe20000010000 */
[----:B------:R-:W-:Y:S01]  /*2420*/  ISETP.NE.U32.AND P1, PT, RZ, c[0x0][0x258], PT ;  /* 0x00009600ff007a0c */ /* 0x000fe20003f25070 */
[----:B------:R-:W0:Y:S02]  /*2430*/  F2F.BF16.F32 R90, R90 ;  /* 0x0000005a005a7304 */ /* 0x000e240000202000 */
[----:B------:R-:W-:Y:S01]  /*2440*/  FMUL.FTZ R156, R89, c[0x0][0x1e8] ;  /* 0x00007a00599c7a20 */ /* 0x000fe20000410000 */
[----:B------:R-:W-:-:S04]  /*2450*/  ISETP.NE.AND.EX P1, PT, RZ, c[0x0][0x25c], PT, P1 ;  /* 0x00009700ff007a0c */ /* 0x000fc80003f25310 */
[----:B------:R-:W-:Y:S01]  /*2460*/  SEL R86, R91, R86, P1 ;  /* 0x000000565b567207 */ /* 0x000fe20000800000 */
[----:B------:R-:W-:Y:S01]  /*2470*/  FFMA.FTZ R91, R125, R92, R93 ;  /* 0x0000005c7d5b7223 */ /* 0x000fe2000001005d */
[----:B------:R-:W-:Y:S01]  /*2480*/  SEL R85, R88, R85, P1 ;  /* 0x0000005558557207 */ /* 0x000fe20000800000 */
[----:B------:R1:W-:Y:S01]  /*2490*/  F2F.BF16.F32 R159, R94 ;  /* 0x0000005e009f7304 */ /* 0x0003e20000202000 */
[----:B------:R-:W-:Y:S01]  /*24a0*/  SEL R84, R89, R84, P1 ;  /* 0x0000005459547207 */ /* 0x000fe20000800000 */
[----:B------:R-:W-:-:S04]  /*24b0*/  FADD.FTZ R91, R124, -R91 ;  /* 0x8000005b7c5b7221 */ /* 0x000fc80000010000 */
[----:B------:R-:W-:-:S04]  /*24c0*/  FMUL.FTZ R88, R12, R91 ;  /* 0x0000005b0c587220 */ /* 0x000fc80000410000 */
[----:B------:R-:W-:Y:S01]  /*24d0*/  @P0 FADD.FTZ R88, R71, R88 ;  /* 0x0000005847580221 */ /* 0x000fe20000010000 */
[----:B------:R-:W-:-:S03]  /*24e0*/  LOP3.LUT P0, RZ, R7, 0xff000000, RZ, 0xc0, !PT ;  /* 0xff00000007ff7812 */ /* 0x000fc6000780c0ff */
[C---:B------:R-:W-:Y:S01]  /*24f0*/  FMUL.FTZ R155, R88.reuse, c[0x0][0x1e8] ;  /* 0x00007a00589b7a20 */ /* 0x040fe20000410000 */
[----:B------:R-:W-:Y:S01]  /*2500*/  SEL R87, R88, R87, P1 ;  /* 0x0000005758577207 */ /* 0x000fe20000800000 */
[----:B------:R-:W-:-:S03]  /*2510*/  @P1 IMAD.MOV.U32 R88, RZ, RZ, 0x10 ;  /* 0x00000010ff581424 */ /* 0x000fc600078e00ff */
[----:B------:R-:W-:Y:S01]  /*2520*/  FSEL R158, R155, RZ, P0 ;  /* 0x000000ff9b9e7208 */ /* 0x000fe20000000000 */
[----:B-1----:R-:W-:Y:S01]  /*2530*/  @P1 IMAD.WIDE.U32 R94, R11, R88, c[0x0][0x258] ;  /* 0x000096000b5e1625 */ /* 0x002fe200078e0058 */
[----:B------:R-:W-:Y:S02]  /*2540*/  LOP3.LUT P0, RZ, R7, 0xff, RZ, 0xc0, !PT ;  /* 0x000000ff07ff7812 */ /* 0x000fe4000780c0ff */
[----:B------:R-:W1:Y:S01]  /*2550*/  F2F.BF16.F32 R91, R158 ;  /* 0x0000009e005b7304 */ /* 0x000e620000202000 */
[----:B0-----:R-:W-:Y:S01]  /*2560*/  IMAD.WIDE.U32 R88, R90, 0x10000, RZ ;  /* 0x000100005a587825 */ /* 0x001fe200078e00ff */
[----:B------:R-:W-:Y:S01]  /*2570*/  FSEL R157, R156, RZ, P0 ;  /* 0x000000ff9c9d7208 */ /* 0x000fe20000000000 */
[----:B------:R0:W-:Y:S01]  /*2580*/  @P1 STG.E.128 [R94.64], R84 ;  /* 0x000000545e001986 */ /* 0x0001e2000c101d04 */
[----:B------:R-:W-:-:S04]  /*2590*/  ISETP.NE.U32.AND P0, PT, RZ, c[0x0][0x250], PT ;  /* 0x00009400ff007a0c */ /* 0x000fc80003f05070 */
[----:B------:R-:W2:Y:S01]  /*25a0*/  F2F.BF16.F32 R157, R157 ;  /* 0x0000009d009d7304 */ /* 0x000ea20000202000 */
[----:B------:R-:W-:Y:S01]  /*25b0*/  ISETP.NE.AND.EX P0, PT, RZ, c[0x0][0x254], PT, P0 ;  /* 0x00009500ff007a0c */ /* 0x000fe20003f05300 */
[----:B-1----:R-:W-:-:S05]  /*25c0*/  IMAD.U32 R91, R91, 0x10000, RZ ;  /* 0x000100005b5b7824 */ /* 0x002fca00078e00ff */
[----:B------:R-:W-:-:S07]  /*25d0*/  LOP3.LUT R91, R89, R91, R159, 0xfe, !PT ;  /* 0x0000005b595b7212 */ /* 0x000fce00078efe9f */
[----:B------:R-:W-:Y:S02]  /*25e0*/  @P0 LOP3.LUT P1, RZ, R8, 0xff, RZ, 0xc0, !PT ;  /* 0x000000ff08ff0812 */ /* 0x000fe4000782c0ff */
[----:B--2---:R-:W-:Y:S02]  /*25f0*/  LOP3.LUT R90, R88, R157, RZ, 0xfc, !PT ;  /* 0x0000009d585a7212 */ /* 0x004fe400078efcff */
[----:B------:R-:W-:Y:S02]  /*2600*/  MOV R88, 0x8 ;  /* 0x0000000800587802 */ /* 0x000fe40000000f00 */
[----:B------:R-:W-:Y:S02]  /*2610*/  @P0 FSEL R156, R156, RZ, P1 ;  /* 0x000000ff9c9c0208 */ /* 0x000fe40000800000 */
[----:B------:R-:W-:Y:S01]  /*2620*/  @P0 LOP3.LUT P1, RZ, R8, 0xff00, RZ, 0xc0, !PT ;  /* 0x0000ff0008ff0812 */ /* 0x000fe2000782c0ff */
[----:B------:R-:W-:Y:S01]  /*2630*/  IMAD.WIDE.U32 R88, R11, R88, c[0x0][0x248] ;  /* 0x000092000b587625 */ /* 0x000fe200078e0058 */
[----:B------:R-:W-:-:S02]  /*2640*/  @P0 F2FP.BF16.PACK_AB R156, RZ, R156 ;  /* 0x0000009cff9c023e */ /* 0x000fc400000010ff */
[----:B------:R-:W-:Y:S02]  /*2650*/  @P0 FSEL R123, R123, RZ, P1 ;  /* 0x000000ff7b7b0208 */ /* 0x000fe40000800000 */
[----:B------:R0:W-:Y:S01]  /*2660*/  STG.E.64 [R88.64], R90 ;  /* 0x0000005a58007986 */ /* 0x0001e2000c101b04 */
        /* <DEDUP_REMOVED lines=12> */
[----:B0-----:R-:W-:Y:S02]  /*2730*/  LOP3.LUT R88, R110, 0xffff, RZ, 0xc0, !PT ;  /* 0x0000ffff6e587812 */ /* 0x001fe400078ec0ff */
[----:B------:R-:W-:-:S02]  /*2740*/  PRMT R91, R111, 0x5410, R112 ;  /* 0x000054106f5b7816 */ /* 0x000fc40000000070 */
[----:B------:R-:W-:Y:S01]  /*2750*/  LEA R90, P0, R11, c[0x0][0x250], 0x3 ;  /* 0x000094000b5a7a11 */ /* 0x000fe200078018ff */
[----:B------:R-:W-:-:S05]  /*2760*/  IMAD.WIDE.U32 R88, R88, 0x10000, RZ ;  /* 0x0001000058587825 */ /* 0x000fca00078e00ff */
[----:B------:R-:W-:Y:S02]  /*2770*/  LOP3.LUT R89, R91, R89, RZ, 0xfc, !PT ;  /* 0x000000595b597212 */ /* 0x000fe400078efcff */
[----:B------:R-:W-:Y:S02]  /*2780*/  LOP3.LUT R88, R88, 0xffff, R109, 0xf8, !PT ;  /* 0x0000ffff58587812 */ /* 0x000fe400078ef86d */
[----:B------:R-:W-:-:S05]  /*2790*/  LEA.HI.X R91, R11, c[0x0][0x254], RZ, 0x3, P0 ;  /* 0x000095000b5b7a11 */ /* 0x000fca00000f1cff */
[----:B------:R0:W-:Y:S02]  /*27a0*/  STG.E.64 [R90.64], R88 ;  /* 0x000000585a007986 */ /* 0x0001e4000c101b04 */
.L_x_1114:
[----:B0-----:R-:W-:Y:S02]  /*27b0*/  IADD3 R11, R11, 0x80, RZ ;  /* 0x000000800b0b7810 */ /* 0x001fe40007ffe0ff */
.L_x_1113:
[----:B------:R-:W-:Y:S05]  /*27c0*/  BSYNC B0 ;  /* 0x0000000000007941 */ /* 0x000fea0003800000 */
.L_x_1112:
        /* <DEDUP_REMOVED lines=51> */
[----:B--2---:R-:W-:Y:S01]  /*2b00*/  LOP3.LUT R90, R88, R157, RZ, 0xfc, !PT ;  /* 0x0000009d585a7212 */ /* 0x004fe200078efcff */
[----:B------:R-:W-:Y:S01]  /*2b10*/  IMAD.MOV.U32 R88, RZ, RZ, 0x8 ;  /* 0x00000008ff587424 */ /* 0x000fe200078e00ff */
[----:B------:R-:W-:Y:S02]  /*2b20*/  @P0 FSEL R156, R156, RZ, P1 ;  /* 0x000000ff9c9c0208 */ /* 0x000fe40000800000 */
[----:B------:R-:W-:Y:S01]  /*2b30*/  @P0 LOP3.LUT P1, RZ, R6, 0xff00, RZ, 0xc0, !PT ;  /* 0x0000ff0006ff0812 */ /* 0x000fe2000782c0ff */
[----:B------:R-:W-:Y:S01]  /*2b40*/  IMAD.WIDE.U32 R88, R11, R88, c[0x0][0x248] ;  /* 0x000092000b587625 */ /* 0x000fe200078e0058 */
[----:B------:R-:W-:Y:S02]  /*2b50*/  @P0 F2FP.BF16.PACK_AB R156, RZ, R156 ;  /* 0x0000009cff9c023e */ /* 0x000fe400000010ff */
[----:B------:R-:W-:-:S02]  /*2b60*/  @P0 FSEL R123, R123, RZ, P1 ;  /* 0x000000ff7b7b0208 */ /* 0x000fc40000800000 */
[----:B------:R0:W-:Y:S01]  /*2b70*/  STG.E.64 [R88.64], R90 ;  /* 0x0000005a58007986 */ /* 0x0001e2000c101b04 */
[----:B------:R-:W-:Y:S02]  /*2b80*/  @P0 LOP3.LUT P1, RZ, R6, 0xff0000, RZ, 0xc0, !PT ;  /* 0x00ff000006ff0812 */ /* 0x000fe4000782c0ff */
[----:B------:R-:W-:Y:S02]  /*2b90*/  @P0 F2FP.BF16.PACK_AB R123, RZ, R123 ;  /* 0x0000007bff7b023e */ /* 0x000fe400000010ff */
[----:B------:R-:W-:Y:S02]  /*2ba0*/  @P0 FSEL R122, R122, RZ, P1 ;  /* 0x000000ff7a7a0208 */ /* 0x000fe40000800000 */
[----:B------:R-:W-:Y:S02]  /*2bb0*/  @P0 LOP3.LUT P1, RZ, R6, 0xff000000, RZ, 0xc0, !PT ;  /* 0xff00000006ff0812 */ /* 0x000fe4000782c0ff */
[----:B------:R-:W-:Y:S02]  /*2bc0*/  @P0 F2FP.BF16.PACK_AB R122, RZ, R122 ;  /* 0x0000007aff7a023e */ /* 0x000fe400000010ff */
[----:B------:R-:W-:-:S02]  /*2bd0*/  @P0 FSEL R155, R155, RZ, P1 ;  /* 0x000000ff9b9b0208 */ /* 0x000fc40000800000 */
        /* <DEDUP_REMOVED lines=14> */
.L_x_1117:
[----:B0-----:R-:W-:Y:S02]  /*2cc0*/  IADD3 R11, R11, 0x80, RZ ;  /* 0x000000800b0b7810 */ /* 0x001fe40007ffe0ff */
.L_x_1116:
[----:B------:R-:W-:Y:S05]  /*2cd0*/  BSYNC B0 ;  /* 0x0000000000007941 */ /* 0x000fea0003800000 */
.L_x_1115:
        /* <DEDUP_REMOVED lines=79> */
.L_x_1120:
[----:B0-----:R-:W-:Y:S02]  /*31d0*/  IADD3 R11, R11, 0x80, RZ ;  /* 0x000000800b0b7810 */ /* 0x001fe40007ffe0ff */
.L_x_1119:
[----:B------:R-:W-:Y:S05]  /*31e0*/  BSYNC B0 ;  /* 0x0000000000007941 */ /* 0x000fea0003800000 */
.L_x_1118:
        /* <DEDUP_REMOVED lines=11> */
[-CC-:B------:R-:W-:Y:S02]  /*32a0*/  FFMA.FTZ R89, R143, R92.reuse, R93.reuse ;  /* 0x0000005c8f597223 */ /* 0x180fe4000001005d */
[----:B------:R-:W-:Y:S02]  /*32b0*/  FFMA.FTZ R93, R149, R92, R93 ;  /* 0x0000005c955d7223 */ /* 0x000fe4000001005d */
[----:B------:R-:W-:Y:S02]  /*32c0*/  @P0 FADD.FTZ R88, R81, R88 ;  /* 0x0000005851580221 */ /* 0x000fe40000010000 */
[----:B------:R-:W-:Y:S02]  /*32d0*/  @P0 FADD.FTZ R91, R82, R91 ;  /* 0x0000005b525b0221 */ /* 0x000fe40000010000 */
[----:B------:R-:W-:-:S02]  /*32e0*/  FMUL.FTZ R95, R88, c[0x0][0x1e8] ;  /* 0x00007a00585f7a20 */ /* 0x000fc40000410000 */
[----:B------:R-:W-:Y:S02]  /*32f0*/  FADD.FTZ R93, R148, -R93 ;  /* 0x8000005d945d7221 */ /* 0x000fe40000010000 */
[----:B------:R-:W-:Y:S01]  /*3300*/  FMUL.FTZ R94, R91, c[0x0][0x1e8] ;  /* 0x00007a005b5e7a20 */ /* 0x000fe20000410000 */
[----:B------:R-:W-:Y:S01]  /*3310*/  FSEL R90, R95, RZ, P1 ;  /* 0x000000ff5f5a7208 */ /* 0x000fe20000800000 */
[----:B------:R-:W-:Y:S01]  /*3320*/  FADD.FTZ R89, R144, -R89 ;  /* 0x8000005990597221 */ /* 0x000fe20000010000 */
[----:B------:R-:W-:Y:S01]  /*3330*/  LOP3.LUT P1, RZ, R2, 0xff0000, RZ, 0xc0, !PT ;  /* 0x00ff000002ff7812 */ /* 0x000fe2000782c0ff */
[C---:B------:R-:W-:Y:S02]  /*3340*/  FMUL.FTZ R92, R12.reuse, R93 ;  /* 0x0000005d0c5c7220 */ /* 0x040fe40000410000 */
[----:B------:R-:W-:Y:S01]  /*3350*/  FMUL.FTZ R89, R12, R89 ;  /* 0x000000590c597220 */ /* 0x000fe20000410000 */
[----:B------:R-:W-:Y:S01]  /*3360*/  FSEL R123, R94, RZ, P1 ;  /* 0x000000ff5e7b7208 */ /* 0x000fe20000800000 */
[----:B------:R-:W-:Y:S01]  /*3370*/  @P0 FADD.FTZ R92, R83, R92 ;  /* 0x0000005c535c0221 */ /* 0x000fe20000010000 */
[----:B------:R-:W-:Y:S01]  /*3380*/  ISETP.NE.U32.AND P1, PT, RZ, c[0x0][0x258], PT ;  /* 0x00009600ff007a0c */ /* 0x000fe20003f25070 */
[----:B------:R-:W-:Y:S01]  /*3390*/  @P0 FADD.FTZ R89, R80, R89 ;  /* 0x0000005950590221 */ /* 0x000fe20000010000 */
[----:B------:R-:W-:Y:S01]  /*33a0*/  LOP3.LUT P0, RZ, R2, 0xff000000, RZ, 0xc0, !PT ;  /* 0xff00000002ff7812 */ /* 0x000fe2000780c0ff */
[----:B------:R-:W-:Y:S01]  /*33b0*/  FMUL.FTZ R12, R92, c[0x0][0x1e8] ;  /* 0x00007a005c0c7a20 */ /* 0x000fe20000410000 */
[----:B------:R-:W-:Y:S01]  /*33c0*/  ISETP.NE.AND.EX P1, PT, RZ, c[0x0][0x25c], PT, P1 ;  /* 0x00009700ff007a0c */ /* 0x000fe20003f25310 */
[----:B------:R-:W-:Y:S01]  /*33d0*/  FMUL.FTZ R155, R89, c[0x0][0x1e8] ;  /* 0x00007a00599b7a20 */ /* 0x000fe20000410000 */
[----:B------:R-:W-:Y:S02]  /*33e0*/  F2F.BF16.F32 R156, R123 ;  /* 0x0000007b009c7304 */ /* 0x000fe40000202000 */
[----:B------:R-:W-:-:S02]  /*33f0*/  SEL R86, R91, R86, P1 ;  /* 0x000000565b567207 */ /* 0x000fc40000800000 */
[----:B------:R-:W-:Y:S02]  /*3400*/  FSEL R91, R12, RZ, P0 ;  /* 0x000000ff0c5b7208 */ /* 0x000fe40000000000 */
[----:B------:R-:W-:Y:S02]  /*3410*/  LOP3.LUT P0, RZ, R2, 0xff, RZ, 0xc0, !PT ;  /* 0x000000ff02ff7812 */ /* 0x000fe4000780c0ff */
[----:B------:R-:W-:Y:S02]  /*3420*/  SEL R85, R88, R85, P1 ;  /* 0x0000005558557207 */ /* 0x000fe40000800000 */
[----:B------:R0:W1:Y:S01]  /*3430*/  F2F.BF16.F32 R88, R90 ;  /* 0x0000005a00587304 */ /* 0x0000620000202000 */
[----:B------:R-:W-:Y:S02]  /*3440*/  FSEL R122, R155, RZ, P0 ;  /* 0x000000ff9b7a7208 */ /* 0x000fe40000000000 */
[----:B------:R-:W-:Y:S02]  /*3450*/  ISETP.NE.U32.AND P0, PT, RZ, c[0x0][0x250], PT ;  /* 0x00009400ff007a0c */ /* 0x000fe40003f05070 */
[----:B------:R-:W-:Y:S01]  /*3460*/  SEL R87, R92, R87, P1 ;  /* 0x000000575c577207 */ /* 0x000fe20000800000 */
[----:B------:R-:W-:Y:S01]  /*3470*/  @P1 IMAD.MOV.U32 R92, RZ, RZ, 0x10 ;  /* 0x00000010ff5c1424 */ /* 0x000fe200078e00ff */
[----:B------:R-:W-:Y:S01]  /*3480*/  ISETP.NE.AND.EX P0, PT, RZ, c[0x0][0x254], PT, P0 ;  /* 0x00009500ff007a0c */ /* 0x000fe20003f05300 */
[----:B------:R-:W2:Y:S01]  /*3490*/  F2F.BF16.F32 R91, R91 ;  /* 0x0000005b005b7304 */ /* 0x000ea20000202000 */
[----:B0-----:R-:W-:Y:S01]  /*34a0*/  HFMA2.MMA R90, -RZ, RZ, 0, 4.76837158203125e-07 ;  /* 0x00000008ff5a7435 */ /* 0x001fe200000001ff */
[----:B------:R-:W-:Y:S01]  /*34b0*/  SEL R84, R89, R84, P1 ;  /* 0x0000005459547207 */ /* 0x000fe20000800000 */
[----:B------:R-:W-:-:S05]  /*34c0*/  @P1 IMAD.WIDE.U32 R92, R11, R92, c[0x0][0x258] ;  /* 0x000096000b5c1625 */ /* 0x000fca00078e005c */
[----:B------:R-:W0:Y:S01]  /*34d0*/  F2F.BF16.F32 R157, R122 ;  /* 0x0000007a009d7304 */ /* 0x000e220000202000 */
[----:B-1----:R-:W-:Y:S01]  /*34e0*/  IMAD.WIDE.U32 R88, R88, 0x10000, RZ ;  /* 0x0001000058587825 */ /* 0x002fe200078e00ff */
[----:B------:R1:W-:Y:S02]  /*34f0*/  @P1 STG.E.128 [R92.64], R84 ;  /* 0x000000545c001986 */ /* 0x0003e4000c101d04 */
[----:B------:R-:W-:Y:S01]  /*3500*/  @P0 LOP3.LUT P1, RZ, R0, 0xff, RZ, 0xc0, !PT ;  /* 0x000000ff00ff0812 */ /* 0x000fe2000782c0ff */
[----:B--2---:R-:W-:Y:S02]  /*3510*/  IMAD.U32 R123, R91, 0x10000, RZ ;  /* 0x000100005b7b7824 */ /* 0x004fe400078e00ff */
[----:B------:R-:W-:-:S03]  /*3520*/  IMAD.WIDE.U32 R90, R11, R90, c[0x0][0x248] ;  /* 0x000092000b5a7625 */ /* 0x000fc600078e005a */
[----:B------:R-:W-:Y:S02]  /*3530*/  LOP3.LUT R89, R89, R123, R156, 0xfe, !PT ;  /* 0x0000007b59597212 */ /* 0x000fe400078efe9c */
[----:B0-----:R-:W-:Y:S02]  /*3540*/  LOP3.LUT R88, R88, R157, RZ, 0xfc, !PT ;  /* 0x0000009d58587212 */ /* 0x001fe400078efcff */
[----:B-1----:R-:W-:-:S03]  /*3550*/  @P0 FSEL R92, R155, RZ, P1 ;  /* 0x000000ff9b5c0208 */ /* 0x002fc60000800000 */
[----:B------:R0:W-:Y:S01]  /*3560*/  STG.E.64 [R90.64], R88 ;  /* 0x000000585a007986 */ /* 0x0001e2000c101b04 */
[C---:B------:R-:W-:Y:S02]  /*3570*/  @P0 LOP3.LUT P1, RZ, R0.reuse, 0xff00, RZ, 0xc0, !PT ;  /* 0x0000ff0000ff0812 */ /* 0x040fe4000782c0ff */
[----:B------:R-:W-:Y:S02]  /*3580*/  @P0 F2FP.BF16.PACK_AB R92, RZ, R92 ;  /* 0x0000005cff5c023e */ /* 0x000fe400000010ff */
[----:B------:R-:W-:Y:S02]  /*3590*/  @P0 FSEL R95, R95, RZ, P1 ;  /* 0x000000ff5f5f0208 */ /* 0x000fe40000800000 */
[----:B------:R-:W-:Y:S02]  /*35a0*/  @P0 LOP3.LUT P1, RZ, R0, 0xff0000, RZ, 0xc0, !PT ;  /* 0x00ff000000ff0812 */ /* 0x000fe4000782c0ff */
[----:B------:R-:W-:Y:S02]  /*35b0*/  @P0 F2FP.BF16.PACK_AB R95, RZ, R95 ;  /* 0x0000005fff5f023e */ /* 0x000fe400000010ff */
[----:B------:R-:W-:-:S02]  /*35c0*/  @P0 FSEL R94, R94, RZ, P1 ;  /* 0x000000ff5e5e0208 */ /* 0x000fc40000800000 */
[----:B------:R-:W-:Y:S02]  /*35d0*/  @P0 LOP3.LUT P1, RZ, R0, 0xff000000, RZ, 0xc0, !PT ;  /* 0xff00000000ff0812 */ /* 0x000fe4000782c0ff */
[----:B------:R-:W-:Y:S02]  /*35e0*/  @P0 F2FP.BF16.PACK_AB R94, RZ, R94 ;  /* 0x0000005eff5e023e */ /* 0x000fe400000010ff */
[----:B------:R-:W-:Y:S02]  /*35f0*/  @P0 FSEL R12, R12, RZ, P1 ;  /* 0x000000ff0c0c0208 */ /* 0x000fe40000800000 */
[----:B------:R-:W-:Y:S02]  /*3600*/  @P0 PRMT R109, R92, 0x7610, R109 ;  /* 0x000076105c6d0816 */ /* 0x000fe4000000006d */
[----:B------:R-:W-:Y:S02]  /*3610*/  @P0 F2FP.BF16.PACK_AB R12, RZ, R12 ;  /* 0x0000000cff0c023e */ /* 0x000fe400000010ff */
[----:B------:R-:W-:-:S02]  /*3620*/  @P0 PRMT R110, R95, 0x7610, R110 ;  /* 0x000076105f6e0816 */ /* 0x000fc4000000006e */
[----:B------:R-:W-:Y:S02]  /*3630*/  @P0 PRMT R111, R94, 0x7610, R111 ;  /* 0x000076105e6f0816 */ /* 0x000fe4000000006f */
        /* <DEDUP_REMOVED lines=10> */
.L_x_1122:
[----:B0-----:R-:W-:Y:S05]  /*36e0*/  BSYNC B0 ;  /* 0x0000000000007941 */ /* 0x001fea0003800000 */
.L_x_1121:
[----:B------:R-:W-:Y:S02]  /*36f0*/  IADD3 R106, R106, c[0x0][0x160], RZ ;  /* 0x000058006a6a7a10 */ /* 0x000fe40007ffe0ff */
[----:B------:R-:W-:Y:S02]  /*3700*/  LOP3.LUT P1, RZ, R20, 0xff, RZ, 0xc0, !PT ;  /* 0x000000ff14ff7812 */ /* 0x000fe4000782c0ff */
[----:B------:R-:W-:Y:S02]  /*3710*/  ISETP.GE.AND P0, PT, R106, c[0x0][0x164], PT ;  /* 0x000059006a007a0c */ /* 0x000fe40003f06270 */
[----:B------:R-:W-:-:S11]  /*3720*/  SEL R20, RZ, 0x1, P1 ;  /* 0x00000001ff147807 */ /* 0x000fd60000800000 */
[----:B------:R-:W-:Y:S01]  /*3730*/  @P0 CALL.REL.NOINC `(.L_x_1096) ;  /* 0x0000001000000944 */ /* 0x000fe20003c00000 */
[----:B------:R-:W-:Y:S05]  /*3740*/  BRA `(.L_x_1123) ;  /* 0xffffcef000007947 */ /* 0x000fea000383ffff */
.L_x_1096:
[----:B0-----:R-:W0:Y:S01]  /*3750*/  S2UR UR6, SR_CTAID.X ;  /* 0x00000000000679c3 */ /* 0x001e220000002500 */
[----:B------:R-:W0:Y:S01]  /*3760*/  S2R R2, SR_TID.X ;  /* 0x0000000000027919 */ /* 0x000e220000002100 */
[----:B-----5:R-:W-:Y:S02]  /*3770*/  @P2 IMAD.MOV.U32 R5, RZ, RZ, 0x10 ;  /* 0x00000010ff052424 */ /* 0x020fe400078e00ff */
        /* <DEDUP_REMOVED lines=34> */
.L_x_1107:
[----:B------:R-:W-:Y:S01]  /*39a0*/  IMAD.MOV.U32 R122, RZ, RZ, R93 ;  /* 0x000000ffff7a7224 */ /* 0x000fe200078e005d */
[----:B------:R-:W-:Y:S01]  /*39b0*/  MOV R91, 0xffffffff ;  /* 0xffffffff005b7802 */ /* 0x000fe20000000f00 */
[----:B------:R-:W-:Y:S01]  /*39c0*/  IMAD.MOV.U32 R95, RZ, RZ, 0x10 ;  /* 0x00000010ff5f7424 */ /* 0x000fe200078e00ff */
[----:B------:R-:W-:Y:S01]  /*39d0*/  MOV R88, 0x3a00 ;  /* 0x00003a0000587802 */ /* 0x000fe20000000f00 */
[----:B-----5:R-:W-:-:S02]  /*39e0*/  IMAD.MOV.U32 R92, RZ, RZ, 0x1f ;  /* 0x0000001fff5c7424 */ /* 0x020fc400078e00ff */
[----:B------:R-:W-:Y:S05]  /*39f0*/  CALL.REL.NOINC `($__internal_44_$__cuda_sm70_shflsync_down_p) ;  /* 0x0000046000007944 */ /* 0x000fea0003c00000 */
[----:B-1----:R-:W-:Y:S01]  /*3a00*/  IMAD.MOV.U32 R156, RZ, RZ, R91 ;  /* 0x000000ffff9c7224 */ /* 0x002fe200078e005b */
[----:B0-----:R-:W-:Y:S05]  /*3a10*/  BRA `(.L_x_1124) ;  /* 0xffffe12000007947 */ /* 0x001fea000383ffff */
.L_x_1108:
[----:B------:R-:W-:Y:S01]  /*3a20*/  IMAD.MOV.U32 R122, RZ, RZ, R94 ;  /* 0x000000ffff7a7224 */ /* 0x000fe200078e005e */
[----:B------:R-:W-:Y:S01]  /*3a30*/  MOV R88, 0x3a80 ;  /* 0x00003a8000587802 */ /* 0x000fe20000000f00 */
[----:B------:R-:W-:-:S02]  /*3a40*/  IMAD.MOV.U32 R95, RZ, RZ, 0x10 ;  /* 0x00000010ff5f7424 */ /* 0x000fc400078e00ff */
[----:B-----5:R-:W-:Y:S02]  /*3a50*/  IMAD.MOV.U32 R92, RZ, RZ, 0x1f ;  /* 0x0000001fff5c7424 */ /* 0x020fe400078e00ff */
[----:B------:R-:W-:Y:S02]  /*3a60*/  IMAD.MOV.U32 R91, RZ, RZ, -0x1 ;  /* 0xffffffffff5b7424 */ /* 0x000fe400078e00ff */
[----:B01----:R-:W-:Y:S05]  /*3a70*/  CALL.REL.NOINC `($__internal_44_$__cuda_sm70_shflsync_down_p) ;  /* 0x000003e000007944 */ /* 0x003fea0003c00000 */
[----:B------:R-:W-:Y:S01]  /*3a80*/  FADD.FTZ R156, R156, R93 ;  /* 0x0000005d9c9c7221 */ /* 0x000fe20000010000 */
[----:B------:R-:W-:Y:S01]  /*3a90*/  MOV R88, 0x3b00 ;  /* 0x00003b0000587802 */ /* 0x000fe20000000f00 */
[----:B-1----:R-:W-:Y:S02]  /*3aa0*/  FADD.FTZ R94, R94, R91 ;  /* 0x0000005b5e5e7221 */ /* 0x002fe40000010000 */
[----:B0-----:R-:W-:Y:S01]  /*3ab0*/  IMAD.MOV.U32 R95, RZ, RZ, 0x8 ;  /* 0x00000008ff5f7424 */ /* 0x001fe200078e00ff */
[----:B------:R-:W-:Y:S01]  /*3ac0*/  MOV R122, R156 ;  /* 0x0000009c007a7202 */ /* 0x000fe20000000f00 */
[----:B------:R-:W-:Y:S02]  /*3ad0*/  IMAD.MOV.U32 R92, RZ, RZ, 0x1f ;  /* 0x0000001fff5c7424 */ /* 0x000fe400078e00ff */
[----:B------:R-:W-:-:S02]  /*3ae0*/  IMAD.MOV.U32 R91, RZ, RZ, -0x1 ;  /* 0xffffffffff5b7424 */ /* 0x000fc400078e00ff */
[----:B------:R-:W-:Y:S05]  /*3af0*/  CALL.REL.NOINC `($__internal_44_$__cuda_sm70_shflsync_down_p) ;  /* 0x0000036000007944 */ /* 0x000fea0003c00000 */
[----:B-1----:R-:W-:Y:S01]  /*3b00*/  IMAD.MOV.U32 R93, RZ, RZ, R91 ;  /* 0x000000ffff5d7224 */ /* 0x002fe200078e005b */
[----:B------:R-:W-:Y:S01]  /*3b10*/  MOV R88, 0x3b70 ;  /* 0x00003b7000587802 */ /* 0x000fe20000000f00 */
[----:B0-----:R-:W-:-:S02]  /*3b20*/  IMAD.MOV.U32 R122, RZ, RZ, R94 ;  /* 0x000000ffff7a7224 */ /* 0x001fc400078e005e */
[----:B------:R-:W-:Y:S02]  /*3b30*/  IMAD.MOV.U32 R95, RZ, RZ, 0x8 ;  /* 0x00000008ff5f7424 */ /* 0x000fe400078e00ff */
[----:B------:R-:W-:Y:S02]  /*3b40*/  IMAD.MOV.U32 R92, RZ, RZ, 0x1f ;  /* 0x0000001fff5c7424 */ /* 0x000fe400078e00ff */
[----:B------:R-:W-:Y:S02]  /*3b50*/  IMAD.MOV.U32 R91, RZ, RZ, -0x1 ;  /* 0xffffffffff5b7424 */ /* 0x000fe400078e00ff */
[----:B------:R-:W-:Y:S05]  /*3b60*/  CALL.REL.NOINC `($__internal_44_$__cuda_sm70_shflsync_down_p) ;  /* 0x000002f000007944 */ /* 0x000fea0003c00000 */
[----:B------:R-:W-:Y:S01]  /*3b70*/  FADD.FTZ R156, R93, R156 ;  /* 0x0000009c5d9c7221 */ /* 0x000fe20000010000 */
[----:B------:R-:W-:Y:S01]  /*3b80*/  MOV R88, 0x3bf0 ;  /* 0x00003bf000587802 */ /* 0x000fe20000000f00 */
[----:B-1----:R-:W-:Y:S02]  /*3b90*/  FADD.FTZ R94, R94, R91 ;  /* 0x0000005b5e5e7221 */ /* 0x002fe40000010000 */
[----:B0-----:R-:W-:Y:S01]  /*3ba0*/  IMAD.MOV.U32 R95, RZ, RZ, 0x4 ;  /* 0x00000004ff5f7424 */ /* 0x001fe200078e00ff */
[----:B------:R-:W-:Y:S01]  /*3bb0*/  MOV R122, R156 ;  /* 0x0000009c007a7202 */ /* 0x000fe20000000f00 */
[----:B------:R-:W-:-:S02]  /*3bc0*/  IMAD.MOV.U32 R92, RZ, RZ, 0x1f ;  /* 0x0000001fff5c7424 */ /* 0x000fc400078e00ff */
[----:B------:R-:W-:Y:S02]  /*3bd0*/  IMAD.MOV.U32 R91, RZ, RZ, -0x1 ;  /* 0xffffffffff5b7424 */ /* 0x000fe400078e00ff */
[----:B------:R-:W-:Y:S05]  /*3be0*/  CALL.REL.NOINC `($__internal_44_$__cuda_sm70_shflsync_down_p) ;  /* 0x0000027000007944 */ /* 0x000fea0003c00000 */
[----:B-1----:R-:W-:Y:S01]  /*3bf0*/  IMAD.MOV.U32 R93, RZ, RZ, R91 ;  /* 0x000000ffff5d7224 */ /* 0x002fe200078e005b */
[----:B------:R-:W-:Y:S01]  /*3c00*/  MOV R88, 0x3c60 ;  /* 0x00003c6000587802 */ /* 0x000fe20000000f00 */
[----:B0-----:R-:W-:Y:S02]  /*3c10*/  IMAD.MOV.U32 R122, RZ, RZ, R94 ;  /* 0x000000ffff7a7224 */ /* 0x001fe400078e005e */
[----:B------:R-:W-:Y:S02]  /*3c20*/  IMAD.MOV.U32 R95, RZ, RZ, 0x4 ;  /* 0x00000004ff5f7424 */ /* 0x000fe400078e00ff */
[----:B------:R-:W-:Y:S02]  /*3c30*/  IMAD.MOV.U32 R92, RZ, RZ, 0x1f ;  /* 0x0000001fff5c7424 */ /* 0x000fe400078e00ff */
[----:B------:R-:W-:Y:S02]  /*3c40*/  IMAD.MOV.U32 R91, RZ, RZ, -0x1 ;  /* 0xffffffffff5b7424 */ /* 0x000fe400078e00ff */
[----:B------:R-:W-:Y:S05]  /*3c50*/  CALL.REL.NOINC `($__internal_44_$__cuda_sm70_shflsync_down_p) ;  /* 0x0000020000007944 */ /* 0x000fea0003c00000 */
[----:B------:R-:W-:Y:S01]  /*3c60*/  FADD.FTZ R156, R93, R156 ;  /* 0x0000009c5d9c7221 */ /* 0x000fe20000010000 */
[----:B------:R-:W-:Y:S01]  /*3c70*/  MOV R88, 0x3ce0 ;  /* 0x00003ce000587802 */ /* 0x000fe20000000f00 */
[----:B-1----:R-:W-:-:S02]  /*3c80*/  FADD.FTZ R158, R94, R91 ;  /* 0x0000005b5e9e7221 */ /* 0x002fc40000010000 */
[----:B0-----:R-:W-:Y:S01]  /*3c90*/  IMAD.MOV.U32 R95, RZ, RZ, 0x2 ;  /* 0x00000002ff5f7424 */ /* 0x001fe200078e00ff */
[----:B------:R-:W-:Y:S01]  /*3ca0*/  MOV R122, R156 ;  /* 0x0000009c007a7202 */ /* 0x000fe20000000f00 */
[----:B------:R-:W-:Y:S02]  /*3cb0*/  IMAD.MOV.U32 R92, RZ, RZ, 0x1f ;  /* 0x0000001fff5c7424 */ /* 0x000fe400078e00ff */
[----:B------:R-:W-:Y:S02]  /*3cc0*/  IMAD.MOV.U32 R91, RZ, RZ, -0x1 ;  /* 0xffffffffff5b7424 */ /* 0x000fe400078e00ff */
[----:B------:R-:W-:Y:S05]  /*3cd0*/  CALL.REL.NOINC `($__internal_44_$__cuda_sm70_shflsync_down_p) ;  /* 0x0000018000007944 */ /* 0x000fea0003c00000 */
[----:B-1----:R-:W-:Y:S01]  /*3ce0*/  IMAD.MOV.U32 R93, RZ, RZ, R91 ;  /* 0x000000ffff5d7224 */ /* 0x002fe200078e005b */
[----:B------:R-:W-:Y:S01]  /*3cf0*/  MOV R88, 0x3d50 ;  /* 0x00003d5000587802 */ /* 0x000fe20000000f00 */
[----:B0-----:R-:W-:Y:S02]  /*3d00*/  IMAD.MOV.U32 R122, RZ, RZ, R158 ;  /* 0x000000ffff7a7224 */ /* 0x001fe400078e009e */
[----:B------:R-:W-:Y:S02]  /*3d10*/  IMAD.MOV.U32 R95, RZ, RZ, 0x2 ;  /* 0x00000002ff5f7424 */ /* 0x000fe400078e00ff */
[----:B------:R-:W-:-:S02]  /*3d20*/  IMAD.MOV.U32 R92, RZ, RZ, 0x1f ;  /* 0x0000001fff5c7424 */ /* 0x000fc400078e00ff */
[----:B------:R-:W-:Y:S02]  /*3d30*/  IMAD.MOV.U32 R91, RZ, RZ, -0x1 ;  /* 0xffffffffff5b7424 */ /* 0x000fe400078e00ff */
[----:B------:R-:W-:Y:S05]  /*3d40*/  CALL.REL.NOINC `($__internal_44_$__cuda_sm70_shflsync_down_p) ;  /* 0x0000011000007944 */ /* 0x000fea0003c00000 */
[----:B------:R-:W-:Y:S01]  /*3d50*/  FADD.FTZ R94, R93, R156 ;  /* 0x0000009c5d5e7221 */ /* 0x000fe20000010000 */
[----:B------:R-:W-:Y:S01]  /*3d60*/  MOV R88, 0x3dd0 ;  /* 0x00003dd000587802 */ /* 0x000fe20000000f00 */
[----:B-1----:R-:W-:Y:S02]  /*3d70*/  FADD.FTZ R123, R158, R91 ;  /* 0x0000005b9e7b7221 */ /* 0x002fe40000010000 */
[----:B0-----:R-:W-:Y:S01]  /*3d80*/  IMAD.MOV.U32 R95, RZ, RZ, 0x1 ;  /* 0x00000001ff5f7424 */ /* 0x001fe200078e00ff */
[----:B------:R-:W-:Y:S01]  /*3d90*/  MOV R122, R94 ;  /* 0x0000005e007a7202 */ /* 0x000fe20000000f00 */
[----:B------:R-:W-:Y:S02]  /*3da0*/  IMAD.MOV.U32 R92, RZ, RZ, 0x1f ;  /* 0x0000001fff5c7424 */ /* 0x000fe400078e00ff */
[----:B------:R-:W-:Y:S02]  /*3db0*/  IMAD.MOV.U32 R91, RZ, RZ, -0x1 ;  /* 0xffffffffff5b7424 */ /* 0x000fe400078e00ff */
        /* <DEDUP_REMOVED lines=8> */
[----:B-1----:R-:W-:Y:S01]  /*3e40*/  IMAD.MOV.U32 R156, RZ, RZ, R91 ;  /* 0x000000ffff9c7224 */ /* 0x002fe200078e005b */
[----:B0-----:R-:W-:Y:S05]  /*3e50*/  BRA `(.L_x_1125) ;  /* 0xffffde0000007947 */ /* 0x001fea000383ffff */
        .weak           $__internal_44_$__cuda_sm70_shflsync_down_p
        .type           $__internal_44_$__cuda_sm70_shflsync_down_p,@function
        .size           $__internal_44_$__cuda_sm70_shflsync_down_p,(.L_x_2791 - $__internal_44_$__cuda_sm70_shflsync_down_p)
$__internal_44_$__cuda_sm70_shflsync_down_p:
[----:B------:R-:W-:Y:S01]  /*3e60*/  IMAD.MOV.U32 R89, RZ, RZ, 0x0 ;  /* 0x00000000ff597424 */ /* 0x000fe200078e00ff */
[----:B------:R-:W-:Y:S04]  /*3e70*/  WARPSYNC R91 ;  /* 0x0000005b00007348 */ /* 0x000fe80003800000 */
[----:B------:R0:W1:Y:S01]  /*3e80*/  SHFL.DOWN PT, R91, R122, R95, R92 ;  /* 0x0800005f7a5b7389 */ /* 0x00006200000e005c */
[----:B------:R-:W-:Y:S05]  /*3e90*/  RET.REL.NODEC R88 `(_ZN10layer_norm31ln_parallel_residual_bwd_kernelINS_13Kernel_traitsI13__nv_bfloat16S2_fS2_fjLj2560ELj1ELj1ELj4ELj8ENS_18Kernel_traits_baseILj2560ES2_S2_fS2_fjLj128EEEEELb1ELb1ELb0EEEvNS_9BwdParamsE) ;  /* 0xffffc16058007950 */ /* 0x000fea0003c3ffff */
.L_x_1126:
        /* <DEDUP_REMOVED lines=14> */
.L_x_2791:


//--------------------- .text._ZN10layer_norm22ln_bwd_finalize_kernelINS_22Kernel_traits_finalizeILj2560E13__nv_bfloat16S2_fS2_fjLb0ELj1024ELj4ENS_18Kernel_traits_baseILj2560ES2_S2_fS2_fjLj1024EEEEELb0ELb1EEEvNS_9BwdParamsE --------------------------
	.section	.text._ZN10layer_norm22ln_bwd_finalize_kernelINS_22Kernel_traits_finalizeILj2560E13__nv_bfloat16S2_fS2_fjLb0ELj1024ELj4ENS_18Kernel_traits_baseILj2560ES2_S2_fS2_fjLj1024EEEEELb0ELb1EEEvNS_9BwdParamsE,"ax",@progbits
	.sectioninfo	@"SHI_REGISTERS=32"
	.align	128
        .global         _ZN10layer_norm22ln_bwd_finalize_kernelINS_22Kernel_traits_finalizeILj2560E13__nv_bfloat16S2_fS2_fjLb0ELj1024ELj4ENS_18Kernel_traits_baseILj2560ES2_S2_fS2_fjLj1024EEEEELb0ELb1EEEvNS_9BwdParamsE
        .type           _ZN10layer_norm22ln_bwd_finalize_kernelINS_22Kernel_traits_finalizeILj2560E13__nv_bfloat16S2_fS2_fjLb0ELj1024ELj4ENS_18Kernel_traits_baseILj2560ES2_S2_fS2_fjLj1024EEEEELb0ELb1EEEvNS_9BwdParamsE,@function
        .size           _ZN10layer_norm22ln_bwd_finalize_kernelINS_22Kernel_traits_finalizeILj2560E13__nv_bfloat16S2_fS2_fjLb0ELj1024ELj4ENS_18Kernel_traits_baseILj2560ES2_S2_fS2_fjLj1024EEEEELb0ELb1EEEvNS_9BwdParamsE,(.L_x_2792 - _ZN10layer_norm22ln_bwd_finalize_kernelINS_22Kernel_traits_finalizeILj2560E13__nv_bfloat16S2_fS2_fjLb0ELj1024ELj4ENS_18Kernel_traits_baseILj2560ES2_S2_fS2_fjLj1024EEEEELb0ELb1EEEvNS_9BwdParamsE)
        .other          _ZN10layer_norm22ln_bwd_finalize_kernelINS_22Kernel_traits_finalizeILj2560E13__nv_bfloat16S2_fS2_fjLb0ELj1024ELj4ENS_18Kernel_traits_baseILj2560ES2_S2_fS2_fjLj1024EEEEELb0ELb1EEEvNS_9BwdParamsE,@"STO_CUDA_ENTRY STV_DEFAULT"
_ZN10layer_norm22ln_bwd_finalize_kernelINS_22Kernel_traits_finalizeILj2560E13__nv_bfloat16S2_fS2_fjLb0ELj1024ELj4ENS_18Kernel_traits_baseILj2560ES2_S2_fS2_fjLj1024EEEEELb0ELb1EEEvNS_9BwdParamsE:
.text._ZN10layer_norm22ln_bwd_finalize_kernelINS_22Kernel_traits_finalizeILj2560E13__nv_bfloat16S2_fS2_fjLb0ELj1024ELj4ENS_18Kernel_traits_baseILj2560ES2_S2_fS2_fjLj1024EEEEELb0ELb1EEEvNS_9BwdParamsE:
        /* <DEDUP_REMOVED lines=19> */
.L_x_1139:
        /* <DEDUP_REMOVED lines=27> */
.L_x_1131:
        /* <DEDUP_REMOVED lines=35> */
.L_x_1130:
[----:B------:R-:W-:Y:S05]  /*0510*/  BSYNC B1 ;  /* 0x0000000000017941 */ /* 0x000fea0003800000 */
.L_x_1129:
        /* <DEDUP_REMOVED lines=23> */
.L_x_1133:
[----:B------:R-:W-:Y:S05]  /*0690*/  BSYNC B1 ;  /* 0x0000000000017941 */ /* 0x000fea0003800000 */
.L_x_1132:
        /* <DEDUP_REMOVED lines=10> */
.L_x_1128:
[----:B------:R-:W-:Y:S05]  /*0740*/  BSYNC B0 ;  /* 0x0000000000007941 */ /* 0x000fea0003800000 */
.L_x_1127:
        /* <DEDUP_REMOVED lines=11> */
.L_x_1140:
        /* <DEDUP_REMOVED lines=18> */
.L_x_1141:
[----:B------:R-:W-:Y:S01]  /*0920*/  @!P1 SHF.R.U32.HI R2, RZ, 0x3, R0 ;  /* 0x00000003ff029819 */ /* 0x000fe20000011600 */
[----:B---3--:R-:W-:Y:S02]  /*0930*/  FADD.FTZ R5, R5, R10 ;  /* 0x0000000a05057221 */ /* 0x008fe40000010000 */
[----:B--2---:R-:W-:Y:S01]  /*0940*/  FADD.FTZ R7, R7, R4 ;  /* 0x0000000407077221 */ /* 0x004fe20000010000 */
[----:B------:R-:W-:-:S05]  /*0950*/  @!P1 LOP3.LUT R2, R2, 0x1ffffffc, RZ, 0xc0, !PT ;  /* 0x1ffffffc02029812 */ /* 0x000fca00078ec0ff */
[----:B------:R2:W-:Y:S04]  /*0960*/  @!P1 STS [R2+0x2000], R5 ;  /* 0x0020000502009388 */ /* 0x0005e80000000800 */
[----:B------:R2:W-:Y:S02]  /*0970*/  @!P1 STS [R2+0x2080], R7 ;  /* 0x0020800702009388 */ /* 0x0005e40000000800 */
.L_x_1134:
        /* <DEDUP_REMOVED lines=13> */
.L_x_1138:
[----:B------:R-:W-:Y:S05]  /*0a50*/  BSYNC B0 ;  /* 0x0000000000007941 */ /* 0x000fea0003800000 */
.L_x_1137:
[C---:B------:R-:W-:Y:S02]  /*0a60*/  ISETP.GT.U32.AND P1, PT, R18.reuse, -0xa01, PT ;  /* 0xfffff5ff1200780c */ /* 0x040fe40003f24070 */
[----:B------:R-:W-:Y:S02]  /*0a70*/  IADD3 R18, R18, 0xa00, RZ ;  /* 0x00000a0012127810 */ /* 0x000fe40007ffe0ff */
[----:B------:R-:W-:-:S09]  /*0a80*/  IADD3 R19, R19, 0x500, RZ ;  /* 0x0000050013137810 */ /* 0x000fd20007ffe0ff */
[----:B012---:R-:W-:Y:S05]  /*0a90*/  @P1 BRA `(.L_x_1139) ;  /* 0xfffff69000001947 */ /* 0x007fea000383ffff */
[----:B------:R-:W-:Y:S05]  /*0aa0*/  EXIT ;  /* 0x000000000000794d */ /* 0x000fea0003800000 */
.L_x_1135:
[----:B--2---:R-:W-:Y:S01]  /*0ab0*/  IMAD.MOV.U32 R10, RZ, RZ, R4 ;  /* 0x000000ffff0a7224 */ /* 0x004fe200078e0004 */
[----:B------:R-:W-:Y:S01]  /*0ac0*/  MOV R9, 0x1 ;  /* 0x0000000100097802 */ /* 0x000fe20000000f00 */
[----:B------:R-:W-:Y:S01]  /*0ad0*/  IMAD.MOV.U32 R6, RZ, RZ, 0x1f ;  /* 0x0000001fff067424 */ /* 0x000fe200078e00ff */
[----:B------:R-:W-:Y:S02]  /*0ae0*/  MOV R11, 0xffffffff ;  /* 0xffffffff000b7802 */ /* 0x000fe40000000f00 */
[----:B------:R-:W-:Y:S02]  /*0af0*/  MOV R2, 0xb10 ;  /* 0x00000b1000027802 */ /* 0x000fe40000000f00 */
[----:B01----:R-:W-:Y:S05]  /*0b00*/  CALL.REL.NOINC `($__internal_45_$__cuda_sm70_shflsync_bfly_p) ;  /* 0x000003c000007944 */ /* 0x003fea0003c00000 */
[----:B-1----:R-:W-:Y:S01]  /*0b10*/  IMAD.MOV.U32 R3, RZ, RZ, R6 ;  /* 0x000000ffff037224 */ /* 0x002fe200078e0006 */
[----:B0-----:R-:W-:Y:S05]  /*0b20*/  BRA `(.L_x_1140) ;  /* 0xfffffcd000007947 */ /* 0x001fea000383ffff */
.L_x_1136:
[----:B------:R-:W-:Y:S01]  /*0b30*/  HFMA2.MMA R6, -RZ, RZ, 0, 1.847743988037109375e-06 ;  /* 0x0000001fff067435 */ /* 0x000fe200000001ff */
[----:B------:R-:W-:Y:S01]  /*0b40*/  MOV R10, R13 ;  /* 0x0000000d000a7202 */ /* 0x000fe20000000f00 */
[----:B------:R-:W-:Y:S01]  /*0b50*/  IMAD.MOV.U32 R9, RZ, RZ, 0x2 ;  /* 0x00000002ff097424 */ /* 0x000fe200078e00ff */
[----:B------:R-:W-:Y:S01]  /*0b60*/  MOV R2, 0xb90 ;  /* 0x00000b9000027802 */ /* 0x000fe20000000f00 */
[----:B------:R-:W-:-:S02]  /*0b70*/  IMAD.MOV.U32 R11, RZ, RZ, -0x1 ;  /* 0xffffffffff0b7424 */ /* 0x000fc400078e00ff */
[----:B012---:R-:W-:Y:S05]  /*0b80*/  CALL.REL.NOINC `($__internal_45_$__cuda_sm70_shflsync_bfly_p) ;  /* 0x0000034000007944 */ /* 0x007fea0003c00000 */
[----:B01----:R-:W-:Y:S01]  /*0b90*/  FADD.FTZ R10, R13, R6 ;  /* 0x000000060d0a7221 */ /* 0x003fe20000010000 */
[----:B------:R-:W-:Y:S01]  /*0ba0*/  HFMA2.MMA R6, -RZ, RZ, 0, 1.847743988037109375e-06 ;  /* 0x0000001fff067435 */ /* 0x000fe200000001ff */
[----:B------:R-:W-:Y:S01]  /*0bb0*/  MOV R9, 0x4 ;  /* 0x0000000400097802 */ /* 0x000fe20000000f00 */
[----:B------:R-:W-:Y:S01]  /*0bc0*/  IMAD.MOV.U32 R11, RZ, RZ, -0x1 ;  /* 0xffffffffff0b7424 */ /* 0x000fe200078e00ff */
[----:B------:R-:W-:-:S03]  /*0bd0*/  MOV R2, 0xbf0 ;  /* 0x00000bf000027802 */ /* 0x000fc60000000f00 */
[----:B------:R-:W-:Y:S05]  /*0be0*/  CALL.REL.NOINC `($__internal_45_$__cuda_sm70_shflsync_bfly_p) ;  /* 0x000002e000007944 */ /* 0x000fea0003c00000 */
[----:B01----:R-:W-:Y:S01]  /*0bf0*/  FADD.FTZ R10, R10, R6 ;  /* 0x000000060a0a7221 */ /* 0x003fe20000010000 */
[----:B------:R-:W-:Y:S01]  /*0c00*/  HFMA2.MMA R6, -RZ, RZ, 0, 1.847743988037109375e-06 ;  /* 0x0000001fff067435 */ /* 0x000fe200000001ff */
[----:B------:R-:W-:Y:S01]  /*0c10*/  MOV R9, 0x8 ;  /* 0x0000000800097802 */ /* 0x000fe20000000f00 */
[----:B------:R-:W-:Y:S01]  /*0c20*/  IMAD.MOV.U32 R11, RZ, RZ, -0x1 ;  /* 0xffffffffff0b7424 */ /* 0x000fe200078e00ff */
[----:B------:R-:W-:-:S03]  /*0c30*/  MOV R2, 0xc50 ;  /* 0x00000c5000027802 */ /* 0x000fc60000000f00 */
[----:B------:R-:W-:Y:S05]  /*0c40*/  CALL.REL.NOINC `($__internal_45_$__cuda_sm70_shflsync_bfly_p) ;  /* 0x0000028000007944 */ /* 0x000fea0003c00000 */
[----:B-1----:R-:W-:Y:S01]  /*0c50*/  FADD.FTZ R4, R10, R6 ;  /* 0x000000060a047221 */ /* 0x002fe20000010000 */
[----:B------:R-:W-:Y:S01]  /*0c60*/  HFMA2.MMA R6, -RZ, RZ, 0, 1.847743988037109375e-06 ;  /* 0x0000001fff067435 */ /* 0x000fe200000001ff */
[----:B0-----:R-:W-:Y:S01]  /*0c70*/  MOV R9, 0x10 ;  /* 0x0000001000097802 */ /* 0x001fe20000000f00 */
[----:B------:R-:W-:Y:S01]  /*0c80*/  IMAD.MOV.U32 R11, RZ, RZ, -0x1 ;  /* 0xffffffffff0b7424 */ /* 0x000fe200078e00ff */
[----:B------:R-:W-:-:S02]  /*0c90*/  MOV R2, 0xcc0 ;  /* 0x00000cc000027802 */ /* 0x000fc40000000f00 */
[----:B------:R-:W-:Y:S02]  /*0ca0*/  MOV R10, R4 ;  /* 0x00000004000a7202 */ /* 0x000fe40000000f00 */
[----:B------:R-:W-:Y:S05]  /*0cb0*/  CALL.REL.NOINC `($__internal_45_$__cuda_sm70_shflsync_bfly_p) ;  /* 0x0000021000007944 */ /* 0x000fea0003c00000 */
[----:B0-----:R-:W-:Y:S01]  /*0cc0*/  HFMA2.MMA R9, -RZ, RZ, 0, 5.9604644775390625e-08 ;  /* 0x00000001ff097435 */ /* 0x001fe200000001ff */
[----:B-1----:R-:W-:Y:S01]  /*0cd0*/  MOV R7, R6 ;  /* 0x0000000600077202 */ /* 0x002fe20000000f00 */
[----:B------:R-:W-:Y:S01]  /*0ce0*/  IMAD.MOV.U32 R10, RZ, RZ, R5 ;  /* 0x000000ffff0a7224 */ /* 0x000fe200078e0005 */
[----:B------:R-:W-:Y:S01]  /*0cf0*/  MOV R6, 0x1f ;  /* 0x0000001f00067802 */ /* 0x000fe20000000f00 */
[----:B------:R-:W-:Y:S01]  /*0d00*/  IMAD.MOV.U32 R11, RZ, RZ, -0x1 ;  /* 0xffffffffff0b7424 */ /* 0x000fe200078e00ff */
[----:B------:R-:W-:Y:S02]  /*0d10*/  MOV R2, 0xd30 ;  /* 0x00000d3000027802 */ /* 0x000fe40000000f00 */
[----:B------:R-:W-:Y:S05]  /*0d20*/  CALL.REL.NOINC `($__internal_45_$__cuda_sm70_shflsync_bfly_p) ;  /* 0x000001a000007944 */ /* 0x000fea0003c00000 */
[----:B0-----:R-:W-:Y:S01]  /*0d30*/  HFMA2.MMA R9, -RZ, RZ, 0, 1.1920928955078125e-07 ;  /* 0x00000002ff097435 */ /* 0x001fe200000001ff */
[----:B-1----:R-:W-:Y:S01]  /*0d40*/  FADD.FTZ R10, R5, R6 ;  /* 0x00000006050a7221 */ /* 0x002fe20000010000 */
[----:B------:R-:W-:Y:S01]  /*0d50*/  MOV R6, 0x1f ;  /* 0x0000001f00067802 */ /* 0x000fe20000000f00 */
[----:B------:R-:W-:Y:S01]  /*0d60*/  IMAD.MOV.U32 R11, RZ, RZ, -0x1 ;  /* 0xffffffffff0b7424 */ /* 0x000fe200078e00ff */
[----:B------:R-:W-:Y:S02]  /*0d70*/  MOV R2, 0xd90 ;  /* 0x00000d9000027802 */ /* 0x000fe40000000f00 */
[----:B------:R-:W-:Y:S05]  /*0d80*/  CALL.REL.NOINC `($__internal_45_$__cuda_sm70_shflsync_bfly_p) ;  /* 0x0000014000007944 */ /* 0x000fea0003c00000 */
[----:B0-----:R-:W-:Y:S01]  /*0d90*/  HFMA2.MMA R9, -RZ, RZ, 0, 2.384185791015625e-07 ;  /* 0x00000004ff097435 */ /* 0x001fe200000001ff */
[----:B-1----:R-:W-:Y:S01]  /*0da0*/  FADD.FTZ R10, R10, R6 ;  /* 0x000000060a0a7221 */ /* 0x002fe20000010000 */
[----:B------:R-:W-:Y:S01]  /*0db0*/  MOV R6, 0x1f ;  /* 0x0000001f00067802 */ /* 0x000fe20000000f00 */
[----:B------:R-:W-:Y:S01]  /*0dc0*/  IMAD.MOV.U32 R11, RZ, RZ, -0x1 ;  /* 0xffffffffff0b7424 */ /* 0x000fe200078e00ff */
[----:B------:R-:W-:-:S02]  /*0dd0*/  MOV R2, 0xdf0 ;  /* 0x00000df000027802 */ /* 0x000fc40000000f00 */
[----:B------:R-:W-:Y:S05]  /*0de0*/  CALL.REL.NOINC `($__internal_45_$__cuda_sm70_shflsync_bfly_p) ;  /* 0x000000e000007944 */ /* 0x000fea0003c00000 */
[----:B0-----:R-:W-:Y:S01]  /*0df0*/  HFMA2.MMA R9, -RZ, RZ, 0, 4.76837158203125e-07 ;  /* 0x00000008ff097435 */ /* 0x001fe200000001ff */
[----:B-1----:R-:W-:Y:S01]  /*0e00*/  FADD.FTZ R10, R10, R6 ;  /* 0x000000060a0a7221 */ /* 0x002fe20000010000 */
[----:B------:R-:W-:Y:S01]  /*0e10*/  MOV R6, 0x1f ;  /* 0x0000001f00067802 */ /* 0x000fe20000000f00 */
[----:B------:R-:W-:Y:S01]  /*0e20*/  IMAD.MOV.U32 R11, RZ, RZ, -0x1 ;  /* 0xffffffffff0b7424 */ /* 0x000fe200078e00ff */
[----:B------:R-:W-:-:S02]  /*0e30*/  MOV R2, 0xe50 ;  /* 0x00000e5000027802 */ /* 0x000fc40000000f00 */
[----:B------:R-:W-:Y:S05]  /*0e40*/  CALL.REL.NOINC `($__internal_45_$__cuda_sm70_shflsync_bfly_p) ;  /* 0x0000008000007944 */ /* 0x000fea0003c00000 */
[----:B0-----:R-:W-:Y:S01]  /*0e50*/  HFMA2.MMA R9, -RZ, RZ, 0, 9.5367431640625e-07 ;  /* 0x00000010ff097435 */ /* 0x001fe200000001ff */
[----:B-1----:R-:W-:Y:S01]  /*0e60*/  FADD.FTZ R10, R10, R6 ;  /* 0x000000060a0a7221 */ /* 0x002fe20000010000 */
[----:B------:R-:W-:Y:S01]  /*0e70*/  MOV R6, 0x1f ;  /* 0x0000001f00067802 */ /* 0x000fe20000000f00 */
[----:B------:R-:W-:Y:S01]  /*0e80*/  IMAD.MOV.U32 R11, RZ, RZ, -0x1 ;  /* 0xffffffffff0b7424 */ /* 0x000fe200078e00ff */
[----:B------:R-:W-:-:S02]  /*0e90*/  MOV R2, 0xeb0 ;  /* 0x00000eb000027802 */ /* 0x000fc40000000f00 */
[----:B------:R-:W-:Y:S05]  /*0ea0*/  CALL.REL.NOINC `($__internal_45_$__cuda_sm70_shflsync_bfly_p) ;  /* 0x0000002000007944 */ /* 0x000fea0003c00000 */
[----:B-1----:R-:W-:Y:S01]  /*0eb0*/  MOV R5, R6 ;  /* 0x0000000600057202 */ /* 0x002fe20000000f00 */
[----:B0-----:R-:W-:Y:S05]  /*0ec0*/  BRA `(.L_x_1141) ;  /* 0xfffffa5000007947 */ /* 0x001fea000383ffff */
        .weak           $__internal_45_$__cuda_sm70_shflsync_bfly_p
        .type           $__internal_45_$__cuda_sm70_shflsync_bfly_p,@function
        .size           $__internal_45_$__cuda_sm70_shflsync_bfly_p,(.L_x_2792 - $__internal_45_$__cuda_sm70_shflsync_bfly_p)
$__internal_45_$__cuda_sm70_shflsync_bfly_p:
[----:B------:R-:W-:Y:S01]  /*0ed0*/  HFMA2.MMA R3, -RZ, RZ, 0, 0 ;  /* 0x00000000ff037435 */ /* 0x000fe200000001ff */
[----:B------:R-:W-:Y:S04]  /*0ee0*/  WARPSYNC R11 ;  /* 0x0000000b00007348 */ /* 0x000fe80003800000 */
[----:B------:R0:W1:Y:S01]  /*0ef0*/  SHFL.BFLY PT, R6, R10, R9, R6 ;  /* 0x0c0000090a067389 */ /* 0x00006200000e0006 */
[----:B------:R-:W-:Y:S05]  /*0f00*/  RET.REL.NODEC R2 `(_ZN10layer_norm22ln_bwd_finalize_kernelINS_22Kernel_traits_finalizeILj2560E13__nv_bfloat16S2_fS2_fjLb0ELj1024ELj4ENS_18Kernel_traits_baseILj2560ES2_S2_fS2_fjLj1024EEEEELb0ELb1EEEvNS_9BwdParamsE) ;  /* 0xfffff0f002007950 */ /* 0x000fea0003c3ffff */
.L_x_1142:
        /* <DEDUP_REMOVED lines=15> */
.L_x_2792:


//--------------------- .text._ZN10layer_norm40ln_parallel_residual_bwd_finalize_kernelINS_22Kernel_traits_finalizeILj2560E13__nv_bfloat16S2_fS2_fjLb0ELj1024ELj4ENS_18Kernel_traits_baseILj2560ES2_S2_fS2_fjLj1024EEEEELb1EEEvNS_9BwdParamsE --------------------------
	.section	.text._ZN10layer_norm40ln_parallel_residual_bwd_finalize_kernelINS_22Kernel_traits_finalizeILj2560E13__nv_bfloat16S2_fS2_fjLb0ELj1024ELj4ENS_18Kernel_traits_baseILj2560ES2_S2_fS2_fjLj1024EEEEELb1EEEvNS_9BwdParamsE,"ax",@progbits
	.sectioninfo	@"SHI_REGISTERS=32"
	.align	128
        .global         _ZN10layer_norm40ln_parallel_residual_bwd_finalize_kernelINS_22Kernel_traits_finalizeILj2560E13__nv_bfloat16S2_fS2_fjLb0ELj1024ELj4ENS_18Kernel_traits_baseILj2560ES2_S2_fS2_fjLj1024EEEEELb1EEEvNS_9BwdParamsE
        .type           _ZN10layer_norm40ln_parallel_residual_bwd_finalize_kernelINS_22Kernel_traits_finalizeILj2560E13__nv_bfloat16S2_fS2_fjLb0ELj1024ELj4ENS_18Kernel_traits_baseILj2560ES2_S2_fS2_fjLj1024EEEEELb1EEEvNS_9BwdParamsE,@function
        .size           _ZN10layer_norm40ln_parallel_residual_bwd_finalize_kernelINS_22Kernel_traits_finalizeILj2560E13__nv_bfloat16S2_fS2_fjLb0ELj1024ELj4ENS_18Kernel_traits_baseILj2560ES2_S2_fS2_fjLj1024EEEEELb1EEEvNS_9BwdParamsE,(.L_x_2793 - _ZN10layer_norm40ln_parallel_residual_bwd_finalize_kernelINS_22Kernel_traits_finalizeILj2560E13__nv_bfloat16S2_fS2_fjLb0ELj1024ELj4ENS_18Kernel_traits_baseILj2560ES2_S2_fS2_fjLj1024EEEEELb1EEEvNS_9BwdParamsE)
        .other          _ZN10layer_norm40ln_parallel_residual_bwd_finalize_kernelINS_22Kernel_traits_finalizeILj2560E13__nv_bfloat16S2_fS2_fjLb0ELj1024ELj4ENS_18Kernel_traits_baseILj2560ES2_S2_fS2_fjLj1024EEEEELb1EEEvNS_9BwdParamsE,@"STO_CUDA_ENTRY STV_DEFAULT"
_ZN10layer_norm40ln_parallel_residual_bwd_finalize_kernelINS_22Kernel_traits_finalizeILj2560E13__nv_bfloat16S2_fS2_fjLb0ELj1024ELj4ENS_18Kernel_traits_baseILj2560ES2_S2_fS2_fjLj1024EEEEELb1EEEvNS_9BwdParamsE:
.text._ZN10layer_norm40ln_parallel_residual_bwd_finalize_kernelINS_22Kernel_traits_finalizeILj2560E13__nv_bfloat16S2_fS2_fjLb0ELj1024ELj4ENS_18Kernel_traits_baseILj2560ES2_S2_fS2_fjLj1024EEEEELb1EEEvNS_9BwdParamsE:
        /* <DEDUP_REMOVED lines=19> */
.L_x_1156:
        /* <DEDUP_REMOVED lines=37> */
.L_x_1147:
        /* <DEDUP_REMOVED lines=59> */
.L_x_1146:
[----:B------:R-:W-:Y:S05]  /*0730*/  BSYNC B1 ;  /* 0x0000000000017941 */ /* 0x000fea0003800000 */
.L_x_1145:
        /* <DEDUP_REMOVED lines=35> */
.L_x_1149:
[----:B------:R-:W-:Y:S05]  /*0970*/  BSYNC B1 ;  /* 0x0000000000017941 */ /* 0x000fea0003800000 */
.L_x_1148:
        /* <DEDUP_REMOVED lines=16> */
.L_x_1144:
[----:B------:R-:W-:Y:S05]  /*0a80*/  BSYNC B0 ;  /* 0x0000000000007941 */ /* 0x000fea0003800000 */
.L_x_1143:
        /* <DEDUP_REMOVED lines=14> */
.L_x_1157:
        /* <DEDUP_REMOVED lines=36> */
.L_x_1158:
        /* <DEDUP_REMOVED lines=11> */
.L_x_1150:
        /* <DEDUP_REMOVED lines=23> */
.L_x_1154:
[----:B------:R-:W-:Y:S05]  /*0fd0*/  BSYNC B0 ;  /* 0x0000000000007941 */ /* 0x000fea0003800000 */
.L_x_1153:
[C---:B------:R-:W-:Y:S02]  /*0fe0*/  ISETP.GT.U32.AND P1, PT, R4.reuse, -0xa01, PT ;  /* 0xfffff5ff0400780c */ /* 0x040fe40003f24070 */
[----:B------:R-:W-:-:S02]  /*0ff0*/  IADD3 R4, R4, 0xa00, RZ ;  /* 0x00000a0004047810 */ /* 0x000fc40007ffe0ff */
[----:B------:R-:W-:-:S09]  /*1000*/  IADD3 R5, R5, 0x500, RZ ;  /* 0x0000050005057810 */ /* 0x000fd20007ffe0ff */
[----:B0-----:R-:W-:Y:S01]  /*1010*/  @!P1 CALL.REL.NOINC `(.L_x_1155) ;  /* 0x0000001000009944 */ /* 0x001fe20003c00000 */
[----:B------:R-:W-:Y:S05]  /*1020*/  BRA `(.L_x_1156) ;  /* 0xfffff10000007947 */ /* 0x000fea000383ffff */
.L_x_1155:
[----:B------:R-:W-:Y:S05]  /*1030*/  EXIT ;  /* 0x000000000000794d */ /* 0x000fea0003800000 */
.L_x_1151:
[----:B------:R-:W-:Y:S01]  /*1040*/  HFMA2.MMA R17, -RZ, RZ, 0, 1.847743988037109375e-06 ;  /* 0x0000001fff117435 */ /* 0x000fe200000001ff */
[----:B----4-:R-:W-:Y:S01]  /*1050*/  MOV R19, R12 ;  /* 0x0000000c00137202 */ /* 0x010fe20000000f00 */
[----:B------:R-:W-:Y:S01]  /*1060*/  IMAD.MOV.U32 R16, RZ, RZ, 0x1 ;  /* 0x00000001ff107424 */ /* 0x000fe200078e00ff */
[----:B------:R-:W-:Y:S02]  /*1070*/  MOV R14, 0xffffffff ;  /* 0xffffffff000e7802 */ /* 0x000fe40000000f00 */
[----:B------:R-:W-:Y:S02]  /*1080*/  MOV R8, 0x10a0 ;  /* 0x000010a000087802 */ /* 0x000fe40000000f00 */
[----:B0123--:R-:W-:Y:S05]  /*1090*/  CALL.REL.NOINC `($__internal_46_$__cuda_sm70_shflsync_bfly_p) ;  /* 0x000007b000007944 */ /* 0x00ffea0003c00000 */
[----:B01----:R-:W-:Y:S05]  /*10a0*/  BRA `(.L_x_1157) ;  /* 0xfffffac000007947 */ /* 0x003fea000383ffff */
.L_x_1152:
[----:B------:R-:W-:Y:S01]  /*10b0*/  HFMA2.MMA R17, -RZ, RZ, 0, 1.847743988037109375e-06 ;  /* 0x0000001fff117435 */ /* 0x000fe200000001ff */
[----:B------:R-:W-:Y:S01]  /*10c0*/  MOV R19, R12 ;  /* 0x0000000c00137202 */ /* 0x000fe20000000f00 */
[----:B------:R-:W-:Y:S01]  /*10d0*/  IMAD.MOV.U32 R16, RZ, RZ, 0x2 ;  /* 0x00000002ff107424 */ /* 0x000fe200078e00ff */
[----:B------:R-:W-:Y:S02]  /*10e0*/  MOV R14, 0xffffffff ;  /* 0xffffffff000e7802 */ /* 0x000fe40000000f00 */
[----:B------:R-:W-:-:S02]  /*10f0*/  MOV R8, 0x1110 ;  /* 0x0000111000087802 */ /* 0x000fc40000000f00 */
[----:B-123--:R-:W-:Y:S05]  /*1100*/  CALL.REL.NOINC `($__internal_46_$__cuda_sm70_shflsync_bfly_p) ;  /* 0x0000074000007944 */ /* 0x00efea0003c00000 */
[----:B0-----:R-:W-:Y:S01]  /*1110*/  HFMA2.MMA R16, -RZ, RZ, 0, 2.384185791015625e-07 ;  /* 0x00000004ff107435 */ /* 0x001fe200000001ff */
[----:B-1----:R-:W-:Y:S01]  /*1120*/  FADD.FTZ R19, R12, R14 ;  /* 0x0000000e0c137221 */ /* 0x002fe20000010000 */
[----:B------:R-:W-:Y:S01]  /*1130*/  MOV R14, 0xffffffff ;  /* 0xffffffff000e7802 */ /* 0x000fe20000000f00 */
[----:B------:R-:W-:Y:S01]  /*1140*/  IMAD.MOV.U32 R17, RZ, RZ, 0x1f ;  /* 0x0000001fff117424 */ /* 0x000fe200078e00ff */
[----:B------:R-:W-:-:S02]  /*1150*/  MOV R8, 0x1170 ;  /* 0x0000117000087802 */ /* 0x000fc40000000f00 */
[----:B------:R-:W-:Y:S05]  /*1160*/  CALL.REL.NOINC `($__internal_46_$__cuda_sm70_shflsync_bfly_p) ;  /* 0x000006e000007944 */ /* 0x000fea0003c00000 */
[----:B0-----:R-:W-:Y:S01]  /*1170*/  HFMA2.MMA R16, -RZ, RZ, 0, 4.76837158203125e-07 ;  /* 0x00000008ff107435 */ /* 0x001fe200000001ff */
[----:B-1----:R-:W-:Y:S01]  /*1180*/  FADD.FTZ R19, R19, R14 ;  /* 0x0000000e13137221 */ /* 0x002fe20000010000 */
[----:B------:R-:W-:Y:S01]  /*1190*/  MOV R17, 0x1f ;  /* 0x0000001f00117802 */ /* 0x000fe20000000f00 */
[----:B------:R-:W-:Y:S01]  /*11a0*/  IMAD.MOV.U32 R14, RZ, RZ, -0x1 ;  /* 0xffffffffff0e7424 */ /* 0x000fe200078e00ff */
[----:B------:R-:W-:-:S02]  /*11b0*/  MOV R8, 0x11d0 ;  /* 0x000011d000087802 */ /* 0x000fc40000000f00 */
[----:B------:R-:W-:Y:S05]  /*11c0*/  CALL.REL.NOINC `($__internal_46_$__cuda_sm70_shflsync_bfly_p) ;  /* 0x0000068000007944 */ /* 0x000fea0003c00000 */
[----:B-1----:R-:W-:Y:S01]  /*11d0*/  FADD.FTZ R12, R19, R14 ;  /* 0x0000000e130c7221 */ /* 0x002fe20000010000 */
[----:B0-----:R-:W-:Y:S01]  /*11e0*/  HFMA2.MMA R16, -RZ, RZ, 0, 9.5367431640625e-07 ;  /* 0x00000010ff107435 */ /* 0x001fe200000001ff */
[----:B------:R-:W-:-:S02]  /*11f0*/  MOV R17, 0x1f ;  /* 0x0000001f00117802 */ /* 0x000fc40000000f00 */
[----:B------:R-:W-:Y:S01]  /*1200*/  MOV R14, 0xffffffff ;  /* 0xffffffff000e7802 */ /* 0x000fe20000000f00 */
[----:B------:R-:W-:Y:S01]  /*1210*/  IMAD.MOV.U32 R19, RZ, RZ, R12 ;  /* 0x000000ffff137224 */ /* 0x000fe200078e000c */
[----:B------:R-:W-:Y:S02]  /*1220*/  MOV R8, 0x1240 ;  /* 0x0000124000087802 */ /* 0x000fe40000000f00 */
[----:B------:R-:W-:Y:S05]  /*1230*/  CALL.REL.NOINC `($__internal_46_$__cuda_sm70_shflsync_bfly_p) ;  /* 0x0000061000007944 */ /* 0x000fea0003c00000 */
[----:B0-----:R-:W-:Y:S01]  /*1240*/  HFMA2.MMA R16, -RZ, RZ, 0, 5.9604644775390625e-08 ;  /* 0x00000001ff107435 */ /* 0x001fe200000001ff */
[----:B-1----:R-:W-:Y:S01]  /*1250*/  MOV R15, R14 ;  /* 0x0000000e000f7202 */ /* 0x002fe20000000f00 */
[----:B------:R-:W-:Y:S01]  /*1260*/  IMAD.MOV.U32 R17, RZ, RZ, 0x1f ;  /* 0x0000001fff117424 */ /* 0x000fe200078e00ff */
[----:B------:R-:W-:Y:S02]  /*1270*/  MOV R19, R13 ;  /* 0x0000000d00137202 */ /* 0x000fe40000000f00 */
[----:B------:R-:W-:Y:S02]  /*1280*/  MOV R14, 0xffffffff ;  /* 0xffffffff000e7802 */ /* 0x000fe40000000f00 */
[----:B------:R-:W-:Y:S02]  /*1290*/  MOV R8, 0x12b0 ;  /* 0x000012b000087802 */ /* 0x000fe40000000f00 */
[----:B------:R-:W-:Y:S05]  /*12a0*/  CALL.REL.NOINC `($__internal_46_$__cuda_sm70_shflsync_bfly_p) ;  /* 0x000005a000007944 */ /* 0x000fea0003c00000 */
[----:B0-----:R-:W-:Y:S01]  /*12b0*/  HFMA2.MMA R16, -RZ, RZ, 0, 1.1920928955078125e-07 ;  /* 0x00000002ff107435 */ /* 0x001fe200000001ff */
[----:B-1----:R-:W-:Y:S01]  /*12c0*/  FADD.FTZ R19, R13, R14 ;  /* 0x0000000e0d137221 */ /* 0x002fe20000010000 */
[----:B------:R-:W-:Y:S01]  /*12d0*/  MOV R17, 0x1f ;  /* 0x0000001f00117802 */ /* 0x000fe20000000f00 */
[----:B------:R-:W-:Y:S01]  /*12e0*/  IMAD.MOV.U32 R14, RZ, RZ, -0x1 ;  /* 0xffffffffff0e7424 */ /* 0x000fe200078e00ff */
[----:B------:R-:W-:-:S02]  /*12f0*/  MOV R8, 0x1310 ;  /* 0x0000131000087802 */ /* 0x000fc40000000f00 */
[----:B------:R-:W-:Y:S05]  /*1300*/  CALL.REL.NOINC `($__internal_46_$__cuda_sm70_shflsync_bfly_p) ;  /* 0x0000054000007944 */ /* 0x000fea0003c00000 */
[----:B0-----:R-:W-:Y:S01]  /*1310*/  HFMA2.MMA R16, -RZ, RZ, 0, 2.384185791015625e-07 ;  /* 0x00000004ff107435 */ /* 0x001fe200000001ff */
[----:B-1----:R-:W-:Y:S01]  /*1320*/  FADD.FTZ R19, R19, R14 ;  /* 0x0000000e13137221 */ /* 0x002fe20000010000 */
[----:B------:R-:W-:-:S02]  /*1330*/  MOV R17, 0x1f ;  /* 0x0000001f00117802 */ /* 0x000fc40000000f00 */
[----:B------:R-:W-:Y:S02]  /*1340*/  MOV R14, 0xffffffff ;  /* 0xffffffff000e7802 */ /* 0x000fe40000000f00 */
[----:B------:R-:W-:Y:S02]  /*1350*/  MOV R8, 0x1370 ;  /* 0x0000137000087802 */ /* 0x000fe40000000f00 */
[----:B------:R-:W-:Y:S05]  /*1360*/  CALL.REL.NOINC `($__internal_46_$__cuda_sm70_shflsync_bfly_p) ;  /* 0x000004e000007944 */ /* 0x000fea0003c00000 */
[----:B0-----:R-:W-:Y:S01]  /*1370*/  HFMA2.MMA R17, -RZ, RZ, 0, 1.847743988037109375e-06 ;  /* 0x0000001fff117435 */ /* 0x001fe200000001ff */
[----:B-1----:R-:W-:Y:S01]  /*1380*/  FADD.FTZ R19, R19, R14 ;  /* 0x0000000e13137221 */ /* 0x002fe20000010000 */
[----:B------:R-:W-:Y:S01]  /*1390*/  MOV R14, 0xffffffff ;  /* 0xffffffff000e7802 */ /* 0x000fe20000000f00 */
[----:B------:R-:W-:Y:S01]  /*13a0*/  IMAD.MOV.U32 R16, RZ, RZ, 0x8 ;  /* 0x00000008ff107424 */ /* 0x000fe200078e00ff */
[----:B------:R-:W-:Y:S02]  /*13b0*/  MOV R8, 0x13d0 ;  /* 0x000013d000087802 */ /* 0x000fe40000000f00 */
[----:B------:R-:W-:Y:S05]  /*13c0*/  CALL.REL.NOINC `($__internal_46_$__cuda_sm70_shflsync_bfly_p) ;  /* 0x0000048000007944 */ /* 0x000fea0003c00000 */
[----:B-1----:R-:W-:Y:S01]  /*13d0*/  FADD.FTZ R13, R19, R14 ;  /* 0x0000000e130d7221 */ /* 0x002fe20000010000 */
[----:B0-----:R-:W-:Y:S01]  /*13e0*/  HFMA2.MMA R16, -RZ, RZ, 0, 9.5367431640625e-07 ;  /* 0x00000010ff107435 */ /* 0x001fe200000001ff */
[----:B------:R-:W-:Y:S01]  /*13f0*/  IMAD.MOV.U32 R17, RZ, RZ, 0x1f ;  /* 0x0000001fff117424 */ /* 0x000fe200078e00ff */
[----:B------:R-:W-:Y:S02]  /*1400*/  MOV R14, 0xffffffff ;  /* 0xffffffff000e7802 */ /* 0x000fe40000000f00 */
[----:B------:R-:W-:-:S02]  /*1410*/  MOV R19, R13 ;  /* 0x0000000d00137202 */ /* 0x000fc40000000f00 */
[----:B------:R-:W-:Y:S02]  /*1420*/  MOV R8, 0x1440 ;  /* 0x0000144000087802 */ /* 0x000fe40000000f00 */
[----:B------:R-:W-:Y:S05]  /*1430*/  CALL.REL.NOINC `($__internal_46_$__cuda_sm70_shflsync_bfly_p) ;  /* 0x0000041000007944 */ /* 0x000fea0003c00000 */
[----:B0-----:R-:W-:Y:S01]  /*1440*/  HFMA2.MMA R16, -RZ, RZ, 0, 5.9604644775390625e-08 ;  /* 0x00000001ff107435 */ /* 0x001fe200000001ff */
[----:B-1----:R-:W-:Y:S01]  /*1450*/  MOV R18, R14 ;  /* 0x0000000e00127202 */ /* 0x002fe20000000f00 */
[----:B------:R-:W-:Y:S01]  /*1460*/  IMAD.MOV.U32 R19, RZ, RZ, R11 ;  /* 0x000000ffff137224 */ /* 0x000fe200078e000b */
[----:B------:R-:W-:Y:S02]  /*1470*/  MOV R17, 0x1f ;  /* 0x0000001f00117802 */ /* 0x000fe40000000f00 */
[----:B------:R-:W-:Y:S02]  /*1480*/  MOV R14, 0xffffffff ;  /* 0xffffffff000e7802 */ /* 0x000fe40000000f00 */
[----:B------:R-:W-:Y:S02]  /*1490*/  MOV R8, 0x14b0 ;  /* 0x000014b000087802 */ /* 0x000fe40000000f00 */
[----:B------:R-:W-:Y:S05]  /*14a0*/  CALL.REL.NOINC `($__internal_46_$__cuda_sm70_shflsync_bfly_p) ;  /* 0x000003a000007944 */ /* 0x000fea0003c00000 */
[----:B0-----:R-:W-:Y:S01]  /*14b0*/  HFMA2.MMA R17, -RZ, RZ, 0, 1.847743988037109375e-06 ;  /* 0x0000001fff117435 */ /* 0x001fe200000001ff */
[----:B-1----:R-:W-:Y:S01]  /*14c0*/  FADD.FTZ R19, R11, R14 ;  /* 0x0000000e0b137221 */ /* 0x002fe20000010000 */
[----:B------:R-:W-:Y:S01]  /*14d0*/  MOV R14, 0xffffffff ;  /* 0xffffffff000e7802 */ /* 0x000fe20000000f00 */
[----:B------:R-:W-:Y:S01]  /*14e0*/  IMAD.MOV.U32 R16, RZ, RZ, 0x2 ;  /* 0x00000002ff107424 */ /* 0x000fe200078e00ff */
[----:B------:R-:W-:-:S02]  /*14f0*/  MOV R8, 0x1510 ;  /* 0x0000151000087802 */ /* 0x000fc40000000f00 */
[----:B------:R-:W-:Y:S05]  /*1500*/  CALL.REL.NOINC `($__internal_46_$__cuda_sm70_shflsync_bfly_p) ;  /* 0x0000034000007944 */ /* 0x000fea0003c00000 */
        /* <DEDUP_REMOVED lines=44> */
[----:B0-----:R-:W-:Y:S01]  /*17d0*/  HFMA2.MMA R16, -RZ, RZ, 0, 9.5367431640625e-07 ;  /* 0x00000010ff107435 */ /* 0x001fe200000001ff */
[----:B-1----:R-:W-:Y:S01]  /*17e0*/  FADD.FTZ R19, R19, R14 ;  /* 0x0000000e13137221 */ /* 0x002fe20000010000 */
[----:B------:R-:W-:Y:S01]  /*17f0*/  MOV R14, 0xffffffff ;  /* 0xffffffff000e7802 */ /* 0x000fe20000000f00 */
[----:B------:R-:W-:Y:S01]  /*1800*/  IMAD.MOV.U32 R17, RZ, RZ, 0x1f ;  /* 0x0000001fff117424 */ /* 0x000fe200078e00ff */
[----:B------:R-:W-:-:S02]  /*1810*/  MOV R8, 0x1830 ;  /* 0x0000183000087802 */ /* 0x000fc40000000f00 */
[----:B------:R-:W-:Y:S05]  /*1820*/  CALL.REL.NOINC `($__internal_46_$__cuda_sm70_shflsync_bfly_p) ;  /* 0x0000002000007944 */ /* 0x000fea0003c00000 */
[----:B-1----:R-:W-:Y:S01]  /*1830*/  MOV R8, R14 ;  /* 0x0000000e00087202 */ /* 0x002fe20000000f00 */
[----:B0-----:R-:W-:Y:S05]  /*1840*/  BRA `(.L_x_1158) ;  /* 0xfffff56000007947 */ /* 0x001fea000383ffff */
        .weak           $__internal_46_$__cuda_sm70_shflsync_bfly_p
        .type           $__internal_46_$__cuda_sm70_shflsync_bfly_p,@function
        .size           $__internal_46_$__cuda_sm70_shflsync_bfly_p,(.L_x_2793 - $__internal_46_$__cuda_sm70_shflsync_bfly_p)
$__internal_46_$__cuda_sm70_shflsync_bfly_p:
[----:B------:R-:W-:Y:S01]  /*1850*/  HFMA2.MMA R9, -RZ, RZ, 0, 0 ;  /* 0x00000000ff097435 */ /* 0x000fe200000001ff */
[----:B------:R-:W-:Y:S04]  /*1860*/  WARPSYNC R14 ;  /* 0x0000000e00007348 */ /* 0x000fe80003800000 */
[----:B------:R0:W1:Y:S01]  /*1870*/  SHFL.BFLY PT, R14, R19, R16, R17 ;  /* 0x0c000010130e7389 */ /* 0x00006200000e0011 */
[----:B------:R-:W-:Y:S05]  /*1880*/  RET.REL.NODEC R8 `(_ZN10layer_norm40ln_parallel_residual_bwd_finalize_kernelINS_22Kernel_traits_finalizeILj2560E13__nv_bfloat16S2_fS2_fjLb0ELj1024ELj4ENS_18Kernel_traits_baseILj2560ES2_S2_fS2_fjLj1024EEEEELb1EEEvNS_9BwdParamsE) ;  /* 0xffffe77008007950 */ /* 0x000fea0003c3ffff */
.L_x_1159:
        /* <DEDUP_REMOVED lines=15> */
.L_x_2793:


//--------------------- .text._ZN10layer_norm31ln_parallel_residual_bwd_kernelINS_13Kernel_traitsI13__nv_bfloat16S2_fS2_fjLj2560ELj1ELj1ELj4ELj8ENS_18Kernel_traits_baseILj2560ES2_S2_fS2_fjLj128EEEEELb1ELb1ELb1EEEvNS_9BwdParamsE --------------------------
	.section	.text._ZN10layer_norm31ln_parallel_residual_bwd_kernelINS_13Kernel_traitsI13__nv_bfloat16S2_fS2_fjLj2560ELj1ELj1ELj4ELj8ENS_18Kernel_traits_baseILj2560ES2_S2_fS2_fjLj128EEEEELb1ELb1ELb1EEEvNS_9BwdParamsE,"ax",@progbits
	.sectioninfo	@"SHI_REGISTERS=168"
	.align	128
        .global         _ZN10layer_norm31ln_parallel_residual_bwd_kernelINS_13Kernel_traitsI13__nv_bfloat16S2_fS2_fjLj2560ELj1ELj1ELj4ELj8ENS_18Kernel_traits_baseILj2560ES2_S2_fS2_fjLj128EEEEELb1ELb1ELb1EEEvNS_9BwdParamsE
        .type           _ZN10layer_norm31ln_parallel_residual_bwd_kernelINS_13Kernel_traitsI13__nv_bfloat16S2_fS2_fjLj2560ELj1ELj1ELj4ELj8ENS_18Kernel_traits_baseILj2560ES2_S2_fS2_fjLj128EEEEELb1ELb1ELb1EEEvNS_9BwdParamsE,@function
        .size           _ZN10layer_norm31ln_parallel_residual_bwd_kernelINS_13Kernel_traitsI13__nv_bfloat16S2_fS2_fjLj2560ELj1ELj1ELj4ELj8ENS_18Kernel_traits_baseILj2560ES2_S2_fS2_fjLj128EEEEELb1ELb1ELb1EEEvNS_9BwdParamsE,(.L_x_2794 - _ZN10layer_norm31ln_parallel_residual_bwd_kernelINS_13Kernel_traitsI13__nv_bfloat16S2_fS2_fjLj2560ELj1ELj1ELj4ELj8ENS_18Kernel_traits_baseILj2560ES2_S2_fS2_fjLj128EEEEELb1ELb1ELb1EEEvNS_9BwdParamsE)
        .other          _ZN10layer_norm31ln_parallel_residual_bwd_kernelINS_13Kernel_traitsI13__nv_bfloat16S2_fS2_fjLj2560ELj1ELj1ELj4ELj8ENS_18Kernel_traits_baseILj2560ES2_S2_fS2_fjLj128EEEEELb1ELb1ELb1EEEvNS_9BwdParamsE,@"STO_CUDA_ENTRY STV_DEFAULT"
_ZN10layer_norm31ln_parallel_residual_bwd_kernelINS_13Kernel_traitsI13__nv_bfloat16S2_fS2_fjLj2560ELj1ELj1ELj4ELj8ENS_18Kernel_traits_baseILj2560ES2_S2_fS2_fjLj128EEEEELb1ELb1ELb1EEEvNS_9BwdParamsE:
.text._ZN10layer_norm31ln_parallel_residual_bwd_kernelINS_13Kernel_traitsI13__nv_bfloat16S2_fS2_fjLj2560ELj1ELj1ELj4ELj8ENS_18Kernel_traits_baseILj2560ES2_S2_fS2_fjLj128EEEEELb1ELb1ELb1EEEvNS_9BwdParamsE:
        /* <DEDUP_REMOVED lines=28> */
.L_x_1160:
        /* <DEDUP_REMOVED lines=38> */
[----:B------:R-:W-:Y:S01]  /*0420*/  PRMT R103, RZ, 0x5410, R6 ;  /* 0x00005410ff677816 */ /* 0x000fe20000000006 */
[----:B------:R-:W-:Y:S01]  /*0430*/  CS2R R4, SRZ ;  /* 0x0000000000047805 */ /* 0x000fe2000001ff00 */
[----:B------:R-:W-:-:S02]  /*0440*/  PRMT R102, RZ, 0x5410, R7 ;  /* 0x00005410ff667816 */ /* 0x000fc40000000007 */
[----:B------:R-:W-:Y:S01]  /*0450*/  PRMT R101, RZ, 0x5410, R8 ;  /* 0x00005410ff657816 */ /* 0x000fe20000000008 */
[----:B------:R-:W-:Y:S01]  /*0460*/  CS2R R6, SRZ ;  /* 0x0000000000067805 */ /* 0x000fe2000001ff00 */
[----:B------:R-:W-:Y:S02]  /*0470*/  PRMT R100, RZ, 0x5410, R9 ;  /* 0x00005410ff647816 */ /* 0x000fe40000000009 */
[----:B------:R-:W-:Y:S01]  /*0480*/  PRMT R99, RZ, 0x5410, R10 ;  /* 0x00005410ff637816 */ /* 0x000fe2000000000a */
[----:B------:R-:W-:Y:S01]  /*0490*/  CS2R R8, SRZ ;  /* 0x0000000000087805 */ /* 0x000fe2000001ff00 */
[----:B------:R-:W-:Y:S02]  /*04a0*/  PRMT R98, RZ, 0x5410, R11 ;  /* 0x00005410ff627816 */ /* 0x000fe4000000000b */
[----:B------:R-:W-:Y:S01]  /*04b0*/  PRMT R97, RZ, 0x5410, R12 ;  /* 0x00005410ff617816 */ /* 0x000fe2000000000c */
[----:B------:R-:W-:Y:S01]  /*04c0*/  CS2R R10, SRZ ;  /* 0x00000000000a7805 */ /* 0x000fe2000001ff00 */
[----:B------:R-:W-:-:S02]  /*04d0*/  PRMT R96, RZ, 0x5410, R13 ;  /* 0x00005410ff607816 */ /* 0x000fc4000000000d */
[----:B------:R-:W-:Y:S01]  /*04e0*/  CS2R R12, SRZ ;  /* 0x00000000000c7805 */ /* 0x000fe2000001ff00 */
        /* <DEDUP_REMOVED lines=10> */
.L_x_1170:
[----:B------:R-:W-:Y:S01]  /*0590*/  IMAD R56, R106, c[0x0][0x168], RZ ;  /* 0x00005a006a387a24 */ /* 0x000fe200078e02ff */
[----:B------:R-:W-:Y:S01]  /*05a0*/  LOP3.LUT R58, R0, 0x7f, RZ, 0xc0, !PT ;  /* 0x0000007f003a7812 */ /* 0x000fe200078ec0ff */
[----:B------:R-:W-:Y:S02]  /*05b0*/  IMAD.MOV.U32 R121, RZ, RZ, 0x4 ;  /* 0x00000004ff797424 */ /* 0x000fe400078e00ff */
[----:B------:R-:W-:Y:S01]  /*05c0*/  IMAD.MOV.U32 R129, RZ, RZ, 0x8 ;  /* 0x00000008ff817424 */ /* 0x000fe200078e00ff */
[----:B------:R-:W-:Y:S01]  /*05d0*/  SHF.R.S32.HI R57, RZ, 0x1f, R56 ;  /* 0x0000001fff397819 */ /* 0x000fe20000011438 */
[----:B------:R-:W-:-:S03]  /*05e0*/  IMAD.WIDE R66, R106, R121, c[0x0][0x1a0] ;  /* 0x000068006a427625 */ /* 0x000fc600078e0279 */
[----:B------:R-:W-:Y:S02]  /*05f0*/  LEA.HI R57, R57, R56, RZ, 0x2 ;  /* 0x0000003839397211 */ /* 0x000fe400078f10ff */
[----:B------:R0:W2:Y:S02]  /*0600*/  LDG.E R127, [R66.64] ;  /* 0x00000004427f7981 */ /* 0x0000a4000c1e1900 */
[----:B------:R-:W-:-:S04]  /*0610*/  LEA.HI.SX32 R125, R57, R58, 0x1e ;  /* 0x0000003a397d7211 */ /* 0x000fc800078ff2ff */
[C---:B------:R-:W-:Y:S01]  /*0620*/  LEA R56, P0, R125.reuse, c[0x0][0x188], 0x4 ;  /* 0x000062007d387a11 */ /* 0x040fe200078020ff */
[C---:B------:R-:W-:Y:S01]  /*0630*/  IMAD.WIDE.U32 R136, R125.reuse, R129, c[0x0][0x208] ;  /* 0x000082007d887625 */ /* 0x040fe200078e0081 */
[C---:B------:R-:W-:Y:S02]  /*0640*/  IADD3 R124, R125.reuse, 0x80, RZ ;  /* 0x000000807d7c7810 */ /* 0x040fe40007ffe0ff */
[C---:B------:R-:W-:Y:S02]  /*0650*/  LEA.HI.X R57, R125.reuse, c[0x0][0x18c], RZ, 0x4, P0 ;  /* 0x000063007d397a11 */ /* 0x040fe400000f24ff */
[----:B------:R-:W-:Y:S01]  /*0660*/  LEA R60, P0, R124, c[0x0][0x188], 0x4 ;  /* 0x000062007c3c7a11 */ /* 0x000fe200078020ff */
[----:B------:R-:W-:Y:S01]  /*0670*/  IMAD.WIDE R120, R106, R121, c[0x0][0x1a8] ;  /* 0x00006a006a787625 */ /* 0x000fe200078e0279 */
[----:B------:R-:W-:Y:S01]  /*0680*/  IADD3 R118, R125, 0x100, RZ ;  /* 0x000001007d767810 */ /* 0x000fe20007ffe0ff */
[----:B------:R-:W3:Y:S01]  /*0690*/  LDG.E.64 R136, [R136.64] ;  /* 0x0000000488887981 */ /* 0x000ee2000c1e1b00 */
[----:B------:R-:W-:-:S02]  /*06a0*/  LEA.HI.X R61, R124, c[0x0][0x18c], RZ, 0x4, P0 ;  /* 0x000063007c3d7a11 */ /* 0x000fc400000f24ff */
[----:B------:R-:W-:Y:S02]  /*06b0*/  LEA R64, P0, R118, c[0x0][0x188], 0x4 ;  /* 0x0000620076407a11 */ /* 0x000fe400078020ff */
[C---:B------:R-:W-:Y:S02]  /*06c0*/  IADD3 R107, R125.reuse, 0x180, RZ ;  /* 0x000001807d6b7810 */ /* 0x040fe40007ffe0ff */
[----:B------:R-:W-:Y:S01]  /*06d0*/  IADD3 R108, R125, 0x200, RZ ;  /* 0x000002007d6c7810 */ /* 0x000fe20007ffe0ff */
[-C--:B------:R-:W-:Y:S01]  /*06e0*/  IMAD.WIDE.U32 R134, R124, R129.reuse, c[0x0][0x208] ;  /* 0x000082007c867625 */ /* 0x080fe200078e0081 */
[C---:B------:R-:W-:Y:S01]  /*06f0*/  LEA.HI.X R65, R118.reuse, c[0x0][0x18c], RZ, 0x4, P0 ;  /* 0x0000630076417a11 */ /* 0x040fe200000f24ff */
[----:B------:R-:W4:Y:S01]  /*0700*/  LDG.E.128 R56, [R56.64] ;  /* 0x0000000438387981 */ /* 0x000f22000c1e1d00 */
[C---:B------:R-:W-:Y:S01]  /*0710*/  LEA R68, P0, R107.reuse, c[0x0][0x188], 0x4 ;  /* 0x000062006b447a11 */ /* 0x040fe200078020ff */
[-C--:B------:R-:W-:Y:S02]  /*0720*/  IMAD.WIDE.U32 R132, R118, R129.reuse, c[0x0][0x208] ;  /* 0x0000820076847625 */ /* 0x080fe400078e0081 */
[----:B------:R-:W4:Y:S01]  /*0730*/  LDG.E.128 R60, [R60.64] ;  /* 0x000000043c3c7981 */ /* 0x000f22000c1e1d00 */
[C---:B------:R-:W-:Y:S01]  /*0740*/  LEA.HI.X R69, R107.reuse, c[0x0][0x18c], RZ, 0x4, P0 ;  /* 0x000063006b457a11 */ /* 0x040fe200000f24ff */
[----:B------:R-:W-:-:S02]  /*0750*/  IMAD.WIDE.U32 R130, R107, R129, c[0x0][0x208] ;  /* 0x000082006b827625 */ /* 0x000fc400078e0081 */
[----:B------:R-:W4:Y:S02]  /*0760*/  LDG.E.64 R134, [R134.64] ;  /* 0x0000000486867981 */ /* 0x000f24000c1e1b00 */
[C---:B------:R-:W-:Y:S02]  /*0770*/  IMAD.WIDE.U32 R128, R108.reuse, R129, c[0x0][0x208] ;  /* 0x000082006c807625 */ /* 0x040fe400078e0081 */
[----:B------:R-:W4:Y:S04]  /*0780*/  LDG.E.128 R68, [R68.64] ;  /* 0x0000000444447981 */ /* 0x000f28000c1e1d00 */
[----:B------:R-:W4:Y:S01]  /*0790*/  LDG.E.64 R128, [R128.64] ;  /* 0x0000000480807981 */ /* 0x000f22000c1e1b00 */
[----:B------:R-:W-:-:S03]  /*07a0*/  LEA R72, P1, R108, c[0x0][0x188], 0x4 ;  /* 0x000062006c487a11 */ /* 0x000fc600078220ff */
[----:B0-----:R-:W4:Y:S01]  /*07b0*/  LDG.E.128 R64, [R64.64] ;  /* 0x0000000440407981 */ /* 0x001f22000c1e1d00 */
[----:B------:R-:W-:-:S03]  /*07c0*/  LEA.HI.X R73, R108, c[0x0][0x18c], RZ, 0x4, P1 ;  /* 0x000063006c497a11 */ /* 0x000fc600008f24ff */
[----:B------:R-:W4:Y:S04]  /*07d0*/  LDG.E.64 R132, [R132.64] ;  /* 0x0000000484847981 */ /* 0x000f28000c1e1b00 */
[----:B------:R-:W4:Y:S04]  /*07e0*/  LDG.E.64 R130, [R130.64] ;  /* 0x0000000482827981 */ /* 0x000f28000c1e1b00 */
[----:B------:R0:W4:Y:S04]  /*07f0*/  LDG.E R120, [R120.64] ;  /* 0x0000000478787981 */ /* 0x000128000c1e1900 */
[----:B------:R-:W4:Y:S01]  /*0800*/  LDG.E.128 R72, [R72.64] ;  /* 0x0000000448487981 */ /* 0x000f22000c1e1d00 */
[----:B------:R-:W-:-:S04]  /*0810*/  ISETP.NE.U32.AND P1, PT, RZ, c[0x0][0x250], PT ;  /* 0x00009400ff007a0c */ /* 0x000fc80003f25070 */
[----:B------:R-:W-:Y:S01]  /*0820*/  ISETP.NE.AND.EX P1, PT, RZ, c[0x0][0x254], PT, P1 ;  /* 0x00009500ff007a0c */ /* 0x000fe20003f25310 */
[----:B------:R-:W-:Y:S01]  /*0830*/  IMAD.SHL.U32 R144, R125, 0x4, RZ ;  /* 0x000000047d907824 */ /* 0x000fe200078e00ff */
[----:B------:R-:W-:Y:S01]  /*0840*/  SHF.R.U32.HI R119, RZ, 0x1e, R125 ;  /* 0x0000001eff777819 */ /* 0x000fe2000001167d */
[----:B------:R-:W-:Y:S01]  /*0850*/  IMAD.SHL.U32 R152, R118, 0x4, RZ ;  /* 0x0000000476987824 */ /* 0x000fe200078e00ff */
[----:B------:R-:W-:Y:S01]  /*0860*/  SHF.L.U32 R146, R124, 0x2, RZ ;  /* 0x000000027c927819 */ /* 0x000fe200000006ff */
[----:B------:R-:W-:-:S08]  /*0870*/  IMAD.SHL.U32 R150, R107, 0x4, RZ ;  /* 0x000000046b967824 */ /* 0x000fd000078e00ff */
[C---:B------:R-:W-:Y:S02]  /*0880*/  @P1 IADD3 R140, P2, R144.reuse, c[0x0][0x198], RZ ;  /* 0x00006600908c1a10 */ /* 0x040fe40007f5e0ff */
[----:B------:R-:W-:Y:S02]  /*0890*/  IADD3 R144, P0, R144, c[0x0][0x190], RZ ;  /* 0x0000640090907a10 */ /* 0x000fe40007f1e0ff */
[C---:B------:R-:W-:Y:S02]  /*08a0*/  @P1 IADD3.X R141, R119.reuse, c[0x0][0x19c], RZ, P2, !PT ;  /* 0x00006700778d1a10 */ /* 0x040fe400017fe4ff */
[----:B------:R-:W-:Y:S02]  /*08b0*/  IADD3.X R145, R119, c[0x0][0x194], RZ, P0, !PT ;  /* 0x0000650077917a10 */ /* 0x000fe400007fe4ff */
[----:B------:R-:W-:Y:S02]  /*08c0*/  SHF.R.U32.HI R119, RZ, 0x1e, R118 ;  /* 0x0000001eff777819 */ /* 0x000fe40000011676 */
[----:B------:R-:W-:Y:S01]  /*08d0*/  SHF.R.U32.HI R147, RZ, 0x1e, R124 ;  /* 0x0000001eff937819 */ /* 0x000fe2000001167c */
[----:B------:R-:W-:Y:S01]  /*08e0*/  IMAD.SHL.U32 R148, R108, 0x4, RZ ;  /* 0x000000046c947824 */ /* 0x000fe200078e00ff */
[----:B------:R-:W-:Y:S01]  /*08f0*/  @P1 IADD3 R122, P0, R152, c[0x0][0x198], RZ ;  /* 0x00006600987a1a10 */ /* 0x000fe20007f1e0ff */
[----:B------:R1:W5:Y:S01]  /*0900*/  @P1 LDG.E R109, [R140.64] ;  /* 0x000000048c6d1981 */ /* 0x000362000c1e1900 */
[----:B------:R-:W-:-:S02]  /*0910*/  @P1 IADD3 R138, P2, R146, c[0x0][0x198], RZ ;  /* 0x00006600928a1a10 */ /* 0x000fc40007f5e0ff */
[----:B------:R-:W-:Y:S01]  /*0920*/  @P1 IADD3.X R123, R119, c[0x0][0x19c], RZ, P0, !PT ;  /* 0x00006700777b1a10 */ /* 0x000fe200007fe4ff */
[----:B------:R1:W5:Y:S01]  /*0930*/  LDG.E R126, [R144.64] ;  /* 0x00000004907e7981 */ /* 0x000362000c1e1900 */
[----:B------:R-:W-:Y:S02]  /*0940*/  ISETP.NE.U32.AND P0, PT, RZ, c[0x0][0x218], PT ;  /* 0x00008600ff007a0c */ /* 0x000fe40003f05070 */
[----:B------:R-:W-:Y:S01]  /*0950*/  @P1 IADD3.X R139, R147, c[0x0][0x19c], RZ, P2, !PT ;  /* 0x00006700938b1a10 */ /* 0x000fe200017fe4ff */
[----:B------:R1:W5:Y:S01]  /*0960*/  @P1 LDG.E R111, [R122.64] ;  /* 0x000000047a6f1981 */ /* 0x000362000c1e1900 */
[----:B0-----:R-:W-:Y:S02]  /*0970*/  SHF.R.U32.HI R121, RZ, 0x1e, R107 ;  /* 0x0000001eff797819 */ /* 0x001fe4000001166b */
[----:B------:R-:W-:Y:S01]  /*0980*/  @P1 IADD3 R142, P2, R150, c[0x0][0x198], RZ ;  /* 0x00006600968e1a10 */ /* 0x000fe20007f5e0ff */
[----:B------:R0:W5:Y:S01]  /*0990*/  @P1 LDG.E R110, [R138.64] ;  /* 0x000000048a6e1981 */ /* 0x000162000c1e1900 */
[----:B------:R-:W-:-:S02]  /*09a0*/  ISETP.NE.AND.EX P0, PT, RZ, c[0x0][0x21c], PT, P0 ;  /* 0x00008700ff007a0c */ /* 0x000fc40003f05300 */
[----:B------:R-:W-:Y:S02]  /*09b0*/  @P1 IADD3.X R143, R121, c[0x0][0x19c], RZ, P2, !PT ;  /* 0x00006700798f1a10 */ /* 0x000fe400017fe4ff */
[----:B-1----:R-:W-:Y:S02]  /*09c0*/  @P1 IADD3 R140, P3, R148, c[0x0][0x198], RZ ;  /* 0x00006600948c1a10 */ /* 0x002fe40007f7e0ff */
[----:B0-----:R-:W-:Y:S01]  /*09d0*/  IADD3 R138, P2, R146, c[0x0][0x190], RZ ;  /* 0x00006400928a7a10 */ /* 0x001fe20007f5e0ff */
[----:B------:R0:W5:Y:S03]  /*09e0*/  @P1 LDG.E R112, [R142.64] ;  /* 0x000000048e701981 */ /* 0x000166000c1e1900 */
[----:B------:R-:W-:Y:S02]  /*09f0*/  IADD3.X R139, R147, c[0x0][0x194], RZ, P2, !PT ;  /* 0x00006500938b7a10 */ /* 0x000fe400017fe4ff */
[----:B------:R-:W-:-:S02]  /*0a00*/  IADD3 R150, P2, R150, c[0x0][0x190], RZ ;  /* 0x0000640096967a10 */ /* 0x000fc40007f5e0ff */
[----:B------:R-:W-:Y:S01]  /*0a10*/  SHF.R.U32.HI R144, RZ, 0x1e, R108 ;  /* 0x0000001eff907819 */ /* 0x000fe2000001166c */
[----:B------:R1:W5:Y:S01]  /*0a20*/  LDG.E R123, [R138.64] ;  /* 0x000000048a7b7981 */ /* 0x000362000c1e1900 */
[----:B------:R-:W-:Y:S02]  /*0a30*/  IADD3.X R151, R121, c[0x0][0x194], RZ, P2, !PT ;  /* 0x0000650079977a10 */ /* 0x000fe400017fe4ff */
[----:B------:R-:W-:Y:S02]  /*0a40*/  IADD3 R148, P4, R148, c[0x0][0x190], RZ ;  /* 0x0000640094947a10 */ /* 0x000fe40007f9e0ff */
[----:B------:R-:W-:Y:S01]  /*0a50*/  @P0 LEA R146, P2, R125, c[0x0][0x218], 0x4 ;  /* 0x000086007d920a11 */ /* 0x000fe200078420ff */
[----:B------:R-:W-:Y:S01]  /*0a60*/  ULDC.U8 UR6, c[0x0][0x1f0] ;  /* 0x00007c0000067ab9 */ /* 0x000fe20000000000 */
[C---:B------:R-:W-:Y:S01]  /*0a70*/  @P1 IADD3.X R141, R144.reuse, c[0x0][0x19c], RZ, P3, !PT ;  /* 0x00006700908d1a10 */ /* 0x040fe20001ffe4ff */
[----:B------:R0:W5:Y:S01]  /*0a80*/  LDG.E R121, [R150.64] ;  /* 0x0000000496797981 */ /* 0x000162000c1e1900 */
[----:B------:R-:W-:-:S02]  /*0a90*/  IADD3.X R149, R144, c[0x0][0x194], RZ, P4, !PT ;  /* 0x0000650090957a10 */ /* 0x000fc400027fe4ff */
[----:B------:R-:W-:Y:S01]  /*0aa0*/  @P0 LEA.HI.X R147, R125, c[0x0][0x21c], RZ, 0x4, P2 ;  /* 0x000087007d930a11 */ /* 0x000fe200010f24ff */
[----:B------:R1:W5:Y:S01]  /*0ab0*/  @P1 LDG.E R113, [R140.64] ;  /* 0x000000048c711981 */ /* 0x000362000c1e1900 */
[----:B------:R-:W-:Y:S02]  /*0ac0*/  IADD3 R152, P3, R152, c[0x0][0x190], RZ ;  /* 0x0000640098987a10 */ /* 0x000fe40007f7e0ff */
[C---:B------:R-:W-:Y:S01]  /*0ad0*/  @P0 LEA R144, P2, R124.reuse, c[0x0][0x218], 0x4 ;  /* 0x000086007c900a11 */ /* 0x040fe200078420ff */
[----:B------:R3:W5:Y:S01]  /*0ae0*/  @P0 LDG.E.128 R32, [R146.64] ;  /* 0x0000000492200981 */ /* 0x000762000c1e1d00 */
[----:B------:R-:W-:Y:S02]  /*0af0*/  IADD3.X R153, R119, c[0x0][0x194], RZ, P3, !PT ;  /* 0x0000650077997a10 */ /* 0x000fe40001ffe4ff */
[----:B------:R-:W-:Y:S01]  /*0b00*/  @P0 LEA.HI.X R145, R124, c[0x0][0x21c], RZ, 0x4, P2 ;  /* 0x000087007c910a11 */ /* 0x000fe200010f24ff */
[----:B------:R2:W5:Y:S01]  /*0b10*/  LDG.E R119, [R148.64] ;  /* 0x0000000494777981 */ /* 0x000562000c1e1900 */
[----:B0-----:R-:W-:-:S02]  /*0b20*/  @P0 LEA R142, P3, R118, c[0x0][0x218], 0x4 ;  /* 0x00008600768e0a11 */ /* 0x001fc400078620ff */
[C---:B-1----:R-:W-:Y:S01]  /*0b30*/  @P0 LEA R140, P4, R107.reuse, c[0x0][0x218], 0x4 ;  /* 0x000086006b8c0a11 */ /* 0x042fe200078820ff */
[----:B------:R0:W5:Y:S01]  /*0b40*/  @P0 LDG.E.128 R36, [R144.64] ;  /* 0x0000000490240981 */ /* 0x000162000c1e1d00 */
[----:B------:R-:W-:Y:S02]  /*0b50*/  @P0 LEA R138, P2, R108, c[0x0][0x218], 0x4 ;  /* 0x000086006c8a0a11 */ /* 0x000fe400078420ff */
[----:B------:R-:W-:Y:S01]  /*0b60*/  @P0 LEA.HI.X R143, R118, c[0x0][0x21c], RZ, 0x4, P3 ;  /* 0x00008700768f0a11 */ /* 0x000fe200018f24ff */
[----:B------:R1:W5:Y:S01]  /*0b70*/  LDG.E R122, [R152.64] ;  /* 0x00000004987a7981 */ /* 0x000362000c1e1900 */
[----:B------:R-:W-:Y:S02]  /*0b80*/  @P0 LEA.HI.X R141, R107, c[0x0][0x21c], RZ, 0x4, P4 ;  /* 0x000087006b8d0a11 */ /* 0x000fe400020f24ff */
[----:B------:R-:W-:Y:S01]  /*0b90*/  @P0 LEA.HI.X R139, R108, c[0x0][0x21c], RZ, 0x4, P2 ;  /* 0x000087006c8b0a11 */ /* 0x000fe200010f24ff */
[----:B------:R0:W5:Y:S04]  /*0ba0*/  @P0 LDG.E.128 R40, [R142.64] ;  /* 0x000000048e280981 */ /* 0x000168000c1e1d00 */
[----:B------:R0:W5:Y:S04]  /*0bb0*/  @P0 LDG.E.128 R44, [R140.64] ;  /* 0x000000048c2c0981 */ /* 0x000168000c1e1d00 */
[----:B------:R0:W5:Y:S01]  /*0bc0*/  @P0 LDG.E.128 R48, [R138.64] ;  /* 0x000000048a300981 */ /* 0x000162000c1e1d00 */
[----:B------:R-:W-:-:S02]  /*0bd0*/  ISETP.NE.AND P0, PT, RZ, UR6, PT ;  /* 0x00000006ff007c0c */ /* 0x000fc4000bf05270 */
[----:B------:R-:W-:Y:S02]  /*0be0*/  LOP3.LUT P4, RZ, R154, 0xff, RZ, 0xc0, !PT ;  /* 0x000000ff9aff7812 */ /* 0x000fe4000788c0ff */
[----:B------:R-:W-:Y:S02]  /*0bf0*/  IADD3 R106, R106, c[0x0][0x160], RZ ;  /* 0x000058006a6a7a10 */ /* 0x000fe40007ffe0ff */
[----:B------:R-:W-:Y:S02]  /*0c00*/  LOP3.LUT P2, RZ, R0, 0x1f, RZ, 0xc0, !PT ;  /* 0x0000001f00ff7812 */ /* 0x000fe4000784c0ff */
[----:B------:R-:W-:Y:S02]  /*0c10*/  ISETP.GE.AND P5, PT, R106, c[0x0][0x164], PT ;  /* 0x000059006a007a0c */ /* 0x000fe40003fa6270 */
[----:B--2---:R-:W-:Y:S01]  /*0c20*/  FSEL R148, R127, RZ, !P0 ;  /* 0x000000ff7f947208 */ /* 0x004fe20004000000 */
[----:B---3--:R-:W-:Y:S01]  /*0c30*/  IMAD.MOV.U32 R146, RZ, RZ, R136 ;  /* 0x000000ffff927224 */ /* 0x008fe200078e0088 */
[----:B------:R-:W-:-:S03]  /*0c40*/  SHF.R.U64 R147, R136, 0x10, R137 ;  /* 0x0000001088937819 */ /* 0x000fc60000001289 */
[----:B----4-:R-:W-:Y:S02]  /*0c50*/  FADD.FTZ R157, R56, -R148 ;  /* 0x80000094389d7221 */ /* 0x010fe40000010000 */
[C---:B0-----:R-:W-:Y:S02]  /*0c60*/  FADD.FTZ R141, -R148.reuse, R63 ;  /* 0x0000003f948d7221 */ /* 0x041fe40000010100 */
[----:B------:R-:W-:Y:S02]  /*0c70*/  IMAD.MOV.U32 R56, RZ, RZ, R134 ;  /* 0x000000ffff387224 */ /* 0x000fe400078e0086 */
[C---:B------:R-:W-:Y:S02]  /*0c80*/  FADD.FTZ R63, -R148.reuse, R68 ;  /* 0x00000044943f7221 */ /* 0x040fe40000010100 */
[----:B------:R-:W-:Y:S02]  /*0c90*/  FADD.FTZ R159, -R148, R60 ;  /* 0x0000003c949f7221 */ /* 0x000fe40000010100 */
[----:B------:R-:W-:-:S02]  /*0ca0*/  IMAD.MOV.U32 R68, RZ, RZ, R129 ;  /* 0x000000ffff447224 */ /* 0x000fc400078e0081 */
[C---:B------:R-:W-:Y:S02]  /*0cb0*/  FADD.FTZ R149, -R148.reuse, R61 ;  /* 0x0000003d94957221 */ /* 0x040fe40000010100 */
[----:B------:R-:W-:Y:S01]  /*0cc0*/  FADD.FTZ R61, -R148, R70 ;  /* 0x00000046943d7221 */ /* 0x000fe20000010100 */
[----:B------:R-:W-:Y:S01]  /*0cd0*/  PRMT R70, RZ, 0x5410, R56 ;  /* 0x00005410ff467816 */ /* 0x000fe20000000038 */
[----:B------:R-:W-:Y:S01]  /*0ce0*/  FADD.FTZ R155, R58, -R148 ;  /* 0x800000943a9b7221 */ /* 0x000fe20000010000 */
[----:B------:R-:W-:Y:S01]  /*0cf0*/  SHF.R.U64 R58, R134, 0x10, R135 ;  /* 0x00000010863a7819 */ /* 0x000fe20000001287 */
[----:B------:R-:W-:Y:S01]  /*0d00*/  FADD.FTZ R127, -R148, R67 ;  /* 0x00000043947f7221 */ /* 0x000fe20000010100 */
[----:B------:R-:W-:Y:S01]  /*0d10*/  PRMT R56, RZ, 0x5410, R68 ;  /* 0x00005410ff387816 */ /* 0x000fe20000000044 */
[----:B------:R-:W-:Y:S01]  /*0d20*/  IMAD.MOV.U32 R138, RZ, RZ, R132 ;  /* 0x000000ffff8a7224 */ /* 0x000fe200078e0084 */
[----:B------:R-:W-:Y:S01]  /*0d30*/  SHF.R.U64 R67, R130, 0x10, R131 ;  /* 0x0000001082437819 */ /* 0x000fe20000001283 */
[--C-:B------:R-:W-:Y:S01]  /*0d40*/  IMAD.MOV.U32 R136, RZ, RZ, R135.reuse ;  /* 0x000000ffff887224 */ /* 0x100fe200078e0087 */
[----:B------:R-:W-:Y:S01]  /*0d50*/  SHF.R.U32.HI R134, RZ, 0x10, R135 ;  /* 0x00000010ff867819 */ /* 0x000fe20000011687 */
[----:B------:R-:W-:Y:S01]  /*0d60*/  FADD.FTZ R145, -R148, R64 ;  /* 0x0000004094917221 */ /* 0x000fe20000010100 */
[----:B------:R-:W-:Y:S01]  /*0d70*/  PRMT R146, RZ, 0x5410, R146 ;  /* 0x00005410ff927816 */ /* 0x000fe20000000092 */
[----:B------:R-:W-:Y:S01]  /*0d80*/  FMUL.FTZ R68, R120, R159 ;  /* 0x0000009f78447220 */ /* 0x000fe20000410000 */
[----:B------:R-:W-:Y:S01]  /*0d90*/  PRMT R165, RZ, 0x5410, R67 ;  /* 0x00005410ffa57816 */ /* 0x000fe20000000043 */
[----:B------:R-:W-:Y:S01]  /*0da0*/  FADD.FTZ R135, -R148, R71 ;  /* 0x0000004794877221 */ /* 0x000fe20000010100 */
[----:B------:R-:W-:Y:S01]  /*0db0*/  PRMT R71, RZ, 0x5410, R58 ;  /* 0x00005410ff477816 */ /* 0x000fe2000000003a */
[----:B------:R-:W-:Y:S01]  /*0dc0*/  FADD.FTZ R19, R70, R19 ;  /* 0x0000001346137221 */ /* 0x000fe20000010000 */
[----:B------:R-:W-:Y:S01]  /*0dd0*/  PRMT R58, RZ, 0x5410, R138 ;  /* 0x00005410ff3a7816 */ /* 0x000fe2000000008a */
[-C--:B------:R-:W-:Y:S01]  /*0de0*/  FFMA.FTZ R3, R68, R70.reuse, R3 ;  /* 0x0000004644037223 */ /* 0x080fe20000010003 */
[----:B------:R-:W-:Y:S01]  /*0df0*/  MOV R144, R137 ;  /* 0x0000008900907202 */ /* 0x000fe20000000f00 */
[----:B------:R-:W-:Y:S01]  /*0e00*/  FMUL.FTZ R67, R103, R70 ;  /* 0x0000004667437220 */ /* 0x000fe20000410000 */
[----:B------:R-:W-:Y:S01]  /*0e10*/  SHF.R.U64 R60, R132, 0x10, R133 ;  /* 0x00000010843c7819 */ /* 0x000fe20000001285 */
[----:B-1----:R-:W-:Y:S01]  /*0e20*/  FADD.FTZ R153, R57, -R148 ;  /* 0x8000009439997221 */ /* 0x002fe20000010000 */
[----:B------:R-:W-:Y:S01]  /*0e30*/  PRMT R147, RZ, 0x5410, R147 ;  /* 0x00005410ff937816 */ /* 0x000fe20000000093 */
[----:B------:R-:W-:Y:S01]  /*0e40*/  FMUL.FTZ R70, R120, R145 ;  /* 0x0000009178467220 */ /* 0x000fe20000410000 */
[----:B------:R-:W-:Y:S01]  /*0e50*/  SHF.R.U32.HI R132, RZ, 0x10, R133 ;  /* 0x00000010ff847819 */ /* 0x000fe20000011685 */
[----:B------:R-:W-:-:S02]  /*0e60*/  FADD.FTZ R143, -R148, R62 ;  /* 0x0000003e948f7221 */ /* 0x000fc40000010100 */
[----:B------:R-:W-:Y:S02]  /*0e70*/  FMUL.FTZ R157, R120, R157 ;  /* 0x0000009d789d7220 */ /* 0x000fe40000410000 */
[----:B------:R-:W-:Y:S02]  /*0e80*/  FMUL.FTZ R156, R105, R146 ;  /* 0x00000092699c7220 */ /* 0x000fe40000410000 */
[----:B------:R-:W-:Y:S01]  /*0e90*/  IMAD.MOV.U32 R62, RZ, RZ, R133 ;  /* 0x000000ffff3e7224 */ /* 0x000fe200078e0085 */
[----:B------:R-:W-:Y:S01]  /*0ea0*/  SHF.R.U32.HI R150, RZ, 0x10, R137 ;  /* 0x00000010ff967819 */ /* 0x000fe20000011689 */
[C---:B------:R-:W-:Y:S01]  /*0eb0*/  FADD.FTZ R133, -R148.reuse, R65 ;  /* 0x0000004194857221 */ /* 0x040fe20000010100 */
[----:B------:R-:W-:Y:S01]  /*0ec0*/  PRMT R144, RZ, 0x5410, R144 ;  /* 0x00005410ff907816 */ /* 0x000fe20000000090 */
[C---:B------:R-:W-:Y:S02]  /*0ed0*/  FADD.FTZ R139, -R148.reuse, R73 ;  /* 0x00000049948b7221 */ /* 0x040fe40000010100 */
[C---:B------:R-:W-:Y:S01]  /*0ee0*/  FADD.FTZ R57, -R148.reuse, R75 ;  /* 0x0000004b94397221 */ /* 0x040fe20000010100 */
[----:B------:R-:W-:Y:S01]  /*0ef0*/  PRMT R75, RZ, 0x5410, R60 ;  /* 0x00005410ff4b7816 */ /* 0x000fe2000000003c */
[----:B------:R-:W-:-:S02]  /*0f00*/  FADD.FTZ R65, -R148, R66 ;  /* 0x0000004294417221 */ /* 0x000fc40000010100 */
[----:B------:R-:W-:Y:S02]  /*0f10*/  FMUL.FTZ R158, R120, R153 ;  /* 0x00000099789e7220 */ /* 0x000fe40000410000 */
[----:B------:R-:W-:Y:S02]  /*0f20*/  FADD.FTZ R23, R58, R23 ;  /* 0x000000173a177221 */ /* 0x000fe40000010000 */
[-C--:B------:R-:W-:Y:S02]  /*0f30*/  FFMA.FTZ R7, R70, R58.reuse, R7 ;  /* 0x0000003a46077223 */ /* 0x080fe40000010007 */
[----:B------:R-:W-:Y:S02]  /*0f40*/  FMUL.FTZ R73, R101, R58 ;  /* 0x0000003a65497220 */ /* 0x000fe40000410000 */
[----:B------:R-:W-:Y:S02]  /*0f50*/  FMUL.FTZ R153, R94, R147 ;  /* 0x000000935e997220 */ /* 0x000fe40000410000 */
[----:B------:R-:W-:-:S02]  /*0f60*/  FADD.FTZ R60, RZ, R156 ;  /* 0x0000009cff3c7221 */ /* 0x000fc40000010000 */
[----:B------:R-:W-:Y:S02]  /*0f70*/  FFMA.FTZ R58, R157, R156, RZ ;  /* 0x0000009c9d3a7223 */ /* 0x000fe400000100ff */
[----:B------:R-:W-:Y:S01]  /*0f80*/  FADD.FTZ R151, R59, -R148 ;  /* 0x800000943b977221 */ /* 0x000fe20000010000 */
[----:B------:R-:W-:Y:S01]  /*0f90*/  PRMT R150, RZ, 0x5410, R150 ;  /* 0x00005410ff967816 */ /* 0x000fe20000000096 */
[----:B------:R-:W-:Y:S02]  /*0fa0*/  FADD.FTZ R59, -R148, R74 ;  /* 0x0000004a943b7221 */ /* 0x000fe40000010100 */
[C---:B------:R-:W-:Y:S02]  /*0fb0*/  FMUL.FTZ R74, R120.reuse, R65 ;  /* 0x00000041784a7220 */ /* 0x040fe40000410000 */
[----:B------:R-:W-:Y:S02]  /*0fc0*/  FMUL.FTZ R155, R120, R155 ;  /* 0x0000009b789b7220 */ /* 0x000fe40000410000 */
[----:B------:R-:W-:-:S02]  /*0fd0*/  FMUL.FTZ R152, R104, R144 ;  /* 0x0000009068987220 */ /* 0x000fc40000410000 */
[----:B------:R-:W-:Y:S02]  /*0fe0*/  FADD.FTZ R65, R60, R153 ;  /* 0x000000993c417221 */ /* 0x000fe40000010000 */
[----:B------:R-:W-:Y:S02]  /*0ff0*/  FFMA.FTZ R58, R158, R153, R58 ;  /* 0x000000999e3a7223 */ /* 0x000fe4000001003a */
[----:B------:R-:W-:Y:S01]  /*1000*/  FMUL.FTZ R154, R120, R151 ;  /* 0x00000097789a7220 */ /* 0x000fe20000410000 */
[----:B------:R-:W-:Y:S01]  /*1010*/  PRMT R132, RZ, 0x5410, R132 ;  /* 0x00005410ff847816 */ /* 0x000fe20000000084 */
[----:B------:R-:W-:Y:S02]  /*1020*/  FMUL.FTZ R151, R93, R150 ;  /* 0x000000965d977220 */ /* 0x000fe40000410000 */
[----:B------:R-:W-:Y:S02]  /*1030*/  FADD.FTZ R60, R65, R152 ;  /* 0x00000098413c7221 */ /* 0x000fe40000010000 */
[----:B------:R-:W-:-:S02]  /*1040*/  FFMA.FTZ R58, R155, R152, R58 ;  /* 0x000000989b3a7223 */ /* 0x000fc4000001003a */
[----:B------:R-:W-:Y:S01]  /*1050*/  FMUL.FTZ R127, R120, R127 ;  /* 0x0000007f787f7220 */ /* 0x000fe20000410000 */
[----:B------:R-:W-:Y:S01]  /*1060*/  MOV R140, R130 ;  /* 0x00000082008c7202 */ /* 0x000fe20000000f00 */
[----:B------:R-:W-:Y:S02]  /*1070*/  FADD.FTZ R60, R60, R151 ;  /* 0x000000973c3c7221 */ /* 0x000fe40000010000 */
[----:B------:R-:W-:Y:S01]  /*1080*/  FFMA.FTZ R58, R154, R151, R58 ;  /* 0x000000979a3a7223 */ /* 0x000fe2000001003a */
[----:B------:R-:W-:Y:S01]  /*1090*/  PRMT R136, RZ, 0x5410, R136 ;  /* 0x00005410ff887816 */ /* 0x000fe20000000088 */
[----:B------:R-:W-:Y:S02]  /*10a0*/  FADD.FTZ R24, R132, R24 ;  /* 0x0000001884187221 */ /* 0x000fe40000010000 */
[-C--:B------:R-:W-:Y:S02]  /*10b0*/  FFMA.FTZ R8, R127, R132.reuse, R8 ;  /* 0x000000847f087223 */ /* 0x080fe40000010008 */
[----:B------:R-:W-:Y:S01]  /*10c0*/  FMUL.FTZ R130, R89, R132 ;  /* 0x0000008459827220 */ /* 0x000fe20000410000 */
[----:B------:R-:W-:Y:S01]  /*10d0*/  SHF.R.U32.HI R66, RZ, 0x10, R131 ;  /* 0x00000010ff427819 */ /* 0x000fe20000011683 */
[----:B------:R-:W-:-:S02]  /*10e0*/  FADD.FTZ R82, R147, R82 ;  /* 0x0000005293527221 */ /* 0x000fc40000010000 */
[----:B------:R-:W-:Y:S02]  /*10f0*/  FFMA.FTZ R83, R158, R147, R83 ;  /* 0x000000939e537223 */ /* 0x000fe40000010053 */
[----:B------:R-:W-:Y:S02]  /*1100*/  FADD.FTZ R78, R150, R78 ;  /* 0x0000004e964e7221 */ /* 0x000fe40000010000 */
[----:B------:R-:W-:Y:S02]  /*1110*/  FFMA.FTZ R79, R154, R150, R79 ;  /* 0x000000969a4f7223 */ /* 0x000fe4000001004f */
[C---:B------:R-:W-:Y:S02]  /*1120*/  FMUL.FTZ R132, R120.reuse, R63 ;  /* 0x0000003f78847220 */ /* 0x040fe40000410000 */
[----:B------:R-:W-:Y:S02]  /*1130*/  IMAD.MOV.U32 R64, RZ, RZ, R131 ;  /* 0x000000ffff407224 */ /* 0x000fe400078e0083 */
[----:B------:R-:W-:-:S02]  /*1140*/  FMUL.FTZ R147, R120, R149 ;  /* 0x0000009578937220 */ /* 0x000fc40000410000 */
[----:B------:R-:W-:Y:S02]  /*1150*/  FMUL.FTZ R150, R92, R71 ;  /* 0x000000475c967220 */ /* 0x000fe40000410000 */
[----:B------:R-:W-:Y:S02]  /*1160*/  FADD.FTZ R63, R60, R67 ;  /* 0x000000433c3f7221 */ /* 0x000fe40000010000 */
[----:B------:R-:W-:Y:S02]  /*1170*/  FFMA.FTZ R58, R68, R67, R58 ;  /* 0x00000043443a7223 */ /* 0x000fe4000001003a */
[C---:B------:R-:W-:Y:S01]  /*1180*/  FADD.FTZ R131, -R148.reuse, R69 ;  /* 0x0000004594837221 */ /* 0x040fe20000010100 */
[----:B------:R-:W-:Y:S01]  /*1190*/  PRMT R134, RZ, 0x5410, R134 ;  /* 0x00005410ff867816 */ /* 0x000fe20000000086 */
[----:B------:R-:W-:Y:S02]  /*11a0*/  IMAD.MOV.U32 R69, RZ, RZ, R128 ;  /* 0x000000ffff457224 */ /* 0x000fe400078e0080 */
[----:B------:R-:W-:-:S02]  /*11b0*/  FADD.FTZ R137, -R148, R72 ;  /* 0x0000004894897221 */ /* 0x000fc40000010100 */
[----:B------:R-:W-:Y:S02]  /*11c0*/  FMUL.FTZ R148, R120, R143 ;  /* 0x0000008f78947220 */ /* 0x000fe40000410000 */
[----:B------:R-:W-:Y:S02]  /*11d0*/  FMUL.FTZ R149, R102, R136 ;  /* 0x0000008866957220 */ /* 0x000fe40000410000 */
[----:B------:R-:W-:Y:S02]  /*11e0*/  FADD.FTZ R60, R63, R150 ;  /* 0x000000963f3c7221 */ /* 0x000fe40000010000 */
[----:B------:R-:W-:Y:S01]  /*11f0*/  FFMA.FTZ R58, R147, R150, R58 ;  /* 0x00000096933a7223 */ /* 0x000fe2000001003a */
[----:B------:R-:W-:Y:S01]  /*1200*/  PRMT R138, RZ, 0x5410, R66 ;  /* 0x00005410ff8a7816 */ /* 0x000fe20000000042 */
[----:B------:R-:W-:Y:S01]  /*1210*/  FMUL.FTZ R72, R91, R134 ;  /* 0x000000865b487220 */ /* 0x000fe20000410000 */
[----:B------:R-:W-:Y:S01]  /*1220*/  PRMT R66, RZ, 0x5410, R69 ;  /* 0x00005410ff427816 */ /* 0x000fe20000000045 */
[----:B------:R-:W-:-:S02]  /*1230*/  FMUL.FTZ R69, R120, R141 ;  /* 0x0000008d78457220 */ /* 0x000fc40000410000 */
[----:B------:R-:W-:Y:S02]  /*1240*/  FADD.FTZ R63, R60, R149 ;  /* 0x000000953c3f7221 */ /* 0x000fe40000010000 */
[----:B------:R-:W-:Y:S02]  /*1250*/  FFMA.FTZ R58, R148, R149, R58 ;  /* 0x00000095943a7223 */ /* 0x000fe4000001003a */
[----:B------:R-:W-:Y:S02]  /*1260*/  FADD.FTZ R60, R63, R72 ;  /* 0x000000483f3c7221 */ /* 0x000fe40000010000 */
[----:B------:R-:W-:Y:S01]  /*1270*/  FFMA.FTZ R58, R69, R72, R58 ;  /* 0x00000048453a7223 */ /* 0x000fe2000001003a */
[----:B------:R-:W-:Y:S01]  /*1280*/  SHF.R.U64 R163, R128, 0x10, R129 ;  /* 0x0000001080a37819 */ /* 0x000fe20000001281 */
        /* <DEDUP_REMOVED lines=8> */
[----:B------:R-:W-:-:S02]  /*1310*/  FADD.FTZ R61, R60, R73 ;  /* 0x000000493c3d7221 */ /* 0x000fc40000010000 */
[----:B------:R-:W-:Y:S02]  /*1320*/  FFMA.FTZ R58, R70, R73, R58 ;  /* 0x00000049463a7223 */ /* 0x000fe4000001003a */
[----:B------:R-:W-:Y:S02]  /*1330*/  FADD.FTZ R22, R75, R22 ;  /* 0x000000164b167221 */ /* 0x000fe40000010000 */
[----:B------:R-:W-:Y:S02]  /*1340*/  FFMA.FTZ R6, R71, R75, R6 ;  /* 0x0000004b47067223 */ /* 0x000fe40000010006 */
[----:B------:R-:W-:Y:S02]  /*1350*/  FMUL.FTZ R75, R100, R62 ;  /* 0x0000003e644b7220 */ /* 0x000fe40000410000 */
[----:B------:R-:W-:Y:S02]  /*1360*/  FADD.FTZ R60, R61, R128 ;  /* 0x000000803d3c7221 */ /* 0x000fe40000010000 */
[----:B------:R-:W-:Y:S01]  /*1370*/  FFMA.FTZ R58, R71, R128, R58 ;  /* 0x00000080473a7223 */ /* 0x000fe2000001003a */
[----:B------:R-:W-:Y:S01]  /*1380*/  PRMT R140, RZ, 0x5410, R140 ;  /* 0x00005410ff8c7816 */ /* 0x000fe2000000008c */
[----:B------:R-:W-:-:S02]  /*1390*/  FADD.FTZ R61, R60, R75 ;  /* 0x0000004b3c3d7221 */ /* 0x000fc40000010000 */
[----:B------:R-:W-:Y:S01]  /*13a0*/  FFMA.FTZ R58, R74, R75, R58 ;  /* 0x0000004b4a3a7223 */ /* 0x000fe2000001003a */
[----:B------:R-:W-:Y:S01]  /*13b0*/  SHF.R.U32.HI R161, RZ, 0x10, R129 ;  /* 0x00000010ffa17819 */ /* 0x000fe20000011681 */
[----:B------:R-:W-:Y:S02]  /*13c0*/  FMUL.FTZ R129, R99, R140 ;  /* 0x0000008c63817220 */ /* 0x000fe40000410000 */
[----:B------:R-:W-:Y:S02]  /*13d0*/  FADD.FTZ R60, R61, R130 ;  /* 0x000000823d3c7221 */ /* 0x000fe40000010000 */
[----:B------:R-:W-:Y:S01]  /*13e0*/  FFMA.FTZ R58, R127, R130, R58 ;  /* 0x000000827f3a7223 */ /* 0x000fe2000001003a */
        /* <DEDUP_REMOVED lines=25> */
[C---:B------:R-:W-:Y:S02]  /*1580*/  FMUL.FTZ R142, R120.reuse, R59 ;  /* 0x0000003b788e7220 */ /* 0x040fe40000410000 */
        /* <DEDUP_REMOVED lines=32> */
.L_x_1171:
        /* <DEDUP_REMOVED lines=15> */
[----:B------:R1:W2:Y:S01]  /*1880*/  SHFL.DOWN PT, R145, R64, 0x1, 0x1f ;  /* 0x08201f0040917f89 */ /* 0x0002a200000e0000 */
[----:B0-----:R-:W-:-:S05]  /*1890*/  FADD.FTZ R63, R60, R63 ;  /* 0x0000003f3c3f7221 */ /* 0x001fca0000010000 */
[----:B------:R1:W0:Y:S02]  /*18a0*/  SHFL.DOWN PT, R56, R63, 0x1, 0x1f ;  /* 0x08201f003f387f89 */ /* 0x00022400000e0000 */
.L_x_1172:
[----:B------:R-:W-:Y:S01]  /*18b0*/  PLOP3.LUT P0, PT, PT, PT, PT, 0x80, 0x0 ;  /* 0x000000000000781c */ /* 0x000fe20003f0f070 */
[----:B0-----:R-:W-:Y:S01]  /*18c0*/  FADD.FTZ R65, R56, R63 ;  /* 0x0000003f38417221 */ /* 0x001fe20000010000 */
[----:B------:R-:W-:Y:S01]  /*18d0*/  @!P2 PLOP3.LUT P0, PT, P4, PT, PT, 0x80, 0x0 ;  /* 0x000000000000a81c */ /* 0x000fe2000270f070 */
[----:B-12---:R-:W-:Y:S01]  /*18e0*/  FADD.FTZ R64, R145, R64 ;  /* 0x0000004091407221 */ /* 0x006fe20000010000 */
[----:B------:R-:W-:Y:S01]  /*18f0*/  SHF.R.U32.HI R56, RZ, 0x5, R0 ;  /* 0x00000005ff387819 */ /* 0x000fe20000011600 */
[----:B------:R-:W-:Y:S01]  /*1900*/  ULDC.U8 UR6, c[0x0][0x1f0] ;  /* 0x00007c0000067ab9 */ /* 0x000fe20000000000 */
[----:B------:R-:W-:Y:S02]  /*1910*/  ISETP.NE.U32.AND P3, PT, RZ, c[0x0][0x258], PT ;  /* 0x00009600ff007a0c */ /* 0x000fe40003f65070 */
[----:B------:R-:W-:Y:S02]  /*1920*/  @!P2 LOP3.LUT R57, R56, 0x7fffffc, RZ, 0xc0, !PT ;  /* 0x07fffffc3839a812 */ /* 0x000fe400078ec0ff */
[----:B------:R-:W-:-:S05]  /*1930*/  ISETP.NE.AND.EX P3, PT, RZ, c[0x0][0x25c], PT, P3 ;  /* 0x00009700ff007a0c */ /* 0x000fca0003f65330 */
[----:B------:R-:W-:Y:S02]  /*1940*/  @!P0 IADD3 R57, R57, 0x4, RZ ;  /* 0x0000000439398810 */ /* 0x000fe40007ffe0ff */
[----:B------:R-:W-:Y:S02]  /*1950*/  ISETP.NE.U32.AND P0, PT, RZ, c[0x0][0x258], PT ;  /* 0x00009600ff007a0c */ /* 0x000fe40003f05070 */
[----:B------:R-:W-:Y:S02]  /*1960*/  @!P2 LOP3.LUT R145, R57, 0x3, R56, 0xf8, !PT ;  /* 0x000000033991a812 */ /* 0x000fe400078ef838 */
[----:B------:R-:W-:Y:S02]  /*1970*/  LOP3.LUT R56, R56, 0x7fffffc, RZ, 0xc0, !PT ;  /* 0x07fffffc38387812 */ /* 0x000fe400078ec0ff */
[----:B------:R-:W-:Y:S01]  /*1980*/  ISETP.NE.AND.EX P0, PT, RZ, c[0x0][0x25c], PT, P0 ;  /* 0x00009700ff007a0c */ /* 0x000fe20003f05300 */
[----:B------:R-:W-:Y:S01]  /*1990*/  @!P2 STS.64 [R145.X8+0x2800], R64 ;  /* 0x002800409100a388 */ /* 0x000fe20000008a00 */
[----:B------:R-:W-:Y:S01]  /*19a0*/  ISETP.NE.AND P2, PT, RZ, UR6, PT ;  /* 0x00000006ff007c0c */ /* 0x000fe2000bf45270 */
[----:B------:R-:W-:Y:S01]  /*19b0*/  WARPSYNC 0xffffffff ;  /* 0xffffffff00007948 */ /* 0x000fe20003800000 */
[----:B------:R-:W-:-:S05]  /*19c0*/  @!P4 IADD3 R56, R56, 0x4, RZ ;  /* 0x000000043838c810 */ /* 0x000fca0007ffe0ff */
[----:B------:R-:W-:Y:S01]  /*19d0*/  IMAD.SHL.U32 R146, R56, 0x8, RZ ;  /* 0x0000000838927824 */ /* 0x000fe200078e00ff */
[----:B------:R-:W-:Y:S06]  /*19e0*/  BAR.SYNC.DEFER_BLOCKING 0x0 ;  /* 0x0000000000007b1d */ /* 0x000fec0000010000 */
[----:B------:R-:W0:Y:S04]  /*19f0*/  LDS.128 R56, [R146+0x2800] ;  /* 0x0028000092387984 */ /* 0x000e280000000c00 */
[----:B------:R-:W1:Y:S01]  /*1a00*/  LDS.128 R60, [R146+0x2810] ;  /* 0x00281000923c7984 */ /* 0x000e620000000c00 */
[----:B0-----:R-:W-:-:S02]  /*1a10*/  FADD.FTZ R159, RZ, R56 ;  /* 0x00000038ff9f7221 */ /* 0x001fc40000010000 */
[----:B------:R-:W-:Y:S02]  /*1a20*/  FADD.FTZ R56, RZ, R57 ;  /* 0x00000039ff387221 */ /* 0x000fe40000010000 */
[----:B------:R-:W-:Y:S02]  /*1a30*/  FADD.FTZ R159, R58, R159 ;  /* 0x0000009f3a9f7221 */ /* 0x000fe40000010000 */
[----:B------:R-:W-:Y:S02]  /*1a40*/  FADD.FTZ R56, R59, R56 ;  /* 0x000000383b387221 */ /* 0x000fe40000010000 */
[----:B-1----:R-:W-:Y:S01]  /*1a50*/  FADD.FTZ R159, R159, R60 ;  /* 0x0000003c9f9f7221 */ /* 0x002fe20000010000 */
[C---:B------:R-:W-:Y:S01]  /*1a60*/  @P0 LEA R60, P6, R125.reuse, c[0x0][0x258], 0x4 ;  /* 0x000096007d3c0a11 */ /* 0x040fe200078c20ff */
[----:B------:R-:W-:Y:S02]  /*1a70*/  FADD.FTZ R56, R56, R61 ;  /* 0x0000003d38387221 */ /* 0x000fe40000010000 */
[----:B------:R-:W-:Y:S01]  /*1a80*/  FADD.FTZ R62, R62, R159 ;  /* 0x0000009f3e3e7221 */ /* 0x000fe20000010000 */
[----:B------:R-:W-:Y:S01]  /*1a90*/  @P0 LEA.HI.X R61, R125, c[0x0][0x25c], RZ, 0x4, P6 ;  /* 0x000097007d3d0a11 */ /* 0x000fe200030f24ff */
[----:B------:R-:W-:Y:S01]  /*1aa0*/  FADD.FTZ R56, R63, R56 ;  /* 0x000000383f387221 */ /* 0x000fe20000010000 */
[----:B-----5:R-:W-:Y:S01]  /*1ab0*/  LOP3.LUT P6, RZ, R126, 0xff, RZ, 0xc0, !PT ;  /* 0x000000ff7eff7812 */ /* 0x020fe200078cc0ff */
[----:B------:R-:W-:-:S02]  /*1ac0*/  FMUL.FTZ R62, R62, c[0x0][0x1e0] ;  /* 0x000078003e3e7a20 */ /* 0x000fc40000410000 */
[----:B------:R-:W-:-:S03]  /*1ad0*/  FMUL.FTZ R145, R56, c[0x0][0x1e0] ;  /* 0x0000780038917a20 */ /* 0x000fc60000410000 */
[----:B------:R-:W-:Y:S02]  /*1ae0*/  FSEL R146, R62, RZ, !P2 ;  /* 0x000000ff3e927208 */ /* 0x000fe40005000000 */
[----:B------:R-:W-:-:S03]  /*1af0*/  ISETP.NE.U32.AND P2, PT, RZ, c[0x0][0x218], PT ;  /* 0x00008600ff007a0c */ /* 0x000fc60003f45070 */
[-CC-:B------:R-:W-:Y:S01]  /*1b00*/  FFMA.FTZ R157, R157, R145.reuse, R146.reuse ;  /* 0x000000919d9d7223 */ /* 0x180fe20000010092 */
[----:B------:R-:W-:Y:S01]  /*1b10*/  ISETP.NE.AND.EX P2, PT, RZ, c[0x0][0x21c], PT, P2 ;  /* 0x00008700ff007a0c */ /* 0x000fe20003f45320 */
[-CC-:B------:R-:W-:Y:S02]  /*1b20*/  FFMA.FTZ R158, R158, R145.reuse, R146.reuse ;  /* 0x000000919e9e7223 */ /* 0x180fe40000010092 */
[----:B------:R-:W-:Y:S02]  /*1b30*/  FADD.FTZ R157, R156, -R157 ;  /* 0x8000009d9c9d7221 */ /* 0x000fe40000010000 */
[--C-:B------:R-:W-:Y:S02]  /*1b40*/  FFMA.FTZ R155, R155, R145, R146.reuse ;  /* 0x000000919b9b7223 */ /* 0x100fe40000010092 */
[----:B------:R-:W-:Y:S02]  /*1b50*/  FMUL.FTZ R157, R120, R157 ;  /* 0x0000009d789d7220 */ /* 0x000fe40000410000 */
[----:B------:R-:W-:-:S02]  /*1b60*/  FFMA.FTZ R154, R154, R145, R146 ;  /* 0x000000919a9a7223 */ /* 0x000fc40000010092 */
[----:B------:R-:W-:Y:S02]  /*1b70*/  FADD.FTZ R153, R153, -R158 ;  /* 0x8000009e99997221 */ /* 0x000fe40000010000 */
[----:B------:R-:W-:Y:S02]  /*1b80*/  @P2 FADD.FTZ R157, R32, R157 ;  /* 0x0000009d209d2221 */ /* 0x000fe40000010000 */
[----:B------:R-:W-:Y:S02]  /*1b90*/  FADD.FTZ R155, R152, -R155 ;  /* 0x8000009b989b7221 */ /* 0x000fe40000010000 */
[C---:B------:R-:W-:Y:S01]  /*1ba0*/  FMUL.FTZ R64, R157.reuse, c[0x0][0x1e8] ;  /* 0x00007a009d407a20 */ /* 0x040fe20000410000 */
[----:B------:R-:W-:Y:S01]  /*1bb0*/  SEL R56, R157, R52, P3 ;  /* 0x000000349d387207 */ /* 0x000fe20001800000 */
[----:B------:R-:W-:Y:S02]  /*1bc0*/  FADD.FTZ R151, R151, -R154 ;  /* 0x8000009a97977221 */ /* 0x000fe40000010000 */
[----:B------:R-:W-:Y:S01]  /*1bd0*/  FMUL.FTZ R62, R120, R153 ;  /* 0x00000099783e7220 */ /* 0x000fe20000410000 */
[----:B------:R-:W-:Y:S01]  /*1be0*/  FSEL R63, R64, RZ, P6 ;  /* 0x000000ff403f7208 */ /* 0x000fe20003000000 */
[C---:B------:R-:W-:Y:S01]  /*1bf0*/  FMUL.FTZ R155, R120.reuse, R155 ;  /* 0x0000009b789b7220 */ /* 0x040fe20000410000 */
[----:B------:R-:W-:Y:S01]  /*1c00*/  @P1 LOP3.LUT P6, RZ, R109, 0xff, RZ, 0xc0, !PT ;  /* 0x000000ff6dff1812 */ /* 0x000fe200078cc0ff */
[----:B------:R-:W-:-:S02]  /*1c10*/  FMUL.FTZ R152, R120, R151 ;  /* 0x0000009778987220 */ /* 0x000fc40000410000 */
[----:B------:R-:W-:Y:S01]  /*1c20*/  @P2 FADD.FTZ R62, R33, R62 ;  /* 0x0000003e213e2221 */ /* 0x000fe20000010000 */
[----:B------:R-:W-:Y:S01]  /*1c30*/  @P1 FSEL R64, R64, RZ, P6 ;  /* 0x000000ff40401208 */ /* 0x000fe20003000000 */
[----:B------:R-:W-:Y:S01]  /*1c40*/  @P2 FADD.FTZ R155, R34, R155 ;  /* 0x0000009b229b2221 */ /* 0x000fe20000010000 */
[----:B------:R-:W-:Y:S01]  /*1c50*/  LOP3.LUT P6, RZ, R126, 0xff00, RZ, 0xc0, !PT ;  /* 0x0000ff007eff7812 */ /* 0x000fe200078cc0ff */
[----:B------:R-:W-:Y:S01]  /*1c60*/  @P2 FADD.FTZ R152, R35, R152 ;  /* 0x0000009823982221 */ /* 0x000fe20000010000 */
[C---:B------:R-:W-:Y:S01]  /*1c70*/  SEL R57, R62.reuse, R53, P3 ;  /* 0x000000353e397207 */ /* 0x040fe20001800000 */
[----:B------:R-:W-:Y:S01]  /*1c80*/  FMUL.FTZ R151, R62, c[0x0][0x1e8] ;  /* 0x00007a003e977a20 */ /* 0x000fe20000410000 */
[C---:B------:R-:W-:Y:S01]  /*1c90*/  SEL R58, R155.reuse, R54, P3 ;  /* 0x000000369b3a7207 */ /* 0x040fe20001800000 */
[C---:B------:R-:W-:Y:S01]  /*1ca0*/  FMUL.FTZ R62, R152.reuse, c[0x0][0x1e8] ;  /* 0x00007a00983e7a20 */ /* 0x040fe20000410000 */
[----:B------:R-:W-:Y:S01]  /*1cb0*/  SEL R59, R152, R55, P3 ;  /* 0x00000037983b7207 */ /* 0x000fe20001800000 */
[----:B------:R-:W-:Y:S01]  /*1cc0*/  FMUL.FTZ R155, R155, c[0x0][0x1e8] ;  /* 0x00007a009b9b7a20 */ /* 0x000fe20000410000 */
[----:B------:R-:W-:Y:S01]  /*1cd0*/  FSEL R65, R151, RZ, P6 ;  /* 0x000000ff97417208 */ /* 0x000fe20003000000 */
[----:B------:R-:W-:Y:S01]  /*1ce0*/  F2F.BF16.F32 R63, R63 ;  /* 0x0000003f003f7304 */ /* 0x000fe20000202000 */
[----:B------:R-:W-:Y:S01]  /*1cf0*/  LOP3.LUT P6, RZ, R126, 0xff000000, RZ, 0xc0, !PT ;  /* 0xff0000007eff7812 */ /* 0x000fe200078cc0ff */
[----:B------:R0:W-:Y:S01]  /*1d00*/  @P0 STG.E.128 [R60.64], R56 ;  /* 0x000000383c000986 */ /* 0x0001e2000c101d04 */
[----:B------:R-:W-:Y:S01]  /*1d10*/  @P1 F2FP.BF16.PACK_AB R64, RZ, R64 ;  /* 0x00000040ff40123e */ /* 0x000fe200000010ff */
[----:B------:R-:W-:-:S02]  /*1d20*/  FFMA.FTZ R147, R147, R145, R146 ;  /* 0x0000009193937223 */ /* 0x000fc40000010092 */
[----:B------:R-:W-:Y:S01]  /*1d30*/  FFMA.FTZ R148, R148, R145, R146 ;  /* 0x0000009194947223 */ /* 0x000fe20000010092 */
[----:B------:R-:W-:Y:S01]  /*1d40*/  @P1 PRMT R114, R64, 0x7610, R114 ;  /* 0x0000761040721816 */ /* 0x000fe20000000072 */
[----:B------:R-:W-:Y:S01]  /*1d50*/  F2F.BF16.F32 R65, R65 ;  /* 0x0000004100417304 */ /* 0x000fe20000202000 */
[----:B------:R-:W-:Y:S01]  /*1d60*/  SHF.R.U32.HI R64, RZ, 0x1d, R125 ;  /* 0x0000001dff407819 */ /* 0x000fe2000001167d */
[----:B------:R-:W-:Y:S02]  /*1d70*/  FADD.FTZ R147, R150, -R147 ;  /* 0x8000009396937221 */ /* 0x000fe40000010000 */
[----:B------:R-:W-:Y:S01]  /*1d80*/  FADD.FTZ R149, R149, -R148 ;  /* 0x8000009495957221 */ /* 0x000fe20000010000 */
[----:B0-----:R-:W-:Y:S02]  /*1d90*/  FSEL R59, R62, RZ, P6 ;  /* 0x000000ff3e3b7208 */ /* 0x001fe40003000000 */
[----:B------:R-:W-:Y:S02]  /*1da0*/  LOP3.LUT P6, RZ, R126, 0xff0000, RZ, 0xc0, !PT ;  /* 0x00ff00007eff7812 */ /* 0x000fe400078cc0ff */
[----:B------:R-:W0:Y:S02]  /*1db0*/  F2F.BF16.F32 R61, R59 ;  /* 0x0000003b003d7304 */ /* 0x000e240000202000 */
[----:B------:R-:W-:-:S02]  /*1dc0*/  FSEL R57, R155, RZ, P6 ;  /* 0x000000ff9b397208 */ /* 0x000fc40003000000 */
[----:B------:R-:W-:-:S04]  /*1dd0*/  @P1 LOP3.LUT P6, RZ, R109, 0xff00, RZ, 0xc0, !PT ;  /* 0x0000ff006dff1812 */ /* 0x000fc800078cc0ff */
[----:B------:R0:W1:Y:S01]  /*1de0*/  F2F.BF16.F32 R60, R57 ;  /* 0x00000039003c7304 */ /* 0x0000620000202000 */
[----:B------:R-:W-:Y:S02]  /*1df0*/  @P1 FSEL R56, R151, RZ, P6 ;  /* 0x000000ff97381208 */ /* 0x000fe40003000000 */
[----:B------:R-:W-:Y:S02]  /*1e00*/  @P1 LOP3.LUT P6, RZ, R109, 0xff0000, RZ, 0xc0, !PT ;  /* 0x00ff00006dff1812 */ /* 0x000fe400078cc0ff */
[----:B------:R-:W-:Y:S02]  /*1e10*/  @P1 F2FP.BF16.PACK_AB R56, RZ, R56 ;  /* 0x00000038ff38123e */ /* 0x000fe400000010ff */
[----:B------:R-:W-:Y:S02]  /*1e20*/  @P1 FSEL R58, R155, RZ, P6 ;  /* 0x000000ff9b3a1208 */ /* 0x000fe40003000000 */
[----:B0-----:R-:W-:Y:S02]  /*1e30*/  SHF.L.U32 R57, R61, 0x10, RZ ;  /* 0x000000103d397819 */ /* 0x001fe400000006ff */
[----:B------:R-:W-:Y:S01]  /*1e40*/  @P1 F2FP.BF16.PACK_AB R126, RZ, R58 ;  /* 0x0000003aff7e123e */ /* 0x000fe200000010ff */
[----:B------:R-:W-:Y:S01]  /*1e50*/  IMAD.WIDE.U32 R58, R65, 0x10000, RZ ;  /* 0x00010000413a7825 */ /* 0x000fe200078e00ff */
[----:B------:R-:W-:-:S02]  /*1e60*/  @P1 LOP3.LUT P6, RZ, R109, 0xff000000, RZ, 0xc0, !PT ;  /* 0xff0000006dff1812 */ /* 0x000fc400078cc0ff */
[----:B------:R-:W-:Y:S02]  /*1e70*/  @P1 PRMT R115, R56, 0x7610, R115 ;  /* 0x0000761038731816 */ /* 0x000fe40000000073 */
[----:B-1----:R-:W-:Y:S01]  /*1e80*/  LOP3.LUT R59, R59, R57, R60, 0xfe, !PT ;  /* 0x000000393b3b7212 */ /* 0x002fe200078efe3c */
[----:B------:R-:W-:Y:S01]  /*1e90*/  IMAD.SHL.U32 R60, R125, 0x8, RZ ;  /* 0x000000087d3c7824 */ /* 0x000fe200078e00ff */
[----:B------:R-:W-:Y:S01]  /*1ea0*/  @P1 FSEL R62, R62, RZ, P6 ;  /* 0x000000ff3e3e1208 */ /* 0x000fe20003000000 */
[----:B------:R-:W-:Y:S01]  /*1eb0*/  FMUL.FTZ R125, R120, R149 ;  /* 0x00000095787d7220 */ /* 0x000fe20000410000 */
[----:B------:R-:W-:Y:S02]  /*1ec0*/  LOP3.LUT R58, R58, R63, RZ, 0xfc, !PT ;  /* 0x0000003f3a3a7212 */ /* 0x000fe400078efcff */
[----:B------:R-:W-:Y:S01]  /*1ed0*/  IADD3 R56, P6, R60, c[0x0][0x248], RZ ;  /* 0x000092003c387a10 */ /* 0x000fe20007fde0ff */
[----:B------:R-:W-:Y:S01]  /*1ee0*/  @P2 FADD.FTZ R125, R38, R125 ;  /* 0x0000007d267d2221 */ /* 0x000fe20000010000 */
[----:B------:R-:W-:Y:S01]  /*1ef0*/  @P1 PRMT R116, R126, 0x7610, R116 ;  /* 0x000076107e741816 */ /* 0x000fe20000000074 */
[----:B------:R-:W-:Y:S01]  /*1f00*/  FMUL.FTZ R126, R120, R147 ;  /* 0x00000093787e7220 */ /* 0x000fe20000410000 */
[----:B------:R-:W-:-:S02]  /*1f10*/  IADD3.X R57, R64, c[0x0][0x24c], RZ, P6, !PT ;  /* 0x0000930040397a10 */ /* 0x000fc400037fe4ff */
[----:B------:R-:W-:Y:S01]  /*1f20*/  @P1 F2FP.BF16.PACK_AB R62, RZ, R62 ;  /* 0x0000003eff3e123e */ /* 0x000fe200000010ff */
[----:B------:R-:W-:Y:S01]  /*1f30*/  @P2 FADD.FTZ R126, R37, R126 ;  /* 0x0000007e257e2221 */ /* 0x000fe20000010000 */
[----:B------:R-:W-:Y:S01]  /*1f40*/  LOP3.LUT P6, RZ, R123, 0xff00, RZ, 0xc0, !PT ;  /* 0x0000ff007bff7812 */ /* 0x000fe200078cc0ff */
[----:B------:R0:W-:Y:S01]  /*1f50*/  STG.E.64 [R56.64], R58 ;  /* 0x0000003a38007986 */ /* 0x0001e2000c101b04 */
[----:B------:R-:W-:Y:S01]  /*1f60*/  @P1 PRMT R117, R62, 0x7610, R117 ;  /* 0x000076103e751816 */ /* 0x000fe20000000075 */
[----:B------:R-:W-:-:S05]  /*1f70*/  FMUL.FTZ R147, R126, c[0x0][0x1e8] ;  /* 0x00007a007e937a20 */ /* 0x000fca0000410000 */
[----:B------:R-:W-:Y:S01]  /*1f80*/  FSEL R154, R147, RZ, P6 ;  /* 0x000000ff939a7208 */ /* 0x000fe20003000000 */
        /* <DEDUP_REMOVED lines=9> */
.L_x_1164:
[----:B------:R-:W-:Y:S01]  /*2020*/  @P1 LOP3.LUT P6, RZ, R110, 0xff00, RZ, 0xc0, !PT ;  /* 0x0000ff006eff1812 */ /* 0x000fe200078cc0ff */
[-C--:B------:R-:W-:Y:S02]  /*2030*/  FFMA.FTZ R68, R68, R145.reuse, R146 ;  /* 0x0000009144447223 */ /* 0x080fe40000010092 */
[----:B0-----:R-:W-:Y:S01]  /*2040*/  FMUL.FTZ R56, R125, c[0x0][0x1e8] ;  /* 0x00007a007d387a20 */ /* 0x001fe20000410000 */
[----:B------:R-:W-:Y:S01]  /*2050*/  @P1 FSEL R147, R147, RZ, P6 ;  /* 0x000000ff93931208 */ /* 0x000fe20003000000 */
[----:B------:R-:W-:Y:S01]  /*2060*/  FADD.FTZ R67, R67, -R68 ;  /* 0x8000004443437221 */ /* 0x000fe20000010000 */
[----:B------:R-:W-:Y:S01]  /*2070*/  LOP3.LUT P6, RZ, R123, 0xff0000, RZ, 0xc0, !PT ;  /* 0x00ff00007bff7812 */ /* 0x000fe200078cc0ff */
[----:B------:R-:W-:Y:S01]  /*2080*/  FFMA.FTZ R69, R69, R145, R146 ;  /* 0x0000009145457223 */ /* 0x000fe20000010092 */
[----:B------:R-:W-:Y:S01]  /*2090*/  @P1 F2FP.BF16.PACK_AB R147, RZ, R147 ;  /* 0x00000093ff93123e */ /* 0x000fe200000010ff */
[----:B------:R-:W-:Y:S01]  /*20a0*/  FMUL.FTZ R149, R120, R67 ;  /* 0x0000004378957220 */ /* 0x000fe20000410000 */
[----:B------:R-:W-:Y:S01]  /*20b0*/  FSEL R57, R56, RZ, P6 ;  /* 0x000000ff38397208 */ /* 0x000fe20003000000 */
[----:B------:R-:W-:Y:S01]  /*20c0*/  FADD.FTZ R69, R72, -R69 ;  /* 0x8000004548457221 */ /* 0x000fe20000010000 */
[----:B------:R-:W-:Y:S01]  /*20d0*/  @P1 LOP3.LUT P6, RZ, R110, 0xff0000, RZ, 0xc0, !PT ;  /* 0x00ff00006eff1812 */ /* 0x000fe200078cc0ff */
[----:B------:R-:W-:Y:S01]  /*20e0*/  @P2 FADD.FTZ R149, R36, R149 ;  /* 0x0000009524952221 */ /* 0x000fe20000010000 */
[----:B------:R-:W-:Y:S01]  /*20f0*/  @P1 PRMT R115, R147, 0x7610, R115 ;  /* 0x0000761093731816 */ /* 0x000fe20000000073 */
[----:B------:R-:W-:Y:S01]  /*2100*/  FMUL.FTZ R150, R120, R69 ;  /* 0x0000004578967220 */ /* 0x000fe20000410000 */
[----:B------:R-:W-:Y:S01]  /*2110*/  @P1 FSEL R67, R56, RZ, P6 ;  /* 0x000000ff38431208 */ /* 0x000fe20003000000 */
[----:B------:R-:W-:Y:S01]  /*2120*/  FMUL.FTZ R148, R149, c[0x0][0x1e8] ;  /* 0x00007a0095947a20 */ /* 0x000fe20000410000 */
[C---:B------:R-:W-:Y:S01]  /*2130*/  @P0 LEA R60, P6, R124.reuse, c[0x0][0x258], 0x4 ;  /* 0x000096007c3c0a11 */ /* 0x040fe200078c20ff */
[----:B------:R-:W-:Y:S01]  /*2140*/  @P2 FADD.FTZ R150, R39, R150 ;  /* 0x0000009627962221 */ /* 0x000fe20000010000 */
[----:B------:R-:W-:Y:S01]  /*2150*/  F2F.BF16.F32 R69, R57 ;  /* 0x0000003900457304 */ /* 0x000fe20000202000 */
[----:B------:R-:W-:Y:S01]  /*2160*/  FFMA.FTZ R71, R71, R145, R146 ;  /* 0x0000009147477223 */ /* 0x000fe20000010092 */
[----:B------:R-:W-:Y:S01]  /*2170*/  @P0 LEA.HI.X R61, R124, c[0x0][0x25c], RZ, 0x4, P6 ;  /* 0x000097007c3d0a11 */ /* 0x000fe200030f24ff */
[----:B------:R-:W-:Y:S01]  /*2180*/  FMUL.FTZ R152, R150, c[0x0][0x1e8] ;  /* 0x00007a0096987a20 */ /* 0x000fe20000410000 */
[----:B------:R-:W-:Y:S01]  /*2190*/  LOP3.LUT P6, RZ, R123, 0xff, RZ, 0xc0, !PT ;  /* 0x000000ff7bff7812 */ /* 0x000fe200078cc0ff */
[----:B------:R-:W-:Y:S01]  /*21a0*/  FADD.FTZ R71, R128, -R71 ;  /* 0x8000004780477221 */ /* 0x000fe20000010000 */
[----:B------:R-:W-:Y:S01]  /*21b0*/  SHF.R.U32.HI R128, RZ, 0x1d, R124 ;  /* 0x0000001dff807819 */ /* 0x000fe2000001167c */
[----:B------:R-:W-:Y:S01]  /*21c0*/  IMAD.SHL.U32 R151, R124, 0x8, RZ ;  /* 0x000000087c977824 */ /* 0x000fe200078e00ff */
[----:B------:R-:W-:Y:S01]  /*21d0*/  FSEL R59, R148, RZ, P6 ;  /* 0x000000ff943b7208 */ /* 0x000fe20003000000 */
[----:B------:R-:W-:Y:S01]  /*21e0*/  FMUL.FTZ R72, R120, R71 ;  /* 0x0000004778487220 */ /* 0x000fe20000410000 */
[----:B------:R-:W-:Y:S01]  /*21f0*/  @P1 LOP3.LUT P6, RZ, R110, 0xff, RZ, 0xc0, !PT ;  /* 0x000000ff6eff1812 */ /* 0x000fe200078cc0ff */
[----:B------:R-:W-:Y:S01]  /*2200*/  FFMA.FTZ R74, R74, R145, R146 ;  /* 0x000000914a4a7223 */ /* 0x000fe20000010092 */
[----:B------:R-:W-:Y:S01]  /*2210*/  @P1 F2FP.BF16.PACK_AB R67, RZ, R67 ;  /* 0x00000043ff43123e */ /* 0x000fe200000010ff */
[----:B------:R-:W-:Y:S01]  /*2220*/  @P2 FADD.FTZ R72, R41, R72 ;  /* 0x0000004829482221 */ /* 0x000fe20000010000 */
[----:B------:R-:W-:Y:S01]  /*2230*/  @P1 FSEL R148, R148, RZ, P6 ;  /* 0x000000ff94941208 */ /* 0x000fe20003000000 */
[----:B------:R-:W-:Y:S01]  /*2240*/  FADD.FTZ R75, R75, -R74 ;  /* 0x8000004a4b4b7221 */ /* 0x000fe20000010000 */
[----:B------:R-:W-:Y:S01]  /*2250*/  LOP3.LUT P6, RZ, R123, 0xff000000, RZ, 0xc0, !PT ;  /* 0xff0000007bff7812 */ /* 0x000fe200078cc0ff */
[----:B------:R-:W-:Y:S01]  /*2260*/  FMUL.FTZ R64, R72, c[0x0][0x1e8] ;  /* 0x00007a0048407a20 */ /* 0x000fe20000410000 */
[----:B------:R-:W-:Y:S01]  /*2270*/  F2F.BF16.F32 R59, R59 ;  /* 0x0000003b003b7304 */ /* 0x000fe20000202000 */
[----:B------:R-:W-:Y:S01]  /*2280*/  FMUL.FTZ R75, R120, R75 ;  /* 0x0000004b784b7220 */ /* 0x000fe20000410000 */
[----:B------:R-:W-:Y:S01]  /*2290*/  FSEL R58, R152, RZ, P6 ;  /* 0x000000ff983a7208 */ /* 0x000fe20003000000 */
[----:B------:R-:W-:Y:S01]  /*22a0*/  FFMA.FTZ R56, R70, R145, R146 ;  /* 0x0000009146387223 */ /* 0x000fe20000010092 */
[----:B------:R-:W-:Y:S01]  /*22b0*/  @P1 LOP3.LUT P6, RZ, R110, 0xff000000, RZ, 0xc0, !PT ;  /* 0xff0000006eff1812 */ /* 0x000fe200078cc0ff */
[----:B------:R-:W-:Y:S01]  /*22c0*/  @P2 FADD.FTZ R75, R42, R75 ;  /* 0x0000004b2a4b2221 */ /* 0x000fe20000010000 */
[----:B------:R-:W-:Y:S01]  /*22d0*/  @P1 F2FP.BF16.PACK_AB R148, RZ, R148 ;  /* 0x00000094ff94123e */ /* 0x000fe200000010ff */
[----:B------:R-:W-:Y:S01]  /*22e0*/  FADD.FTZ R73, R73, -R56 ;  /* 0x8000003849497221 */ /* 0x000fe20000010000 */
[----:B------:R-:W-:Y:S01]  /*22f0*/  @P1 FSEL R152, R152, RZ, P6 ;  /* 0x000000ff98981208 */ /* 0x000fe20003000000 */
[----:B------:R-:W-:Y:S01]  /*2300*/  FMUL.FTZ R71, R75, c[0x0][0x1e8] ;  /* 0x00007a004b477a20 */ /* 0x000fe20000410000 */
[----:B------:R-:W-:Y:S01]  /*2310*/  IADD3 R62, P6, R151, c[0x0][0x248], RZ ;  /* 0x00009200973e7a10 */ /* 0x000fe20007fde0ff */
[----:B------:R-:W-:Y:S01]  /*2320*/  FMUL.FTZ R73, R120, R73 ;  /* 0x0000004978497220 */ /* 0x000fe20000410000 */
[----:B------:R0:W1:Y:S01]  /*2330*/  F2F.BF16.F32 R56, R154 ;  /* 0x0000009a00387304 */ /* 0x0000620000202000 */
[-CC-:B------:R-:W-:Y:S01]  /*2340*/  FFMA.FTZ R127, R127, R145.reuse, R146.reuse ;  /* 0x000000917f7f7223 */ /* 0x180fe20000010092 */
[----:B------:R-:W-:Y:S01]  /*2350*/  IADD3.X R63, R128, c[0x0][0x24c], RZ, P6, !PT ;  /* 0x00009300803f7a10 */ /* 0x000fe200037fe4ff */
[----:B------:R-:W-:Y:S01]  /*2360*/  @P2 FADD.FTZ R73, R40, R73 ;  /* 0x0000004928492221 */ /* 0x000fe20000010000 */
[----:B------:R-:W-:Y:S01]  /*2370*/  LOP3.LUT P6, RZ, R122, 0xff00, RZ, 0xc0, !PT ;  /* 0x0000ff007aff7812 */ /* 0x000fe200078cc0ff */
[----:B------:R-:W-:Y:S01]  /*2380*/  FADD.FTZ R127, R130, -R127 ;  /* 0x8000007f827f7221 */ /* 0x000fe20000010000 */
[----:B------:R-:W-:Y:S01]  /*2390*/  @P1 F2FP.BF16.PACK_AB R152, RZ, R152 ;  /* 0x00000098ff98123e */ /* 0x000fe200000010ff */
[--C-:B------:R-:W-:Y:S01]  /*23a0*/  FFMA.FTZ R131, R131, R145, R146.reuse ;  /* 0x0000009183837223 */ /* 0x100fe20000010092 */
[----:B------:R-:W-:Y:S01]  /*23b0*/  FSEL R155, R64, RZ, P6 ;  /* 0x000000ff409b7208 */ /* 0x000fe20003000000 */
[----:B------:R-:W-:Y:S01]  /*23c0*/  FMUL.FTZ R153, R73, c[0x0][0x1e8] ;  /* 0x00007a0049997a20 */ /* 0x000fe20000410000 */
[----:B------:R-:W-:Y:S01]  /*23d0*/  @P1 LOP3.LUT P6, RZ, R111, 0xff00, RZ, 0xc0, !PT ;  /* 0x0000ff006fff1812 */ /* 0x000fe200078cc0ff */
[----:B------:R-:W-:Y:S01]  /*23e0*/  FMUL.FTZ R124, R120, R127 ;  /* 0x0000007f787c7220 */ /* 0x000fe20000410000 */
[----:B------:R-:W2:Y:S01]  /*23f0*/  F2F.BF16.F32 R58, R58 ;  /* 0x0000003a003a7304 */ /* 0x000ea20000202000 */
[----:B------:R-:W-:Y:S01]  /*2400*/  FADD.FTZ R131, R134, -R131 ;  /* 0x8000008386837221 */ /* 0x000fe20000010000 */
[----:B------:R-:W-:Y:S01]  /*2410*/  @P1 FSEL R70, R64, RZ, P6 ;  /* 0x000000ff40461208 */ /* 0x000fe20003000000 */
[-C--:B------:R-:W-:Y:S01]  /*2420*/  FFMA.FTZ R136, R136, R145.reuse, R146 ;  /* 0x0000009188887223 */ /* 0x080fe20000010092 */
[----:B------:R-:W-:Y:S01]  /*2430*/  LOP3.LUT P6, RZ, R122, 0xff0000, RZ, 0xc0, !PT ;  /* 0x00ff00007aff7812 */ /* 0x000fe200078cc0ff */
[----:B------:R-:W-:Y:S01]  /*2440*/  @P2 FADD.FTZ R124, R43, R124 ;  /* 0x0000007c2b7c2221 */ /* 0x000fe20000010000 */
[----:B------:R-:W-:Y:S01]  /*2450*/  @P1 PRMT R114, R148, 0x7610, R114 ;  /* 0x0000761094721816 */ /* 0x000fe20000000072 */
[----:B------:R-:W-:Y:S01]  /*2460*/  FADD.FTZ R127, R133, -R136 ;  /* 0x80000088857f7221 */ /* 0x000fe20000010000 */
[----:B------:R-:W-:Y:S01]  /*2470*/  FSEL R68, R71, RZ, P6 ;  /* 0x000000ff47447208 */ /* 0x000fe20003000000 */
[----:B------:R-:W-:Y:S01]  /*2480*/  FFMA.FTZ R132, R132, R145, R146 ;  /* 0x0000009184847223 */ /* 0x000fe20000010092 */
[----:B------:R-:W-:Y:S01]  /*2490*/  @P1 LOP3.LUT P6, RZ, R111, 0xff0000, RZ, 0xc0, !PT ;  /* 0x00ff00006fff1812 */ /* 0x000fe200078cc0ff */
[----:B------:R-:W-:Y:S01]  /*24a0*/  FMUL.FTZ R74, R124, c[0x0][0x1e8] ;  /* 0x00007a007c4a7a20 */ /* 0x000fe20000410000 */
[----:B------:R-:W3:Y:S01]  /*24b0*/  F2F.BF16.F32 R136, R155 ;  /* 0x0000009b00887304 */ /* 0x000ee20000202000 */
[----:B------:R-:W-:Y:S01]  /*24c0*/  FMUL.FTZ R127, R120, R127 ;  /* 0x0000007f787f7220 */ /* 0x000fe20000410000 */
[----:B------:R-:W-:Y:S01]  /*24d0*/  @P1 FSEL R71, R71, RZ, P6 ;  /* 0x000000ff47471208 */ /* 0x000fe20003000000 */
[----:B------:R-:W-:Y:S01]  /*24e0*/  FADD.FTZ R123, R129, -R132 ;  /* 0x80000084817b7221 */ /* 0x000fe20000010000 */
[----:B------:R-:W-:Y:S01]  /*24f0*/  @P0 LEA R64, P6, R118, c[0x0][0x258], 0x4 ;  /* 0x0000960076400a11 */ /* 0x000fe200078c20ff */
[-C--:B------:R-:W-:Y:S01]  /*2500*/  FFMA.FTZ R135, R135, R145.reuse, R146 ;  /* 0x0000009187877223 */ /* 0x080fe20000010092 */
[----:B------:R-:W-:Y:S01]  /*2510*/  @P1 PRMT R116, R67, 0x7610, R116 ;  /* 0x0000761043741816 */ /* 0x000fe20000000074 */
[----:B------:R-:W-:Y:S01]  /*2520*/  @P2 FADD.FTZ R127, R46, R127 ;  /* 0x0000007f2e7f2221 */ /* 0x000fe20000010000 */
[----:B------:R-:W-:Y:S01]  /*2530*/  @P0 LEA.HI.X R65, R118, c[0x0][0x25c], RZ, 0x4, P6 ;  /* 0x0000970076410a11 */ /* 0x000fe200030f24ff */
[--C-:B------:R-:W-:Y:S01]  /*2540*/  FFMA.FTZ R157, R139, R145, R146.reuse ;  /* 0x000000918b9d7223 */ /* 0x100fe20000010092 */
[----:B------:R-:W-:Y:S01]  /*2550*/  LOP3.LUT P6, RZ, R122, 0xff, RZ, 0xc0, !PT ;  /* 0x000000ff7aff7812 */ /* 0x000fe200078cc0ff */
[----:B------:R-:W-:Y:S01]  /*2560*/  FMUL.FTZ R123, R120, R123 ;  /* 0x0000007b787b7220 */ /* 0x000fe20000410000 */
[----:B------:R-:W4:Y:S01]  /*2570*/  F2F.BF16.F32 R133, R68 ;  /* 0x0000004400857304 */ /* 0x000f220000202000 */
[-CC-:B------:R-:W-:Y:S01]  /*2580*/  FFMA.FTZ R156, R142, R145.reuse, R146.reuse ;  /* 0x000000918e9c7223 */ /* 0x180fe20000010092 */
[----:B0-----:R-:W-:Y:S01]  /*2590*/  FSEL R154, R153, RZ, P6 ;  /* 0x000000ff999a7208 */ /* 0x001fe20003000000 */
[--C-:B------:R-:W-:Y:S01]  /*25a0*/  FFMA.FTZ R139, R137, R145, R146.reuse ;  /* 0x00000091898b7223 */ /* 0x100fe20000010092 */
[----:B------:R-:W-:Y:S01]  /*25b0*/  LOP3.LUT P6, RZ, R122, 0xff000000, RZ, 0xc0, !PT ;  /* 0xff0000007aff7812 */ /* 0x000fe200078cc0ff */
[----:B------:R-:W-:Y:S01]  /*25c0*/  FMUL.FTZ R122, R120, R131 ;  /* 0x00000083787a7220 */ /* 0x000fe20000410000 */
[----:B------:R-:W-:Y:S01]  /*25d0*/  @P1 PRMT R117, R152, 0x7610, R117 ;  /* 0x0000761098751816 */ /* 0x000fe20000000075 */
[----:B------:R-:W-:Y:S01]  /*25e0*/  FFMA.FTZ R146, R144, R145, R146 ;  /* 0x0000009190927223 */ /* 0x000fe20000010092 */
[----:B------:R-:W-:Y:S01]  /*25f0*/  FSEL R134, R74, RZ, P6 ;  /* 0x000000ff4a867208 */ /* 0x000fe20003000000 */
[----:B------:R-:W-:Y:S01]  /*2600*/  @P2 FADD.FTZ R122, R45, R122 ;  /* 0x0000007a2d7a2221 */ /* 0x000fe20000010000 */
[----:B------:R-:W-:Y:S01]  /*2610*/  LOP3.LUT P6, RZ, R121, 0xff00, RZ, 0xc0, !PT ;  /* 0x0000ff0079ff7812 */ /* 0x000fe200078cc0ff */
[----:B------:R-:W-:Y:S01]  /*2620*/  FMUL.FTZ R130, R127, c[0x0][0x1e8] ;  /* 0x00007a007f827a20 */ /* 0x000fe20000410000 */
[----:B------:R0:W0:Y:S01]  /*2630*/  F2F.BF16.F32 R142, R134 ;  /* 0x00000086008e7304 */ /* 0x0000220000202000 */
[----:B------:R-:W-:-:S02]  /*2640*/  FMUL.FTZ R129, R122, c[0x0][0x1e8] ;  /* 0x00007a007a817a20 */ /* 0x000fc40000410000 */
[----:B------:R-:W-:Y:S02]  /*2650*/  FADD.FTZ R57, R138, -R135 ;  /* 0x800000878a397221 */ /* 0x000fe40000010000 */
[----:B------:R-:W-:Y:S01]  /*2660*/  @P2 FADD.FTZ R123, R44, R123 ;  /* 0x0000007b2c7b2221 */ /* 0x000fe20000010000 */
[----:B------:R-:W-:Y:S01]  /*2670*/  FSEL R144, R129, RZ, P6 ;  /* 0x000000ff81907208 */ /* 0x000fe20003000000 */
[----:B------:R-:W-:Y:S01]  /*2680*/  FMUL.FTZ R132, R120, R57 ;  /* 0x0000003978847220 */ /* 0x000fe20000410000 */
[----:B------:R-:W-:Y:S01]  /*2690*/  LOP3.LUT P6, RZ, R121, 0xff0000, RZ, 0xc0, !PT ;  /* 0x00ff000079ff7812 */ /* 0x000fe200078cc0ff */
[----:B------:R-:W-:Y:S01]  /*26a0*/  FMUL.FTZ R131, R123, c[0x0][0x1e8] ;  /* 0x00007a007b837a20 */ /* 0x000fe20000410000 */
[----:B------:R-:W3:Y:S01]  /*26b0*/  F2F.BF16.F32 R137, R154 ;  /* 0x0000009a00897304 */ /* 0x000ee20000202000 */
[----:B------:R-:W-:Y:S01]  /*26c0*/  FADD.FTZ R157, R140, -R157 ;  /* 0x8000009d8c9d7221 */ /* 0x000fe20000010000 */
[----:B------:R-:W-:Y:S01]  /*26d0*/  FSEL R138, R130, RZ, P6 ;  /* 0x000000ff828a7208 */ /* 0x000fe20003000000 */
[----:B-1----:R-:W-:Y:S01]  /*26e0*/  IMAD.WIDE.U32 R56, R56, 0x10000, RZ ;  /* 0x0001000038387825 */ /* 0x002fe200078e00ff */
[----:B------:R-:W-:-:S03]  /*26f0*/  LOP3.LUT P6, RZ, R121, 0xff, RZ, 0xc0, !PT ;  /* 0x000000ff79ff7812 */ /* 0x000fc600078cc0ff */
[----:B--2---:R-:W-:Y:S01]  /*2700*/  IMAD.U32 R58, R58, 0x10000, RZ ;  /* 0x000100003a3a7824 */ /* 0x004fe200078e00ff */
[----:B------:R-:W-:Y:S01]  /*2710*/  FSEL R135, R131, RZ, P6 ;  /* 0x000000ff83877208 */ /* 0x000fe20003000000 */
[----:B------:R-:W-:Y:S01]  /*2720*/  @P2 FADD.FTZ R132, R47, R132 ;  /* 0x000000842f842221 */ /* 0x000fe20000010000 */
[----:B------:R-:W-:Y:S01]  /*2730*/  LOP3.LUT P6, RZ, R121, 0xff000000, RZ, 0xc0, !PT ;  /* 0xff00000079ff7812 */ /* 0x000fe200078cc0ff */
[----:B0-----:R-:W-:Y:S01]  /*2740*/  FMUL.FTZ R134, R120, R157 ;  /* 0x0000009d78867220 */ /* 0x001fe20000410000 */
[----:B------:R-:W-:Y:S01]  /*2750*/  LOP3.LUT R69, R57, R58, R69, 0xfe, !PT ;  /* 0x0000003a39457212 */ /* 0x000fe200078efe45 */
[----:B------:R-:W-:Y:S01]  /*2760*/  FADD.FTZ R155, R143, -R146 ;  /* 0x800000928f9b7221 */ /* 0x000fe20000010000 */
[----:B------:R-:W-:Y:S01]  /*2770*/  SEL R57, R126, R53, P3 ;  /* 0x000000357e397207 */ /* 0x000fe20001800000 */
[----:B------:R-:W-:Y:S01]  /*2780*/  FMUL.FTZ R121, R132, c[0x0][0x1e8] ;  /* 0x00007a0084797a20 */ /* 0x000fe20000410000 */
[----:B------:R-:W-:Y:S01]  /*2790*/  SEL R58, R125, R54, P3 ;  /* 0x000000367d3a7207 */ /* 0x000fe20001800000 */
[----:B------:R-:W-:Y:S01]  /*27a0*/  @P2 FADD.FTZ R134, R49, R134 ;  /* 0x0000008631862221 */ /* 0x000fe20000010000 */
[----:B------:R-:W-:Y:S01]  /*27b0*/  LOP3.LUT R68, R56, R59, RZ, 0xfc, !PT ;  /* 0x0000003b38447212 */ /* 0x000fe200078efcff */
[----:B------:R-:W-:Y:S01]  /*27c0*/  FMUL.FTZ R126, R120, R155 ;  /* 0x0000009b787e7220 */ /* 0x000fe20000410000 */
[----:B------:R-:W-:Y:S01]  /*27d0*/  FSEL R145, R121, RZ, P6 ;  /* 0x000000ff79917208 */ /* 0x000fe20003000000 */
[----:B------:R-:W-:Y:S01]  /*27e0*/  FMUL.FTZ R125, R134, c[0x0][0x1e8] ;  /* 0x00007a00867d7a20 */ /* 0x000fe20000410000 */
[----:B------:R-:W-:Y:S01]  /*27f0*/  LOP3.LUT P6, RZ, R119, 0xff00, RZ, 0xc0, !PT ;  /* 0x0000ff0077ff7812 */ /* 0x000fe200078cc0ff */
[----:B------:R-:W-:Y:S01]  /*2800*/  @P2 FADD.FTZ R126, R51, R126 ;  /* 0x0000007e337e2221 */ /* 0x000fe20000010000 */
[----:B------:R-:W-:Y:S01]  /*2810*/  SEL R59, R150, R55, P3 ;  /* 0x00000037963b7207 */ /* 0x000fe20001800000 */
[----:B------:R0:W1:Y:S01]  /*2820*/  F2F.BF16.F32 R143, R138 ;  /* 0x0000008a008f7304 */ /* 0x0000620000202000 */
[----:B------:R-:W-:Y:S01]  /*2830*/  SEL R56, R149, R52, P3 ;  /* 0x0000003495387207 */ /* 0x000fe20001800000 */
[----:B------:R-:W-:Y:S01]  /*2840*/  FADD.FTZ R141, R141, -R156 ;  /* 0x8000009c8d8d7221 */ /* 0x000fe20000010000 */
[----:B------:R-:W-:-:S02]  /*2850*/  FSEL R146, R125, RZ, P6 ;  /* 0x000000ff7d927208 */ /* 0x000fc40003000000 */
[----:B------:R-:W-:Y:S01]  /*2860*/  LOP3.LUT P6, RZ, R119, 0xff000000, RZ, 0xc0, !PT ;  /* 0xff00000077ff7812 */ /* 0x000fe200078cc0ff */
[----:B------:R2:W-:Y:S01]  /*2870*/  @P0 STG.E.128 [R60.64], R56 ;  /* 0x000000383c000986 */ /* 0x0005e2000c101d04 */
[----:B------:R-:W-:Y:S01]  /*2880*/  FMUL.FTZ R141, R120, R141 ;  /* 0x0000008d788d7220 */ /* 0x000fe20000410000 */
[----:B------:R-:W1:Y:S01]  /*2890*/  F2F.BF16.F32 R144, R144 ;  /* 0x0000009000907304 */ /* 0x000e620000202000 */
[----:B0-----:R-:W-:Y:S01]  /*28a0*/  FMUL.FTZ R138, R126, c[0x0][0x1e8] ;  /* 0x00007a007e8a7a20 */ /* 0x001fe20000410000 */
[----:B------:R2:W-:Y:S01]  /*28b0*/  STG.E.64 [R62.64], R68 ;  /* 0x000000443e007986 */ /* 0x0005e2000c101b04 */
[----:B------:R-:W-:-:S03]  /*28c0*/  @P2 FADD.FTZ R141, R50, R141 ;  /* 0x0000008d328d2221 */ /* 0x000fc60000010000 */
[----:B------:R-:W-:Y:S01]  /*28d0*/  FSEL R147, R138, RZ, P6 ;  /* 0x000000ff8a937208 */ /* 0x000fe20003000000 */
[----:B------:R-:W-:Y:S01]  /*28e0*/  FMUL.FTZ R140, R141, c[0x0][0x1e8] ;  /* 0x00007a008d8c7a20 */ /* 0x000fe20000410000 */
[----:B------:R-:W0:Y:S01]  /*28f0*/  F2F.BF16.F32 R135, R135 ;  /* 0x0000008700877304 */ /* 0x000e220000202000 */
[----:B------:R-:W-:-:S04]  /*2900*/  @P1 LOP3.LUT P6, RZ, R111, 0xff, RZ, 0xc0, !PT ;  /* 0x000000ff6fff1812 */ /* 0x000fc800078cc0ff */
[----:B------:R-:W-:Y:S02]  /*2910*/  @P1 FSEL R153, R153, RZ, P6 ;  /* 0x000000ff99991208 */ /* 0x000fe40003000000 */
[----:B------:R-:W-:Y:S01]  /*2920*/  LOP3.LUT P6, RZ, R119, 0xff0000, RZ, 0xc0, !PT ;  /* 0x00ff000077ff7812 */ /* 0x000fe200078cc0ff */
[----:B------:R-:W0:Y:S03]  /*2930*/  F2F.BF16.F32 R145, R145 ;  /* 0x0000009100917304 */ /* 0x000e260000202000 */
[----:B------:R-:W-:-:S05]  /*2940*/  FSEL R148, R140, RZ, P6 ;  /* 0x000000ff8c947208 */ /* 0x000fca0003000000 */
[----:B------:R-:W0:Y:S08]  /*2950*/  F2F.BF16.F32 R146, R146 ;  /* 0x0000009200927304 */ /* 0x000e300000202000 */
[----:B------:R-:W0:Y:S01]  /*2960*/  F2F.BF16.F32 R147, R147 ;  /* 0x0000009300937304 */ /* 0x000e220000202000 */
[----:B------:R-:W-:Y:S05]  /*2970*/  @!P1 BRA `(.L_x_1165) ;  /* 0x0000008000009947 */ /* 0x000fea0003800000 */
[----:B-1234-:R-:W-:Y:S02]  /*2980*/  LOP3.LUT R56, R115, 0xffff, RZ, 0xc0, !PT ;  /* 0x0000ffff73387812 */ /* 0x01efe400078ec0ff */
[----:B------:R-:W-:-:S02]  /*2990*/  IADD3 R58, P6, R151, c[0x0][0x250], RZ ;  /* 0x00009400973a7a10 */ /* 0x000fc40007fde0ff */
[----:B------:R-:W-:Y:S01]  /*29a0*/  PRMT R61, R116, 0x5410, R117 ;  /* 0x00005410743d7816 */ /* 0x000fe20000000075 */
[----:B------:R-:W-:Y:S01]  /*29b0*/  IMAD.WIDE.U32 R56, R56, 0x10000, RZ ;  /* 0x0001000038387825 */ /* 0x000fe200078e00ff */
[----:B------:R-:W-:-:S04]  /*29c0*/  IADD3.X R59, R128, c[0x0][0x254], RZ, P6, !PT ;  /* 0x00009500803b7a10 */ /* 0x000fc800037fe4ff */
[----:B------:R-:W-:Y:S02]  /*29d0*/  LOP3.LUT R57, R61, R57, RZ, 0xfc, !PT ;  /* 0x000000393d397212 */ /* 0x000fe400078efcff */
[----:B------:R-:W-:-:S05]  /*29e0*/  LOP3.LUT R56, R56, 0xffff, R114, 0xf8, !PT ;  /* 0x0000ffff38387812 */ /* 0x000fca00078ef872 */
[----:B------:R1:W-:Y:S02]  /*29f0*/  STG.E.64 [R58.64], R56 ;  /* 0x000000383a007986 */ /* 0x0003e4000c101b04 */
.L_x_1165:
[----:B-1234-:R-:W-:Y:S01]  /*2a00*/  FADD.FTZ R139, R66, -R139 ;  /* 0x8000008b428b7221 */ /* 0x01efe20000010000 */
[----:B------:R-:W-:Y:S01]  /*2a10*/  LOP3.LUT P6, RZ, R119, 0xff, RZ, 0xc0, !PT ;  /* 0x000000ff77ff7812 */ /* 0x000fe200078cc0ff */
[----:B------:R-:W-:Y:S01]  /*2a20*/  IMAD.WIDE.U32 R56, R136, 0x10000, RZ ;  /* 0x0001000088387825 */ /* 0x000fe200078e00ff */
[----:B------:R-:W-:Y:S01]  /*2a30*/  SEL R58, R75, R54, P3 ;  /* 0x000000364b3a7207 */ /* 0x000fe20001800000 */
[----:B------:R-:W1:Y:S01]  /*2a40*/  F2F.BF16.F32 R148, R148 ;  /* 0x0000009400947304 */ /* 0x000e620000202000 */
[----:B------:R-:W-:Y:S01]  /*2a50*/  SEL R59, R124, R55, P3 ;  /* 0x000000377c3b7207 */ /* 0x000fe20001800000 */
[----:B------:R-:W-:Y:S01]  /*2a60*/  IMAD.U32 R142, R142, 0x10000, RZ ;  /* 0x000100008e8e7824 */ /* 0x000fe200078e00ff */
[----:B------:R-:W-:Y:S01]  /*2a70*/  LOP3.LUT R66, R56, R137, RZ, 0xfc, !PT ;  /* 0x0000008938427212 */ /* 0x000fe200078efcff */
[----:B------:R-:W-:Y:S01]  /*2a80*/  FMUL.FTZ R119, R120, R139 ;  /* 0x0000008b78777220 */ /* 0x000fe20000410000 */
[----:B------:R-:W-:Y:S01]  /*2a90*/  SEL R56, R73, R52, P3 ;  /* 0x0000003449387207 */ /* 0x000fe20001800000 */
[----:B------:R-:W-:Y:S01]  /*2aa0*/  IMAD.SHL.U32 R75, R118, 0x8, RZ ;  /* 0x00000008764b7824 */ /* 0x000fe200078e00ff */
[----:B------:R-:W-:Y:S01]  /*2ab0*/  LOP3.LUT R67, R57, R142, R133, 0xfe, !PT ;  /* 0x0000008e39437212 */ /* 0x000fe200078efe85 */
[----:B------:R-:W-:Y:S01]  /*2ac0*/  @P2 FADD.FTZ R119, R48, R119 ;  /* 0x0000007730772221 */ /* 0x000fe20000010000 */
[----:B------:R-:W-:Y:S01]  /*2ad0*/  SEL R57, R72, R53, P3 ;  /* 0x0000003548397207 */ /* 0x000fe20001800000 */
[----:B------:R-:W-:Y:S01]  /*2ae0*/  IMAD.WIDE.U32 R60, R144, 0x10000, RZ ;  /* 0x00010000903c7825 */ /* 0x000fe200078e00ff */
[----:B------:R-:W-:-:S02]  /*2af0*/  @P1 LOP3.LUT P2, RZ, R111, 0xff000000, RZ, 0xc0, !PT ;  /* 0xff0000006fff1812 */ /* 0x000fc4000784c0ff */
[----:B------:R-:W-:Y:S01]  /*2b00*/  SHF.R.U32.HI R118, RZ, 0x1d, R118 ;  /* 0x0000001dff767819 */ /* 0x000fe20000011676 */
[----:B------:R2:W-:Y:S01]  /*2b10*/  @P0 STG.E.128 [R64.64], R56 ;  /* 0x0000003840000986 */ /* 0x0005e2000c101d04 */
[----:B------:R-:W-:Y:S01]  /*2b20*/  @P1 FSEL R74, R74, RZ, P2 ;  /* 0x000000ff4a4a1208 */ /* 0x000fe20001000000 */
[----:B------:R-:W-:Y:S01]  /*2b30*/  FMUL.FTZ R72, R119, c[0x0][0x1e8] ;  /* 0x00007a0077487a20 */ /* 0x000fe20000410000 */
[----:B------:R-:W-:Y:S01]  /*2b40*/  @P1 F2FP.BF16.PACK_AB R120, RZ, R71 ;  /* 0x00000047ff78123e */ /* 0x000fe200000010ff */
[----:B0-----:R-:W-:Y:S01]  /*2b50*/  IMAD.WIDE.U32 R68, R146, 0x10000, RZ ;  /* 0x0001000092447825 */ /* 0x001fe200078e00ff */
[----:B------:R-:W-:Y:S02]  /*2b60*/  SHF.L.U32 R145, R145, 0x10, RZ ;  /* 0x0000001091917819 */ /* 0x000fe400000006ff */
[----:B------:R-:W-:Y:S01]  /*2b70*/  FSEL R73, R72, RZ, P6 ;  /* 0x000000ff48497208 */ /* 0x000fe20003000000 */
[----:B------:R-:W-:Y:S01]  /*2b80*/  IMAD.U32 R147, R147, 0x10000, RZ ;  /* 0x0001000093937824 */ /* 0x000fe200078e00ff */
[----:B------:R-:W-:-:S02]  /*2b90*/  @P1 F2FP.BF16.PACK_AB R153, RZ, R153 ;  /* 0x00000099ff99123e */ /* 0x000fc400000010ff */
[----:B------:R-:W-:Y:S02]  /*2ba0*/  @P1 F2FP.BF16.PACK_AB R74, RZ, R74 ;  /* 0x0000004aff4a123e */ /* 0x000fe400000010ff */
[----:B------:R-:W0:Y:S01]  /*2bb0*/  F2F.BF16.F32 R73, R73 ;  /* 0x0000004900497304 */ /* 0x000e220000202000 */
[----:B------:R-:W-:Y:S02]  /*2bc0*/  LOP3.LUT R63, R61, R145, R143, 0xfe, !PT ;  /* 0x000000913d3f7212 */ /* 0x000fe400078efe8f */
[----:B------:R-:W-:Y:S02]  /*2bd0*/  LOP3.LUT R62, R60, R135, RZ, 0xfc, !PT ;  /* 0x000000873c3e7212 */ /* 0x000fe400078efcff */
[----:B--2---:R-:W-:Y:S02]  /*2be0*/  @P1 F2FP.BF16.PACK_AB R65, RZ, R70 ;  /* 0x00000046ff41123e */ /* 0x004fe400000010ff */
[----:B------:R-:W-:Y:S02]  /*2bf0*/  IADD3 R70, P2, R75, c[0x0][0x248], RZ ;  /* 0x000092004b467a10 */ /* 0x000fe40007f5e0ff */
[----:B-1----:R-:W-:-:S02]  /*2c00*/  LOP3.LUT R61, R69, R147, R148, 0xfe, !PT ;  /* 0x00000093453d7212 */ /* 0x002fc400078efe94 */
[----:B------:R-:W-:Y:S02]  /*2c10*/  IADD3.X R71, R118, c[0x0][0x24c], RZ, P2, !PT ;  /* 0x0000930076477a10 */ /* 0x000fe400017fe4ff */
[----:B------:R-:W-:Y:S02]  /*2c20*/  @P1 LOP3.LUT P6, RZ, R112, 0xff00, RZ, 0xc0, !PT ;  /* 0x0000ff0070ff1812 */ /* 0x000fe400078cc0ff */
[----:B------:R-:W-:Y:S01]  /*2c30*/  @P1 PRMT R115, R65, 0x7610, R115 ;  /* 0x0000761041731816 */ /* 0x000fe20000000073 */
[----:B------:R1:W-:Y:S01]  /*2c40*/  STG.E.64 [R70.64], R66 ;  /* 0x0000004246007986 */ /* 0x0003e2000c101b04 */
[----:B------:R-:W-:Y:S02]  /*2c50*/  @P1 PRMT R116, R120, 0x7610, R116 ;  /* 0x0000761078741816 */ /* 0x000fe40000000074 */
[----:B------:R-:W-:Y:S02]  /*2c60*/  @P1 PRMT R114, R153, 0x7610, R114 ;  /* 0x0000761099721816 */ /* 0x000fe40000000072 */
        /* <DEDUP_REMOVED lines=10> */
.L_x_1166:
[----:B0-----:R-:W-:Y:S01]  /*2d10*/  @P1 FSEL R129, R129, RZ, P6 ;  /* 0x000000ff81811208 */ /* 0x001fe20003000000 */
[C---:B-1----:R-:W-:Y:S01]  /*2d20*/  IMAD.SHL.U32 R66, R107.reuse, 0x8, RZ ;  /* 0x000000086b427824 */ /* 0x042fe200078e00ff */
[C---:B------:R-:W-:Y:S01]  /*2d30*/  @P0 LEA R64, P2, R107.reuse, c[0x0][0x258], 0x4 ;  /* 0x000096006b400a11 */ /* 0x040fe200078420ff */
[----:B------:R-:W-:Y:S01]  /*2d40*/  IMAD.SHL.U32 R67, R108, 0x8, RZ ;  /* 0x000000086c437824 */ /* 0x000fe200078e00ff */
[----:B------:R-:W-:Y:S02]  /*2d50*/  @P1 LOP3.LUT P6, RZ, R112, 0xff0000, RZ, 0xc0, !PT ;  /* 0x00ff000070ff1812 */ /* 0x000fe400078cc0ff */
[----:B------:R-:W-:Y:S02]  /*2d60*/  @P0 LEA.HI.X R65, R107, c[0x0][0x25c], RZ, 0x4, P2 ;  /* 0x000097006b410a11 */ /* 0x000fe400010f24ff */
[----:B------:R-:W-:Y:S02]  /*2d70*/  SEL R57, R122, R53, P3 ;  /* 0x000000357a397207 */ /* 0x000fe40001800000 */
[----:B------:R-:W-:-:S02]  /*2d80*/  SEL R58, R127, R54, P3 ;  /* 0x000000367f3a7207 */ /* 0x000fc40001800000 */
[----:B------:R-:W-:Y:S02]  /*2d90*/  SEL R59, R132, R55, P3 ;  /* 0x00000037843b7207 */ /* 0x000fe40001800000 */
[----:B------:R-:W-:Y:S02]  /*2da0*/  SEL R56, R123, R52, P3 ;  /* 0x000000347b387207 */ /* 0x000fe40001800000 */
[----:B------:R-:W-:Y:S02]  /*2db0*/  @P1 FSEL R130, R130, RZ, P6 ;  /* 0x000000ff82821208 */ /* 0x000fe40003000000 */
[----:B------:R-:W-:Y:S01]  /*2dc0*/  @P1 LOP3.LUT P6, RZ, R112, 0xff000000, RZ, 0xc0, !PT ;  /* 0xff00000070ff1812 */ /* 0x000fe200078cc0ff */
[----:B------:R0:W-:Y:S01]  /*2dd0*/  @P0 STG.E.128 [R64.64], R56 ;  /* 0x0000003840000986 */ /* 0x0001e2000c101d04 */
[----:B------:R-:W-:Y:S02]  /*2de0*/  SHF.R.U32.HI R107, RZ, 0x1d, R107 ;  /* 0x0000001dff6b7819 */ /* 0x000fe4000001166b */
[----:B------:R-:W-:-:S02]  /*2df0*/  @P1 FSEL R121, R121, RZ, P6 ;  /* 0x000000ff79791208 */ /* 0x000fc40003000000 */
[----:B------:R-:W-:Y:S02]  /*2e00*/  @P1 LOP3.LUT P2, RZ, R112, 0xff, RZ, 0xc0, !PT ;  /* 0x000000ff70ff1812 */ /* 0x000fe4000784c0ff */
[----:B------:R-:W-:Y:S02]  /*2e10*/  LOP3.LUT R60, R68, R73, RZ, 0xfc, !PT ;  /* 0x00000049443c7212 */ /* 0x000fe400078efcff */
[----:B------:R-:W-:Y:S02]  /*2e20*/  @P1 FSEL R131, R131, RZ, P2 ;  /* 0x000000ff83831208 */ /* 0x000fe40001000000 */
[----:B------:R-:W-:Y:S02]  /*2e30*/  @P1 F2FP.BF16.PACK_AB R129, RZ, R129 ;  /* 0x00000081ff81123e */ /* 0x000fe400000010ff */
[----:B------:R-:W-:Y:S02]  /*2e40*/  @P1 F2FP.BF16.PACK_AB R130, RZ, R130 ;  /* 0x00000082ff82123e */ /* 0x000fe400000010ff */
[----:B------:R-:W-:-:S02]  /*2e50*/  @P1 F2FP.BF16.PACK_AB R131, RZ, R131 ;  /* 0x00000083ff83123e */ /* 0x000fc400000010ff */
[----:B------:R-:W-:Y:S02]  /*2e60*/  @P1 F2FP.BF16.PACK_AB R121, RZ, R121 ;  /* 0x00000079ff79123e */ /* 0x000fe400000010ff */
[----:B0-----:R-:W-:Y:S02]  /*2e70*/  IADD3 R56, P6, R66, c[0x0][0x248], RZ ;  /* 0x0000920042387a10 */ /* 0x001fe40007fde0ff */
        /* <DEDUP_REMOVED lines=24> */
.L_x_1167:
        /* <DEDUP_REMOVED lines=27> */
.L_x_1168:
[----:B0-----:R-:W-:Y:S01]  /*31b0*/  SEL R154, RZ, 0x1, P4 ;  /* 0x00000001ff9a7807 */ /* 0x001fe20002000000 */
[----:B------:R-:W-:Y:S01]  /*31c0*/  @P5 CALL.REL.NOINC `(.L_x_1169) ;  /* 0x0000001000005944 */ /* 0x000fe20003c00000 */
[----:B------:R-:W-:Y:S05]  /*31d0*/  BRA `(.L_x_1170) ;  /* 0xffffd3b000007947 */ /* 0x000fea000383ffff */
.L_x_1169:
        /* <DEDUP_REMOVED lines=13> */
[----:B------:R-:W-:Y:S01]  /*32b0*/  IMAD.MOV.U32 R50, RZ, RZ, R29 ;  /* 0x000000ffff327224 */ /* 0x000fe200078e001d */
[----:B------:R-:W-:Y:S01]  /*32c0*/  MOV R29, R30 ;  /* 0x0000001e001d7202 */ /* 0x000fe20000000f00 */
[----:B------:R-:W-:Y:S02]  /*32d0*/  IMAD.MOV.U32 R51, RZ, RZ, R28 ;  /* 0x000000ffff337224 */ /* 0x000fe400078e001c */
[----:B------:R-:W-:Y:S02]  /*32e0*/  IMAD.MOV.U32 R4, RZ, RZ, R7 ;  /* 0x000000ffff047224 */ /* 0x000fe400078e0007 */
[----:B------:R-:W-:Y:S01]  /*32f0*/  IMAD.MOV.U32 R5, RZ, RZ, R6 ;  /* 0x000000ffff057224 */ /* 0x000fe200078e0006 */
[----:B------:R-:W-:Y:S01]  /*3300*/  MOV R6, R9 ;  /* 0x0000000900067202 */ /* 0x000fe20000000f00 */
        /* <DEDUP_REMOVED lines=21> */
.L_x_1161:
[----:B------:R-:W0:Y:S01]  /*3460*/  S2UR UR6, SR_CTAID.X ;  /* 0x00000000000679c3 */ /* 0x000e220000002500 */
[----:B------:R-:W-:Y:S01]  /*3470*/  HFMA2.MMA R9, -RZ, RZ, 0, 9.5367431640625e-07 ;  /* 0x00000010ff097435 */ /* 0x000fe200000001ff */
[C---:B------:R-:W-:Y:S02]  /*3480*/  LOP3.LUT R3, R0.reuse, 0x7f, RZ, 0xc0, !PT ;  /* 0x0000007f00037812 */ /* 0x040fe400078ec0ff */
        /* <DEDUP_REMOVED lines=16> */
.L_x_1162:
[----:B------:R-:W-:Y:S01]  /*3590*/  IMAD.MOV.U32 R61, RZ, RZ, R63 ;  /* 0x000000ffff3d7224 */ /* 0x000fe200078e003f */
[----:B------:R-:W-:Y:S01]  /*35a0*/  MOV R56, 0x35f0 ;  /* 0x000035f000387802 */ /* 0x000fe20000000f00 */
[----:B------:R-:W-:-:S02]  /*35b0*/  IMAD.MOV.U32 R60, RZ, RZ, 0x10 ;  /* 0x00000010ff3c7424 */ /* 0x000fc400078e00ff */
[----:B------:R-:W-:Y:S02]  /*35c0*/  IMAD.MOV.U32 R59, RZ, RZ, 0x1f ;  /* 0x0000001fff3b7424 */ /* 0x000fe400078e00ff */
[----:B------:R-:W-:Y:S02]  /*35d0*/  IMAD.MOV.U32 R58, RZ, RZ, -0x1 ;  /* 0xffffffffff3a7424 */ /* 0x000fe400078e00ff */
[----:B-----5:R-:W-:Y:S05]  /*35e0*/  CALL.REL.NOINC `($__internal_47_$__cuda_sm70_shflsync_down_p) ;  /* 0x0000046000007944 */ /* 0x020fea0003c00000 */
[----:B-1----:R-:W-:Y:S01]  /*35f0*/  MOV R62, R58 ;  /* 0x0000003a003e7202 */ /* 0x002fe20000000f00 */
[----:B0-----:R-:W-:Y:S05]  /*3600*/  BRA `(.L_x_1171) ;  /* 0xffffe18000007947 */ /* 0x001fea000383ffff */
.L_x_1163:
[----:B------:R-:W-:Y:S01]  /*3610*/  IMAD.MOV.U32 R61, RZ, RZ, R65 ;  /* 0x000000ffff3d7224 */ /* 0x000fe200078e0041 */
[----:B------:R-:W-:Y:S01]  /*3620*/  MOV R58, 0xffffffff ;  /* 0xffffffff003a7802 */ /* 0x000fe20000000f00 */
[----:B------:R-:W-:Y:S01]  /*3630*/  IMAD.MOV.U32 R60, RZ, RZ, 0x10 ;  /* 0x00000010ff3c7424 */ /* 0x000fe200078e00ff */
[----:B------:R-:W-:Y:S01]  /*3640*/  MOV R56, 0x3670 ;  /* 0x0000367000387802 */ /* 0x000fe20000000f00 */
[----:B------:R-:W-:Y:S02]  /*3650*/  IMAD.MOV.U32 R59, RZ, RZ, 0x1f ;  /* 0x0000001fff3b7424 */ /* 0x000fe400078e00ff */
[----:B01---5:R-:W-:Y:S05]  /*3660*/  CALL.REL.NOINC `($__internal_47_$__cuda_sm70_shflsync_down_p) ;  /* 0x000003e000007944 */ /* 0x023fea0003c00000 */
[----:B------:R-:W-:Y:S01]  /*3670*/  FADD.FTZ R63, R63, R62 ;  /* 0x0000003e3f3f7221 */ /* 0x000fe20000010000 */
[----:B------:R-:W-:Y:S01]  /*3680*/  MOV R56, 0x36f0 ;  /* 0x000036f000387802 */ /* 0x000fe20000000f00 */
[----:B-1----:R-:W-:Y:S02]  /*3690*/  FADD.FTZ R65, R65, R58 ;  /* 0x0000003a41417221 */ /* 0x002fe40000010000 */
[----:B0-----:R-:W-:Y:S01]  /*36a0*/  IMAD.MOV.U32 R60, RZ, RZ, 0x8 ;  /* 0x00000008ff3c7424 */ /* 0x001fe200078e00ff */
[----:B------:R-:W-:Y:S01]  /*36b0*/  MOV R61, R63 ;  /* 0x0000003f003d7202 */ /* 0x000fe20000000f00 */
[----:B------:R-:W-:-:S02]  /*36c0*/  IMAD.MOV.U32 R59, RZ, RZ, 0x1f ;  /* 0x0000001fff3b7424 */ /* 0x000fc400078e00ff */
[----:B------:R-:W-:Y:S02]  /*36d0*/  IMAD.MOV.U32 R58, RZ, RZ, -0x1 ;  /* 0xffffffffff3a7424 */ /* 0x000fe400078e00ff */
[----:B------:R-:W-:Y:S05]  /*36e0*/  CALL.REL.NOINC `($__internal_47_$__cuda_sm70_shflsync_down_p) ;  /* 0x0000036000007944 */ /* 0x000fea0003c00000 */
[----:B0-----:R-:W-:Y:S01]  /*36f0*/  HFMA2.MMA R59, -RZ, RZ, 0, 1.847743988037109375e-06 ;  /* 0x0000001fff3b7435 */ /* 0x001fe200000001ff */
[----:B-1----:R-:W-:Y:S01]  /*3700*/  IMAD.MOV.U32 R62, RZ, RZ, R58 ;  /* 0x000000ffff3e7224 */ /* 0x002fe200078e003a */
[----:B------:R-:W-:Y:S01]  /*3710*/  MOV R56, 0x3760 ;  /* 0x0000376000387802 */ /* 0x000fe20000000f00 */
[----:B------:R-:W-:Y:S02]  /*3720*/  IMAD.MOV.U32 R61, RZ, RZ, R65 ;  /* 0x000000ffff3d7224 */ /* 0x000fe400078e0041 */
[----:B------:R-:W-:Y:S02]  /*3730*/  IMAD.MOV.U32 R60, RZ, RZ, 0x8 ;  /* 0x00000008ff3c7424 */ /* 0x000fe400078e00ff */
[----:B------:R-:W-:Y:S02]  /*3740*/  IMAD.MOV.U32 R58, RZ, RZ, -0x1 ;  /* 0xffffffffff3a7424 */ /* 0x000fe400078e00ff */
[----:B------:R-:W-:Y:S05]  /*3750*/  CALL.REL.NOINC `($__internal_47_$__cuda_sm70_shflsync_down_p) ;  /* 0x000002f000007944 */ /* 0x000fea0003c00000 */
[----:B------:R-:W-:Y:S01]  /*3760*/  FADD.FTZ R63, R62, R63 ;  /* 0x0000003f3e3f7221 */ /* 0x000fe20000010000 */
[----:B------:R-:W-:Y:S01]  /*3770*/  MOV R56, 0x37e0 ;  /* 0x000037e000387802 */ /* 0x000fe20000000f00 */
[----:B-1----:R-:W-:Y:S01]  /*3780*/  FADD.FTZ R65, R65, R58 ;  /* 0x0000003a41417221 */ /* 0x002fe20000010000 */
[----:B------:R-:W-:Y:S01]  /*3790*/  MOV R58, 0xffffffff ;  /* 0xffffffff003a7802 */ /* 0x000fe20000000f00 */
[----:B0-----:R-:W-:-:S02]  /*37a0*/  IMAD.MOV.U32 R60, RZ, RZ, 0x4 ;  /* 0x00000004ff3c7424 */ /* 0x001fc400078e00ff */
[----:B------:R-:W-:Y:S02]  /*37b0*/  IMAD.MOV.U32 R59, RZ, RZ, 0x1f ;  /* 0x0000001fff3b7424 */ /* 0x000fe400078e00ff */
[----:B------:R-:W-:Y:S02]  /*37c0*/  IMAD.MOV.U32 R61, RZ, RZ, R63 ;  /* 0x000000ffff3d7224 */ /* 0x000fe400078e003f */
[----:B------:R-:W-:Y:S05]  /*37d0*/  CALL.REL.NOINC `($__internal_47_$__cuda_sm70_shflsync_down_p) ;  /* 0x0000027000007944 */ /* 0x000fea0003c00000 */
[----:B0-----:R-:W-:Y:S01]  /*37e0*/  HFMA2.MMA R60, -RZ, RZ, 0, 2.384185791015625e-07 ;  /* 0x00000004ff3c7435 */ /* 0x001fe200000001ff */
[----:B-1----:R-:W-:Y:S01]  /*37f0*/  IMAD.MOV.U32 R62, RZ, RZ, R58 ;  /* 0x000000ffff3e7224 */ /* 0x002fe200078e003a */
[----:B------:R-:W-:Y:S01]  /*3800*/  MOV R56, 0x3850 ;  /* 0x0000385000387802 */ /* 0x000fe20000000f00 */
[----:B------:R-:W-:Y:S02]  /*3810*/  IMAD.MOV.U32 R61, RZ, RZ, R65 ;  /* 0x000000ffff3d7224 */ /* 0x000fe400078e0041 */
[----:B------:R-:W-:Y:S02]  /*3820*/  IMAD.MOV.U32 R59, RZ, RZ, 0x1f ;  /* 0x0000001fff3b7424 */ /* 0x000fe400078e00ff */
[----:B------:R-:W-:Y:S02]  /*3830*/  IMAD.MOV.U32 R58, RZ, RZ, -0x1 ;  /* 0xffffffffff3a7424 */ /* 0x000fe400078e00ff */
[----:B------:R-:W-:Y:S05]  /*3840*/  CALL.REL.NOINC `($__internal_47_$__cuda_sm70_shflsync_down_p) ;  /* 0x0000020000007944 */ /* 0x000fea0003c00000 */
[----:B------:R-:W-:Y:S01]  /*3850*/  FADD.FTZ R63, R62, R63 ;  /* 0x0000003f3e3f7221 */ /* 0x000fe20000010000 */
[----:B0-----:R-:W-:Y:S01]  /*3860*/  MOV R59, 0x1f ;  /* 0x0000001f003b7802 */ /* 0x001fe20000000f00 */
[----:B-1----:R-:W-:Y:S01]  /*3870*/  FADD.FTZ R65, R65, R58 ;  /* 0x0000003a41417221 */ /* 0x002fe20000010000 */
[----:B------:R-:W-:Y:S01]  /*3880*/  MOV R56, 0x38d0 ;  /* 0x000038d000387802 */ /* 0x000fe20000000f00 */
[----:B------:R-:W-:-:S02]  /*3890*/  IMAD.MOV.U32 R60, RZ, RZ, 0x2 ;  /* 0x00000002ff3c7424 */ /* 0x000fc400078e00ff */
[----:B------:R-:W-:Y:S02]  /*38a0*/  IMAD.MOV.U32 R58, RZ, RZ, -0x1 ;  /* 0xffffffffff3a7424 */ /* 0x000fe400078e00ff */
[----:B------:R-:W-:Y:S02]  /*38b0*/  IMAD.MOV.U32 R61, RZ, RZ, R63 ;  /* 0x000000ffff3d7224 */ /* 0x000fe400078e003f */
[----:B------:R-:W-:Y:S05]  /*38c0*/  CALL.REL.NOINC `($__internal_47_$__cuda_sm70_shflsync_down_p) ;  /* 0x0000018000007944 */ /* 0x000fea0003c00000 */
[----:B-1----:R-:W-:Y:S01]  /*38d0*/  IMAD.MOV.U32 R62, RZ, RZ, R58 ;  /* 0x000000ffff3e7224 */ /* 0x002fe200078e003a */
[----:B0-----:R-:W-:Y:S01]  /*38e0*/  MOV R61, R65 ;  /* 0x00000041003d7202 */ /* 0x001fe20000000f00 */
[----:B------:R-:W-:Y:S01]  /*38f0*/  IMAD.MOV.U32 R60, RZ, RZ, 0x2 ;  /* 0x00000002ff3c7424 */ /* 0x000fe200078e00ff */
[----:B------:R-:W-:Y:S01]  /*3900*/  MOV R56, 0x3940 ;  /* 0x0000394000387802 */ /* 0x000fe20000000f00 */
[----:B------:R-:W-:Y:S02]  /*3910*/  IMAD.MOV.U32 R59, RZ, RZ, 0x1f ;  /* 0x0000001fff3b7424 */ /* 0x000fe400078e00ff */
[----:B------:R-:W-:Y:S02]  /*3920*/  IMAD.MOV.U32 R58, RZ, RZ, -0x1 ;  /* 0xffffffffff3a7424 */ /* 0x000fe400078e00ff */
[----:B------:R-:W-:Y:S05]  /*3930*/  CALL.REL.NOINC `($__internal_47_$__cuda_sm70_shflsync_down_p) ;  /* 0x0000011000007944 */ /* 0x000fea0003c00000 */
[----:B------:R-:W-:Y:S01]  /*3940*/  FADD.FTZ R64, R62, R63 ;  /* 0x0000003f3e407221 */ /* 0x000fe20000010000 */
[----:B0-----:R-:W-:Y:S01]  /*3950*/  HFMA2.MMA R60, -RZ, RZ, 0, 5.9604644775390625e-08 ;  /* 0x00000001ff3c7435 */ /* 0x001fe200000001ff */
[----:B-1----:R-:W-:Y:S01]  /*3960*/  FADD.FTZ R63, R65, R58 ;  /* 0x0000003a413f7221 */ /* 0x002fe20000010000 */
[----:B------:R-:W-:Y:S01]  /*3970*/  MOV R56, 0x39c0 ;  /* 0x000039c000387802 */ /* 0x000fe20000000f00 */
[----:B------:R-:W-:-:S02]  /*3980*/  IMAD.MOV.U32 R59, RZ, RZ, 0x1f ;  /* 0x0000001fff3b7424 */ /* 0x000fc400078e00ff */
[----:B------:R-:W-:Y:S02]  /*3990*/  IMAD.MOV.U32 R58, RZ, RZ, -0x1 ;  /* 0xffffffffff3a7424 */ /* 0x000fe400078e00ff */
[----:B------:R-:W-:Y:S02]  /*39a0*/  IMAD.MOV.U32 R61, RZ, RZ, R64 ;  /* 0x000000ffff3d7224 */ /* 0x000fe400078e0040 */
[----:B------:R-:W-:Y:S05]  /*39b0*/  CALL.REL.NOINC `($__internal_47_$__cuda_sm70_shflsync_down_p) ;  /* 0x0000009000007944 */ /* 0x000fea0003c00000 */
[----:B-1----:R-:W-:Y:S01]  /*39c0*/  MOV R145, R58 ;  /* 0x0000003a00917202 */ /* 0x002fe20000000f00 */
[----:B0-----:R-:W-:Y:S01]  /*39d0*/  IMAD.MOV.U32 R61, RZ, RZ, R63 ;  /* 0x000000ffff3d7224 */ /* 0x001fe200078e003f */
[----:B------:R-:W-:Y:S01]  /*39e0*/  MOV R58, 0xffffffff ;  /* 0xffffffff003a7802 */ /* 0x000fe20000000f00 */
[----:B------:R-:W-:Y:S01]  /*39f0*/  IMAD.MOV.U32 R60, RZ, RZ, 0x1 ;  /* 0x00000001ff3c7424 */ /* 0x000fe200078e00ff */
[----:B------:R-:W-:Y:S01]  /*3a00*/  MOV R56, 0x3a30 ;  /* 0x00003a3000387802 */ /* 0x000fe20000000f00 */
[----:B------:R-:W-:Y:S02]  /*3a10*/  IMAD.MOV.U32 R59, RZ, RZ, 0x1f ;  /* 0x0000001fff3b7424 */ /* 0x000fe400078e00ff */
[----:B------:R-:W-:Y:S05]  /*3a20*/  CALL.REL.NOINC `($__internal_47_$__cuda_sm70_shflsync_down_p) ;  /* 0x0000002000007944 */ /* 0x000fea0003c00000 */
[----:B-1----:R-:W-:Y:S01]  /*3a30*/  IMAD.MOV.U32 R56, RZ, RZ, R58 ;  /* 0x000000ffff387224 */ /* 0x002fe200078e003a */
[----:B0-----:R-:W-:Y:S05]  /*3a40*/  BRA `(.L_x_1172) ;  /* 0xffffde6000007947 */ /* 0x001fea000383ffff */
        .weak           $__internal_47_$__cuda_sm70_shflsync_down_p
        .type           $__internal_47_$__cuda_sm70_shflsync_down_p,@function
        .size           $__internal_47_$__cuda_sm70_shflsync_down_p,(.L_x_2794 - $__internal_47_$__cuda_sm70_shflsync_down_p)
$__internal_47_$__cuda_sm70_shflsync_down_p:
[----:B------:R-:W-:Y:S01]  /*3a50*/  IMAD.MOV.U32 R57, RZ, RZ, 0x0 ;  /* 0x00000000ff397424 */ /* 0x000fe200078e00ff */
[----:B------:R-:W-:Y:S04]  /*3a60*/  WARPSYNC R58 ;  /* 0x0000003a00007348 */ /* 0x000fe80003800000 */
[----:B------:R0:W1:Y:S01]  /*3a70*/  SHFL.DOWN PT, R58, R61, R60, R59 ;  /* 0x0800003c3d3a7389 */ /* 0x00006200000e003b */
[----:B------:R-:W-:Y:S05]  /*3a80*/  RET.REL.NODEC R56 `(_ZN10layer_norm31ln_parallel_residual_bwd_kernelINS_13Kernel_traitsI13__nv_bfloat16S2_fS2_fjLj2560ELj1ELj1ELj4ELj8ENS_18Kernel_traits_baseILj2560ES2_S2_fS2_fjLj128EEEEELb1ELb1ELb1EEEvNS_9BwdParamsE) ;  /* 0xffffc57038007950 */ /* 0x000fea0003c3ffff */
.L_x_1173:
        /* <DEDUP_REMOVED lines=15> */
.L_x_2794:


//--------------------- .text._ZN10layer_norm31ln_parallel_residual_bwd_kernelINS_13Kernel_traitsIf13__nv_bfloat16fS2_fjLj2560ELj1ELj1ELj4ELj8ENS_18Kernel_traits_baseILj2560EfS2_fS2_fjLj128EEEEELb0ELb0ELb0EEEvNS_9BwdParamsE --------------------------
	.section	.text._ZN10layer_norm31ln_parallel_residual_bwd_kernelINS_13Kernel_traitsIf13__nv_bfloat16fS2_fjLj2560ELj1ELj1ELj4ELj8ENS_18Kernel_traits_baseILj2560EfS2_fS2_fjLj128EEEEELb0ELb0ELb0EEEvNS_9BwdParamsE,"ax",@progbits
	.sectioninfo	@"SHI_REGISTERS=212"
	.align	128
        .global         _ZN10layer_norm31ln_parallel_residual_bwd_kernelINS_13Kernel_traitsIf13__nv_bfloat16fS2_fjLj2560ELj1ELj1ELj4ELj8ENS_18Kernel_traits_baseILj2560EfS2_fS2_fjLj128EEEEELb0ELb0ELb0EEEvNS_9BwdParamsE
        .type           _ZN10layer_norm31ln_parallel_residual_bwd_kernelINS_13Kernel_traitsIf13__nv_bfloat16fS2_fjLj2560ELj1ELj1ELj4ELj8ENS_18Kernel_traits_baseILj2560EfS2_fS2_fjLj128EEEEELb0ELb0ELb0EEEvNS_9BwdParamsE,@function
        .size           _ZN10layer_norm31ln_parallel_residual_bwd_kernelINS_13Kernel_traitsIf13__nv_bfloat16fS2_fjLj2560ELj1ELj1ELj4ELj8ENS_18Kernel_traits_baseILj2560EfS2_fS2_fjLj128EEEEELb0ELb0ELb0EEEvNS_9BwdParamsE,(.L_x_2795 - _ZN10layer_norm31ln_parallel_residual_bwd_kernelINS_13Kernel_traitsIf13__nv_bfloat16fS2_fjLj2560ELj1ELj1ELj4ELj8ENS_18Kernel_traits_baseILj2560EfS2_fS2_fjLj128EEEEELb0ELb0ELb0EEEvNS_9BwdParamsE)
        .other          _ZN10layer_norm31ln_parallel_residual_bwd_kernelINS_13Kernel_traitsIf13__nv_bfloat16fS2_fjLj2560ELj1ELj1ELj4ELj8ENS_18Kernel_traits_baseILj2560EfS2_fS2_fjLj128EEEEELb0ELb0ELb0EEEvNS_9BwdParamsE,@"STO_CUDA_ENTRY STV_DEFAULT"
_ZN10layer_norm31ln_parallel_residual_bwd_kernelINS_13Kernel_traitsIf13__nv_bfloat16fS2_fjLj2560ELj1ELj1ELj4ELj8ENS_18Kernel_traits_baseILj2560EfS2_fS2_fjLj128EEEEELb0ELb0ELb0EEEvNS_9BwdParamsE:
.text._ZN10layer_norm31ln_parallel_residual_bwd_kernelINS_13Kernel_traitsIf13__nv_bfloat16fS2_fjLj2560ELj1ELj1ELj4ELj8ENS_18Kernel_traits_baseILj2560EfS2_fS2_fjLj128EEEEELb0ELb0ELb0EEEvNS_9BwdParamsE:
        /* <DEDUP_REMOVED lines=15> */
[----:B------:R-:W-:Y:S02]  /*00f0*/  @P3 MOV R13, 0x10 ;  /* 0x00000010000d3802 */ /* 0x000fe40000000f00 */
[----:B------:R-:W-:Y:S01]  /*0100*/  @P4 MOV R17, 0x10 ;  /* 0x0000001000114802 */ /* 0x000fe20000000f00 */
[----:B------:R-:W-:Y:S01]  /*0110*/  @P2 IMAD.WIDE.U32 R2, R8, R5, c[0x0][0x1b0] ;  /* 0x00006c0008022625 */ /* 0x000fe200078e0005 */
[----:B------:R-:W-:-:S03]  /*0120*/  @P5 MOV R21, 0x10 ;  /* 0x0000001000155802 */ /* 0x000fc60000000f00 */
[C---:B------:R-:W-:Y:S01]  /*0130*/  @P2 IMAD.WIDE.U32 R4, R8.reuse, R5, c[0x0][0x1b8] ;  /* 0x00006e0008042625 */ /* 0x040fe200078e0005 */
[----:B------:R-:W-:Y:S01]  /*0140*/  @P2 LOP3.LUT R8, R8, 0x80, RZ, 0xfc, !PT ;  /* 0x0000008008082812 */ /* 0x000fe200078efcff */
[----:B------:R0:W5:Y:S04]  /*0150*/  @P2 LDG.E.128 R128, [R2.64] ;  /* 0x0000000402802981 */ /* 0x000168000c1e1d00 */
[CC--:B------:R-:W-:Y:S01]  /*0160*/  @P3 IMAD.WIDE.U32 R10, R8.reuse, R13.reuse, c[0x0][0x1b0] ;  /* 0x00006c00080a3625 */ /* 0x0c0fe200078e000d */
[----:B------:R-:W-:Y:S01]  /*0170*/  @P6 MOV R9, 0x10 ;  /* 0x0000001000096802 */ /* 0x000fe20000000f00 */
[----:B------:R0:W5:Y:S02]  /*0180*/  @P2 LDG.E.128 R124, [R4.64] ;  /* 0x00000004047c2981 */ /* 0x000164000c1e1d00 */
[C---:B------:R-:W-:Y:S01]  /*0190*/  @P3 IMAD.WIDE.U32 R12, R8.reuse, R13, c[0x0][0x1b8] ;  /* 0x00006e00080c3625 */ /* 0x040fe200078e000d */
[----:B------:R-:W-:Y:S01]  /*01a0*/  @P3 IADD3 R8, R8, 0x80, RZ ;  /* 0x0000008008083810 */ /* 0x000fe20007ffe0ff */
[----:B------:R0:W5:Y:S04]  /*01b0*/  @P3 LDG.E.128 R120, [R10.64] ;  /* 0x000000040a783981 */ /* 0x000168000c1e1d00 */
[CC--:B------:R-:W-:Y:S01]  /*01c0*/  @P4 IMAD.WIDE.U32 R14, R8.reuse, R17.reuse, c[0x0][0x1b0] ;  /* 0x00006c00080e4625 */ /* 0x0c0fe200078e0011 */
[----:B------:R-:W1:Y:S01]  /*01d0*/  S2UR UR6, SR_CTAID.X ;  /* 0x00000000000679c3 */ /* 0x000e620000002500 */
[----:B------:R2:W5:Y:S02]  /*01e0*/  @P3 LDG.E.128 R116, [R12.64] ;  /* 0x000000040c743981 */ /* 0x000564000c1e1d00 */
[C---:B------:R-:W-:Y:S01]  /*01f0*/  @P4 IMAD.WIDE.U32 R16, R8.reuse, R17, c[0x0][0x1b8] ;  /* 0x00006e0008104625 */ /* 0x040fe200078e0011 */
[----:B------:R-:W-:Y:S01]  /*0200*/  @P4 IADD3 R8, R8, 0x80, RZ ;  /* 0x0000008008084810 */ /* 0x000fe20007ffe0ff */
[----:B------:R3:W5:Y:S04]  /*0210*/  @P4 LDG.E.128 R112, [R14.64] ;  /* 0x000000040e704981 */ /* 0x000768000c1e1d00 */
        /* <DEDUP_REMOVED lines=8> */
[----:B------:R0:W5:Y:S04]  /*02a0*/  @P6 LDG.E.128 R96, [R6.64] ;  /* 0x0000000406606981 */ /* 0x000168000c1e1d00 */
[----:B------:R0:W5:Y:S01]  /*02b0*/  @P6 LDG.E.128 R92, [R8.64] ;  /* 0x00000004085c6981 */ /* 0x000162000c1e1d00 */
        /* <DEDUP_REMOVED lines=38> */
[----:B----4-:R-:W-:Y:S01]  /*0520*/  CS2R R16, SRZ ;  /* 0x0000000000107805 */ /* 0x010fe2000001ff00 */
[----:B------:R-:W-:Y:S01]  /*0530*/  CS2R R18, SRZ ;  /* 0x0000000000127805 */ /* 0x000fe2000001ff00 */
[----:B--2---:R-:W-:Y:S01]  /*0540*/  CS2R R12, SRZ ;  /* 0x00000000000c7805 */ /* 0x004fe2000001ff00 */
[----:B---3--:R-:W-:Y:S01]  /*0550*/  CS2R R14, SRZ ;  /* 0x00000000000e7805 */ /* 0x008fe2000001ff00 */
[----:B------:R-:W-:Y:S05]  /*0560*/  @P0 BRA `(.L_x_1174) ;  /* 0x00002d6000000947 */ /* 0x000fea0003800000 */
[----:B------:R-:W0:Y:S01]  /*0570*/  LDC.U8 R202, c[0x0][0x1f0] ;  /* 0x00007c00ffca7b82 */ /* 0x000e220000000000 */
[----:B------:R-:W-:Y:S01]  /*0580*/  HFMA2.MMA R2, -RZ, RZ, 0, 5.9604644775390625e-08 ;  /* 0x00000001ff027435 */ /* 0x000fe200000001ff */
[----:B------:R-:W-:-:S06]  /*0590*/  MOV R89, RZ ;  /* 0x000000ff00597202 */ /* 0x000fcc0000000f00 */
.L_x_1201:
[----:B------:R-:W-:-:S05]  /*05a0*/  MOV R151, 0x4 ;  /* 0x0000000400977802 */ /* 0x000fca0000000f00 */
[----:B------:R-:W-:-:S04]  /*05b0*/  IMAD.WIDE R148, R0, R151, c[0x0][0x1a0] ;  /* 0x0000680000947625 */ /* 0x000fc800078e0297 */
[C---:B------:R-:W-:Y:S01]  /*05c0*/  IMAD.WIDE R150, R0.reuse, R151, c[0x0][0x1a8] ;  /* 0x00006a0000967625 */ /* 0x040fe200078e0297 */
[----:B-----5:R1:W5:Y:S04]  /*05d0*/  LDG.E R152, [R148.64] ;  /* 0x0000000494987981 */ /* 0x020368000c1e1900 */
[----:B------:R1:W5:Y:S01]  /*05e0*/  LDG.E R3, [R150.64] ;  /* 0x0000000496037981 */ /* 0x000362000c1e1900 */
[----:B------:R-:W-:Y:S01]  /*05f0*/  IMAD R153, R0, c[0x0][0x168], RZ ;  /* 0x00005a0000997a24 */ /* 0x000fe200078e02ff */
[----:B------:R-:W-:Y:S01]  /*0600*/  BSSY B0, `(.L_x_1175) ;  /* 0x0000051000007945 */ /* 0x000fe20003800000 */
[----:B------:R-:W-:-:S03]  /*0610*/  MOV R155, RZ ;  /* 0x000000ff009b7202 */ /* 0x000fc60000000f00 */
[----:B------:R-:W-:-:S04]  /*0620*/  SHF.R.S32.HI R154, RZ, 0x1f, R153 ;  /* 0x0000001fff9a7819 */ /* 0x000fc80000011499 */
[----:B------:R-:W-:Y:S02]  /*0630*/  LEA.HI R154, R154, R153, RZ, 0x2 ;  /* 0x000000999a9a7211 */ /* 0x000fe400078f10ff */
[----:B------:R-:W-:-:S04]  /*0640*/  LOP3.LUT R153, R201, 0x7f, RZ, 0xc0, !PT ;  /* 0x0000007fc9997812 */ /* 0x000fc800078ec0ff */
[----:B------:R-:W-:Y:S02]  /*0650*/  LEA.HI.SX32 R156, R154, R153, 0x1e ;  /* 0x000000999a9c7211 */ /* 0x000fe400078ff2ff */
[----:B------:R-:W-:Y:S02]  /*0660*/  MOV R153, RZ ;  /* 0x000000ff00997202 */ /* 0x000fe40000000f00 */
[----:B------:R-:W-:Y:S01]  /*0670*/  MOV R154, R156 ;  /* 0x0000009c009a7202 */ /* 0x000fe20000000f00 */
[----:B------:R-:W-:Y:S05]  /*0680*/  @!P2 BRA `(.L_x_1176) ;  /* 0x000004800000a947 */ /* 0x000fea0003800000 */
[----:B-1----:R-:W-:Y:S01]  /*0690*/  HFMA2.MMA R155, -RZ, RZ, 0, 4.76837158203125e-07 ;  /* 0x00000008ff9b7435 */ /* 0x002fe200000001ff */
        /* <DEDUP_REMOVED lines=12> */
[----:B0-----:R-:W-:-:S04]  /*0760*/  ISETP.NE.AND P0, PT, R202, RZ, PT ;  /* 0x000000ffca00720c */ /* 0x001fc80003f05270 */
[----:B-----5:R-:W-:-:S05]  /*0770*/  FSEL R153, R152, RZ, !P0 ;  /* 0x000000ff98997208 */ /* 0x020fca0004000000 */
[C---:B--2---:R-:W-:Y:S02]  /*0780*/  FADD.FTZ R204, -R153.reuse, R150 ;  /* 0x0000009699cc7221 */ /* 0x044fe40000010100 */
[C---:B------:R-:W-:Y:S02]  /*0790*/  FADD.FTZ R168, -R153.reuse, R149 ;  /* 0x0000009599a87221 */ /* 0x040fe40000010100 */
[C---:B------:R-:W-:Y:S01]  /*07a0*/  FADD.FTZ R206, -R153.reuse, R151 ;  /* 0x0000009799ce7221 */ /* 0x040fe20000010100 */
[--C-:B---3--:R-:W-:Y:S01]  /*07b0*/  SHF.R.U64 R167, R162, 0x10, R163.reuse ;  /* 0x00000010a2a77819 */ /* 0x108fe200000012a3 */
[----:B------:R-:W-:Y:S01]  /*07c0*/  FADD.FTZ R166, -R153, R148 ;  /* 0x0000009499a67221 */ /* 0x000fe20000010100 */
[----:B------:R-:W-:Y:S01]  /*07d0*/  MOV R149, R163 ;  /* 0x000000a300957202 */ /* 0x000fe20000000f00 */
[C---:B-1----:R-:W-:Y:S01]  /*07e0*/  FMUL.FTZ R164, R3.reuse, R168 ;  /* 0x000000a803a47220 */ /* 0x042fe20000410000 */
[----:B----4-:R-:W-:Y:S01]  /*07f0*/  MOV R150, R154 ;  /* 0x0000009a00967202 */ /* 0x010fe20000000f00 */
[C---:B------:R-:W-:Y:S01]  /*0800*/  FMUL.FTZ R161, R3.reuse, R166 ;  /* 0x000000a603a17220 */ /* 0x040fe20000410000 */
[----:B------:R-:W-:Y:S01]  /*0810*/  SHF.R.U32.HI R203, RZ, 0x10, R163 ;  /* 0x00000010ffcb7819 */ /* 0x000fe200000116a3 */
[C---:B------:R-:W-:Y:S01]  /*0820*/  FMUL.FTZ R165, R3.reuse, R204 ;  /* 0x000000cc03a57220 */ /* 0x040fe20000410000 */
[----:B------:R-:W-:Y:S01]  /*0830*/  SHF.R.U64 R163, R154, 0x10, R155 ;  /* 0x000000109aa37819 */ /* 0x000fe2000000129b */
[----:B------:R-:W-:Y:S01]  /*0840*/  FMUL.FTZ R168, R3, R206 ;  /* 0x000000ce03a87220 */ /* 0x000fe20000410000 */
[----:B------:R-:W-:-:S02]  /*0850*/  MOV R151, R155 ;  /* 0x0000009b00977202 */ /* 0x000fc40000000f00 */
[----:B------:R-:W-:Y:S02]  /*0860*/  SHF.R.U32.HI R154, RZ, 0x10, R155 ;  /* 0x00000010ff9a7819 */ /* 0x000fe4000001169b */
[----:B------:R-:W-:Y:S02]  /*0870*/  MOV R148, R162 ;  /* 0x000000a200947202 */ /* 0x000fe40000000f00 */
[----:B------:R-:W-:Y:S02]  /*0880*/  PRMT R155, RZ, 0x5410, R150 ;  /* 0x00005410ff9b7816 */ /* 0x000fe40000000096 */
        /* <DEDUP_REMOVED lines=11> */
[----:B------:R-:W-:Y:S02]  /*0940*/  FADD.FTZ R69, R69, R148 ;  /* 0x0000009445457221 */ /* 0x000fe40000010000 */
[-C--:B------:R-:W-:Y:S02]  /*0950*/  FFMA.FTZ R163, R129, R148.reuse, R163 ;  /* 0x0000009481a37223 */ /* 0x080fe400000100a3 */
        /* <DEDUP_REMOVED lines=8> */
[-C--:B------:R-:W-:Y:S02]  /*09e0*/  FFMA.FTZ R167, R131, R148.reuse, R167 ;  /* 0x0000009483a77223 */ /* 0x080fe400000100a7 */
[----:B------:R-:W-:Y:S02]  /*09f0*/  FFMA.FTZ R91, R168, R148, R91 ;  /* 0x00000094a85b7223 */ /* 0x000fe4000001005b */
[----:B------:R-:W-:-:S02]  /*0a00*/  FADD.FTZ R148, RZ, R162 ;  /* 0x000000a2ff947221 */ /* 0x000fc40000010000 */
[----:B------:R-:W-:Y:S02]  /*0a10*/  FFMA.FTZ R149, R161, R162, RZ ;  /* 0x000000a2a1957223 */ /* 0x000fe400000100ff */
        /* <DEDUP_REMOVED lines=10> */
[----:B------:R-:W-:Y:S01]  /*0ac0*/  IADD3 R154, R156, 0x80, RZ ;  /* 0x000000809c9a7810 */ /* 0x000fe20007ffe0ff */
[----:B------:R-:W-:-:S02]  /*0ad0*/  FADD.FTZ R29, R29, R150 ;  /* 0x000000961d1d7221 */ /* 0x000fc40000010000 */
[----:B------:R-:W-:Y:S02]  /*0ae0*/  FFMA.FTZ R49, R164, R150, R49 ;  /* 0x00000096a4317223 */ /* 0x000fe40000010031 */
[----:B------:R-:W-:Y:S02]  /*0af0*/  FADD.FTZ R155, R148, R167 ;  /* 0x000000a7949b7221 */ /* 0x000fe40000010000 */
[----:B------:R-:W-:Y:S02]  /*0b00*/  FFMA.FTZ R153, R168, R167, R149 ;  /* 0x000000a7a8997223 */ /* 0x000fe40000010095 */
.L_x_1176:
[----:B-1----:R-:W-:Y:S05]  /*0b10*/  BSYNC B0 ;  /* 0x0000000000007941 */ /* 0x002fea0003800000 */
.L_x_1175:
        /* <DEDUP_REMOVED lines=15> */
[----:B0-----:R-:W-:Y:S02]  /*0c10*/  ISETP.NE.AND P0, PT, R202, RZ, PT ;  /* 0x000000ffca00720c */ /* 0x001fe40003f05270 */
[----:B------:R-:W-:Y:S02]  /*0c20*/  IADD3 R154, R154, 0x80, RZ ;  /* 0x000000809a9a7810 */ /* 0x000fe40007ffe0ff */
[----:B-----5:R-:W-:-:S05]  /*0c30*/  FSEL R208, R152, RZ, !P0 ;  /* 0x000000ff98d07208 */ /* 0x020fca0004000000 */
[C---:B--2---:R-:W-:Y:S02]  /*0c40*/  FADD.FTZ R206, -R208.reuse, R150 ;  /* 0x00000096d0ce7221 */ /* 0x044fe40000010100 */
[C---:B------:R-:W-:Y:S02]  /*0c50*/  FADD.FTZ R176, -R208.reuse, R148 ;  /* 0x00000094d0b07221 */ /* 0x040fe40000010100 */
[----:B------:R-:W-:Y:S01]  /*0c60*/  FADD.FTZ R204, -R208, R149 ;  /* 0x00000095d0cc7221 */ /* 0x000fe20000010100 */
[----:B---3--:R-:W-:Y:S01]  /*0c70*/  MOV R148, R170 ;  /* 0x000000aa00947202 */ /* 0x008fe20000000f00 */
[C---:B------:R-:W-:Y:S01]  /*0c80*/  FMUL.FTZ R169, R3.reuse, R176 ;  /* 0x000000b003a97220 */ /* 0x040fe20000410000 */
[----:B------:R-:W-:Y:S01]  /*0c90*/  SHF.R.U64 R207, R170, 0x10, R171 ;  /* 0x00000010aacf7819 */ /* 0x000fe200000012ab */
[----:B------:R-:W-:Y:S01]  /*0ca0*/  FADD.FTZ R208, -R208, R151 ;  /* 0x00000097d0d07221 */ /* 0x000fe20000010100 */
[----:B----4-:R-:W-:Y:S02]  /*0cb0*/  MOV R150, R172 ;  /* 0x000000ac00967202 */ /* 0x010fe40000000f00 */
[----:B------:R-:W-:Y:S01]  /*0cc0*/  SHF.R.U64 R172, R172, 0x10, R173 ;  /* 0x00000010acac7819 */ /* 0x000fe200000012ad */
[----:B------:R-:W-:Y:S01]  /*0cd0*/  FMUL.FTZ R176, R3, R208 ;  /* 0x000000d003b07220 */ /* 0x000fe20000410000 */
[----:B------:R-:W-:-:S02]  /*0ce0*/  PRMT R203, RZ, 0x5410, R150 ;  /* 0x00005410ffcb7816 */ /* 0x000fc40000000096 */
[----:B------:R-:W-:Y:S02]  /*0cf0*/  MOV R149, R171 ;  /* 0x000000ab00957202 */ /* 0x000fe40000000f00 */
[----:B------:R-:W-:Y:S01]  /*0d00*/  SHF.R.U32.HI R205, RZ, 0x10, R171 ;  /* 0x00000010ffcd7819 */ /* 0x000fe200000116ab */
[----:B------:R-:W-:Y:S01]  /*0d10*/  FMUL.FTZ R170, R116, R203 ;  /* 0x000000cb74aa7220 */ /* 0x000fe20000410000 */
[----:B------:R-:W-:Y:S01]  /*0d20*/  PRMT R171, RZ, 0x5410, R148 ;  /* 0x00005410ffab7816 */ /* 0x000fe20000000094 */
[----:B------:R-:W-:Y:S01]  /*0d30*/  FADD.FTZ R24, R24, R203 ;  /* 0x000000cb18187221 */ /* 0x000fe20000010000 */
[----:B------:R-:W-:Y:S01]  /*0d40*/  PRMT R150, RZ, 0x5410, R172 ;  /* 0x00005410ff967816 */ /* 0x000fe200000000ac */
[----:B------:R-:W-:Y:S01]  /*0d50*/  FMUL.FTZ R172, R3, R204 ;  /* 0x000000cc03ac7220 */ /* 0x000fe20000410000 */
[----:B-1----:R-:W-:Y:S01]  /*0d60*/  SHF.R.U32.HI R175, RZ, 0x10, R173 ;  /* 0x00000010ffaf7819 */ /* 0x002fe200000116ad */
[----:B------:R-:W-:Y:S01]  /*0d70*/  FADD.FTZ R64, R64, R171 ;  /* 0x000000ab40407221 */ /* 0x000fe20000010000 */
[----:B------:R-:W-:Y:S01]  /*0d80*/  PRMT R148, RZ, 0x5410, R207 ;  /* 0x00005410ff947816 */ /* 0x000fe200000000cf */
[----:B------:R-:W-:Y:S01]  /*0d90*/  FFMA.FTZ R170, R120, R171, R170 ;  /* 0x000000ab78aa7223 */ /* 0x000fe200000100aa */
[----:B------:R-:W-:Y:S01]  /*0da0*/  MOV R151, R173 ;  /* 0x000000ad00977202 */ /* 0x000fe20000000f00 */
[----:B------:R-:W-:Y:S01]  /*0db0*/  FFMA.FTZ R84, R169, R171, R84 ;  /* 0x000000aba9547223 */ /* 0x000fe20000010054 */
        /* <DEDUP_REMOVED lines=11> */
[----:B------:R-:W-:Y:S02]  /*0e70*/  FADD.FTZ R67, R67, R148 ;  /* 0x0000009443437221 */ /* 0x000fe40000010000 */
[----:B------:R-:W-:-:S02]  /*0e80*/  FFMA.FTZ R175, R123, R148, R175 ;  /* 0x000000947baf7223 */ /* 0x000fc400000100af */
[----:B------:R-:W-:Y:S02]  /*0e90*/  FFMA.FTZ R87, R176, R148, R87 ;  /* 0x00000094b0577223 */ /* 0x000fe40000010057 */
[----:B------:R-:W-:Y:S02]  /*0ea0*/  FADD.FTZ R148, R155, R170 ;  /* 0x000000aa9b947221 */ /* 0x000fe40000010000 */
[----:B------:R-:W-:Y:S02]  /*0eb0*/  FFMA.FTZ R153, R169, R170, R153 ;  /* 0x000000aaa9997223 */ /* 0x000fe40000010099 */
[----:B------:R-:W-:Y:S02]  /*0ec0*/  FADD.FTZ R66, R66, R149 ;  /* 0x0000009542427221 */ /* 0x000fe40000010000 */
[-C--:B------:R-:W-:Y:S02]  /*0ed0*/  FFMA.FTZ R174, R122, R149.reuse, R174 ;  /* 0x000000957aae7223 */ /* 0x080fe400000100ae */
[----:B------:R-:W-:-:S02]  /*0ee0*/  FFMA.FTZ R86, R173, R149, R86 ;  /* 0x00000095ad567223 */ /* 0x000fc40000010056 */
[----:B------:R-:W-:Y:S02]  /*0ef0*/  FADD.FTZ R149, R148, R171 ;  /* 0x000000ab94957221 */ /* 0x000fe40000010000 */
[----:B------:R-:W-:Y:S02]  /*0f00*/  FFMA.FTZ R153, R172, R171, R153 ;  /* 0x000000abac997223 */ /* 0x000fe40000010099 */
[----:B------:R-:W-:Y:S02]  /*0f10*/  FADD.FTZ R148, R149, R174 ;  /* 0x000000ae95947221 */ /* 0x000fe40000010000 */
        /* <DEDUP_REMOVED lines=10> */
.L_x_1178:
[----:B------:R-:W-:Y:S05]  /*0fc0*/  BSYNC B0 ;  /* 0x0000000000007941 */ /* 0x000fea0003800000 */
.L_x_1177:
        /* <DEDUP_REMOVED lines=74> */
.L_x_1180:
[----:B------:R-:W-:Y:S05]  /*1470*/  BSYNC B0 ;  /* 0x0000000000007941 */ /* 0x000fea0003800000 */
.L_x_1179:
        /* <DEDUP_REMOVED lines=74> */
.L_x_1182:
[----:B------:R-:W-:Y:S05]  /*1920*/  BSYNC B0 ;  /* 0x0000000000007941 */ /* 0x000fea0003800000 */
.L_x_1181:
        /* <DEDUP_REMOVED lines=18> */
[----:B-1----:R-:W-:Y:S01]  /*1a50*/  FADD.FTZ R198, -R204, R150 ;  /* 0x00000096ccc67221 */ /* 0x002fe20000010100 */
[--C-:B---3--:R-:W-:Y:S02]  /*1a60*/  SHF.R.U64 R207, R194, 0x10, R195.reuse ;  /* 0x00000010c2cf7819 */ /* 0x108fe400000012c3 */
[----:B------:R-:W-:Y:S02]  /*1a70*/  MOV R200, R195 ;  /* 0x000000c300c87202 */ /* 0x000fe40000000f00 */
[----:B------:R-:W-:Y:S02]  /*1a80*/  SHF.R.U32.HI R206, RZ, 0x10, R195 ;  /* 0x00000010ffce7819 */ /* 0x000fe400000116c3 */
[----:B----4-:R-:W-:Y:S02]  /*1a90*/  MOV R152, R196 ;  /* 0x000000c400987202 */ /* 0x010fe40000000f00 */
[----:B------:R-:W-:Y:S01]  /*1aa0*/  SHF.R.U64 R195, R196, 0x10, R197 ;  /* 0x00000010c4c37819 */ /* 0x000fe200000012c5 */
[C---:B------:R-:W-:Y:S01]  /*1ab0*/  FADD.FTZ R196, -R204.reuse, R149 ;  /* 0x00000095ccc47221 */ /* 0x040fe20000010100 */
[----:B------:R-:W-:Y:S01]  /*1ac0*/  MOV R154, R194 ;  /* 0x000000c2009a7202 */ /* 0x000fe20000000f00 */
[----:B------:R-:W-:Y:S01]  /*1ad0*/  FADD.FTZ R204, -R204, R151 ;  /* 0x00000097cccc7221 */ /* 0x000fe20000010100 */
[----:B------:R-:W-:-:S02]  /*1ae0*/  PRMT R151, RZ, 0x5410, R152 ;  /* 0x00005410ff977816 */ /* 0x000fc40000000098 */
[----:B------:R-:W-:Y:S02]  /*1af0*/  PRMT R150, RZ, 0x5410, R195 ;  /* 0x00005410ff967816 */ /* 0x000fe400000000c3 */
[----:B------:R-:W-:Y:S01]  /*1b00*/  MOV R203, R197 ;  /* 0x000000c500cb7202 */ /* 0x000fe20000000f00 */
[----:B------:R-:W-:Y:S01]  /*1b10*/  FMUL.FTZ R193, R3, R148 ;  /* 0x0000009403c17220 */ /* 0x000fe20000410000 */
[----:B------:R-:W-:Y:S01]  /*1b20*/  PRMT R149, RZ, 0x5410, R154 ;  /* 0x00005410ff957816 */ /* 0x000fe2000000009a */
[----:B------:R-:W-:Y:S01]  /*1b30*/  FMUL.FTZ R194, R92, R151 ;  /* 0x000000975cc27220 */ /* 0x000fe20000410000 */
[----:B------:R-:W-:Y:S01]  /*1b40*/  PRMT R148, RZ, 0x5410, R207 ;  /* 0x00005410ff947816 */ /* 0x000fe200000000cf */
[----:B------:R-:W-:Y:S01]  /*1b50*/  FMUL.FTZ R195, R93, R150 ;  /* 0x000000965dc37220 */ /* 0x000fe20000410000 */
[----:B------:R-:W-:Y:S01]  /*1b60*/  PRMT R203, RZ, 0x5410, R203 ;  /* 0x00005410ffcb7816 */ /* 0x000fe200000000cb */
[----:B------:R-:W-:Y:S02]  /*1b70*/  FMUL.FTZ R196, R3, R196 ;  /* 0x000000c403c47220 */ /* 0x000fe40000410000 */
[----:B------:R-:W-:-:S02]  /*1b80*/  FADD.FTZ R52, R52, R149 ;  /* 0x0000009534347221 */ /* 0x000fc40000010000 */
[-C--:B------:R-:W-:Y:S02]  /*1b90*/  FFMA.FTZ R194, R96, R149.reuse, R194 ;  /* 0x0000009560c27223 */ /* 0x080fe400000100c2 */
[----:B------:R-:W-:Y:S01]  /*1ba0*/  FFMA.FTZ R72, R193, R149, R72 ;  /* 0x00000095c1487223 */ /* 0x000fe20000010048 */
[----:B------:R-:W-:Y:S01]  /*1bb0*/  PRMT R149, RZ, 0x5410, R200 ;  /* 0x00005410ff957816 */ /* 0x000fe200000000c8 */
[----:B------:R-:W-:Y:S01]  /*1bc0*/  FADD.FTZ R53, R53, R148 ;  /* 0x0000009435357221 */ /* 0x000fe20000010000 */
[----:B------:R-:W-:Y:S01]  /*1bd0*/  SHF.R.U32.HI R205, RZ, 0x10, R197 ;  /* 0x00000010ffcd7819 */ /* 0x000fe200000116c5 */
        /* <DEDUP_REMOVED lines=30> */
.L_x_1184:
[----:B------:R-:W-:Y:S05]  /*1dc0*/  BSYNC B0 ;  /* 0x0000000000007941 */ /* 0x000fea0003800000 */
.L_x_1183:
[----:B------:R-:W-:Y:S02]  /*1dd0*/  LOP3.LUT P1, RZ, R2, 0xff, RZ, 0xc0, !PT ;  /* 0x000000ff02ff7812 */ /* 0x000fe4000782c0ff */
[----:B------:R-:W-:-:S02]  /*1de0*/  SHF.R.U32.HI R150, RZ, 0x5, R201 ;  /* 0x00000005ff967819 */ /* 0x000fc400000116c9 */
[----:B------:R-:W-:Y:S02]  /*1df0*/  LOP3.LUT P0, RZ, R201, 0x1f, RZ, 0xc0, !PT ;  /* 0x0000001fc9ff7812 */ /* 0x000fe4000780c0ff */
[----:B------:R-:W-:-:S07]  /*1e00*/  LOP3.LUT R203, R150, 0x7fffffc, RZ, 0xc0, !PT ;  /* 0x07fffffc96cb7812 */ /* 0x000fce00078ec0ff */
[----:B------:R-:W-:Y:S01]  /*1e10*/  @!P1 IADD3 R203, R203, 0x4, RZ ;  /* 0x00000004cbcb9810 */ /* 0x000fe20007ffe0ff */
[----:B------:R-:W-:Y:S05]  /*1e20*/  BRA.DIV ~URZ, `(.L_x_1185) ;  /* 0x000018f27f007947 */ /* 0x000fea000b800000 */
[----:B-----5:R1:W2:Y:S02]  /*1e30*/  SHFL.DOWN PT, R152, R155, 0x10, 0x1f ;  /* 0x0a001f009b987f89 */ /* 0x0202a400000e0000 */
.L_x_1210:
[----:B------:R-:W-:Y:S05]  /*1e40*/  BRA.DIV ~URZ, `(.L_x_1186) ;  /* 0x000019527f007947 */ /* 0x000fea000b800000 */
[----:B------:R-:W3:Y:S01]  /*1e50*/  SHFL.DOWN PT, R148, R153, 0x10, 0x1f ;  /* 0x0a001f0099947f89 */ /* 0x000ee200000e0000 */
[----:B--2---:R-:W-:-:S05]  /*1e60*/  FADD.FTZ R204, R152, R155 ;  /* 0x0000009b98cc7221 */ /* 0x004fca0000010000 */
[----:B------:R-:W2:Y:S01]  /*1e70*/  SHFL.DOWN PT, R149, R204, 0x8, 0x1f ;  /* 0x09001f00cc957f89 */ /* 0x000ea200000e0000 */
[----:B---3--:R-:W-:-:S05]  /*1e80*/  FADD.FTZ R148, R148, R153 ;  /* 0x0000009994947221 */ /* 0x008fca0000010000 */
        /* <DEDUP_REMOVED lines=8> */
[----:B-1----:R-:W1:Y:S01]  /*1f10*/  SHFL.DOWN PT, R155, R154, 0x2, 0x1f ;  /* 0x08401f009a9b7f89 */ /* 0x002e6200000e0000 */
[----:B--2---:R-:W-:-:S05]  /*1f20*/  FADD.FTZ R153, R152, R153 ;  /* 0x0000009998997221 */ /* 0x004fca0000010000 */
[----:B------:R2:W3:Y:S01]  /*1f30*/  SHFL.DOWN PT, R204, R153, 0x1, 0x1f ;  /* 0x08201f0099cc7f89 */ /* 0x0004e200000e0000 */
[----:B-1----:R-:W-:-:S05]  /*1f40*/  FADD.FTZ R155, R154, R155 ;  /* 0x0000009b9a9b7221 */ /* 0x002fca0000010000 */
[----:B------:R2:W1:Y:S02]  /*1f50*/  SHFL.DOWN PT, R148, R155, 0x1, 0x1f ;  /* 0x08201f009b947f89 */ /* 0x00046400000e0000 */
.L_x_1211:
[----:B------:R-:W-:Y:S01]  /*1f60*/  @!P0 LOP3.LUT R150, R150, 0x3, RZ, 0xc0, !PT ;  /* 0x0000000396968812 */ /* 0x000fe200078ec0ff */
[----:B---3--:R-:W-:Y:S01]  /*1f70*/  FADD.FTZ R204, R204, R153 ;  /* 0x00000099cccc7221 */ /* 0x008fe20000010000 */
[----:B------:R-:W-:Y:S01]  /*1f80*/  WARPSYNC 0xffffffff ;  /* 0xffffffff00007948 */ /* 0x000fe20003800000 */
[----:B-1----:R-:W-:Y:S01]  /*1f90*/  FADD.FTZ R205, R148, R155 ;  /* 0x0000009b94cd7221 */ /* 0x002fe20000010000 */
[----:B------:R-:W-:Y:S01]  /*1fa0*/  @!P0 IADD3 R206, R203, R150, RZ ;  /* 0x00000096cbce8210 */ /* 0x000fe20007ffe0ff */
[----:B------:R-:W-:Y:S04]  /*1fb0*/  BSSY B0, `(.L_x_1187) ;  /* 0x0000048000007945 */ /* 0x000fe80003800000 */
[----:B------:R-:W-:Y:S04]  /*1fc0*/  @!P0 STS.64 [R206.X8+0x2800], R204 ;  /* 0x002800ccce008388 */ /* 0x000fe80000008a00 */
[----:B------:R-:W-:Y:S01]  /*1fd0*/  BAR.SYNC.DEFER_BLOCKING 0x0 ;  /* 0x0000000000007b1d */ /* 0x000fe20000010000 */
[----:B0-----:R-:W-:-:S05]  /*1fe0*/  ISETP.NE.AND P0, PT, R202, RZ, PT ;  /* 0x000000ffca00720c */ /* 0x001fca0003f05270 */
[----:B------:R-:W0:Y:S04]  /*1ff0*/  LDS.128 R148, [R203.X8+0x2800] ;  /* 0x00280000cb947984 */ /* 0x000e280000008c00 */
[----:B--2---:R-:W1:Y:S01]  /*2000*/  LDS.128 R152, [R203.X8+0x2810] ;  /* 0x00281000cb987984 */ /* 0x004e620000008c00 */
        /* <DEDUP_REMOVED lines=19> */
[----:B------:R-:W-:Y:S01]  /*2140*/  FFMA.FTZ R152, R168, R154, R155 ;  /* 0x0000009aa8987223 */ /* 0x000fe2000001009b */
[----:B------:R-:W-:Y:S01]  /*2150*/  HFMA2.MMA R209, -RZ, RZ, 0, 4.76837158203125e-07 ;  /* 0x00000008ffd17435 */ /* 0x000fe200000001ff */
[----:B------:R-:W-:-:S02]  /*2160*/  FMUL.FTZ R150, R3, R148 ;  /* 0x0000009403967220 */ /* 0x000fc40000410000 */
[----:B------:R-:W-:Y:S02]  /*2170*/  FADD.FTZ R148, R166, -R149 ;  /* 0x80000095a6947221 */ /* 0x000fe40000010000 */
[----:B------:R-:W-:Y:S02]  /*2180*/  FADD.FTZ R152, R167, -R152 ;  /* 0x80000098a7987221 */ /* 0x000fe40000010000 */
[----:B------:R-:W-:Y:S02]  /*2190*/  FFMA.FTZ R149, R161, R154, R155 ;  /* 0x0000009aa1957223 */ /* 0x000fe4000001009b */
[C---:B------:R-:W-:Y:S02]  /*21a0*/  FMUL.FTZ R151, R3.reuse, R148 ;  /* 0x0000009403977220 */ /* 0x040fe40000410000 */
[----:B------:R-:W-:Y:S01]  /*21b0*/  FMUL.FTZ R152, R3, R152 ;  /* 0x0000009803987220 */ /* 0x000fe20000410000 */
[----:B------:R-:W-:Y:S01]  /*21c0*/  @P0 MOV R207, 0x10 ;  /* 0x0000001000cf0802 */ /* 0x000fe20000000f00 */
[----:B------:R-:W-:-:S02]  /*21d0*/  FADD.FTZ R148, R162, -R149 ;  /* 0x80000095a2947221 */ /* 0x000fc40000010000 */
[----:B------:R-:W-:Y:S02]  /*21e0*/  @P1 FADD.FTZ R150, R9, R150 ;  /* 0x0000009609961221 */ /* 0x000fe40000010000 */
[----:B------:R-:W-:Y:S02]  /*21f0*/  @P1 FADD.FTZ R152, R11, R152 ;  /* 0x000000980b981221 */ /* 0x000fe40000010000 */
[----:B------:R-:W-:Y:S01]  /*2200*/  FMUL.FTZ R149, R3, R148 ;  /* 0x0000009403957220 */ /* 0x000fe20000410000 */
[----:B------:R-:W0:Y:S01]  /*2210*/  F2F.BF16.F32 R206, R150 ;  /* 0x0000009600ce7304 */ /* 0x000e220000202000 */
[----:B------:R-:W-:Y:S01]  /*2220*/  @P1 FADD.FTZ R151, R10, R151 ;  /* 0x000000970a971221 */ /* 0x000fe20000010000 */
[----:B------:R-:W-:Y:S01]  /*2230*/  SEL R145, R150, R145, P0 ;  /* 0x0000009196917207 */ /* 0x000fe20000000000 */
[----:B------:R-:W-:Y:S01]  /*2240*/  @P1 FADD.FTZ R149, R8, R149 ;  /* 0x0000009508951221 */ /* 0x000fe20000010000 */
[----:B------:R-:W-:Y:S02]  /*2250*/  SEL R147, R152, R147, P0 ;  /* 0x0000009398937207 */ /* 0x000fe40000000000 */
[----:B------:R-:W-:-:S02]  /*2260*/  SEL R146, R151, R146, P0 ;  /* 0x0000009297927207 */ /* 0x000fc40000000000 */
[----:B------:R-:W1:Y:S01]  /*2270*/  F2F.BF16.F32 R205, R152 ;  /* 0x0000009800cd7304 */ /* 0x000e620000202000 */
[----:B------:R-:W-:Y:S02]  /*2280*/  SEL R144, R149, R144, P0 ;  /* 0x0000009095907207 */ /* 0x000fe40000000000 */
[----:B------:R-:W-:-:S04]  /*2290*/  ISETP.NE.U32.AND P1, PT, RZ, c[0x0][0x250], PT ;  /* 0x00009400ff007a0c */ /* 0x000fc80003f25070 */
[----:B------:R-:W-:Y:S01]  /*22a0*/  ISETP.NE.AND.EX P1, PT, RZ, c[0x0][0x254], PT, P1 ;  /* 0x00009500ff007a0c */ /* 0x000fe20003f25310 */
        /* <DEDUP_REMOVED lines=23> */
.L_x_1189:
[----:B------:R-:W-:Y:S02]  /*2420*/  IADD3 R156, R156, 0x80, RZ ;  /* 0x000000809c9c7810 */ /* 0x000fe40007ffe0ff */
.L_x_1188:
[----:B------:R-:W-:Y:S05]  /*2430*/  BSYNC B0 ;  /* 0x0000000000007941 */ /* 0x000fea0003800000 */
.L_x_1187:
        /* <DEDUP_REMOVED lines=55> */
.L_x_1192:
[----:B------:R-:W-:Y:S02]  /*27b0*/  IADD3 R156, R156, 0x80, RZ ;  /* 0x000000809c9c7810 */ /* 0x000fe40007ffe0ff */
.L_x_1191:
[----:B------:R-:W-:Y:S05]  /*27c0*/  BSYNC B0 ;  /* 0x0000000000007941 */ /* 0x000fea0003800000 */
.L_x_1190:
        /* <DEDUP_REMOVED lines=55> */
.L_x_1195:
[----:B------:R-:W-:Y:S02]  /*2b40*/  IADD3 R156, R156, 0x80, RZ ;  /* 0x000000809c9c7810 */ /* 0x000fe40007ffe0ff */
.L_x_1194:
[----:B------:R-:W-:Y:S05]  /*2b50*/  BSYNC B0 ;  /* 0x0000000000007941 */ /* 0x000fea0003800000 */
.L_x_1193:
        /* <DEDUP_REMOVED lines=55> */
.L_x_1198:
[----:B------:R-:W-:Y:S02]  /*2ed0*/  IADD3 R156, R156, 0x80, RZ ;  /* 0x000000809c9c7810 */ /* 0x000fe40007ffe0ff */
.L_x_1197:
[----:B------:R-:W-:Y:S05]  /*2ee0*/  BSYNC B0 ;  /* 0x0000000000007941 */ /* 0x000fea0003800000 */
.L_x_1196:
        /* <DEDUP_REMOVED lines=16> */
[----:B------:R-:W-:Y:S02]  /*2ff0*/  FMUL.FTZ R152, R3, R152 ;  /* 0x0000009803987220 */ /* 0x000fe40000410000 */
        /* <DEDUP_REMOVED lines=14> */
[----:B------:R2:W3:Y:S01]  /*30e0*/  F2F.BF16.F32 R154, R149 ;  /* 0x00000095009a7304 */ /* 0x0004e20000202000 */
[----:B0-----:R-:W-:-:S07]  /*30f0*/  IMAD.WIDE.U32 R150, R204, 0x10000, RZ ;  /* 0x00010000cc967825 */ /* 0x001fce00078e00ff */
[----:B------:R-:W0:Y:S01]  /*3100*/  F2F.BF16.F32 R155, R3 ;  /* 0x00000003009b7304 */ /* 0x000e220000202000 */
[----:B--2---:R-:W-:Y:S02]  /*3110*/  @P1 MOV R149, 0x10 ;  /* 0x0000001000951802 */ /* 0x004fe40000000f00 */
[C---:B-1----:R-:W-:Y:S02]  /*3120*/  SHF.L.U32 R153, R203.reuse, 0x10, RZ ;  /* 0x00000010cb997819 */ /* 0x042fe400000006ff */
[----:B------:R-:W-:Y:S01]  /*3130*/  @P0 PRMT R158, R204, 0x7610, R158 ;  /* 0x00007610cc9e0816 */ /* 0x000fe2000000009e */
[C---:B------:R-:W-:Y:S01]  /*3140*/  @P1 IMAD.WIDE.U32 R148, R156.reuse, R149, c[0x0][0x258] ;  /* 0x000096009c941625 */ /* 0x040fe200078e0095 */
[----:B------:R-:W-:Y:S02]  /*3150*/  @P0 PRMT R160, R203, 0x7610, R160 ;  /* 0x00007610cba00816 */ /* 0x000fe400000000a0 */
[----:B---3--:R-:W-:Y:S01]  /*3160*/  LOP3.LUT R151, R151, R153, R154, 0xfe, !PT ;  /* 0x0000009997977212 */ /* 0x008fe200078efe9a */
[----:B------:R-:W-:Y:S01]  /*3170*/  IMAD.WIDE.U32 R152, R156, R205, c[0x0][0x248] ;  /* 0x000092009c987625 */ /* 0x000fe200078e00cd */
[----:B------:R1:W-:Y:S01]  /*3180*/  @P1 STG.E.128 [R148.64], R144 ;  /* 0x0000009094001986 */ /* 0x0003e2000c101d04 */
[----:B------:R-:W-:-:S02]  /*3190*/  @P0 PRMT R159, R154, 0x7610, R159 ;  /* 0x000076109a9f0816 */ /* 0x000fc4000000009f */
[----:B0-----:R-:W-:Y:S02]  /*31a0*/  LOP3.LUT R150, R150, R155, RZ, 0xfc, !PT ;  /* 0x0000009b96967212 */ /* 0x001fe400078efcff */
[----:B------:R-:W-:-:S03]  /*31b0*/  @P0 PRMT R157, R155, 0x7610, R157 ;  /* 0x000076109b9d0816 */ /* 0x000fc6000000009d */
[----:B------:R1:W-:Y:S01]  /*31c0*/  STG.E.64 [R152.64], R150 ;  /* 0x0000009698007986 */ /* 0x0003e2000c101b04 */
        /* <DEDUP_REMOVED lines=9> */
.L_x_1200:
[----:B------:R-:W-:Y:S05]  /*3260*/  BSYNC B0 ;  /* 0x0000000000007941 */ /* 0x000fea0003800000 */
.L_x_1199:
[----:B------:R-:W-:Y:S02]  /*3270*/  IADD3 R0, R0, c[0x0][0x160], RZ ;  /* 0x0000580000007a10 */ /* 0x000fe40007ffe0ff */
[----:B------:R-:W-:Y:S02]  /*3280*/  LOP3.LUT P1, RZ, R2, 0xff, RZ, 0xc0, !PT ;  /* 0x000000ff02ff7812 */ /* 0x000fe4000782c0ff */
[----:B------:R-:W-:Y:S02]  /*3290*/  ISETP.GE.AND P0, PT, R0, c[0x0][0x164], PT ;  /* 0x0000590000007a0c */ /* 0x000fe40003f06270 */
[----:B------:R-:W-:-:S11]  /*32a0*/  SEL R2, RZ, 0x1, P1 ;  /* 0x00000001ff027807 */ /* 0x000fd60000800000 */
[----:B01----:R-:W-:Y:S01]  /*32b0*/  @P0 CALL.REL.NOINC `(.L_x_1174) ;  /* 0x0000001000000944 */ /* 0x003fe20003c00000 */
[----:B------:R-:W-:Y:S05]  /*32c0*/  BRA `(.L_x_1201) ;  /* 0xffffd2d000007947 */ /* 0x000fea000383ffff */
.L_x_1174:
[----:B------:R-:W0:Y:S01]  /*32d0*/  S2UR UR6, SR_CTAID.X ;  /* 0x00000000000679c3 */ /* 0x000e220000002500 */
[----:B------:R-:W0:Y:S01]  /*32e0*/  S2R R2, SR_TID.X ;  /* 0x0000000000027919 */ /* 0x000e220000002100 */
[----:B------:R-:W-:Y:S01]  /*32f0*/  BSSY B0, `(.L_x_1202) ;  /* 0x0000010000007945 */ /* 0x000fe20003800000 */
[C---:B0-----:R-:W-:Y:S02]  /*3300*/  LEA.HI R0, R2.reuse, UR6, RZ, 0x19 ;  /* 0x0000000602007c11 */ /* 0x041fe4000f8fc8ff */
[----:B------:R-:W-:-:S03]  /*3310*/  LOP3.LUT R3, R2, 0x7f, RZ, 0xc0, !PT ;  /* 0x0000007f02037812 */ /* 0x000fc600078ec0ff */
[----:B------:R-:W-:-:S05]  /*3320*/  IMAD R0, R0, c[0x0][0x168], RZ ;  /* 0x00005a0000007a24 */ /* 0x000fca00078e02ff */
[----:B------:R-:W-:Y:S01]  /*3330*/  LEA.HI R0, R0, R3, RZ, 0x1e ;  /* 0x0000000300007211 */ /* 0x000fe200078ff0ff */
[----:B------:R-:W-:Y:S05]  /*3340*/  @!P2 BRA `(.L_x_1203) ;  /* 0x000000a00000a947 */ /* 0x000fea0003800000 */
[----:B------:R-:W-:-:S05]  /*3350*/  MOV R9, 0x10 ;  /* 0x0000001000097802 */ /* 0x000fca0000000f00 */
        /* <DEDUP_REMOVED lines=9> */
.L_x_1203:
[----:B------:R-:W-:Y:S05]  /*33f0*/  BSYNC B0 ;  /* 0x0000000000007941 */ /* 0x000fea0003800000 */
.L_x_1202:
        /* <DEDUP_REMOVED lines=12> */
.L_x_1205:
[----:B------:R-:W-:Y:S05]  /*34c0*/  BSYNC B0 ;  /* 0x0000000000007941 */ /* 0x000fea0003800000 */
.L_x_1204:
[----:B------:R-:W-:Y:S01]  /*34d0*/  BSSY B0, `(.L_x_1206) ;  /* 0x000000c000007945 */ /* 0x000fe20003800000 */
[----:B------:R-:W-:Y:S05]  /*34e0*/  @!P4 BRA `(.L_x_1207) ;  /* 0x000000a00000c947 */ /* 0x000fea0003800000 */
[----:B0-----:R-:W-:-:S05]  /*34f0*/  MOV R9, 0x10 ;  /* 0x0000001000097802 */ /* 0x001fca0000000f00 */
        /* <DEDUP_REMOVED lines=9> */
.L_x_1207:
[----:B------:R-:W-:Y:S05]  /*3590*/  BSYNC B0 ;  /* 0x0000000000007941 */ /* 0x000fea0003800000 */
.L_x_1206:
        /* <DEDUP_REMOVED lines=12> */
.L_x_1209:
[----:B------:R-:W-:Y:S05]  /*3660*/  BSYNC B0 ;  /* 0x0000000000007941 */ /* 0x000fea0003800000 */
.L_x_1208:
        /* <DEDUP_REMOVED lines=11> */
.L_x_1185:
[----:B------:R-:W-:Y:S01]  /*3720*/  HFMA2.MMA R205, -RZ, RZ, 0, 9.5367431640625e-07 ;  /* 0x00000010ffcd7435 */ /* 0x000fe200000001ff */
[----:B------:R-:W-:-:S02]  /*3730*/  MOV R154, R155 ;  /* 0x0000009b009a7202 */ /* 0x000fc40000000f00 */
[----:B------:R-:W-:Y:S02]  /*3740*/  MOV R206, 0x1f ;  /* 0x0000001f00ce7802 */ /* 0x000fe40000000f00 */
[----:B------:R-:W-:Y:S02]  /*3750*/  MOV R207, 0xffffffff ;  /* 0xffffffff00cf7802 */ /* 0x000fe40000000f00 */
[----:B------:R-:W-:Y:S02]  /*3760*/  MOV R148, 0x3780 ;  /* 0x0000378000947802 */ /* 0x000fe40000000f00 */
[----:B0----5:R-:W-:Y:S05]  /*3770*/  CALL.REL.NOINC `($__internal_48_$__cuda_sm70_shflsync_down_p) ;  /* 0x0000046000007944 */ /* 0x021fea0003c00000 */
[----:B-1----:R-:W-:Y:S01]  /*3780*/  MOV R152, R154 ;  /* 0x0000009a00987202 */ /* 0x002fe20000000f00 */
[----:B0-----:R-:W-:Y:S05]  /*3790*/  BRA `(.L_x_1210) ;  /* 0xffffe6a000007947 */ /* 0x001fea000383ffff */
.L_x_1186:
[----:B------:R-:W-:Y:S01]  /*37a0*/  HFMA2.MMA R205, -RZ, RZ, 0, 9.5367431640625e-07 ;  /* 0x00000010ffcd7435 */ /* 0x000fe200000001ff */
[----:B------:R-:W-:Y:S02]  /*37b0*/  MOV R154, R153 ;  /* 0x00000099009a7202 */ /* 0x000fe40000000f00 */
[----:B------:R-:W-:Y:S02]  /*37c0*/  MOV R206, 0x1f ;  /* 0x0000001f00ce7802 */ /* 0x000fe40000000f00 */
[----:B------:R-:W-:-:S02]  /*37d0*/  MOV R207, 0xffffffff ;  /* 0xffffffff00cf7802 */ /* 0x000fc40000000f00 */
[----:B------:R-:W-:Y:S02]  /*37e0*/  MOV R148, 0x3800 ;  /* 0x0000380000947802 */ /* 0x000fe40000000f00 */
[----:B012---:R-:W-:Y:S05]  /*37f0*/  CALL.REL.NOINC `($__internal_48_$__cuda_sm70_shflsync_down_p) ;  /* 0x000003e000007944 */ /* 0x007fea0003c00000 */
[----:B------:R-:W-:Y:S01]  /*3800*/  FADD.FTZ R152, R152, R155 ;  /* 0x0000009b98987221 */ /* 0x000fe20000010000 */
[----:B0-----:R-:W-:Y:S01]  /*3810*/  HFMA2.MMA R205, -RZ, RZ, 0, 4.76837158203125e-07 ;  /* 0x00000008ffcd7435 */ /* 0x001fe200000001ff */
[----:B-1----:R-:W-:Y:S01]  /*3820*/  FADD.FTZ R153, R153, R154 ;  /* 0x0000009a99997221 */ /* 0x002fe20000010000 */
[----:B------:R-:W-:Y:S02]  /*3830*/  MOV R206, 0x1f ;  /* 0x0000001f00ce7802 */ /* 0x000fe40000000f00 */
[----:B------:R-:W-:Y:S02]  /*3840*/  MOV R207, 0xffffffff ;  /* 0xffffffff00cf7802 */ /* 0x000fe40000000f00 */
[----:B------:R-:W-:Y:S02]  /*3850*/  MOV R154, R152 ;  /* 0x00000098009a7202 */ /* 0x000fe40000000f00 */
[----:B------:R-:W-:Y:S02]  /*3860*/  MOV R148, 0x3880 ;  /* 0x0000388000947802 */ /* 0x000fe40000000f00 */
[----:B------:R-:W-:Y:S05]  /*3870*/  CALL.REL.NOINC `($__internal_48_$__cuda_sm70_shflsync_down_p) ;  /* 0x0000036000007944 */ /* 0x000fea0003c00000 */
[----:B0-----:R-:W-:Y:S01]  /*3880*/  HFMA2.MMA R205, -RZ, RZ, 0, 4.76837158203125e-07 ;  /* 0x00000008ffcd7435 */ /* 0x001fe200000001ff */
[----:B-1----:R-:W-:-:S02]  /*3890*/  MOV R151, R154 ;  /* 0x0000009a00977202 */ /* 0x002fc40000000f00 */
[----:B------:R-:W-:Y:S02]  /*38a0*/  MOV R154, R153 ;  /* 0x00000099009a7202 */ /* 0x000fe40000000f00 */
[----:B------:R-:W-:Y:S02]  /*38b0*/  MOV R206, 0x1f ;  /* 0x0000001f00ce7802 */ /* 0x000fe40000000f00 */
[----:B------:R-:W-:Y:S02]  /*38c0*/  MOV R207, 0xffffffff ;  /* 0xffffffff00cf7802 */ /* 0x000fe40000000f00 */
[----:B------:R-:W-:Y:S02]  /*38d0*/  MOV R148, 0x38f0 ;  /* 0x000038f000947802 */ /* 0x000fe40000000f00 */
[----:B------:R-:W-:Y:S05]  /*38e0*/  CALL.REL.NOINC `($__internal_48_$__cuda_sm70_shflsync_down_p) ;  /* 0x000002f000007944 */ /* 0x000fea0003c00000 */
[----:B------:R-:W-:Y:S01]  /*38f0*/  FADD.FTZ R152, R151, R152 ;  /* 0x0000009897987221 */ /* 0x000fe20000010000 */
[----:B0-----:R-:W-:Y:S01]  /*3900*/  HFMA2.MMA R205, -RZ, RZ, 0, 2.384185791015625e-07 ;  /* 0x00000004ffcd7435 */ /* 0x001fe200000001ff */
[----:B-1----:R-:W-:Y:S01]  /*3910*/  FADD.FTZ R153, R153, R154 ;  /* 0x0000009a99997221 */ /* 0x002fe20000010000 */
[----:B------:R-:W-:Y:S02]  /*3920*/  MOV R206, 0x1f ;  /* 0x0000001f00ce7802 */ /* 0x000fe40000000f00 */
[----:B------:R-:W-:-:S02]  /*3930*/  MOV R207, 0xffffffff ;  /* 0xffffffff00cf7802 */ /* 0x000fc40000000f00 */
[----:B------:R-:W-:Y:S02]  /*3940*/  MOV R154, R152 ;  /* 0x00000098009a7202 */ /* 0x000fe40000000f00 */
[----:B------:R-:W-:Y:S02]  /*3950*/  MOV R148, 0x3970 ;  /* 0x0000397000947802 */ /* 0x000fe40000000f00 */
[----:B------:R-:W-:Y:S05]  /*3960*/  CALL.REL.NOINC `($__internal_48_$__cuda_sm70_shflsync_down_p) ;  /* 0x0000027000007944 */ /* 0x000fea0003c00000 */
[----:B0-----:R-:W-:Y:S01]  /*3970*/  HFMA2.MMA R205, -RZ, RZ, 0, 2.384185791015625e-07 ;  /* 0x00000004ffcd7435 */ /* 0x001fe200000001ff */
[----:B-1----:R-:W-:Y:S02]  /*3980*/  MOV R151, R154 ;  /* 0x0000009a00977202 */ /* 0x002fe40000000f00 */
[----:B------:R-:W-:Y:S02]  /*3990*/  MOV R154, R153 ;  /* 0x00000099009a7202 */ /* 0x000fe40000000f00 */
[----:B------:R-:W-:Y:S02]  /*39a0*/  MOV R206, 0x1f ;  /* 0x0000001f00ce7802 */ /* 0x000fe40000000f00 */
[----:B------:R-:W-:Y:S02]  /*39b0*/  MOV R207, 0xffffffff ;  /* 0xffffffff00cf7802 */ /* 0x000fe40000000f00 */
[----:B------:R-:W-:-:S02]  /*39c0*/  MOV R148, 0x39e0 ;  /* 0x000039e000947802 */ /* 0x000fc40000000f00 */
[----:B------:R-:W-:Y:S05]  /*39d0*/  CALL.REL.NOINC `($__internal_48_$__cuda_sm70_shflsync_down_p) ;  /* 0x0000020000007944 */ /* 0x000fea0003c00000 */
[----:B------:R-:W-:Y:S01]  /*39e0*/  FADD.FTZ R152, R151, R152 ;  /* 0x0000009897987221 */ /* 0x000fe20000010000 */
[----:B0-----:R-:W-:Y:S01]  /*39f0*/  HFMA2.MMA R205, -RZ, RZ, 0, 1.1920928955078125e-07 ;  /* 0x00000002ffcd7435 */ /* 0x001fe200000001ff */
[----:B-1----:R-:W-:Y:S01]  /*3a00*/  FADD.FTZ R155, R153, R154 ;  /* 0x0000009a999b7221 */ /* 0x002fe20000010000 */
[----:B------:R-:W-:-:S02]  /*3a10*/  MOV R206, 0x1f ;  /* 0x0000001f00ce7802 */ /* 0x000fc40000000f00 */
[----:B------:R-:W-:Y:S02]  /*3a20*/  MOV R207, 0xffffffff ;  /* 0xffffffff00cf7802 */ /* 0x000fe40000000f00 */
[----:B------:R-:W-:Y:S02]  /*3a30*/  MOV R154, R152 ;  /* 0x00000098009a7202 */ /* 0x000fe40000000f00 */
[----:B------:R-:W-:Y:S02]  /*3a40*/  MOV R148, 0x3a60 ;  /* 0x00003a6000947802 */ /* 0x000fe40000000f00 */
[----:B------:R-:W-:Y:S05]  /*3a50*/  CALL.REL.NOINC `($__internal_48_$__cuda_sm70_shflsync_down_p) ;  /* 0x0000018000007944 */ /* 0x000fea0003c00000 */
[----:B0-----:R-:W-:Y:S01]  /*3a60*/  HFMA2.MMA R205, -RZ, RZ, 0, 1.1920928955078125e-07 ;  /* 0x00000002ffcd7435 */ /* 0x001fe200000001ff */
[----:B-1----:R-:W-:Y:S02]  /*3a70*/  MOV R151, R154 ;  /* 0x0000009a00977202 */ /* 0x002fe40000000f00 */
[----:B------:R-:W-:Y:S02]  /*3a80*/  MOV R154, R155 ;  /* 0x0000009b009a7202 */ /* 0x000fe40000000f00 */
[----:B------:R-:W-:Y:S02]  /*3a90*/  MOV R206, 0x1f ;  /* 0x0000001f00ce7802 */ /* 0x000fe40000000f00 */
[----:B------:R-:W-:-:S02]  /*3aa0*/  MOV R207, 0xffffffff ;  /* 0xffffffff00cf7802 */ /* 0x000fc40000000f00 */
[----:B------:R-:W-:Y:S02]  /*3ab0*/  MOV R148, 0x3ad0 ;  /* 0x00003ad000947802 */ /* 0x000fe40000000f00 */
[----:B------:R-:W-:Y:S05]  /*3ac0*/  CALL.REL.NOINC `($__internal_48_$__cuda_sm70_shflsync_down_p) ;  /* 0x0000011000007944 */ /* 0x000fea0003c00000 */
[----:B------:R-:W-:Y:S01]  /*3ad0*/  FADD.FTZ R153, R151, R152 ;  /* 0x0000009897997221 */ /* 0x000fe20000010000 */
[----:B0-----:R-:W-:Y:S01]  /*3ae0*/  HFMA2.MMA R205, -RZ, RZ, 0, 5.9604644775390625e-08 ;  /* 0x00000001ffcd7435 */ /* 0x001fe200000001ff */
[----:B-1----:R-:W-:Y:S01]  /*3af0*/  FADD.FTZ R155, R155, R154 ;  /* 0x0000009a9b9b7221 */ /* 0x002fe20000010000 */
[----:B------:R-:W-:Y:S02]  /*3b00*/  MOV R206, 0x1f ;  /* 0x0000001f00ce7802 */ /* 0x000fe40000000f00 */
[----:B------:R-:W-:Y:S02]  /*3b10*/  MOV R207, 0xffffffff ;  /* 0xffffffff00cf7802 */ /* 0x000fe40000000f00 */
[----:B------:R-:W-:Y:S02]  /*3b20*/  MOV R154, R153 ;  /* 0x00000099009a7202 */ /* 0x000fe40000000f00 */
[----:B------:R-:W-:Y:S02]  /*3b30*/  MOV R148, 0x3b50 ;  /* 0x00003b5000947802 */ /* 0x000fe40000000f00 */
[----:B------:R-:W-:Y:S05]  /*3b40*/  CALL.REL.NOINC `($__internal_48_$__cuda_sm70_shflsync_down_p) ;  /* 0x0000009000007944 */ /* 0x000fea0003c00000 */
[----:B0-----:R-:W-:Y:S01]  /*3b50*/  HFMA2.MMA R205, -RZ, RZ, 0, 5.9604644775390625e-08 ;  /* 0x00000001ffcd7435 */ /* 0x001fe200000001ff */
[----:B-1----:R-:W-:-:S02]  /*3b60*/  MOV R204, R154 ;  /* 0x0000009a00cc7202 */ /* 0x002fc40000000f00 */
[----:B------:R-:W-:Y:S02]  /*3b70*/  MOV R154, R155 ;  /* 0x0000009b009a7202 */ /* 0x000fe40000000f00 */
[----:B------:R-:W-:Y:S02]  /*3b80*/  MOV R206, 0x1f ;  /* 0x0000001f00ce7802 */ /* 0x000fe40000000f00 */
[----:B------:R-:W-:Y:S02]  /*3b90*/  MOV R207, 0xffffffff ;  /* 0xffffffff00cf7802 */ /* 0x000fe40000000f00 */
[----:B------:R-:W-:Y:S02]  /*3ba0*/  MOV R148, 0x3bc0 ;  /* 0x00003bc000947802 */ /* 0x000fe40000000f00 */
[----:B------:R-:W-:Y:S05]  /*3bb0*/  CALL.REL.NOINC `($__internal_48_$__cuda_sm70_shflsync_down_p) ;  /* 0x0000002000007944 */ /* 0x000fea0003c00000 */
[----:B-1----:R-:W-:Y:S01]  /*3bc0*/  MOV R148, R154 ;  /* 0x0000009a00947202 */ /* 0x002fe20000000f00 */
[----:B0-----:R-:W-:Y:S05]  /*3bd0*/  BRA `(.L_x_1211) ;  /* 0xffffe38000007947 */ /* 0x001fea000383ffff */
        .weak           $__internal_48_$__cuda_sm70_shflsync_down_p
        .type           $__internal_48_$__cuda_sm70_shflsync_down_p,@function
        .size           $__internal_48_$__cuda_sm70_shflsync_down_p,(.L_x_2795 - $__internal_48_$__cuda_sm70_shflsync_down_p)
$__internal_48_$__cuda_sm70_shflsync_down_p:
[----:B------:R-:W-:Y:S01]  /*3be0*/  HFMA2.MMA R149, -RZ, RZ, 0, 0 ;  /* 0x00000000ff957435 */ /* 0x000fe200000001ff */
[----:B------:R-:W-:Y:S04]  /*3bf0*/  WARPSYNC R207 ;  /* 0x000000cf00007348 */ /* 0x000fe80003800000 */
[----:B------:R0:W1:Y:S01]  /*3c00*/  SHFL.DOWN PT, R154, R154, R205, R206 ;  /* 0x080000cd9a9a7389 */ /* 0x00006200000e00ce */
[----:B------:R-:W-:Y:S05]  /*3c10*/  RET.REL.NODEC R148 `(_ZN10layer_norm31ln_parallel_residual_bwd_kernelINS_13Kernel_traitsIf13__nv_bfloat16fS2_fjLj2560ELj1ELj1ELj4ELj8ENS_18Kernel_traits_baseILj2560EfS2_fS2_fjLj128EEEEELb0ELb0ELb0EEEvNS_9BwdParamsE) ;  /* 0xffffc3e094007950 */ /* 0x000fea0003c3ffff */
.L_x_1212:
        /* <DEDUP_REMOVED lines=14> */
.L_x_2795:


//--------------------- .text._ZN10layer_norm31ln_parallel_residual_bwd_kernelINS_13Kernel_traitsIf13__nv_bfloat16fS2_fjLj2560ELj1ELj1ELj4ELj8ENS_18Kernel_traits_baseILj2560EfS2_fS2_fjLj128EEEEELb0ELb0ELb1EEEvNS_9BwdParamsE --------------------------
	.section	.text._ZN10layer_norm31ln_parallel_residual_bwd_kernelINS_13Kernel_traitsIf13__nv_bfloat16fS2_fjLj2560ELj1ELj1ELj4ELj8ENS_18Kernel_traits_baseILj2560EfS2_fS2_fjLj128EEEEELb0ELb0ELb1EEEvNS_9BwdParamsE,"ax",@progbits
	.sectioninfo	@"SHI_REGISTERS=222"
	.align	128
        .global         _ZN10layer_norm31ln_parallel_residual_bwd_kernelINS_13Kernel_traitsIf13__nv_bfloat16fS2_fjLj2560ELj1ELj1ELj4ELj8ENS_18Kernel_traits_baseILj2560EfS2_fS2_fjLj128EEEEELb0ELb0ELb1EEEvNS_9BwdParamsE
        .type           _ZN10layer_norm31ln_parallel_residual_bwd_kernelINS_13Kernel_traitsIf13__nv_bfloat16fS2_fjLj2560ELj1ELj1ELj4ELj8ENS_18Kernel_traits_baseILj2560EfS2_fS2_fjLj128EEEEELb0ELb0ELb1EEEvNS_9BwdParamsE,@function
        .size           _ZN10layer_norm31ln_parallel_residual_bwd_kernelINS_13Kernel_traitsIf13__nv_bfloat16fS2_fjLj2560ELj1ELj1ELj4ELj8ENS_18Kernel_traits_baseILj2560EfS2_fS2_fjLj128EEEEELb0ELb0ELb1EEEvNS_9BwdParamsE,(.L_x_2796 - _ZN10layer_norm31ln_parallel_residual_bwd_kernelINS_13Kernel_traitsIf13__nv_bfloat16fS2_fjLj2560ELj1ELj1ELj4ELj8ENS_18Kernel_traits_baseILj2560EfS2_fS2_fjLj128EEEEELb0ELb0ELb1EEEvNS_9BwdParamsE)
        .other          _ZN10layer_norm31ln_parallel_residual_bwd_kernelINS_13Kernel_traitsIf13__nv_bfloat16fS2_fjLj2560ELj1ELj1ELj4ELj8ENS_18Kernel_traits_baseILj2560EfS2_fS2_fjLj128EEEEELb0ELb0ELb1EEEvNS_9BwdParamsE,@"STO_CUDA_ENTRY STV_DEFAULT"
_ZN10layer_norm31ln_parallel_residual_bwd_kernelINS_13Kernel_traitsIf13__nv_bfloat16fS2_fjLj2560ELj1ELj1ELj4ELj8ENS_18Kernel_traits_baseILj2560EfS2_fS2_fjLj128EEEEELb0ELb0ELb1EEEvNS_9BwdParamsE:
.text._ZN10layer_norm31ln_parallel_residual_bwd_kernelINS_13Kernel_traitsIf13__nv_bfloat16fS2_fjLj2560ELj1ELj1ELj4ELj8ENS_18Kernel_traits_baseILj2560EfS2_fS2_fjLj128EEEEELb0ELb0ELb1EEEvNS_9BwdParamsE:
        /* <DEDUP_REMOVED lines=48> */
.L_x_1213:
[----:B------:R-:W-:-:S04]  /*0300*/  SHF.L.U32 R0, R133, 0x4, RZ ;  /* 0x0000000485007819 */ /* 0x000fc800000006ff */
[----:B------:R-:W-:-:S04]  /*0310*/  LOP3.LUT R0, R0, 0x7f0, RZ, 0xc0, !PT ;  /* 0x000007f000007812 */ /* 0x000fc800078ec0ff */
[C---:B------:R-:W-:Y:S02]  /*0320*/  IADD3 R2, P0, R0.reuse, c[0x0][0x1b0], RZ ;  /* 0x00006c0000027a10 */ /* 0x040fe40007f1e0ff */
[----:B------:R-:W-:Y:S02]  /*0330*/  IADD3 R4, P1, R0, c[0x0][0x1b8], RZ ;  /* 0x00006e0000047a10 */ /* 0x000fe40007f3e0ff */
[----:B------:R-:W-:Y:S02]  /*0340*/  IADD3.X R3, RZ, c[0x0][0x1b4], RZ, P0, !PT ;  /* 0x00006d00ff037a10 */ /* 0x000fe400007fe4ff */
[----:B------:R-:W-:Y:S01]  /*0350*/  IADD3.X R5, RZ, c[0x0][0x1bc], RZ, P1, !PT ;  /* 0x00006f00ff057a10 */ /* 0x000fe20000ffe4ff */
[----:B------:R-:W-:Y:S01]  /*0360*/  ULDC.U8 UR6, c[0x0][0x1f0] ;  /* 0x00007c0000067ab9 */ /* 0x000fe20000000000 */
[----:B------:R-:W-:Y:S01]  /*0370*/  HFMA2.MMA R208, -RZ, RZ, 0, 5.9604644775390625e-08 ;  /* 0x00000001ffd07435 */ /* 0x000fe200000001ff */
[----:B------:R0:W5:Y:S01]  /*0380*/  LDG.E.128 R80, [R2.64] ;  /* 0x0000000402507981 */ /* 0x000162000c1e1d00 */
[----:B------:R-:W-:-:S02]  /*0390*/  HFMA2.MMA R194, -RZ, RZ, 0, 0 ;  /* 0x00000000ffc27435 */ /* 0x000fc400000001ff */
[----:B------:R-:W-:Y:S01]  /*03a0*/  HFMA2.MMA R201, -RZ, RZ, 0, 0 ;  /* 0x00000000ffc97435 */ /* 0x000fe200000001ff */
[----:B------:R0:W5:Y:S01]  /*03b0*/  LDG.E.128 R76, [R2.64+0x800] ;  /* 0x00080004024c7981 */ /* 0x000162000c1e1d00 */
[----:B------:R-:W-:Y:S01]  /*03c0*/  MOV R132, RZ ;  /* 0x000000ff00847202 */ /* 0x000fe20000000f00 */
        /* <DEDUP_REMOVED lines=48> */
.L_x_1223:
[C---:B------:R-:W-:Y:S01]  /*06d0*/  IMAD R108, R202.reuse, c[0x0][0x168], RZ ;  /* 0x00005a00ca6c7a24 */ /* 0x040fe200078e02ff */
[----:B------:R-:W-:Y:S02]  /*06e0*/  MOV R119, 0x4 ;  /* 0x0000000400777802 */ /* 0x000fe40000000f00 */
[----:B------:R-:W-:Y:S02]  /*06f0*/  LOP3.LUT R110, R133, 0x7f, RZ, 0xc0, !PT ;  /* 0x0000007f856e7812 */ /* 0x000fe400078ec0ff */
[----:B------:R-:W-:Y:S01]  /*0700*/  SHF.R.S32.HI R109, RZ, 0x1f, R108 ;  /* 0x0000001fff6d7819 */ /* 0x000fe2000001146c */
[----:B------:R-:W-:Y:S01]  /*0710*/  IMAD.WIDE R112, R202, R119, c[0x0][0x1a0] ;  /* 0x00006800ca707625 */ /* 0x000fe200078e0277 */
[----:B------:R-:W-:Y:S02]  /*0720*/  MOV R182, 0x10 ;  /* 0x0000001000b67802 */ /* 0x000fe40000000f00 */
        /* <DEDUP_REMOVED lines=13> */
[----:B0-----:R-:W-:-:S04]  /*0800*/  IMAD.WIDE.U32 R112, R206, R182, c[0x0][0x188] ;  /* 0x00006200ce707625 */ /* 0x001fc800078e00b6 */
[CC--:B------:R-:W-:Y:S02]  /*0810*/  IMAD.WIDE.U32 R158, R206.reuse, R172.reuse, c[0x0][0x208] ;  /* 0x00008200ce9e7625 */ /* 0x0c0fe400078e00ac */
[----:B------:R-:W4:Y:S02]  /*0820*/  LDG.E.128 R112, [R112.64] ;  /* 0x0000000470707981 */ /* 0x000f24000c1e1d00 */
[----:B------:R-:W-:Y:S02]  /*0830*/  IMAD.WIDE.U32 R160, R206, R172, c[0x0][0x210] ;  /* 0x00008400cea07625 */ /* 0x000fe400078e00ac */
[----:B------:R-:W4:Y:S04]  /*0840*/  LDG.E.64 R158, [R158.64] ;  /* 0x000000049e9e7981 */ /* 0x000f28000c1e1b00 */
[----:B------:R-:W4:Y:S01]  /*0850*/  LDG.E.64 R160, [R160.64] ;  /* 0x00000004a0a07981 */ /* 0x000f22000c1e1b00 */
[----:B------:R-:W-:-:S05]  /*0860*/  IADD3 R204, R199, 0x100, RZ ;  /* 0x00000100c7cc7810 */ /* 0x000fca0007ffe0ff */
[----:B------:R-:W-:-:S04]  /*0870*/  IMAD.WIDE.U32 R164, R204, R172, c[0x0][0x210] ;  /* 0x00008400cca47625 */ /* 0x000fc800078e00ac */
[C---:B------:R-:W-:Y:S02]  /*0880*/  IMAD.WIDE.U32 R116, R204.reuse, R182, c[0x0][0x188] ;  /* 0x00006200cc747625 */ /* 0x040fe400078e00b6 */
[----:B------:R-:W4:Y:S02]  /*0890*/  LDG.E.64 R164, [R164.64] ;  /* 0x00000004a4a47981 */ /* 0x000f24000c1e1b00 */
[----:B------:R-:W-:Y:S02]  /*08a0*/  IMAD.WIDE.U32 R162, R204, R172, c[0x0][0x208] ;  /* 0x00008200cca27625 */ /* 0x000fe400078e00ac */
[----:B-1----:R-:W4:Y:S04]  /*08b0*/  LDG.E.128 R116, [R116.64] ;  /* 0x0000000474747981 */ /* 0x002f28000c1e1d00 */
[----:B------:R-:W4:Y:S01]  /*08c0*/  LDG.E.64 R162, [R162.64] ;  /* 0x00000004a2a27981 */ /* 0x000f22000c1e1b00 */
[----:B------:R-:W-:-:S05]  /*08d0*/  IADD3 R203, R199, 0x180, RZ ;  /* 0x00000180c7cb7810 */ /* 0x000fca0007ffe0ff */
[----:B------:R-:W-:-:S04]  /*08e0*/  IMAD.WIDE.U32 R168, R203, R172, c[0x0][0x210] ;  /* 0x00008400cba87625 */ /* 0x000fc800078e00ac */
[C---:B------:R-:W-:Y:S02]  /*08f0*/  IMAD.WIDE.U32 R120, R203.reuse, R182, c[0x0][0x188] ;  /* 0x00006200cb787625 */ /* 0x040fe400078e00b6 */
        /* <DEDUP_REMOVED lines=15> */
[----:B-----5:R0:W5:Y:S03]  /*09f0*/  @P0 LDG.E.128 R84, [R174.64] ;  /* 0x00000004ae540981 */ /* 0x020166000c1e1d00 */
        /* <DEDUP_REMOVED lines=10> */
[C---:B------:R-:W-:Y:S01]  /*0aa0*/  FADD.FTZ R212, -R200.reuse, R109 ;  /* 0x0000006dc8d47221 */ /* 0x040fe20000010100 */
[----:B----4-:R-:W-:Y:S01]  /*0ab0*/  MOV R108, R154 ;  /* 0x0000009a006c7202 */ /* 0x010fe20000000f00 */
[----:B------:R-:W-:Y:S01]  /*0ac0*/  FADD.FTZ R214, -R200, R110 ;  /* 0x0000006ec8d67221 */ /* 0x000fe20000010100 */
[----:B0-----:R-:W-:Y:S02]  /*0ad0*/  SHF.R.U64 R174, R156, 0x10, R157 ;  /* 0x000000109cae7819 */ /* 0x001fe4000000129d */
[----:B------:R-:W-:Y:S02]  /*0ae0*/  PRMT R175, RZ, 0x5410, R108 ;  /* 0x00005410ffaf7816 */ /* 0x000fe4000000006c */
[----:B-1----:R-:W-:Y:S02]  /*0af0*/  SHF.R.U64 R177, R154, 0x10, R155 ;  /* 0x000000109ab17819 */ /* 0x002fe4000000129b */
[----:B------:R-:W-:Y:S01]  /*0b00*/  MOV R110, R156 ;  /* 0x0000009c006e7202 */ /* 0x000fe20000000f00 */
[----:B------:R-:W-:Y:S01]  /*0b10*/  FMUL.FTZ R156, R207, R212 ;  /* 0x000000d4cf9c7220 */ /* 0x000fe20000410000 */
[----:B------:R-:W-:-:S02]  /*0b20*/  PRMT R108, RZ, 0x5410, R174 ;  /* 0x00005410ff6c7816 */ /* 0x000fc400000000ae */
[----:B------:R-:W-:Y:S02]  /*0b30*/  MOV R109, R155 ;  /* 0x0000009b006d7202 */ /* 0x000fe40000000f00 */
[----:B------:R-:W-:Y:S01]  /*0b40*/  SHF.R.U32.HI R178, RZ, 0x10, R155 ;  /* 0x00000010ffb27819 */ /* 0x000fe2000001169b */
[----:B------:R-:W-:Y:S01]  /*0b50*/  FADD.FTZ R216, -R200, R111 ;  /* 0x0000006fc8d87221 */ /* 0x000fe20000010100 */
[----:B------:R-:W-:Y:S01]  /*0b60*/  PRMT R155, RZ, 0x5410, R110 ;  /* 0x00005410ff9b7816 */ /* 0x000fe2000000006e */
[----:B------:R-:W-:Y:S01]  /*0b70*/  FMUL.FTZ R154, R207, R210 ;  /* 0x000000d2cf9a7220 */ /* 0x000fe20000410000 */
[----:B------:R-:W-:Y:S01]  /*0b80*/  PRMT R177, RZ, 0x5410, R177 ;  /* 0x00005410ffb17816 */ /* 0x000fe200000000b1 */
[-C--:B------:R-:W-:Y:S01]  /*0b90*/  FFMA.FTZ R189, R156, R108.reuse, R189 ;  /* 0x0000006c9cbd7223 */ /* 0x080fe200000100bd */
[----:B------:R-:W-:Y:S01]  /*0ba0*/  MOV R111, R157 ;  /* 0x0000009d006f7202 */ /* 0x000fe20000000f00 */
[----:B------:R-:W-:Y:S01]  /*0bb0*/  FADD.FTZ R188, R108, R188 ;  /* 0x000000bc6cbc7221 */ /* 0x000fe20000010000 */
[----:B------:R-:W-:Y:S01]  /*0bc0*/  SHF.R.U32.HI R157, RZ, 0x10, R157 ;  /* 0x00000010ff9d7819 */ /* 0x000fe2000001169d */
[----:B------:R-:W-:-:S02]  /*0bd0*/  FMUL.FTZ R108, R61, R108 ;  /* 0x0000006c3d6c7220 */ /* 0x000fc40000410000 */
[----:B------:R-:W-:Y:S02]  /*0be0*/  FFMA.FTZ R193, R154, R155, R193 ;  /* 0x0000009b9ac17223 */ /* 0x000fe400000100c1 */
[----:B------:R-:W-:Y:S02]  /*0bf0*/  FADD.FTZ R192, R155, R192 ;  /* 0x000000c09bc07221 */ /* 0x000fe40000010000 */
[----:B------:R-:W-:Y:S02]  /*0c00*/  FFMA.FTZ R191, R156, R177, R191 ;  /* 0x000000b19cbf7223 */ /* 0x000fe400000100bf */
[----:B------:R-:W-:Y:S02]  /*0c10*/  FADD.FTZ R190, R177, R190 ;  /* 0x000000beb1be7221 */ /* 0x000fe40000010000 */
[----:B------:R-:W-:Y:S02]  /*0c20*/  FMUL.FTZ R155, R60, R155 ;  /* 0x0000009b3c9b7220 */ /* 0x000fe40000410000 */
[----:B------:R-:W-:Y:S01]  /*0c30*/  FFMA.FTZ R177, R81, R177, R108 ;  /* 0x000000b151b17223 */ /* 0x000fe2000001006c */
[----:B------:R-:W-:Y:S01]  /*0c40*/  PRMT R108, RZ, 0x5410, R157 ;  /* 0x00005410ff6c7816 */ /* 0x000fe2000000009d */
[----:B------:R-:W-:-:S02]  /*0c50*/  FMUL.FTZ R174, R207, R216 ;  /* 0x000000d8cfae7220 */ /* 0x000fc40000410000 */
[-C--:B------:R-:W-:Y:S02]  /*0c60*/  FFMA.FTZ R201, R154, R175.reuse, R201 ;  /* 0x000000af9ac97223 */ /* 0x080fe400000100c9 */
[----:B------:R-:W-:Y:S02]  /*0c70*/  FADD.FTZ R194, R175, R194 ;  /* 0x000000c2afc27221 */ /* 0x000fe40000010000 */
[----:B------:R-:W-:Y:S01]  /*0c80*/  FFMA.FTZ R175, R80, R175, R155 ;  /* 0x000000af50af7223 */ /* 0x000fe2000001009b */
[----:B------:R-:W-:Y:S01]  /*0c90*/  PRMT R155, RZ, 0x5410, R178 ;  /* 0x00005410ff9b7816 */ /* 0x000fe200000000b2 */
[-C--:B------:R-:W-:Y:S02]  /*0ca0*/  FFMA.FTZ R151, R174, R108.reuse, R151 ;  /* 0x0000006cae977223 */ /* 0x080fe40000010097 */
[----:B------:R-:W-:Y:S02]  /*0cb0*/  FADD.FTZ R150, R108, R150 ;  /* 0x000000966c967221 */ /* 0x000fe40000010000 */
[----:B------:R-:W-:-:S02]  /*0cc0*/  FMUL.FTZ R108, R63, R108 ;  /* 0x0000006c3f6c7220 */ /* 0x000fc40000410000 */
[-C--:B------:R-:W-:Y:S02]  /*0cd0*/  FFMA.FTZ R153, R174, R155.reuse, R153 ;  /* 0x0000009bae997223 */ /* 0x080fe40000010099 */
[----:B------:R-:W-:Y:S02]  /*0ce0*/  FADD.FTZ R152, R155, R152 ;  /* 0x000000989b987221 */ /* 0x000fe40000010000 */
[----:B------:R-:W-:Y:S01]  /*0cf0*/  FFMA.FTZ R155, R83, R155, R108 ;  /* 0x0000009b539b7223 */ /* 0x000fe2000001006c */
[----:B------:R-:W-:Y:S01]  /*0d00*/  MOV R108, R158 ;  /* 0x0000009e006c7202 */ /* 0x000fe20000000f00 */
[----:B------:R-:W-:Y:S01]  /*0d10*/  FADD.FTZ R212, -R200, R115 ;  /* 0x00000073c8d47221 */ /* 0x000fe20000010100 */
[----:B------:R-:W-:Y:S01]  /*0d20*/  SHF.R.U64 R115, R160, 0x10, R161 ;  /* 0x00000010a0737819 */ /* 0x000fe200000012a1 */
[----:B------:R-:W-:Y:S01]  /*0d30*/  FADD.FTZ R182, -R200, R113 ;  /* 0x00000071c8b67221 */ /* 0x000fe20000010100 */
[----:B------:R-:W-:Y:S02]  /*0d40*/  PRMT R181, RZ, 0x5410, R108 ;  /* 0x00005410ffb57816 */ /* 0x000fe4000000006c */
[----:B------:R-:W-:Y:S01]  /*0d50*/  SHF.R.U64 R178, R158, 0x10, R159 ;  /* 0x000000109eb27819 */ /* 0x000fe2000000129f */
[----:B------:R-:W-:Y:S01]  /*0d60*/  FMUL.FTZ R182, R207, R182 ;  /* 0x000000b6cfb67220 */ /* 0x000fe20000410000 */
[----:B------:R-:W-:Y:S01]  /*0d70*/  PRMT R108, RZ, 0x5410, R115 ;  /* 0x00005410ff6c7816 */ /* 0x000fe20000000073 */
[----:B------:R-:W-:Y:S01]  /*0d80*/  FADD.FTZ R112, -R200, R112 ;  /* 0x00000070c8707221 */ /* 0x000fe20000010100 */
[----:B------:R-:W-:-:S02]  /*0d90*/  PRMT R111, RZ, 0x5410, R111 ;  /* 0x00005410ff6f7816 */ /* 0x000fc4000000006f */
[----:B------:R-:W-:Y:S01]  /*0da0*/  PRMT R178, RZ, 0x5410, R178 ;  /* 0x00005410ffb27816 */ /* 0x000fe200000000b2 */
[----:B------:R-:W-:Y:S01]  /*0db0*/  FFMA.FTZ R143, R182, R108, R143 ;  /* 0x0000006cb68f7223 */ /* 0x000fe2000001008f */
[----:B------:R-:W-:Y:S01]  /*0dc0*/  PRMT R109, RZ, 0x5410, R109 ;  /* 0x00005410ff6d7816 */ /* 0x000fe2000000006d */
[----:B------:R-:W-:Y:S01]  /*0dd0*/  FADD.FTZ R142, R108, R142 ;  /* 0x0000008e6c8e7221 */ /* 0x000fe20000010000 */
[----:B------:R-:W-:Y:S01]  /*0de0*/  MOV R110, R160 ;  /* 0x000000a0006e7202 */ /* 0x000fe20000000f00 */
[C---:B------:R-:W-:Y:S02]  /*0df0*/  FMUL.FTZ R176, R207.reuse, R214 ;  /* 0x000000d6cfb07220 */ /* 0x040fe40000410000 */
[----:B------:R-:W-:Y:S02]  /*0e00*/  FMUL.FTZ R179, R62, R111 ;  /* 0x0000006f3eb37220 */ /* 0x000fe40000410000 */
[----:B------:R-:W-:Y:S01]  /*0e10*/  FMUL.FTZ R210, R207, R112 ;  /* 0x00000070cfd27220 */ /* 0x000fe20000410000 */
[----:B------:R-:W-:Y:S01]  /*0e20*/  SHF.R.U32.HI R112, RZ, 0x10, R161 ;  /* 0x00000010ff707819 */ /* 0x000fe200000116a1 */
[----:B------:R-:W-:Y:S01]  /*0e30*/  FMUL.FTZ R108, R57, R108 ;  /* 0x0000006c396c7220 */ /* 0x000fe20000410000 */
[----:B------:R-:W-:Y:S01]  /*0e40*/  PRMT R113, RZ, 0x5410, R110 ;  /* 0x00005410ff717816 */ /* 0x000fe2000000006e */
[----:B------:R-:W-:-:S02]  /*0e50*/  FFMA.FTZ R145, R182, R178, R145 ;  /* 0x000000b2b6917223 */ /* 0x000fc40000010091 */
[----:B------:R-:W-:Y:S01]  /*0e60*/  FADD.FTZ R144, R178, R144 ;  /* 0x00000090b2907221 */ /* 0x000fe20000010000 */
[----:B------:R-:W-:Y:S01]  /*0e70*/  SHF.R.U32.HI R183, RZ, 0x10, R159 ;  /* 0x00000010ffb77819 */ /* 0x000fe2000001169f */
[-C--:B------:R-:W-:Y:S02]  /*0e80*/  FFMA.FTZ R187, R176, R109.reuse, R187 ;  /* 0x0000006db0bb7223 */ /* 0x080fe400000100bb */
[----:B------:R-:W-:Y:S02]  /*0e90*/  FADD.FTZ R186, R109, R186 ;  /* 0x000000ba6dba7221 */ /* 0x000fe40000010000 */
[----:B------:R-:W-:Y:S01]  /*0ea0*/  FFMA.FTZ R179, R82, R109, R179 ;  /* 0x0000006d52b37223 */ /* 0x000fe200000100b3 */
[----:B------:R-:W-:Y:S01]  /*0eb0*/  MOV R109, R159 ;  /* 0x0000009f006d7202 */ /* 0x000fe20000000f00 */
[----:B------:R-:W-:Y:S01]  /*0ec0*/  FFMA.FTZ R178, R77, R178, R108 ;  /* 0x000000b24db27223 */ /* 0x000fe2000001006c */
[----:B------:R-:W-:Y:S01]  /*0ed0*/  PRMT R108, RZ, 0x5410, R112 ;  /* 0x00005410ff6c7816 */ /* 0x000fe20000000070 */
[----:B------:R-:W-:-:S02]  /*0ee0*/  FMUL.FTZ R159, R207, R212 ;  /* 0x000000d4cf9f7220 */ /* 0x000fc40000410000 */
[-C--:B------:R-:W-:Y:S02]  /*0ef0*/  FFMA.FTZ R147, R210, R113.reuse, R147 ;  /* 0x00000071d2937223 */ /* 0x080fe40000010093 */
[----:B------:R-:W-:Y:S01]  /*0f00*/  FADD.FTZ R146, R113, R146 ;  /* 0x0000009271927221 */ /* 0x000fe20000010000 */
[----:B------:R-:W-:Y:S01]  /*0f10*/  MOV R110, R164 ;  /* 0x000000a4006e7202 */ /* 0x000fe20000000f00 */
[----:B------:R-:W-:Y:S02]  /*0f20*/  FMUL.FTZ R113, R56, R113 ;  /* 0x0000007138717220 */ /* 0x000fe40000410000 */
[-C--:B------:R-:W-:Y:S02]  /*0f30*/  FFMA.FTZ R134, R159, R108.reuse, R134 ;  /* 0x0000006c9f867223 */ /* 0x080fe40000010086 */
[----:B------:R-:W-:Y:S02]  /*0f40*/  FADD.FTZ R135, R108, R135 ;  /* 0x000000876c877221 */ /* 0x000fe40000010000 */
[----:B------:R-:W-:Y:S01]  /*0f50*/  FMUL.FTZ R157, R59, R108 ;  /* 0x0000006c3b9d7220 */ /* 0x000fe20000410000 */
[----:B------:R-:W-:Y:S01]  /*0f60*/  PRMT R108, RZ, 0x5410, R183 ;  /* 0x00005410ff6c7816 */ /* 0x000fe200000000b7 */
[----:B------:R-:W-:-:S02]  /*0f70*/  FFMA.FTZ R185, R176, R111, R185 ;  /* 0x0000006fb0b97223 */ /* 0x000fc400000100b9 */
[----:B------:R-:W-:Y:S01]  /*0f80*/  FADD.FTZ R184, R111, R184 ;  /* 0x000000b86fb87221 */ /* 0x000fe20000010000 */
[----:B------:R-:W-:Y:S01]  /*0f90*/  MOV R111, R161 ;  /* 0x000000a1006f7202 */ /* 0x000fe20000000f00 */
[C---:B------:R-:W-:Y:S02]  /*0fa0*/  FADD.FTZ R116, -R200.reuse, R116 ;  /* 0x00000074c8747221 */ /* 0x040fe40000010100 */
[----:B------:R-:W-:Y:S02]  /*0fb0*/  FADD.FTZ R114, -R200, R114 ;  /* 0x00000072c8727221 */ /* 0x000fe40000010100 */
[-C--:B------:R-:W-:Y:S02]  /*0fc0*/  FFMA.FTZ R149, R210, R181.reuse, R149 ;  /* 0x000000b5d2957223 */ /* 0x080fe40000010095 */
[----:B------:R-:W-:Y:S02]  /*0fd0*/  FADD.FTZ R148, R181, R148 ;  /* 0x00000094b5947221 */ /* 0x000fe40000010000 */
[----:B------:R-:W-:Y:S01]  /*0fe0*/  FFMA.FTZ R181, R76, R181, R113 ;  /* 0x000000b54cb57223 */ /* 0x000fe20000010071 */
[----:B------:R-:W-:Y:S01]  /*0ff0*/  PRMT R113, RZ, 0x5410, R110 ;  /* 0x00005410ff717816 */ /* 0x000fe2000000006e */
[----:B------:R-:W-:Y:S01]  /*1000*/  FFMA.FTZ R136, R159, R108, R136 ;  /* 0x0000006c9f887223 */ /* 0x000fe20000010088 */
[----:B------:R-:W-:Y:S01]  /*1010*/  PRMT R111, RZ, 0x5410, R111 ;  /* 0x00005410ff6f7816 */ /* 0x000fe2000000006f */
[----:B------:R-:W-:-:S02]  /*1020*/  FADD.FTZ R137, R108, R137 ;  /* 0x000000896c897221 */ /* 0x000fc40000010000 */
[----:B------:R-:W-:Y:S01]  /*1030*/  FFMA.FTZ R157, R79, R108, R157 ;  /* 0x0000006c4f9d7223 */ /* 0x000fe2000001009d */
[----:B------:R-:W-:Y:S01]  /*1040*/  MOV R108, R162 ;  /* 0x000000a2006c7202 */ /* 0x000fe20000000f00 */
[C---:B------:R-:W-:Y:S01]  /*1050*/  FMUL.FTZ R209, R207.reuse, R116 ;  /* 0x00000074cfd17220 */ /* 0x040fe20000410000 */
[----:B------:R-:W-:Y:S01]  /*1060*/  SHF.R.U64 R115, R164, 0x10, R165 ;  /* 0x00000010a4737819 */ /* 0x000fe200000012a5 */
[----:B------:R-:W-:Y:S02]  /*1070*/  FMUL.FTZ R180, R207, R114 ;  /* 0x00000072cfb47220 */ /* 0x000fe40000410000 */
[----:B------:R-:W-:Y:S02]  /*1080*/  FADD.FTZ R112, -R200, R117 ;  /* 0x00000075c8707221 */ /* 0x000fe40000010100 */
[----:B------:R-:W-:Y:S02]  /*1090*/  FFMA.FTZ R26, R209, R113, R26 ;  /* 0x00000071d11a7223 */ /* 0x000fe4000001001a */
[----:B------:R-:W-:-:S02]  /*10a0*/  FADD.FTZ R38, R113, R38 ;  /* 0x0000002671267221 */ /* 0x000fc40000010000 */
[----:B------:R-:W-:Y:S01]  /*10b0*/  FMUL.FTZ R164, R52, R113 ;  /* 0x0000007134a47220 */ /* 0x000fe20000410000 */
[----:B------:R-:W-:Y:S01]  /*10c0*/  PRMT R113, RZ, 0x5410, R108 ;  /* 0x00005410ff717816 */ /* 0x000fe2000000006c */
[-C--:B------:R-:W-:Y:S01]  /*10d0*/  FFMA.FTZ R139, R180, R111.reuse, R139 ;  /* 0x0000006fb48b7223 */ /* 0x080fe2000001008b */
[----:B------:R-:W-:Y:S01]  /*10e0*/  SHF.R.U64 R162, R162, 0x10, R163 ;  /* 0x00000010a2a27819 */ /* 0x000fe200000012a3 */
[----:B------:R-:W-:Y:S01]  /*10f0*/  FADD.FTZ R138, R111, R138 ;  /* 0x0000008a6f8a7221 */ /* 0x000fe20000010000 */
[----:B------:R-:W-:Y:S01]  /*1100*/  SHF.R.U32.HI R114, RZ, 0x10, R165 ;  /* 0x00000010ff727819 */ /* 0x000fe200000116a5 */
[----:B------:R-:W-:Y:S01]  /*1110*/  FMUL.FTZ R158, R58, R111 ;  /* 0x0000006f3a9e7220 */ /* 0x000fe20000410000 */
[----:B------:R-:W-:Y:S01]  /*1120*/  MOV R111, R165 ;  /* 0x000000a5006f7202 */ /* 0x000fe20000000f00 */
[----:B------:R-:W-:Y:S01]  /*1130*/  FMUL.FTZ R165, R207, R112 ;  /* 0x00000070cfa57220 */ /* 0x000fe20000410000 */
[----:B------:R-:W-:Y:S02]  /*1140*/  PRMT R108, RZ, 0x5410, R115 ;  /* 0x00005410ff6c7816 */ /* 0x000fe40000000073 */
[----:B------:R-:W-:-:S03]  /*1150*/  PRMT R162, RZ, 0x5410, R162 ;  /* 0x00005410ffa27816 */ /* 0x000fc600000000a2 */
[-C--:B------:R-:W-:Y:S02]  /*1160*/  FFMA.FTZ R25, R165, R108.reuse, R25 ;  /* 0x0000006ca5197223 */ /* 0x080fe40000010019 */
[----:B------:R-:W-:Y:S01]  /*1170*/  FADD.FTZ R37, R108, R37 ;  /* 0x000000256c257221 */ /* 0x000fe20000010000 */
[----:B------:R-:W-:Y:S01]  /*1180*/  PRMT R109, RZ, 0x5410, R109 ;  /* 0x00005410ff6d7816 */ /* 0x000fe2000000006d */
[----:B------:R-:W-:Y:S02]  /*1190*/  FMUL.FTZ R108, R53, R108 ;  /* 0x0000006c356c7220 */ /* 0x000fe40000410000 */
[----:B------:R-:W-:Y:S02]  /*11a0*/  FADD.FTZ R160, -R200, R119 ;  /* 0x00000077c8a07221 */ /* 0x000fe40000010100 */
[----:B------:R-:W-:Y:S02]  /*11b0*/  FFMA.FTZ R0, R165, R162, R0 ;  /* 0x000000a2a5007223 */ /* 0x000fe40000010000 */
[----:B------:R-:W-:Y:S01]  /*11c0*/  FADD.FTZ R13, R162, R13 ;  /* 0x0000000da20d7221 */ /* 0x000fe20000010000 */
[----:B------:R-:W-:Y:S01]  /*11d0*/  SHF.R.U32.HI R117, RZ, 0x10, R163 ;  /* 0x00000010ff757819 */ /* 0x000fe200000116a3 */
[----:B------:R-:W-:-:S02]  /*11e0*/  FADD.FTZ R118, -R200, R118 ;  /* 0x00000076c8767221 */ /* 0x000fc40000010100 */
[----:B------:R-:W-:Y:S01]  /*11f0*/  FFMA.FTZ R162, R73, R162, R108 ;  /* 0x000000a249a27223 */ /* 0x000fe2000001006c */
[----:B------:R-:W-:Y:S01]  /*1200*/  PRMT R108, RZ, 0x5410, R114 ;  /* 0x00005410ff6c7816 */ /* 0x000fe20000000072 */
[-C--:B------:R-:W-:Y:S02]  /*1210*/  FFMA.FTZ R141, R180, R109.reuse, R141 ;  /* 0x0000006db48d7223 */ /* 0x080fe4000001008d */
[----:B------:R-:W-:Y:S02]  /*1220*/  FADD.FTZ R140, R109, R140 ;  /* 0x0000008c6d8c7221 */ /* 0x000fe40000010000 */
[----:B------:R-:W-:Y:S01]  /*1230*/  FFMA.FTZ R158, R78, R109, R158 ;  /* 0x0000006d4e9e7223 */ /* 0x000fe2000001009e */
[----:B------:R-:W-:Y:S01]  /*1240*/  MOV R109, R163 ;  /* 0x000000a3006d7202 */ /* 0x000fe20000000f00 */
[C---:B------:R-:W-:Y:S02]  /*1250*/  FMUL.FTZ R160, R207.reuse, R160 ;  /* 0x000000a0cfa07220 */ /* 0x040fe40000410000 */
[----:B------:R-:W-:Y:S01]  /*1260*/  FMUL.FTZ R163, R207, R118 ;  /* 0x00000076cfa37220 */ /* 0x000fe20000410000 */
[----:B------:R-:W-:Y:S01]  /*1270*/  PRMT R118, RZ, 0x5410, R117 ;  /* 0x00005410ff767816 */ /* 0x000fe20000000075 */
[----:B------:R-:W-:Y:S01]  /*1280*/  FFMA.FTZ R27, R160, R108, R27 ;  /* 0x0000006ca01b7223 */ /* 0x000fe2000001001b */
[----:B------:R-:W-:Y:S01]  /*1290*/  MOV R110, R168 ;  /* 0x000000a8006e7202 */ /* 0x000fe20000000f00 */
[----:B------:R-:W-:-:S02]  /*12a0*/  FADD.FTZ R39, R108, R39 ;  /* 0x000000276c277221 */ /* 0x000fc40000010000 */
[----:B------:R-:W-:Y:S02]  /*12b0*/  FMUL.FTZ R108, R55, R108 ;  /* 0x0000006c376c7220 */ /* 0x000fe40000410000 */
[----:B------:R-:W-:Y:S02]  /*12c0*/  FADD.FTZ R120, -R200, R120 ;  /* 0x00000078c8787221 */ /* 0x000fe40000010100 */
[-C--:B------:R-:W-:Y:S02]  /*12d0*/  FFMA.FTZ R2, R209, R113.reuse, R2 ;  /* 0x00000071d1027223 */ /* 0x080fe40000010002 */
[----:B------:R-:W-:Y:S02]  /*12e0*/  FADD.FTZ R14, R113, R14 ;  /* 0x0000000e710e7221 */ /* 0x000fe40000010000 */
[----:B------:R-:W-:Y:S01]  /*12f0*/  FFMA.FTZ R164, R72, R113, R164 ;  /* 0x0000007148a47223 */ /* 0x000fe200000100a4 */
[----:B------:R-:W-:Y:S01]  /*1300*/  PRMT R113, RZ, 0x5410, R110 ;  /* 0x00005410ff717816 */ /* 0x000fe2000000006e */
[----:B------:R-:W-:-:S02]  /*1310*/  FFMA.FTZ R3, R160, R118, R3 ;  /* 0x00000076a0037223 */ /* 0x000fc40000010003 */
[----:B------:R-:W-:Y:S02]  /*1320*/  FADD.FTZ R15, R118, R15 ;  /* 0x0000000f760f7221 */ /* 0x000fe40000010000 */
[----:B------:R-:W-:Y:S01]  /*1330*/  FFMA.FTZ R118, R75, R118, R108 ;  /* 0x000000764b767223 */ /* 0x000fe2000001006c */
[----:B------:R-:W-:Y:S01]  /*1340*/  MOV R108, R166 ;  /* 0x000000a6006c7202 */ /* 0x000fe20000000f00 */
[----:B------:R-:W-:Y:S01]  /*1350*/  FMUL.FTZ R211, R207, R120 ;  /* 0x00000078cfd37220 */ /* 0x000fe20000410000 */
[----:B------:R-:W-:Y:S01]  /*1360*/  SHF.R.U64 R116, R168, 0x10, R169 ;  /* 0x00000010a8747819 */ /* 0x000fe200000012a9 */
[----:B------:R-:W-:Y:S02]  /*1370*/  FADD.FTZ R112, -R200, R121 ;  /* 0x00000079c8707221 */ /* 0x000fe40000010100 */
[----:B------:R-:W-:Y:S02]  /*1380*/  FFMA.FTZ R30, R211, R113, R30 ;  /* 0x00000071d31e7223 */ /* 0x000fe4000001001e */
[----:B------:R-:W-:-:S02]  /*1390*/  FADD.FTZ R42, R113, R42 ;  /* 0x0000002a712a7221 */ /* 0x000fc40000010000 */
[----:B------:R-:W-:Y:S01]  /*13a0*/  FMUL.FTZ R212, R48, R113 ;  /* 0x0000007130d47220 */ /* 0x000fe20000410000 */
[----:B------:R-:W-:Y:S01]  /*13b0*/  PRMT R113, RZ, 0x5410, R108 ;  /* 0x00005410ff717816 */ /* 0x000fe2000000006c */
[----:B------:R-:W-:Y:S01]  /*13c0*/  FADD.FTZ R122, -R200, R122 ;  /* 0x0000007ac87a7221 */ /* 0x000fe20000010100 */
[----:B------:R-:W-:Y:S01]  /*13d0*/  SHF.R.U64 R119, R166, 0x10, R167 ;  /* 0x00000010a6777819 */ /* 0x000fe200000012a7 */
[C---:B------:R-:W-:Y:S01]  /*13e0*/  FMUL.FTZ R166, R207.reuse, R112 ;  /* 0x00000070cfa67220 */ /* 0x040fe20000410000 */
[----:B------:R-:W-:Y:S01]  /*13f0*/  PRMT R108, RZ, 0x5410, R116 ;  /* 0x00005410ff6c7816 */ /* 0x000fe20000000074 */
[----:B------:R-:W-:Y:S02]  /*1400*/  FADD.FTZ R114, -R200, R123 ;  /* 0x0000007bc8727221 */ /* 0x000fe40000010100 */
[----:B------:R-:W-:Y:S01]  /*1410*/  FMUL.FTZ R123, R207, R122 ;  /* 0x0000007acf7b7220 */ /* 0x000fe20000410000 */
[----:B------:R-:W-:Y:S01]  /*1420*/  PRMT R122, RZ, 0x5410, R119 ;  /* 0x00005410ff7a7816 */ /* 0x000fe20000000077 */
[----:B------:R-:W-:-:S02]  /*1430*/  FFMA.FTZ R29, R166, R108, R29 ;  /* 0x0000006ca61d7223 */ /* 0x000fc4000001001d */
[----:B------:R-:W-:Y:S01]  /*1440*/  FADD.FTZ R41, R108, R41 ;  /* 0x000000296c297221 */ /* 0x000fe20000010000 */
[----:B------:R-:W-:Y:S01]  /*1450*/  SHF.R.U32.HI R115, RZ, 0x10, R169 ;  /* 0x00000010ff737819 */ /* 0x000fe200000116a9 */
[----:B------:R-:W-:Y:S01]  /*1460*/  FMUL.FTZ R108, R49, R108 ;  /* 0x0000006c316c7220 */ /* 0x000fe20000410000 */
[----:B------:R-:W-:Y:S01]  /*1470*/  PRMT R111, RZ, 0x5410, R111 ;  /* 0x00005410ff6f7816 */ /* 0x000fe2000000006f */
[-C--:B------:R-:W-:Y:S02]  /*1480*/  FFMA.FTZ R5, R166, R122.reuse, R5 ;  /* 0x0000007aa6057223 */ /* 0x080fe40000010005 */
[----:B------:R-:W-:Y:S02]  /*1490*/  FADD.FTZ R17, R122, R17 ;  /* 0x000000117a117221 */ /* 0x000fe40000010000 */
[----:B------:R-:W-:Y:S01]  /*14a0*/  FFMA.FTZ R122, R69, R122, R108 ;  /* 0x0000007a457a7223 */ /* 0x000fe2000001006c */
[----:B------:R-:W-:Y:S01]  /*14b0*/  PRMT R108, RZ, 0x5410, R115 ;  /* 0x00005410ff6c7816 */ /* 0x000fe20000000073 */
[----:B------:R-:W-:Y:S01]  /*14c0*/  FMUL.FTZ R120, R207, R114 ;  /* 0x00000072cf787220 */ /* 0x000fe20000410000 */
[----:B------:R-:W-:Y:S01]  /*14d0*/  PRMT R109, RZ, 0x5410, R109 ;  /* 0x00005410ff6d7816 */ /* 0x000fe2000000006d */
[----:B------:R-:W-:Y:S01]  /*14e0*/  FFMA.FTZ R28, R163, R111, R28 ;  /* 0x0000006fa31c7223 */ /* 0x000fe2000001001c */
[----:B------:R-:W-:Y:S01]  /*14f0*/  SHF.R.U32.HI R117, RZ, 0x10, R167 ;  /* 0x00000010ff757819 */ /* 0x000fe200000116a7 */
[----:B------:R-:W-:-:S02]  /*1500*/  FADD.FTZ R40, R111, R40 ;  /* 0x000000286f287221 */ /* 0x000fc40000010000 */
[----:B------:R-:W-:Y:S01]  /*1510*/  FMUL.FTZ R161, R54, R111 ;  /* 0x0000006f36a17220 */ /* 0x000fe20000410000 */
[----:B------:R-:W-:Y:S01]  /*1520*/  MOV R111, R169 ;  /* 0x000000a9006f7202 */ /* 0x000fe20000000f00 */
[-C--:B------:R-:W-:Y:S02]  /*1530*/  FFMA.FTZ R31, R120, R108.reuse, R31 ;  /* 0x0000006c781f7223 */ /* 0x080fe4000001001f */
[----:B------:R-:W-:Y:S02]  /*1540*/  FADD.FTZ R43, R108, R43 ;  /* 0x0000002b6c2b7221 */ /* 0x000fe40000010000 */
[----:B------:R-:W-:Y:S01]  /*1550*/  FMUL.FTZ R119, R51, R108 ;  /* 0x0000006c33777220 */ /* 0x000fe20000410000 */
[----:B------:R-:W-:Y:S01]  /*1560*/  PRMT R108, RZ, 0x5410, R117 ;  /* 0x00005410ff6c7816 */ /* 0x000fe20000000075 */
[----:B------:R-:W-:Y:S01]  /*1570*/  FFMA.FTZ R4, R163, R109, R4 ;  /* 0x0000006da3047223 */ /* 0x000fe20000010004 */
[----:B------:R-:W-:Y:S01]  /*1580*/  PRMT R111, RZ, 0x5410, R111 ;  /* 0x00005410ff6f7816 */ /* 0x000fe2000000006f */
[----:B------:R-:W-:-:S02]  /*1590*/  FADD.FTZ R16, R109, R16 ;  /* 0x000000106d107221 */ /* 0x000fc40000010000 */
[----:B------:R-:W-:Y:S01]  /*15a0*/  FFMA.FTZ R161, R74, R109, R161 ;  /* 0x0000006d4aa17223 */ /* 0x000fe200000100a1 */
[----:B------:R-:W-:Y:S01]  /*15b0*/  MOV R109, R167 ;  /* 0x000000a7006d7202 */ /* 0x000fe20000000f00 */
[-C--:B------:R-:W-:Y:S02]  /*15c0*/  FFMA.FTZ R7, R120, R108.reuse, R7 ;  /* 0x0000006c78077223 */ /* 0x080fe40000010007 */
[----:B------:R-:W-:Y:S01]  /*15d0*/  FADD.FTZ R19, R108, R19 ;  /* 0x000000136c137221 */ /* 0x000fe20000010000 */
[----:B------:R-:W-:Y:S01]  /*15e0*/  PRMT R109, RZ, 0x5410, R109 ;  /* 0x00005410ff6d7816 */ /* 0x000fe2000000006d */
[----:B------:R-:W-:Y:S02]  /*15f0*/  FFMA.FTZ R119, R71, R108, R119 ;  /* 0x0000006c47777223 */ /* 0x000fe40000010077 */
[----:B------:R-:W-:Y:S02]  /*1600*/  FFMA.FTZ R108, R154, R175, RZ ;  /* 0x000000af9a6c7223 */ /* 0x000fe400000100ff */
[----:B------:R-:W-:-:S02]  /*1610*/  FFMA.FTZ R32, R123, R111, R32 ;  /* 0x0000006f7b207223 */ /* 0x000fc40000010020 */
[----:B------:R-:W-:Y:S02]  /*1620*/  FADD.FTZ R128, R111, R128 ;  /* 0x000000806f807221 */ /* 0x000fe40000010000 */
[----:B------:R-:W-:Y:S01]  /*1630*/  FMUL.FTZ R121, R50, R111 ;  /* 0x0000006f32797220 */ /* 0x000fe20000410000 */
[----:B------:R-:W-:Y:S01]  /*1640*/  MOV R111, R172 ;  /* 0x000000ac006f7202 */ /* 0x000fe20000000f00 */
[----:B------:R-:W-:Y:S02]  /*1650*/  FADD.FTZ R114, RZ, R175 ;  /* 0x000000afff727221 */ /* 0x000fe40000010000 */
[----:B------:R-:W-:Y:S01]  /*1660*/  FFMA.FTZ R108, R156, R177, R108 ;  /* 0x000000b19c6c7223 */ /* 0x000fe2000001006c */
[----:B------:R-:W-:Y:S01]  /*1670*/  PRMT R111, RZ, 0x5410, R111 ;  /* 0x00005410ff6f7816 */ /* 0x000fe2000000006f */
[----:B------:R-:W-:Y:S02]  /*1680*/  FFMA.FTZ R8, R123, R109, R8 ;  /* 0x0000006d7b087223 */ /* 0x000fe40000010008 */
[----:B------:R-:W-:-:S02]  /*1690*/  FADD.FTZ R20, R109, R20 ;  /* 0x000000146d147221 */ /* 0x000fc40000010000 */
[----:B------:R-:W-:Y:S01]  /*16a0*/  FFMA.FTZ R121, R70, R109, R121 ;  /* 0x0000006d46797223 */ /* 0x000fe20000010079 */
[----:B------:R-:W-:Y:S01]  /*16b0*/  MOV R109, R170 ;  /* 0x000000aa006d7202 */ /* 0x000fe20000000f00 */
[----:B------:R-:W-:Y:S02]  /*16c0*/  FADD.FTZ R114, R177, R114 ;  /* 0x00000072b1727221 */ /* 0x000fe40000010000 */
[----:B------:R-:W-:Y:S02]  /*16d0*/  FADD.FTZ R124, -R200, R124 ;  /* 0x0000007cc87c7221 */ /* 0x000fe40000010100 */
        /* <DEDUP_REMOVED lines=28> */
[----:B------:R-:W-:Y:S02]  /*18a0*/  FFMA.FTZ R109, R160, R118, R109 ;  /* 0x00000076a06d7223 */ /* 0x000fe4000001006d */
[----:B------:R-:W-:Y:S01]  /*18b0*/  FADD.FTZ R111, R118, R111 ;  /* 0x0000006f766f7221 */ /* 0x000fe20000010000 */
[----:B------:R-:W-:Y:S01]  /*18c0*/  MOV R110, R171 ;  /* 0x000000ab006e7202 */ /* 0x000fe20000000f00 */
[C---:B------:R-:W-:Y:S02]  /*18d0*/  FFMA.FTZ R109, R211.reuse, R212, R109 ;  /* 0x000000d4d36d7223 */ /* 0x040fe4000001006d */
[----:B------:R-:W-:Y:S02]  /*18e0*/  FADD.FTZ R111, R212, R111 ;  /* 0x0000006fd46f7221 */ /* 0x000fe40000010000 */
[----:B------:R-:W-:Y:S02]  /*18f0*/  FFMA.FTZ R6, R211, R113, R6 ;  /* 0x00000071d3067223 */ /* 0x000fe40000010006 */
[----:B------:R-:W-:Y:S01]  /*1900*/  FADD.FTZ R18, R113, R18 ;  /* 0x0000001271127221 */ /* 0x000fe20000010000 */
[----:B------:R-:W-:Y:S01]  /*1910*/  PRMT R113, RZ, 0x5410, R110 ;  /* 0x00005410ff717816 */ /* 0x000fe2000000006e */
[----:B------:R-:W-:Y:S01]  /*1920*/  FADD.FTZ R168, -R200, R126 ;  /* 0x0000007ec8a87221 */ /* 0x000fe20000010100 */
[----:B------:R-:W-:Y:S01]  /*1930*/  SHF.R.U64 R126, R172, 0x10, R173 ;  /* 0x00000010ac7e7819 */ /* 0x000fe200000012ad */
[----:B------:R-:W-:-:S02]  /*1940*/  FFMA.FTZ R108, R166, R122, R109 ;  /* 0x0000007aa66c7223 */ /* 0x000fc4000001006d */
        /* <DEDUP_REMOVED lines=8> */
[----:B------:R-:W-:Y:S01]  /*19d0*/  FADD.FTZ R109, R119, R110 ;  /* 0x0000006e776d7221 */ /* 0x000fe20000010000 */
[----:B------:R-:W-:Y:S01]  /*19e0*/  PRMT R116, RZ, 0x5410, R116 ;  /* 0x00005410ff747816 */ /* 0x000fe20000000074 */
[----:B------:R-:W-:Y:S01]  /*19f0*/  FMUL.FTZ R213, R45, R126 ;  /* 0x0000007e2dd57220 */ /* 0x000fe20000410000 */
[----:B------:R-:W-:Y:S01]  /*1a00*/  PRMT R115, RZ, 0x5410, R112 ;  /* 0x00005410ff737816 */ /* 0x000fe20000000070 */
[----:B------:R-:W-:Y:S01]  /*1a10*/  FADD.FTZ R218, -R200, R127 ;  /* 0x0000007fc8da7221 */ /* 0x000fe20000010100 */
[----:B------:R-:W-:Y:S01]  /*1a20*/  SHF.R.U32.HI R127, RZ, 0x10, R171 ;  /* 0x00000010ff7f7819 */ /* 0x000fe200000116ab */
[----:B------:R-:W-:Y:S01]  /*1a30*/  FFMA.FTZ R110, R125, R124, R108 ;  /* 0x0000007c7d6e7223 */ /* 0x000fe2000001006c */
[----:B------:R-:W-:Y:S01]  /*1a40*/  PRMT R114, RZ, 0x5410, R117 ;  /* 0x00005410ff727816 */ /* 0x000fe20000000075 */
[----:B------:R-:W-:-:S02]  /*1a50*/  FMUL.FTZ R214, R207, R214 ;  /* 0x000000d6cfd67220 */ /* 0x000fc40000410000 */
[----:B------:R-:W-:Y:S02]  /*1a60*/  FFMA.FTZ R213, R65, R116, R213 ;  /* 0x0000007441d57223 */ /* 0x000fe400000100d5 */
[----:B------:R-:W-:Y:S02]  /*1a70*/  FMUL.FTZ R216, R46, R115 ;  /* 0x000000732ed87220 */ /* 0x000fe40000410000 */
[----:B------:R-:W-:Y:S01]  /*1a80*/  FADD.FTZ R108, R124, R109 ;  /* 0x0000006d7c6c7221 */ /* 0x000fe20000010000 */
[----:B------:R-:W-:Y:S01]  /*1a90*/  PRMT R112, RZ, 0x5410, R127 ;  /* 0x00005410ff707816 */ /* 0x000fe2000000007f */
[----:B------:R-:W-:Y:S02]  /*1aa0*/  FMUL.FTZ R215, R207, R168 ;  /* 0x000000a8cfd77220 */ /* 0x000fe40000410000 */
[----:B------:R-:W-:Y:S02]  /*1ab0*/  FFMA.FTZ R216, R66, R113, R216 ;  /* 0x0000007142d87223 */ /* 0x000fe400000100d8 */
[----:B------:R-:W-:-:S02]  /*1ac0*/  FMUL.FTZ R217, R47, R114 ;  /* 0x000000722fd97220 */ /* 0x000fc40000410000 */
[----:B------:R-:W-:Y:S02]  /*1ad0*/  FFMA.FTZ R110, R214, R213, R110 ;  /* 0x000000d5d66e7223 */ /* 0x000fe4000001006e */
[----:B------:R-:W-:Y:S01]  /*1ae0*/  FADD.FTZ R109, R108, R213 ;  /* 0x000000d56c6d7221 */ /* 0x000fe20000010000 */
[----:B------:R-:W-:Y:S01]  /*1af0*/  IADD3 R202, R202, c[0x0][0x160], RZ ;  /* 0x00005800caca7a10 */ /* 0x000fe20007ffe0ff */
[----:B------:R-:W-:Y:S02]  /*1b00*/  FMUL.FTZ R218, R207, R218 ;  /* 0x000000dacfda7220 */ /* 0x000fe40000410000 */
[----:B------:R-:W-:Y:S02]  /*1b10*/  FFMA.FTZ R217, R67, R112, R217 ;  /* 0x0000007043d97223 */ /* 0x000fe400000100d9 */
[----:B------:R-:W-:Y:S02]  /*1b20*/  FFMA.FTZ R110, R215, R216, R110 ;  /* 0x000000d8d76e7223 */ /* 0x000fe4000001006e */
[----:B------:R-:W-:Y:S01]  /*1b30*/  FADD.FTZ R108, R109, R216 ;  /* 0x000000d86d6c7221 */ /* 0x000fe20000010000 */
[----:B------:R-:W-:Y:S01]  /*1b40*/  LOP3.LUT P1, RZ, R133, 0x1f, RZ, 0xc0, !PT ;  /* 0x0000001f85ff7812 */ /* 0x000fe2000782c0ff */
[C---:B------:R-:W-:Y:S01]  /*1b50*/  FFMA.FTZ R12, R215.reuse, R113, R12 ;  /* 0x00000071d70c7223 */ /* 0x040fe2000001000c */
[----:B------:R-:W-:Y:S01]  /*1b60*/  ISETP.GE.AND P3, PT, R202, c[0x0][0x164], PT ;  /* 0x00005900ca007a0c */ /* 0x000fe20003f66270 */
[----:B------:R-:W-:-:S02]  /*1b70*/  FFMA.FTZ R36, R215, R115, R36 ;  /* 0x00000073d7247223 */ /* 0x000fc40000010024 */
[----:B------:R-:W-:Y:S02]  /*1b80*/  FADD.FTZ R132, R115, R132 ;  /* 0x0000008473847221 */ /* 0x000fe40000010000 */
[----:B------:R-:W-:Y:S02]  /*1b90*/  FADD.FTZ R24, R113, R24 ;  /* 0x0000001871187221 */ /* 0x000fe40000010000 */
[C---:B------:R-:W-:Y:S02]  /*1ba0*/  FFMA.FTZ R9, R214.reuse, R116, R9 ;  /* 0x00000074d6097223 */ /* 0x040fe40000010009 */
[----:B------:R-:W-:Y:S02]  /*1bb0*/  FFMA.FTZ R33, R214, R126, R33 ;  /* 0x0000007ed6217223 */ /* 0x000fe40000010021 */
[----:B------:R-:W-:Y:S02]  /*1bc0*/  FADD.FTZ R129, R126, R129 ;  /* 0x000000817e817221 */ /* 0x000fe40000010000 */
[----:B------:R-:W-:-:S02]  /*1bd0*/  FADD.FTZ R21, R116, R21 ;  /* 0x0000001574157221 */ /* 0x000fc40000010000 */
[----:B------:R-:W-:Y:S02]  /*1be0*/  FFMA.FTZ R11, R218, R112, R11 ;  /* 0x00000070da0b7223 */ /* 0x000fe4000001000b */
[----:B------:R-:W-:Y:S02]  /*1bf0*/  FADD.FTZ R23, R112, R23 ;  /* 0x0000001770177221 */ /* 0x000fe40000010000 */
[----:B------:R-:W-:Y:S02]  /*1c00*/  FFMA.FTZ R35, R218, R114, R35 ;  /* 0x00000072da237223 */ /* 0x000fe40000010023 */
[----:B------:R-:W-:Y:S02]  /*1c10*/  FADD.FTZ R131, R114, R131 ;  /* 0x0000008372837221 */ /* 0x000fe40000010000 */
[----:B------:R-:W-:Y:S02]  /*1c20*/  FFMA.FTZ R115, R218, R217, R110 ;  /* 0x000000d9da737223 */ /* 0x000fe4000001006e */
[----:B------:R-:W-:Y:S01]  /*1c30*/  FADD.FTZ R113, R108, R217 ;  /* 0x000000d96c717221 */ /* 0x000fe20000010000 */
[----:B------:R-:W-:Y:S05]  /*1c40*/  BRA.DIV ~URZ, `(.L_x_1215) ;  /* 0x000018627f007947 */ /* 0x000fea000b800000 */
[----:B------:R0:W1:Y:S02]  /*1c50*/  SHFL.DOWN PT, R110, R113, 0x10, 0x1f ;  /* 0x0a001f00716e7f89 */ /* 0x00006400000e0000 */
.L_x_1224:
        /* <DEDUP_REMOVED lines=18> */
.L_x_1225:
        /* <DEDUP_REMOVED lines=43> */
[-CC-:B------:R-:W-:Y:S02]  /*2030*/  FFMA.FTZ R154, R154, R108.reuse, R109.reuse ;  /* 0x0000006c9a9a7223 */ /* 0x180fe4000001006d */
[----:B------:R-:W-:-:S02]  /*2040*/  FFMA.FTZ R176, R176, R108, R109 ;  /* 0x0000006cb0b07223 */ /* 0x000fc4000001006d */
[----:B------:R-:W-:Y:S02]  /*2050*/  FADD.FTZ R174, R155, -R174 ;  /* 0x800000ae9bae7221 */ /* 0x000fe40000010000 */
[----:B------:R-:W-:Y:S02]  /*2060*/  FMUL.FTZ R110, R207, R156 ;  /* 0x0000009ccf6e7220 */ /* 0x000fe40000410000 */
[----:B------:R-:W-:Y:S02]  /*2070*/  FFMA.FTZ R115, R182, R108, R109 ;  /* 0x0000006cb6737223 */ /* 0x000fe4000001006d */
[----:B------:R-:W-:Y:S02]  /*2080*/  FADD.FTZ R114, R157, -R114 ;  /* 0x800000729d727221 */ /* 0x000fe40000010000 */
[----:B------:R-:W-:Y:S02]  /*2090*/  FADD.FTZ R154, R175, -R154 ;  /* 0x8000009aaf9a7221 */ /* 0x000fe40000010000 */
[----:B------:R-:W-:-:S02]  /*20a0*/  FADD.FTZ R176, R179, -R176 ;  /* 0x800000b0b3b07221 */ /* 0x000fc40000010000 */
[----:B------:R-:W-:Y:S02]  /*20b0*/  FMUL.FTZ R156, R207, R174 ;  /* 0x000000aecf9c7220 */ /* 0x000fe40000410000 */
[----:B-----5:R-:W-:Y:S02]  /*20c0*/  @P2 FADD.FTZ R110, R85, R110 ;  /* 0x0000006e556e2221 */ /* 0x020fe40000010000 */
[----:B------:R-:W-:Y:S02]  /*20d0*/  FADD.FTZ R178, R178, -R115 ;  /* 0x80000073b2b27221 */ /* 0x000fe40000010000 */
[----:B------:R-:W-:Y:S01]  /*20e0*/  FFMA.FTZ R115, R180, R108, R109 ;  /* 0x0000006cb4737223 */ /* 0x000fe2000001006d */
[----:B------:R-:W0:Y:S01]  /*20f0*/  F2F.BF16.F32 R112, R110 ;  /* 0x0000006e00707304 */ /* 0x000e220000202000 */
[C---:B------:R-:W-:Y:S02]  /*2100*/  FMUL.FTZ R182, R207.reuse, R114 ;  /* 0x00000072cfb67220 */ /* 0x040fe40000410000 */
[----:B------:R-:W-:-:S02]  /*2110*/  FMUL.FTZ R111, R207, R154 ;  /* 0x0000009acf6f7220 */ /* 0x000fc40000410000 */
[----:B------:R-:W-:Y:S02]  /*2120*/  FMUL.FTZ R113, R207, R176 ;  /* 0x000000b0cf717220 */ /* 0x000fe40000410000 */
[----:B------:R-:W-:Y:S02]  /*2130*/  @P2 FADD.FTZ R156, R87, R156 ;  /* 0x0000009c579c2221 */ /* 0x000fe40000010000 */
[-C--:B------:R-:W-:Y:S02]  /*2140*/  FFMA.FTZ R114, R163, R108.reuse, R109 ;  /* 0x0000006ca3727223 */ /* 0x080fe4000001006d */
[----:B------:R-:W-:Y:S01]  /*2150*/  FADD.FTZ R158, R158, -R115 ;  /* 0x800000739e9e7221 */ /* 0x000fe20000010000 */
[----:B------:R-:W1:Y:S01]  /*2160*/  F2F.BF16.F32 R116, R156 ;  /* 0x0000009c00747304 */ /* 0x000e620000202000 */
[----:B------:R-:W-:Y:S02]  /*2170*/  FFMA.FTZ R165, R165, R108, R109 ;  /* 0x0000006ca5a57223 */ /* 0x000fe4000001006d */
[----:B------:R-:W-:Y:S01]  /*2180*/  @P2 FADD.FTZ R111, R84, R111 ;  /* 0x0000006f546f2221 */ /* 0x000fe20000010000 */
[----:B0-----:R-:W-:Y:S01]  /*2190*/  @P5 PRMT R198, R112, 0x7610, R198 ;  /* 0x0000761070c65816 */ /* 0x001fe200000000c6 */
[----:B------:R-:W-:-:S02]  /*21a0*/  @P2 FADD.FTZ R113, R86, R113 ;  /* 0x0000007156712221 */ /* 0x000fc40000010000 */
[----:B------:R-:W-:Y:S01]  /*21b0*/  FADD.FTZ R114, R161, -R114 ;  /* 0x80000072a1727221 */ /* 0x000fe20000010000 */
[----:B------:R-:W0:Y:S01]  /*21c0*/  F2F.BF16.F32 R117, R111 ;  /* 0x0000006f00757304 */ /* 0x000e220000202000 */
[----:B------:R-:W-:Y:S02]  /*21d0*/  FFMA.FTZ R115, R160, R108, R109 ;  /* 0x0000006ca0737223 */ /* 0x000fe4000001006d */
[----:B------:R-:W-:Y:S02]  /*21e0*/  FADD.FTZ R162, R162, -R165 ;  /* 0x800000a5a2a27221 */ /* 0x000fe40000010000 */
[----:B------:R-:W-:Y:S02]  /*21f0*/  FMUL.FTZ R179, R207, R114 ;  /* 0x00000072cfb37220 */ /* 0x000fe40000410000 */
[----:B------:R-:W-:Y:S01]  /*2200*/  FADD.FTZ R118, R118, -R115 ;  /* 0x8000007376767221 */ /* 0x000fe20000010000 */
[----:B------:R-:W2:Y:S01]  /*2210*/  F2F.BF16.F32 R219, R113 ;  /* 0x0000007100db7304 */ /* 0x000ea20000202000 */
[-C--:B------:R-:W-:Y:S01]  /*2220*/  FFMA.FTZ R210, R210, R108.reuse, R109 ;  /* 0x0000006cd2d27223 */ /* 0x080fe2000001006d */
[----:B-1----:R-:W-:Y:S01]  /*2230*/  @P5 PRMT R197, R116, 0x7610, R197 ;  /* 0x0000761074c55816 */ /* 0x002fe200000000c5 */
[----:B------:R-:W-:-:S02]  /*2240*/  FFMA.FTZ R209, R209, R108, R109 ;  /* 0x0000006cd1d17223 */ /* 0x000fc4000001006d */
[-CC-:B------:R-:W-:Y:S02]  /*2250*/  FFMA.FTZ R114, R123, R108.reuse, R109.reuse ;  /* 0x0000006c7b727223 */ /* 0x180fe4000001006d */
[-C--:B------:R-:W-:Y:S01]  /*2260*/  FFMA.FTZ R211, R211, R108.reuse, R109 ;  /* 0x0000006cd3d37223 */ /* 0x080fe2000001006d */
[----:B0-----:R-:W-:Y:S01]  /*2270*/  @P5 PRMT R195, R117, 0x7610, R195 ;  /* 0x0000761075c35816 */ /* 0x001fe200000000c3 */
[-CC-:B------:R-:W-:Y:S01]  /*2280*/  FFMA.FTZ R115, R166, R108.reuse, R109.reuse ;  /* 0x0000006ca6737223 */ /* 0x180fe2000001006d */
[----:B------:R-:W-:Y:S01]  /*2290*/  HFMA2.MMA R166, -RZ, RZ, 0, 4.76837158203125e-07 ;  /* 0x00000008ffa67435 */ /* 0x000fe200000001ff */
[-CC-:B------:R-:W-:Y:S02]  /*22a0*/  FFMA.FTZ R120, R120, R108.reuse, R109.reuse ;  /* 0x0000006c78787223 */ /* 0x180fe4000001006d */
[-CC-:B------:R-:W-:Y:S02]  /*22b0*/  FFMA.FTZ R125, R125, R108.reuse, R109.reuse ;  /* 0x0000006c7d7d7223 */ /* 0x180fe4000001006d */
[-CC-:B------:R-:W-:Y:S01]  /*22c0*/  FFMA.FTZ R214, R214, R108.reuse, R109.reuse ;  /* 0x0000006cd6d67223 */ /* 0x180fe2000001006d */
[----:B--2---:R-:W-:Y:S01]  /*22d0*/  @P5 PRMT R196, R219, 0x7610, R196 ;  /* 0x00007610dbc45816 */ /* 0x004fe200000000c4 */
[----:B------:R-:W-:-:S02]  /*22e0*/  FFMA.FTZ R215, R215, R108, R109 ;  /* 0x0000006cd7d77223 */ /* 0x000fc4000001006d */
[C---:B------:R-:W-:Y:S02]  /*22f0*/  FMUL.FTZ R180, R207.reuse, R178 ;  /* 0x000000b2cfb47220 */ /* 0x040fe40000410000 */
[C---:B------:R-:W-:Y:S02]  /*2300*/  FMUL.FTZ R174, R207.reuse, R162 ;  /* 0x000000a2cfae7220 */ /* 0x040fe40000410000 */
[----:B------:R-:W-:Y:S01]  /*2310*/  FFMA.FTZ R108, R218, R108, R109 ;  /* 0x0000006cda6c7223 */ /* 0x000fe2000001006d */
[----:B------:R-:W-:Y:S01]  /*2320*/  SEL R109, R110, R105, P0 ;  /* 0x000000696e6d7207 */ /* 0x000fe20000000000 */
[----:B------:R-:W-:Y:S01]  /*2330*/  FMUL.FTZ R176, R207, R118 ;  /* 0x00000076cfb07220 */ /* 0x000fe20000410000 */
[----:B------:R-:W-:Y:S01]  /*2340*/  SEL R110, R113, R106, P0 ;  /* 0x0000006a716e7207 */ /* 0x000fe20000000000 */
[----:B------:R-:W-:Y:S01]  /*2350*/  FADD.FTZ R210, R181, -R210 ;  /* 0x800000d2b5d27221 */ /* 0x000fe20000010000 */
[----:B------:R-:W-:Y:S01]  /*2360*/  SHF.L.U32 R118, R116, 0x10, RZ ;  /* 0x0000001074767819 */ /* 0x000fe200000006ff */
[----:B------:R-:W-:-:S02]  /*2370*/  FADD.FTZ R164, R164, -R209 ;  /* 0x800000d1a4a47221 */ /* 0x000fc40000010000 */
[----:B------:R-:W-:Y:S02]  /*2380*/  FADD.FTZ R114, R121, -R114 ;  /* 0x8000007279727221 */ /* 0x000fe40000010000 */
[----:B------:R-:W-:Y:S02]  /*2390*/  FADD.FTZ R122, R122, -R115 ;  /* 0x800000737a7a7221 */ /* 0x000fe40000010000 */
[----:B------:R-:W-:Y:S02]  /*23a0*/  FADD.FTZ R214, R213, -R214 ;  /* 0x800000d6d5d67221 */ /* 0x000fe40000010000 */
[----:B------:R-:W-:Y:S02]  /*23b0*/  @P2 FADD.FTZ R180, R89, R180 ;  /* 0x000000b459b42221 */ /* 0x000fe40000010000 */
[----:B------:R-:W-:Y:S02]  /*23c0*/  @P2 FADD.FTZ R174, R93, R174 ;  /* 0x000000ae5dae2221 */ /* 0x000fe40000010000 */
[----:B------:R-:W-:Y:S01]  /*23d0*/  FADD.FTZ R120, R119, -R120 ;  /* 0x8000007877787221 */ /* 0x000fe20000010000 */
[----:B------:R-:W-:Y:S01]  /*23e0*/  F2F.BF16.F32 R126, R180 ;  /* 0x000000b4007e7304 */ /* 0x000fe20000202000 */
[----:B------:R-:W-:-:S02]  /*23f0*/  FADD.FTZ R108, R217, -R108 ;  /* 0x8000006cd96c7221 */ /* 0x000fc40000010000 */
[----:B------:R-:W-:Y:S02]  /*2400*/  FMUL.FTZ R183, R207, R158 ;  /* 0x0000009ecfb77220 */ /* 0x000fe40000410000 */
[----:B------:R-:W-:Y:S02]  /*2410*/  @P2 FADD.FTZ R182, R91, R182 ;  /* 0x000000b65bb62221 */ /* 0x000fe40000010000 */
[----:B------:R-:W-:Y:S01]  /*2420*/  @P2 FADD.FTZ R176, R95, R176 ;  /* 0x000000b05fb02221 */ /* 0x000fe20000010000 */
[----:B------:R-:W-:Y:S01]  /*2430*/  F2F.BF16.F32 R168, R174 ;  /* 0x000000ae00a87304 */ /* 0x000fe20000202000 */
[C---:B------:R-:W-:Y:S02]  /*2440*/  FMUL.FTZ R181, R207.reuse, R210 ;  /* 0x000000d2cfb57220 */ /* 0x040fe40000410000 */
[C---:B------:R-:W-:Y:S02]  /*2450*/  FMUL.FTZ R175, R207.reuse, R164 ;  /* 0x000000a4cfaf7220 */ /* 0x040fe40000410000 */
[C---:B------:R-:W-:Y:S01]  /*2460*/  FMUL.FTZ R171, R207.reuse, R114 ;  /* 0x00000072cfab7220 */ /* 0x040fe20000410000 */
[----:B------:R-:W-:Y:S01]  /*2470*/  @P1 MOV R114, 0x10 ;  /* 0x0000001000721802 */ /* 0x000fe20000000f00 */
[----:B------:R-:W-:Y:S01]  /*2480*/  FADD.FTZ R212, R212, -R211 ;  /* 0x800000d3d4d47221 */ /* 0x000fe20000010000 */
[----:B------:R-:W0:Y:S01]  /*2490*/  F2F.BF16.F32 R178, R182 ;  /* 0x000000b600b27304 */ /* 0x000e220000202000 */
[----:B------:R-:W-:-:S02]  /*24a0*/  FMUL.FTZ R170, R207, R122 ;  /* 0x0000007acfaa7220 */ /* 0x000fc40000410000 */
[----:B------:R-:W-:Y:S02]  /*24b0*/  FADD.FTZ R124, R124, -R125 ;  /* 0x8000007d7c7c7221 */ /* 0x000fe40000010000 */
[C---:B------:R-:W-:Y:S02]  /*24c0*/  FMUL.FTZ R164, R207.reuse, R214 ;  /* 0x000000d6cfa47220 */ /* 0x040fe40000410000 */
[C---:B------:R-:W-:Y:S01]  /*24d0*/  FMUL.FTZ R172, R207.reuse, R120 ;  /* 0x00000078cfac7220 */ /* 0x040fe20000410000 */
[----:B------:R-:W1:Y:S01]  /*24e0*/  F2F.BF16.F32 R173, R176 ;  /* 0x000000b000ad7304 */ /* 0x000e620000202000 */
[----:B------:R-:W-:Y:S02]  /*24f0*/  FADD.FTZ R216, R216, -R215 ;  /* 0x800000d7d8d87221 */ /* 0x000fe40000010000 */
[----:B------:R-:W-:Y:S01]  /*2500*/  FMUL.FTZ R158, R207, R108 ;  /* 0x0000006ccf9e7220 */ /* 0x000fe20000410000 */
[----:B------:R-:W-:Y:S01]  /*2510*/  SEL R108, R111, R104, P0 ;  /* 0x000000686f6c7207 */ /* 0x000fe20000000000 */
[----:B------:R-:W-:Y:S01]  /*2520*/  IMAD.WIDE.U32 R112, R112, 0x10000, RZ ;  /* 0x0001000070707825 */ /* 0x000fe200078e00ff */
[----:B------:R-:W-:-:S02]  /*2530*/  SEL R111, R156, R107, P0 ;  /* 0x0000006b9c6f7207 */ /* 0x000fc40000000000 */
[----:B0-----:R-:W-:Y:S01]  /*2540*/  SHF.L.U32 R122, R178, 0x10, RZ ;  /* 0x00000010b27a7819 */ /* 0x001fe200000006ff */
[----:B------:R-:W-:Y:S01]  /*2550*/  @P2 FADD.FTZ R183, R90, R183 ;  /* 0x000000b75ab72221 */ /* 0x000fe20000010000 */
[----:B------:R-:W-:Y:S01]  /*2560*/  LOP3.LUT R113, R113, R118, R219, 0xfe, !PT ;  /* 0x0000007671717212 */ /* 0x000fe200078efedb */
[----:B------:R-:W-:Y:S01]  /*2570*/  @P2 FADD.FTZ R179, R94, R179 ;  /* 0x000000b35eb32221 */ /* 0x000fe20000010000 */
[----:B------:R-:W-:Y:S01]  /*2580*/  LOP3.LUT R112, R112, R117, RZ, 0xfc, !PT ;  /* 0x0000007570707212 */ /* 0x000fe200078efcff */
[----:B------:R-:W-:Y:S01]  /*2590*/  @P2 FADD.FTZ R181, R88, R181 ;  /* 0x000000b558b52221 */ /* 0x000fe20000010000 */
[----:B------:R-:W0:Y:S01]  /*25a0*/  F2F.BF16.F32 R177, R183 ;  /* 0x000000b700b17304 */ /* 0x000e220000202000 */
[----:B------:R-:W-:Y:S01]  /*25b0*/  @P2 FADD.FTZ R175, R92, R175 ;  /* 0x000000af5caf2221 */ /* 0x000fe20000010000 */
[----:B-1----:R-:W-:Y:S01]  /*25c0*/  SHF.L.U32 R116, R173, 0x10, RZ ;  /* 0x00000010ad747819 */ /* 0x002fe200000006ff */
[----:B------:R-:W-:Y:S02]  /*25d0*/  FMUL.FTZ R165, R207, R212 ;  /* 0x000000d4cfa57220 */ /* 0x000fe40000410000 */
[----:B------:R-:W-:-:S02]  /*25e0*/  @P2 FADD.FTZ R170, R97, R170 ;  /* 0x000000aa61aa2221 */ /* 0x000fc40000010000 */
[----:B------:R-:W-:Y:S01]  /*25f0*/  FMUL.FTZ R163, R207, R124 ;  /* 0x0000007ccfa37220 */ /* 0x000fe20000410000 */
[----:B------:R-:W-:Y:S01]  /*2600*/  F2F.BF16.F32 R169, R179 ;  /* 0x000000b300a97304 */ /* 0x000fe20000202000 */
[----:B------:R-:W-:Y:S02]  /*2610*/  @P2 FADD.FTZ R164, R101, R164 ;  /* 0x000000a465a42221 */ /* 0x000fe40000010000 */
[----:B------:R-:W-:Y:S02]  /*2620*/  @P2 FADD.FTZ R172, R99, R172 ;  /* 0x000000ac63ac2221 */ /* 0x000fe40000010000 */
[----:B------:R-:W-:-:S03]  /*2630*/  @P1 IMAD.WIDE.U32 R114, R199, R114, c[0x0][0x258] ;  /* 0x00009600c7721625 */ /* 0x000fc600078e0072 */
[----:B------:R-:W1:Y:S01]  /*2640*/  F2F.BF16.F32 R127, R181 ;  /* 0x000000b5007f7304 */ /* 0x000e620000202000 */
[----:B------:R-:W-:Y:S01]  /*2650*/  @P2 FADD.FTZ R158, R103, R158 ;  /* 0x0000009e679e2221 */ /* 0x000fe20000010000 */
[----:B------:R2:W-:Y:S01]  /*2660*/  @P1 STG.E.128 [R114.64], R108 ;  /* 0x0000006c72001986 */ /* 0x0005e2000c101d04 */
[----:B------:R-:W-:Y:S02]  /*2670*/  FMUL.FTZ R207, R207, R216 ;  /* 0x000000d8cfcf7220 */ /* 0x000fe40000410000 */
[----:B------:R-:W-:-:S03]  /*2680*/  IMAD.WIDE.U32 R124, R199, R166, c[0x0][0x248] ;  /* 0x00009200c77c7625 */ /* 0x000fc600078e00a6 */
[----:B------:R-:W3:Y:S01]  /*2690*/  F2F.BF16.F32 R167, R175 ;  /* 0x000000af00a77304 */ /* 0x000ee20000202000 */
[----:B------:R-:W-:Y:S01]  /*26a0*/  @P2 FADD.FTZ R171, R98, R171 ;  /* 0x000000ab62ab2221 */ /* 0x000fe20000010000 */
[----:B------:R4:W-:Y:S01]  /*26b0*/  STG.E.64 [R124.64], R112 ;  /* 0x000000707c007986 */ /* 0x0009e2000c101b04 */
[----:B------:R-:W-:Y:S02]  /*26c0*/  @P2 FADD.FTZ R207, R102, R207 ;  /* 0x000000cf66cf2221 */ /* 0x000fe40000010000 */
[----:B------:R-:W-:Y:S02]  /*26d0*/  @P2 FADD.FTZ R165, R96, R165 ;  /* 0x000000a560a52221 */ /* 0x000fe40000010000 */
[----:B------:R-:W-:Y:S01]  /*26e0*/  @P2 FADD.FTZ R163, R100, R163 ;  /* 0x000000a364a32221 */ /* 0x000fe20000010000 */
[----:B------:R-:W3:Y:S01]  /*26f0*/  F2F.BF16.F32 R160, R170 ;  /* 0x000000aa00a07304 */ /* 0x000ee20000202000 */
[----:B--2---:R-:W-:Y:S01]  /*2700*/  IMAD.WIDE.U32 R110, R126, 0x10000, RZ ;  /* 0x000100007e6e7825 */ /* 0x004fe200078e00ff */
[----:B------:R-:W-:-:S06]  /*2710*/  @P1 MOV R115, 0x10 ;  /* 0x0000001000731802 */ /* 0x000fcc0000000f00 */
[----:B------:R-:W2:Y:S01]  /*2720*/  F2F.BF16.F32 R154, R164 ;  /* 0x000000a4009a7304 */ /* 0x000ea20000202000 */
[----:B------:R-:W-:Y:S01]  /*2730*/  IMAD.WIDE.U32 R108, R168, 0x10000, RZ ;  /* 0x00010000a86c7825 */ /* 0x000fe200078e00ff */
[----:B0-----:R-:W-:Y:S02]  /*2740*/  LOP3.LUT R123, R111, R122, R177, 0xfe, !PT ;  /* 0x0000007a6f7b7212 */ /* 0x001fe400078efeb1 */
[----:B-1----:R-:W-:Y:S01]  /*2750*/  LOP3.LUT R122, R110, R127, RZ, 0xfc, !PT ;  /* 0x0000007f6e7a7212 */ /* 0x002fe200078efcff */
[----:B------:R-:W-:Y:S01]  /*2760*/  @P1 IMAD.WIDE.U32 R114, R206, R115, c[0x0][0x258] ;  /* 0x00009600ce721625 */ /* 0x000fe200078e0073 */
[----:B------:R-:W-:Y:S02]  /*2770*/  LOP3.LUT R117, R109, R116, R169, 0xfe, !PT ;  /* 0x000000746d757212 */ /* 0x000fe400078efea9 */
        /* <DEDUP_REMOVED lines=27> */
.L_x_1217:
        /* <DEDUP_REMOVED lines=22> */
.L_x_1218:
[----:B------:R-:W-:Y:S01]  /*2a90*/  @P5 PRMT R195, R167, 0x7610, R195 ;  /* 0x00007610a7c35816 */ /* 0x000fe200000000c3 */
[----:B------:R2:W-:Y:S01]  /*2aa0*/  @P1 STG.E.128 [R126.64], R112 ;  /* 0x000000707e001986 */ /* 0x0005e2000c101d04 */
[----:B------:R-:W-:Y:S02]  /*2ab0*/  IADD3 R167, R199, 0x100, RZ ;  /* 0x00000100c7a77810 */ /* 0x000fe40007ffe0ff */
[----:B0-----:R-:W-:Y:S02]  /*2ac0*/  @P1 MOV R124, 0x10 ;  /* 0x00000010007c1802 */ /* 0x001fe40000000f00 */
[----:B------:R-:W-:Y:S01]  /*2ad0*/  @P5 PRMT R198, R168, 0x7610, R198 ;  /* 0x00007610a8c65816 */ /* 0x000fe200000000c6 */
[----:B------:R-:W-:Y:S01]  /*2ae0*/  IMAD.WIDE.U32 R122, R166, R167, c[0x0][0x248] ;  /* 0x00009200a67a7625 */ /* 0x000fe200078e00a7 */
[----:B------:R-:W-:Y:S02]  /*2af0*/  @P5 PRMT R196, R169, 0x7610, R196 ;  /* 0x00007610a9c45816 */ /* 0x000fe400000000c4 */
[----:B------:R-:W-:Y:S01]  /*2b00*/  @P5 PRMT R197, R173, 0x7610, R197 ;  /* 0x00007610adc55816 */ /* 0x000fe200000000c5 */
[----:B------:R-:W-:Y:S01]  /*2b10*/  @P1 IMAD.WIDE.U32 R124, R203, R124, c[0x0][0x258] ;  /* 0x00009600cb7c1625 */ /* 0x000fe200078e007c */
[----:B------:R2:W-:Y:S01]  /*2b20*/  STG.E.64 [R122.64], R116 ;  /* 0x000000747a007986 */ /* 0x0005e2000c101b04 */
[----:B-1----:R-:W-:-:S02]  /*2b30*/  SEL R108, R165, R104, P0 ;  /* 0x00000068a56c7207 */ /* 0x002fc40000000000 */
        /* <DEDUP_REMOVED lines=11> */
.L_x_1219:
[C---:B0-2---:R-:W-:Y:S01]  /*2bf0*/  IADD3 R115, R199.reuse, 0x180, RZ ;  /* 0x00000180c7737810 */ /* 0x045fe20007ffe0ff */
[----:B------:R0:W-:Y:S01]  /*2c00*/  @P1 STG.E.128 [R124.64], R108 ;  /* 0x0000006c7c001986 */ /* 0x0001e2000c101d04 */
[----:B------:R-:W-:Y:S02]  /*2c10*/  IADD3 R167, R199, 0x200, RZ ;  /* 0x00000200c7a77810 */ /* 0x000fe40007ffe0ff */
[----:B------:R-:W-:Y:S01]  /*2c20*/  @P1 MOV R114, 0x10 ;  /* 0x0000001000721802 */ /* 0x000fe20000000f00 */
[----:B------:R-:W-:Y:S01]  /*2c30*/  IMAD.WIDE.U32 R112, R166, R115, c[0x0][0x248] ;  /* 0x00009200a6707625 */ /* 0x000fe200078e0073 */
[----:B------:R-:W-:Y:S02]  /*2c40*/  @P5 PRMT R195, R159, 0x7610, R195 ;  /* 0x000076109fc35816 */ /* 0x000fe400000000c3 */
[----:B------:R-:W-:Y:S02]  /*2c50*/  @P5 PRMT R198, R160, 0x7610, R198 ;  /* 0x00007610a0c65816 */ /* 0x000fe400000000c6 */
[----:B------:R1:W-:Y:S01]  /*2c60*/  STG.E.64 [R112.64], R118 ;  /* 0x0000007670007986 */ /* 0x0003e2000c101b04 */
[----:B------:R-:W-:-:S02]  /*2c70*/  @P5 PRMT R196, R161, 0x7610, R196 ;  /* 0x00007610a1c45816 */ /* 0x000fc400000000c4 */
[----:B------:R-:W-:Y:S02]  /*2c80*/  @P5 PRMT R197, R162, 0x7610, R197 ;  /* 0x00007610a2c55816 */ /* 0x000fe400000000c5 */
[----:B------:R-:W-:Y:S02]  /*2c90*/  SEL R104, R163, R104, P0 ;  /* 0x00000068a3687207 */ /* 0x000fe40000000000 */
[----:B------:R-:W-:Y:S02]  /*2ca0*/  SEL R105, R164, R105, P0 ;  /* 0x00000069a4697207 */ /* 0x000fe40000000000 */
[----:B------:R-:W-:Y:S01]  /*2cb0*/  SEL R106, R207, R106, P0 ;  /* 0x0000006acf6a7207 */ /* 0x000fe20000000000 */
[----:B0-----:R-:W-:Y:S01]  /*2cc0*/  IMAD.WIDE.U32 R108, R166, R167, c[0x0][0x248] ;  /* 0x00009200a66c7625 */ /* 0x001fe200078e00a7 */
[----:B------:R-:W-:-:S03]  /*2cd0*/  SEL R107, R158, R107, P0 ;  /* 0x0000006b9e6b7207 */ /* 0x000fc60000000000 */
[----:B------:R-:W-:Y:S01]  /*2ce0*/  @P1 IMAD.WIDE.U32 R110, R205, R114, c[0x0][0x258] ;  /* 0x00009600cd6e1625 */ /* 0x000fe200078e0072 */
[----:B------:R-:W-:Y:S05]  /*2cf0*/  @!P5 BRA `(.L_x_1220) ;  /* 0x000000700000d947 */ /* 0x000fea0003800000 */
[----:B-1----:R-:W-:Y:S01]  /*2d00*/  LOP3.LUT R112, R198, 0xffff, RZ, 0xc0, !PT ;  /* 0x0000ffffc6707812 */ /* 0x002fe200078ec0ff */
[----:B------:R-:W-:Y:S01]  /*2d10*/  IMAD.WIDE.U32 R114, R166, R115, c[0x0][0x250] ;  /* 0x00009400a6727625 */ /* 0x000fe200078e0073 */
[----:B------:R-:W-:-:S03]  /*2d20*/  PRMT R117, R196, 0x5410, R197 ;  /* 0x00005410c4757816 */ /* 0x000fc600000000c5 */
[----:B------:R-:W-:-:S05]  /*2d30*/  IMAD.WIDE.U32 R112, R112, 0x10000, RZ ;  /* 0x0001000070707825 */ /* 0x000fca00078e00ff */
[----:B------:R-:W-:Y:S02]  /*2d40*/  LOP3.LUT R113, R117, R113, RZ, 0xfc, !PT ;  /* 0x0000007175717212 */ /* 0x000fe400078efcff */
[----:B------:R-:W-:-:S05]  /*2d50*/  LOP3.LUT R112, R112, 0xffff, R195, 0xf8, !PT ;  /* 0x0000ffff70707812 */ /* 0x000fca00078ef8c3 */
[----:B------:R0:W-:Y:S02]  /*2d60*/  STG.E.64 [R114.64], R112 ;  /* 0x0000007072007986 */ /* 0x0001e4000c101b04 */
.L_x_1220:
[----:B-1----:R1:W-:Y:S01]  /*2d70*/  @P1 STG.E.128 [R110.64], R104 ;  /* 0x000000686e001986 */ /* 0x0023e2000c101d04 */
[----:B------:R-:W-:Y:S02]  /*2d80*/  @P5 PRMT R195, R155, 0x7610, R195 ;  /* 0x000076109bc35816 */ /* 0x000fe400000000c3 */
[----:B------:R-:W-:Y:S01]  /*2d90*/  @P5 PRMT R198, R154, 0x7610, R198 ;  /* 0x000076109ac65816 */ /* 0x000fe200000000c6 */
[----:B------:R1:W-:Y:S01]  /*2da0*/  STG.E.64 [R108.64], R120 ;  /* 0x000000786c007986 */ /* 0x0003e2000c101b04 */
[----:B------:R-:W-:Y:S02]  /*2db0*/  @P5 PRMT R196, R157, 0x7610, R196 ;  /* 0x000076109dc45816 */ /* 0x000fe400000000c4 */
[----:B------:R-:W-:Y:S01]  /*2dc0*/  @P5 PRMT R197, R156, 0x7610, R197 ;  /* 0x000076109cc55816 */ /* 0x000fe200000000c5 */
        /* <DEDUP_REMOVED lines=8> */
.L_x_1221:
[----:B------:R-:W-:Y:S01]  /*2e50*/  SEL R208, RZ, 0x1, P4 ;  /* 0x00000001ffd07807 */ /* 0x000fe20002000000 */
[----:B01----:R-:W-:Y:S01]  /*2e60*/  @P3 CALL.REL.NOINC `(.L_x_1222) ;  /* 0x0000001000003944 */ /* 0x003fe20003c00000 */
[----:B------:R-:W-:Y:S05]  /*2e70*/  BRA `(.L_x_1223) ;  /* 0xffffd85000007947 */ /* 0x000fea000383ffff */
.L_x_1222:
        /* <DEDUP_REMOVED lines=68> */
.L_x_1214:
[----:B------:R-:W0:Y:S01]  /*32c0*/  S2UR UR6, SR_CTAID.X ;  /* 0x00000000000679c3 */ /* 0x000e220000002500 */
[----:B------:R-:W-:Y:S01]  /*32d0*/  HFMA2.MMA R9, -RZ, RZ, 0, 9.5367431640625e-07 ;  /* 0x00000010ff097435 */ /* 0x000fe200000001ff */
        /* <DEDUP_REMOVED lines=29> */
.L_x_1215:
[----:B------:R-:W-:Y:S01]  /*34b0*/  HFMA2.MMA R112, -RZ, RZ, 0, 9.5367431640625e-07 ;  /* 0x00000010ff707435 */ /* 0x000fe200000001ff */
[----:B------:R-:W-:-:S02]  /*34c0*/  MOV R111, R113 ;  /* 0x00000071006f7202 */ /* 0x000fc40000000f00 */
[----:B------:R-:W-:Y:S02]  /*34d0*/  MOV R114, 0x1f ;  /* 0x0000001f00727802 */ /* 0x000fe40000000f00 */
[----:B------:R-:W-:Y:S02]  /*34e0*/  MOV R117, 0xffffffff ;  /* 0xffffffff00757802 */ /* 0x000fe40000000f00 */
[----:B------:R-:W-:Y:S02]  /*34f0*/  MOV R108, 0x3510 ;  /* 0x00003510006c7802 */ /* 0x000fe40000000f00 */
[----:B-----5:R-:W-:Y:S05]  /*3500*/  CALL.REL.NOINC `($__internal_49_$__cuda_sm70_shflsync_down_p) ;  /* 0x0000046000007944 */ /* 0x020fea0003c00000 */
[----:B-1----:R-:W-:Y:S01]  /*3510*/  MOV R110, R111 ;  /* 0x0000006f006e7202 */ /* 0x002fe20000000f00 */
[----:B0-----:R-:W-:Y:S05]  /*3520*/  BRA `(.L_x_1224) ;  /* 0xffffe73000007947 */ /* 0x001fea000383ffff */
.L_x_1216:
[----:B------:R-:W-:Y:S01]  /*3530*/  HFMA2.MMA R112, -RZ, RZ, 0, 9.5367431640625e-07 ;  /* 0x00000010ff707435 */ /* 0x000fe200000001ff */
[----:B------:R-:W-:Y:S02]  /*3540*/  MOV R111, R115 ;  /* 0x00000073006f7202 */ /* 0x000fe40000000f00 */
[----:B------:R-:W-:Y:S02]  /*3550*/  MOV R114, 0x1f ;  /* 0x0000001f00727802 */ /* 0x000fe40000000f00 */
[----:B------:R-:W-:-:S02]  /*3560*/  MOV R117, 0xffffffff ;  /* 0xffffffff00757802 */ /* 0x000fc40000000f00 */
[----:B------:R-:W-:Y:S02]  /*3570*/  MOV R108, 0x3590 ;  /* 0x00003590006c7802 */ /* 0x000fe40000000f00 */
[----:B01---5:R-:W-:Y:S05]  /*3580*/  CALL.REL.NOINC `($__internal_49_$__cuda_sm70_shflsync_down_p) ;  /* 0x000003e000007944 */ /* 0x023fea0003c00000 */
[----:B------:R-:W-:Y:S01]  /*3590*/  FADD.FTZ R113, R113, R110 ;  /* 0x0000006e71717221 */ /* 0x000fe20000010000 */
[----:B0-----:R-:W-:Y:S01]  /*35a0*/  HFMA2.MMA R112, -RZ, RZ, 0, 4.76837158203125e-07 ;  /* 0x00000008ff707435 */ /* 0x001fe200000001ff */
[----:B-1----:R-:W-:Y:S01]  /*35b0*/  FADD.FTZ R116, R115, R111 ;  /* 0x0000006f73747221 */ /* 0x002fe20000010000 */
[----:B------:R-:W-:Y:S02]  /*35c0*/  MOV R114, 0x1f ;  /* 0x0000001f00727802 */ /* 0x000fe40000000f00 */
[----:B------:R-:W-:Y:S02]  /*35d0*/  MOV R117, 0xffffffff ;  /* 0xffffffff00757802 */ /* 0x000fe40000000f00 */
[----:B------:R-:W-:Y:S02]  /*35e0*/  MOV R111, R113 ;  /* 0x00000071006f7202 */ /* 0x000fe40000000f00 */
[----:B------:R-:W-:Y:S02]  /*35f0*/  MOV R108, 0x3610 ;  /* 0x00003610006c7802 */ /* 0x000fe40000000f00 */
[----:B------:R-:W-:Y:S05]  /*3600*/  CALL.REL.NOINC `($__internal_49_$__cuda_sm70_shflsync_down_p) ;  /* 0x0000036000007944 */ /* 0x000fea0003c00000 */
[----:B0-----:R-:W-:Y:S01]  /*3610*/  HFMA2.MMA R112, -RZ, RZ, 0, 4.76837158203125e-07 ;  /* 0x00000008ff707435 */ /* 0x001fe200000001ff */
[----:B-1----:R-:W-:-:S02]  /*3620*/  MOV R110, R111 ;  /* 0x0000006f006e7202 */ /* 0x002fc40000000f00 */
[----:B------:R-:W-:Y:S02]  /*3630*/  MOV R111, R116 ;  /* 0x00000074006f7202 */ /* 0x000fe40000000f00 */
[----:B------:R-:W-:Y:S02]  /*3640*/  MOV R114, 0x1f ;  /* 0x0000001f00727802 */ /* 0x000fe40000000f00 */
[----:B------:R-:W-:Y:S02]  /*3650*/  MOV R117, 0xffffffff ;  /* 0xffffffff00757802 */ /* 0x000fe40000000f00 */
[----:B------:R-:W-:Y:S02]  /*3660*/  MOV R108, 0x3680 ;  /* 0x00003680006c7802 */ /* 0x000fe40000000f00 */
[----:B------:R-:W-:Y:S05]  /*3670*/  CALL.REL.NOINC `($__internal_49_$__cuda_sm70_shflsync_down_p) ;  /* 0x000002f000007944 */ /* 0x000fea0003c00000 */
[----:B------:R-:W-:Y:S01]  /*3680*/  FADD.FTZ R113, R110, R113 ;  /* 0x000000716e717221 */ /* 0x000fe20000010000 */
[----:B0-----:R-:W-:Y:S01]  /*3690*/  HFMA2.MMA R112, -RZ, RZ, 0, 2.384185791015625e-07 ;  /* 0x00000004ff707435 */ /* 0x001fe200000001ff */
[----:B-1----:R-:W-:Y:S01]  /*36a0*/  FADD.FTZ R116, R116, R111 ;  /* 0x0000006f74747221 */ /* 0x002fe20000010000 */
[----:B------:R-:W-:Y:S02]  /*36b0*/  MOV R114, 0x1f ;  /* 0x0000001f00727802 */ /* 0x000fe40000000f00 */
[----:B------:R-:W-:-:S02]  /*36c0*/  MOV R117, 0xffffffff ;  /* 0xffffffff00757802 */ /* 0x000fc40000000f00 */
[----:B------:R-:W-:Y:S02]  /*36d0*/  MOV R111, R113 ;  /* 0x00000071006f7202 */ /* 0x000fe40000000f00 */
[----:B------:R-:W-:Y:S02]  /*36e0*/  MOV R108, 0x3700 ;  /* 0x00003700006c7802 */ /* 0x000fe40000000f00 */
[----:B------:R-:W-:Y:S05]  /*36f0*/  CALL.REL.NOINC `($__internal_49_$__cuda_sm70_shflsync_down_p) ;  /* 0x0000027000007944 */ /* 0x000fea0003c00000 */
[----:B0-----:R-:W-:Y:S01]  /*3700*/  HFMA2.MMA R112, -RZ, RZ, 0, 2.384185791015625e-07 ;  /* 0x00000004ff707435 */ /* 0x001fe200000001ff */
[----:B-1----:R-:W-:Y:S02]  /*3710*/  MOV R110, R111 ;  /* 0x0000006f006e7202 */ /* 0x002fe40000000f00 */
[----:B------:R-:W-:Y:S02]  /*3720*/  MOV R111, R116 ;  /* 0x00000074006f7202 */ /* 0x000fe40000000f00 */
[----:B------:R-:W-:Y:S02]  /*3730*/  MOV R114, 0x1f ;  /* 0x0000001f00727802 */ /* 0x000fe40000000f00 */
[----:B------:R-:W-:Y:S02]  /*3740*/  MOV R117, 0xffffffff ;  /* 0xffffffff00757802 */ /* 0x000fe40000000f00 */
[----:B------:R-:W-:-:S02]  /*3750*/  MOV R108, 0x3770 ;  /* 0x00003770006c7802 */ /* 0x000fc40000000f00 */
[----:B------:R-:W-:Y:S05]  /*3760*/  CALL.REL.NOINC `($__internal_49_$__cuda_sm70_shflsync_down_p) ;  /* 0x0000020000007944 */ /* 0x000fea0003c00000 */
[----:B------:R-:W-:Y:S01]  /*3770*/  FADD.FTZ R113, R110, R113 ;  /* 0x000000716e717221 */ /* 0x000fe20000010000 */
[----:B0-----:R-:W-:Y:S01]  /*3780*/  HFMA2.MMA R112, -RZ, RZ, 0, 1.1920928955078125e-07 ;  /* 0x00000002ff707435 */ /* 0x001fe200000001ff */
[----:B-1----:R-:W-:Y:S01]  /*3790*/  FADD.FTZ R116, R116, R111 ;  /* 0x0000006f74747221 */ /* 0x002fe20000010000 */
[----:B------:R-:W-:-:S02]  /*37a0*/  MOV R114, 0x1f ;  /* 0x0000001f00727802 */ /* 0x000fc40000000f00 */
[----:B------:R-:W-:Y:S02]  /*37b0*/  MOV R117, 0xffffffff ;  /* 0xffffffff00757802 */ /* 0x000fe40000000f00 */
[----:B------:R-:W-:Y:S02]  /*37c0*/  MOV R111, R113 ;  /* 0x00000071006f7202 */ /* 0x000fe40000000f00 */
[----:B------:R-:W-:Y:S02]  /*37d0*/  MOV R108, 0x37f0 ;  /* 0x000037f0006c7802 */ /* 0x000fe40000000f00 */
[----:B------:R-:W-:Y:S05]  /*37e0*/  CALL.REL.NOINC `($__internal_49_$__cuda_sm70_shflsync_down_p) ;  /* 0x0000018000007944 */ /* 0x000fea0003c00000 */
[----:B0-----:R-:W-:Y:S01]  /*37f0*/  HFMA2.MMA R112, -RZ, RZ, 0, 1.1920928955078125e-07 ;  /* 0x00000002ff707435 */ /* 0x001fe200000001ff */
[----:B-1----:R-:W-:Y:S02]  /*3800*/  MOV R110, R111 ;  /* 0x0000006f006e7202 */ /* 0x002fe40000000f00 */
[----:B------:R-:W-:Y:S02]  /*3810*/  MOV R111, R116 ;  /* 0x00000074006f7202 */ /* 0x000fe40000000f00 */
[----:B------:R-:W-:Y:S02]  /*3820*/  MOV R114, 0x1f ;  /* 0x0000001f00727802 */ /* 0x000fe40000000f00 */
[----:B------:R-:W-:-:S02]  /*3830*/  MOV R117, 0xffffffff ;  /* 0xffffffff00757802 */ /* 0x000fc40000000f00 */
[----:B------:R-:W-:Y:S02]  /*3840*/  MOV R108, 0x3860 ;  /* 0x00003860006c7802 */ /* 0x000fe40000000f00 */
[----:B------:R-:W-:Y:S05]  /*3850*/  CALL.REL.NOINC `($__internal_49_$__cuda_sm70_shflsync_down_p) ;  /* 0x0000011000007944 */ /* 0x000fea0003c00000 */
[----:B------:R-:W-:Y:S01]  /*3860*/  FADD.FTZ R113, R110, R113 ;  /* 0x000000716e717221 */ /* 0x000fe20000010000 */
[----:B0-----:R-:W-:Y:S01]  /*3870*/  HFMA2.MMA R112, -RZ, RZ, 0, 5.9604644775390625e-08 ;  /* 0x00000001ff707435 */ /* 0x001fe200000001ff */
[----:B-1----:R-:W-:Y:S01]  /*3880*/  FADD.FTZ R115, R116, R111 ;  /* 0x0000006f74737221 */ /* 0x002fe20000010000 */
[----:B------:R-:W-:Y:S02]  /*3890*/  MOV R114, 0x1f ;  /* 0x0000001f00727802 */ /* 0x000fe40000000f00 */
[----:B------:R-:W-:Y:S02]  /*38a0*/  MOV R117, 0xffffffff ;  /* 0xffffffff00757802 */ /* 0x000fe40000000f00 */
[----:B------:R-:W-:Y:S02]  /*38b0*/  MOV R111, R113 ;  /* 0x00000071006f7202 */ /* 0x000fe40000000f00 */
[----:B------:R-:W-:Y:S02]  /*38c0*/  MOV R108, 0x38e0 ;  /* 0x000038e0006c7802 */ /* 0x000fe40000000f00 */
[----:B------:R-:W-:Y:S05]  /*38d0*/  CALL.REL.NOINC `($__internal_49_$__cuda_sm70_shflsync_down_p) ;  /* 0x0000009000007944 */ /* 0x000fea0003c00000 */
[----:B0-----:R-:W-:Y:S01]  /*38e0*/  HFMA2.MMA R112, -RZ, RZ, 0, 5.9604644775390625e-08 ;  /* 0x00000001ff707435 */ /* 0x001fe200000001ff */
[----:B-1----:R-:W-:-:S02]  /*38f0*/  MOV R116, R111 ;  /* 0x0000006f00747202 */ /* 0x002fc40000000f00 */
[----:B------:R-:W-:Y:S02]  /*3900*/  MOV R111, R115 ;  /* 0x00000073006f7202 */ /* 0x000fe40000000f00 */
[----:B------:R-:W-:Y:S02]  /*3910*/  MOV R114, 0x1f ;  /* 0x0000001f00727802 */ /* 0x000fe40000000f00 */
[----:B------:R-:W-:Y:S02]  /*3920*/  MOV R117, 0xffffffff ;  /* 0xffffffff00757802 */ /* 0x000fe40000000f00 */
[----:B------:R-:W-:Y:S02]  /*3930*/  MOV R108, 0x3950 ;  /* 0x00003950006c7802 */ /* 0x000fe40000000f00 */
[----:B------:R-:W-:Y:S05]  /*3940*/  CALL.REL.NOINC `($__internal_49_$__cuda_sm70_shflsync_down_p) ;  /* 0x0000002000007944 */ /* 0x000fea0003c00000 */
[----:B-1----:R-:W-:Y:S01]  /*3950*/  MOV R108, R111 ;  /* 0x0000006f006c7202 */ /* 0x002fe20000000f00 */
[----:B0-----:R-:W-:Y:S05]  /*3960*/  BRA `(.L_x_1225) ;  /* 0xffffe41000007947 */ /* 0x001fea000383ffff */
        .weak           $__internal_49_$__cuda_sm70_shflsync_down_p
        .type           $__internal_49_$__cuda_sm70_shflsync_down_p,@function
        .size           $__internal_49_$__cuda_sm70_shflsync_down_p,(.L_x_2796 - $__internal_49_$__cuda_sm70_shflsync_down_p)
$__internal_49_$__cuda_sm70_shflsync_down_p:
[----:B------:R-:W-:Y:S01]  /*3970*/  HFMA2.MMA R109, -RZ, RZ, 0, 0 ;  /* 0x00000000ff6d7435 */ /* 0x000fe200000001ff */
[----:B------:R-:W-:Y:S04]  /*3980*/  WARPSYNC R117 ;  /* 0x0000007500007348 */ /* 0x000fe80003800000 */
[----:B------:R0:W1:Y:S01]  /*3990*/  SHFL.DOWN PT, R111, R111, R112, R114 ;  /* 0x080000706f6f7389 */ /* 0x00006200000e0072 */
[----:B------:R-:W-:Y:S05]  /*39a0*/  RET.REL.NODEC R108 `(_ZN10layer_norm31ln_parallel_residual_bwd_kernelINS_13Kernel_traitsIf13__nv_bfloat16fS2_fjLj2560ELj1ELj1ELj4ELj8ENS_18Kernel_traits_baseILj2560EfS2_fS2_fjLj128EEEEELb0ELb0ELb1EEEvNS_9BwdParamsE) ;  /* 0xffffc6506c007950 */ /* 0x000fea0003c3ffff */
.L_x_1226:
        /* <DEDUP_REMOVED lines=13> */
.L_x_2796:


//--------------------- .text._ZN10layer_norm31ln_parallel_residual_bwd_kernelINS_13Kernel_traitsIf13__nv_bfloat16fS2_fjLj2560ELj1ELj1ELj4ELj8ENS_18Kernel_traits_baseILj2560EfS2_fS2_fjLj128EEEEELb0ELb1ELb0EEEvNS_9BwdParamsE --------------------------
	.section	.text._ZN10layer_norm31ln_parallel_residual_bwd_kernelINS_13Kernel_traitsIf13__nv_bfloat16fS2_fjLj2560ELj1ELj1ELj4ELj8ENS_18Kernel_traits_baseILj2560EfS2_fS2_fjLj128EEEEELb0ELb1ELb0EEEvNS_9BwdParamsE,"ax",@progbits
	.sectioninfo	@"SHI_REGISTERS=150"
	.align	128
        .global         _ZN10layer_norm31ln_parallel_residual_bwd_kernelINS_13Kernel_traitsIf13__nv_bfloat16fS2_fjLj2560ELj1ELj1ELj4ELj8ENS_18Kernel_traits_baseILj2560EfS2_fS2_fjLj128EEEEELb0ELb1ELb0EEEvNS_9BwdParamsE
        .type           _ZN10layer_norm31ln_parallel_residual_bwd_kernelINS_13Kernel_traitsIf13__nv_bfloat16fS2_fjLj2560ELj1ELj1ELj4ELj8ENS_18Kernel_traits_baseILj2560EfS2_fS2_fjLj128EEEEELb0ELb1ELb0EEEvNS_9BwdParamsE,@function
        .size           _ZN10layer_norm31ln_parallel_residual_bwd_kernelINS_13Kernel_traitsIf13__nv_bfloat16fS2_fjLj2560ELj1ELj1ELj4ELj8ENS_18Kernel_traits_baseILj2560EfS2_fS2_fjLj128EEEEELb0ELb1ELb0EEEvNS_9BwdParamsE,(.L_x_2797 - _ZN10layer_norm31ln_parallel_residual_bwd_kernelINS_13Kernel_traitsIf13__nv_bfloat16fS2_fjLj2560ELj1ELj1ELj4ELj8ENS_18Kernel_traits_baseILj2560EfS2_fS2_fjLj128EEEEELb0ELb1ELb0EEEvNS_9BwdParamsE)
        .other          _ZN10layer_norm31ln_parallel_residual_bwd_kernelINS_13Kernel_traitsIf13__nv_bfloat16fS2_fjLj2560ELj1ELj1ELj4ELj8ENS_18Kernel_traits_baseILj2560EfS2_fS2_fjLj128EEEEELb0ELb1ELb0EEEvNS_9BwdParamsE,@"STO_CUDA_ENTRY STV_DEFAULT"
_ZN10layer_norm31ln_parallel_residual_bwd_kernelINS_13Kernel_traitsIf13__nv_bfloat16fS2_fjLj2560ELj1ELj1ELj4ELj8ENS_18Kernel_traits_baseILj2560EfS2_fS2_fjLj128EEEEELb0ELb1ELb0EEEvNS_9BwdParamsE:
.text._ZN10layer_norm31ln_parallel_residual_bwd_kernelINS_13Kernel_traitsIf13__nv_bfloat16fS2_fjLj2560ELj1ELj1ELj4ELj8ENS_18Kernel_traits_baseILj2560EfS2_fS2_fjLj128EEEEELb0ELb1ELb0EEEvNS_9BwdParamsE:
        /* <DEDUP_REMOVED lines=17> */
[C---:B------:R-:W-:Y:S01]  /*0110*/  @P2 IMAD.WIDE.U32 R2, R6.reuse, R3, c[0x0][0x1b0] ;  /* 0x00006c0006022625 */ /* 0x040fe200078e0003 */
[----:B------:R-:W-:Y:S02]  /*0120*/  @P2 LOP3.LUT R6, R6, 0x80, RZ, 0xfc, !PT ;  /* 0x0000008006062812 */ /* 0x000fe400078efcff */
[----:B------:R-:W-:Y:S01]  /*0130*/  @P6 MOV R7, 0x10 ;  /* 0x0000001000076802 */ /* 0x000fe20000000f00 */
[----:B------:R-:W-:Y:S01]  /*0140*/  @P5 IMAD.MOV.U32 R13, RZ, RZ, 0x10 ;  /* 0x00000010ff0d5424 */ /* 0x000fe200078e00ff */
[----:B------:R0:W5:Y:S01]  /*0150*/  @P2 LDG.E.128 R84, [R2.64] ;  /* 0x0000000402542981 */ /* 0x000162000c1e1d00 */
[C---:B------:R-:W-:Y:S01]  /*0160*/  @P3 IMAD.WIDE.U32 R8, R6.reuse, R9, c[0x0][0x1b0] ;  /* 0x00006c0006083625 */ /* 0x040fe200078e0009 */
[----:B------:R-:W-:-:S04]  /*0170*/  @P3 IADD3 R6, R6, 0x80, RZ ;  /* 0x0000008006063810 */ /* 0x000fc80007ffe0ff */
[----:B------:R0:W5:Y:S01]  /*0180*/  @P3 LDG.E.128 R80, [R8.64] ;  /* 0x0000000408503981 */ /* 0x000162000c1e1d00 */
[C---:B------:R-:W-:Y:S01]  /*0190*/  @P4 IMAD.WIDE.U32 R10, R6.reuse, R11, c[0x0][0x1b0] ;  /* 0x00006c00060a4625 */ /* 0x040fe200078e000b */
[----:B------:R-:W-:-:S04]  /*01a0*/  @P4 IADD3 R6, R6, 0x80, RZ ;  /* 0x0000008006064810 */ /* 0x000fc80007ffe0ff */
[----:B------:R0:W5:Y:S01]  /*01b0*/  @P4 LDG.E.128 R76, [R10.64] ;  /* 0x000000040a4c4981 */ /* 0x000162000c1e1d00 */
[C---:B------:R-:W-:Y:S01]  /*01c0*/  @P5 IMAD.WIDE.U32 R12, R6.reuse, R13, c[0x0][0x1b0] ;  /* 0x00006c00060c5625 */ /* 0x040fe200078e000d */
[----:B------:R-:W-:-:S04]  /*01d0*/  @P5 IADD3 R6, R6, 0x80, RZ ;  /* 0x0000008006065810 */ /* 0x000fc80007ffe0ff */
[----:B------:R0:W5:Y:S01]  /*01e0*/  @P5 LDG.E.128 R72, [R12.64] ;  /* 0x000000040c485981 */ /* 0x000162000c1e1d00 */
[----:B------:R-:W-:-:S05]  /*01f0*/  @P6 IMAD.WIDE.U32 R6, R6, R7, c[0x0][0x1b0] ;  /* 0x00006c0006066625 */ /* 0x000fca00078e0007 */
[----:B------:R0:W5:Y:S01]  /*0200*/  @P6 LDG.E.128 R68, [R6.64] ;  /* 0x0000000406446981 */ /* 0x000162000c1e1d00 */
        /* <DEDUP_REMOVED lines=24> */
[----:B0-----:R-:W-:Y:S01]  /*0390*/  HFMA2.MMA R3, -RZ, RZ, 0, 5.9604644775390625e-08 ;  /* 0x00000001ff037435 */ /* 0x001fe200000001ff */
[----:B------:R-:W-:-:S02]  /*03a0*/  MOV R65, RZ ;  /* 0x000000ff00417202 */ /* 0x000fc40000000f00 */
.L_x_1254:
[----:B------:R-:W-:-:S05]  /*03b0*/  MOV R105, 0x4 ;  /* 0x0000000400697802 */ /* 0x000fca0000000f00 */
        /* <DEDUP_REMOVED lines=8> */
[----:B------:R-:W-:Y:S01]  /*0440*/  IMAD.MOV.U32 R133, RZ, RZ, RZ ;  /* 0x000000ffff857224 */ /* 0x000fe200078e00ff */
[----:B------:R-:W-:-:S02]  /*0450*/  SHF.R.S32.HI R109, RZ, 0x1f, R0 ;  /* 0x0000001fff6d7819 */ /* 0x000fc40000011400 */
[----:B------:R-:W-:Y:S02]  /*0460*/  MOV R144, RZ ;  /* 0x000000ff00907202 */ /* 0x000fe40000000f00 */
[----:B------:R-:W-:Y:S02]  /*0470*/  LEA.HI R0, R109, R0, RZ, 0x2 ;  /* 0x000000006d007211 */ /* 0x000fe400078f10ff */
[----:B------:R-:W-:-:S04]  /*0480*/  LOP3.LUT R109, R5, 0x7f, RZ, 0xc0, !PT ;  /* 0x0000007f056d7812 */ /* 0x000fc800078ec0ff */
[----:B------:R-:W-:-:S04]  /*0490*/  LEA.HI.SX32 R0, R0, R109, 0x1e ;  /* 0x0000006d00007211 */ /* 0x000fc800078ff2ff */
[----:B------:R-:W-:Y:S02]  /*04a0*/  MOV R145, R0 ;  /* 0x0000000000917202 */ /* 0x000fe40000000f00 */
        /* <DEDUP_REMOVED lines=14> */
[----:B--2---:R-:W-:Y:S01]  /*0590*/  FADD.FTZ R107, -R132, R13 ;  /* 0x0000000d846b7221 */ /* 0x004fe20000010100 */
[----:B---3--:R-:W-:Y:S01]  /*05a0*/  MOV R104, R10 ;  /* 0x0000000a00687202 */ /* 0x008fe20000000f00 */
[--C-:B------:R-:W-:Y:S01]  /*05b0*/  IMAD.MOV.U32 R105, RZ, RZ, R11.reuse ;  /* 0x000000ffff697224 */ /* 0x100fe200078e000b */
[--C-:B------:R-:W-:Y:S02]  /*05c0*/  SHF.R.U64 R106, R10, 0x10, R11.reuse ;  /* 0x000000100a6a7819 */ /* 0x100fe4000000120b */
[----:B------:R-:W-:Y:S01]  /*05d0*/  SHF.R.U32.HI R108, RZ, 0x10, R11 ;  /* 0x00000010ff6c7819 */ /* 0x000fe2000001160b */
[----:B------:R-:W-:Y:S01]  /*05e0*/  FADD.FTZ R11, -R132, R12 ;  /* 0x0000000c840b7221 */ /* 0x000fe20000010100 */
[----:B------:R-:W-:-:S03]  /*05f0*/  PRMT R13, RZ, 0x5410, R104 ;  /* 0x00005410ff0d7816 */ /* 0x000fc60000000068 */
[C---:B-----5:R-:W-:Y:S01]  /*0600*/  FMUL.FTZ R10, R2.reuse, R11 ;  /* 0x0000000b020a7220 */ /* 0x060fe20000410000 */
[----:B------:R-:W-:Y:S01]  /*0610*/  PRMT R12, RZ, 0x5410, R106 ;  /* 0x00005410ff0c7816 */ /* 0x000fe2000000006a */
[----:B------:R-:W-:Y:S02]  /*0620*/  FMUL.FTZ R11, R2, R107 ;  /* 0x0000006b020b7220 */ /* 0x000fe40000410000 */
[----:B------:R-:W-:Y:S02]  /*0630*/  FADD.FTZ R44, R44, R13 ;  /* 0x0000000d2c2c7221 */ /* 0x000fe40000010000 */
[-C--:B------:R-:W-:Y:S02]  /*0640*/  FFMA.FTZ R64, R10, R13.reuse, R64 ;  /* 0x0000000d0a407223 */ /* 0x080fe40000010040 */
[----:B------:R-:W-:Y:S01]  /*0650*/  FMUL.FTZ R13, R84, R13 ;  /* 0x0000000d540d7220 */ /* 0x000fe20000410000 */
[----:B------:R-:W-:Y:S01]  /*0660*/  PRMT R105, RZ, 0x5410, R105 ;  /* 0x00005410ff697816 */ /* 0x000fe20000000069 */
[----:B------:R-:W-:-:S02]  /*0670*/  FADD.FTZ R45, R45, R12 ;  /* 0x0000000c2d2d7221 */ /* 0x000fc40000010000 */
[-C--:B------:R-:W-:Y:S02]  /*0680*/  FFMA.FTZ R65, R11, R12.reuse, R65 ;  /* 0x0000000c0b417223 */ /* 0x080fe40000010041 */
[----:B------:R-:W-:Y:S02]  /*0690*/  FADD.FTZ R109, -R132, R14 ;  /* 0x0000000e846d7221 */ /* 0x000fe40000010100 */
[----:B------:R-:W-:Y:S02]  /*06a0*/  FMUL.FTZ R12, R85, R12 ;  /* 0x0000000c550c7220 */ /* 0x000fe40000410000 */
[----:B0-----:R-:W-:Y:S02]  /*06b0*/  FADD.FTZ R17, RZ, R13 ;  /* 0x0000000dff117221 */ /* 0x001fe40000010000 */
[----:B------:R-:W-:Y:S01]  /*06c0*/  FFMA.FTZ R104, R10, R13, RZ ;  /* 0x0000000d0a687223 */ /* 0x000fe200000100ff */
[----:B------:R-:W-:Y:S01]  /*06d0*/  PRMT R108, RZ, 0x5410, R108 ;  /* 0x00005410ff6c7816 */ /* 0x000fe2000000006c */
        /* <DEDUP_REMOVED lines=15> */
.L_x_1229:
[----:B0-----:R-:W-:Y:S05]  /*07d0*/  BSYNC B0 ;  /* 0x0000000000007941 */ /* 0x001fea0003800000 */
.L_x_1228:
        /* <DEDUP_REMOVED lines=13> */
[----:B------:R-:W-:Y:S01]  /*08b0*/  IADD3 R145, R145, 0x80, RZ ;  /* 0x0000008091917810 */ /* 0x000fe20007ffe0ff */
[----:B--2---:R-:W-:Y:S01]  /*08c0*/  FADD.FTZ R113, -R132, R105 ;  /* 0x0000006984717221 */ /* 0x004fe20000010100 */
[----:B---3--:R-:W-:Y:S02]  /*08d0*/  MOV R110, R18 ;  /* 0x00000012006e7202 */ /* 0x008fe40000000f00 */
[--C-:B------:R-:W-:Y:S02]  /*08e0*/  SHF.R.U64 R114, R18, 0x10, R19.reuse ;  /* 0x0000001012727819 */ /* 0x100fe40000001213 */
[----:B------:R-:W-:Y:S02]  /*08f0*/  MOV R111, R19 ;  /* 0x00000013006f7202 */ /* 0x000fe40000000f00 */
        /* <DEDUP_REMOVED lines=8> */
[----:B------:R-:W-:Y:S01]  /*0980*/  FMUL.FTZ R112, R80, R105 ;  /* 0x0000006950707220 */ /* 0x000fe20000410000 */
[----:B------:R-:W-:Y:S01]  /*0990*/  PRMT R111, RZ, 0x5410, R111 ;  /* 0x00005410ff6f7816 */ /* 0x000fe2000000006f */
[----:B------:R-:W-:Y:S02]  /*09a0*/  FADD.FTZ R41, R41, R104 ;  /* 0x0000006829297221 */ /* 0x000fe40000010000 */
[-C--:B------:R-:W-:Y:S02]  /*09b0*/  FFMA.FTZ R61, R18, R104.reuse, R61 ;  /* 0x00000068123d7223 */ /* 0x080fe4000001003d */
[----:B------:R-:W-:Y:S02]  /*09c0*/  FMUL.FTZ R113, R81, R104 ;  /* 0x0000006851717220 */ /* 0x000fe40000410000 */
[----:B------:R-:W-:Y:S02]  /*09d0*/  FADD.FTZ R104, R133, R112 ;  /* 0x0000007085687221 */ /* 0x000fe40000010000 */
[----:B------:R-:W-:-:S02]  /*09e0*/  FFMA.FTZ R144, R19, R112, R144 ;  /* 0x0000007013907223 */ /* 0x000fc40000010090 */
[----:B------:R-:W-:Y:S02]  /*09f0*/  FADD.FTZ R40, R40, R105 ;  /* 0x0000006928287221 */ /* 0x000fe40000010000 */
[----:B------:R-:W-:Y:S02]  /*0a00*/  FFMA.FTZ R60, R19, R105, R60 ;  /* 0x00000069133c7223 */ /* 0x000fe4000001003c */
[----:B------:R-:W-:Y:S02]  /*0a10*/  FADD.FTZ R107, -R132, R107 ;  /* 0x0000006b846b7221 */ /* 0x000fe40000010100 */
        /* <DEDUP_REMOVED lines=14> */
.L_x_1231:
[----:B0-----:R-:W-:Y:S05]  /*0b00*/  BSYNC B0 ;  /* 0x0000000000007941 */ /* 0x001fea0003800000 */
.L_x_1230:
        /* <DEDUP_REMOVED lines=14> */
[----:B--2---:R-:W-:Y:S02]  /*0bf0*/  FADD.FTZ R121, -R132, R105 ;  /* 0x0000006984797221 */ /* 0x004fe40000010100 */
[----:B---3--:R-:W-:Y:S01]  /*0c00*/  IMAD.MOV.U32 R118, RZ, RZ, R108 ;  /* 0x000000ffff767224 */ /* 0x008fe200078e006c */
[--C-:B------:R-:W-:Y:S02]  /*0c10*/  SHF.R.U64 R122, R108, 0x10, R109.reuse ;  /* 0x000000106c7a7819 */ /* 0x100fe4000000126d */
[----:B------:R-:W-:Y:S02]  /*0c20*/  MOV R119, R109 ;  /* 0x0000006d00777202 */ /* 0x000fe40000000f00 */
        /* <DEDUP_REMOVED lines=32> */
.L_x_1233:
[----:B0-----:R-:W-:Y:S05]  /*0e30*/  BSYNC B0 ;  /* 0x0000000000007941 */ /* 0x001fea0003800000 */
.L_x_1232:
        /* <DEDUP_REMOVED lines=50> */
.L_x_1235:
[----:B0-----:R-:W-:Y:S05]  /*1160*/  BSYNC B0 ;  /* 0x0000000000007941 */ /* 0x001fea0003800000 */
.L_x_1234:
[----:B------:R-:W-:Y:S01]  /*1170*/  BSSY B0, `(.L_x_1236) ;  /* 0x0000031000007945 */ /* 0x000fe20003800000 */
[----:B------:R-:W-:Y:S05]  /*1180*/  @!P6 BRA `(.L_x_1237) ;  /* 0x000002f00000e947 */ /* 0x000fea0003800000 */
[----:B------:R-:W-:Y:S01]  /*1190*/  IMAD.MOV.U32 R108, RZ, RZ, 0x8 ;  /* 0x00000008ff6c7424 */ /* 0x000fe200078e00ff */
[----:B------:R-:W-:-:S03]  /*11a0*/  LEA R104, P0, R145, c[0x0][0x188], 0x4 ;  /* 0x0000620091687a11 */ /* 0x000fc600078020ff */
[C---:B------:R-:W-:Y:S01]  /*11b0*/  IMAD.WIDE.U32 R108, R145.reuse, R108, c[0x0][0x208] ;  /* 0x00008200916c7625 */ /* 0x040fe200078e006c */
[----:B------:R-:W-:Y:S02]  /*11c0*/  LEA.HI.X R105, R145, c[0x0][0x18c], RZ, 0x4, P0 ;  /* 0x0000630091697a11 */ /* 0x000fe400000f24ff */
[----:B------:R-:W-:-:S03]  /*11d0*/  ISETP.NE.U32.AND P0, PT, RZ, c[0x0][0x218], PT ;  /* 0x00008600ff007a0c */ /* 0x000fc60003f05070 */
[----:B------:R-:W2:Y:S04]  /*11e0*/  LDG.E.64 R108, [R108.64] ;  /* 0x000000046c6c7981 */ /* 0x000ea8000c1e1b00 */
[----:B------:R-:W3:Y:S01]  /*11f0*/  LDG.E.128 R104, [R104.64] ;  /* 0x0000000468687981 */ /* 0x000ee2000c1e1d00 */
[----:B------:R-:W-:-:S13]  /*1200*/  ISETP.NE.AND.EX P0, PT, RZ, c[0x0][0x21c], PT, P0 ;  /* 0x00008700ff007a0c */ /* 0x000fda0003f05300 */
[----:B------:R-:W-:-:S04]  /*1210*/  @P0 LEA R110, P1, R145, c[0x0][0x218], 0x4 ;  /* 0x00008600916e0a11 */ /* 0x000fc800078220ff */
[----:B------:R-:W-:-:S05]  /*1220*/  @P0 LEA.HI.X R111, R145, c[0x0][0x21c], RZ, 0x4, P1 ;  /* 0x00008700916f0a11 */ /* 0x000fca00008f24ff */
[----:B------:R0:W5:Y:S01]  /*1230*/  @P0 LDG.E.128 R96, [R110.64] ;  /* 0x000000046e600981 */ /* 0x000162000c1e1d00 */
[----:B--2---:R-:W-:Y:S02]  /*1240*/  MOV R136, R108 ;  /* 0x0000006c00887202 */ /* 0x004fe40000000f00 */
[----:B------:R-:W-:Y:S01]  /*1250*/  SHF.R.U64 R140, R108, 0x10, R109 ;  /* 0x000000106c8c7819 */ /* 0x000fe2000000126d */
[C---:B---3--:R-:W-:Y:S01]  /*1260*/  FADD.FTZ R139, -R132.reuse, R105 ;  /* 0x00000069848b7221 */ /* 0x048fe20000010100 */
[----:B------:R-:W-:Y:S01]  /*1270*/  MOV R137, R109 ;  /* 0x0000006d00897202 */ /* 0x000fe20000000f00 */
[C---:B------:R-:W-:Y:S01]  /*1280*/  FADD.FTZ R141, -R132.reuse, R106 ;  /* 0x0000006a848d7221 */ /* 0x040fe20000010100 */
[----:B------:R-:W-:Y:S01]  /*1290*/  SHF.R.U32.HI R138, RZ, 0x10, R109 ;  /* 0x00000010ff8a7819 */ /* 0x000fe2000001166d */
[C---:B------:R-:W-:Y:S01]  /*12a0*/  FADD.FTZ R109, -R132.reuse, R104 ;  /* 0x00000068846d7221 */ /* 0x040fe20000010100 */
[----:B------:R-:W-:Y:S01]  /*12b0*/  PRMT R105, RZ, 0x5410, R136 ;  /* 0x00005410ff697816 */ /* 0x000fe20000000088 */
[----:B------:R-:W-:Y:S01]  /*12c0*/  FADD.FTZ R143, -R132, R107 ;  /* 0x0000006b848f7221 */ /* 0x000fe20000010100 */
[----:B------:R-:W-:Y:S01]  /*12d0*/  PRMT R104, RZ, 0x5410, R140 ;  /* 0x00005410ff687816 */ /* 0x000fe2000000008c */
[C---:B-----5:R-:W-:Y:S01]  /*12e0*/  FMUL.FTZ R136, R2.reuse, R139 ;  /* 0x0000008b02887220 */ /* 0x060fe20000410000 */
[----:B------:R-:W-:Y:S01]  /*12f0*/  PRMT R107, RZ, 0x5410, R137 ;  /* 0x00005410ff6b7816 */ /* 0x000fe20000000089 */
[----:B------:R-:W-:Y:S01]  /*1300*/  FMUL.FTZ R137, R2, R109 ;  /* 0x0000006d02897220 */ /* 0x000fe20000410000 */
[----:B------:R-:W-:Y:S01]  /*1310*/  PRMT R106, RZ, 0x5410, R138 ;  /* 0x00005410ff6a7816 */ /* 0x000fe2000000008a */
[----:B------:R-:W-:-:S02]  /*1320*/  FMUL.FTZ R138, R68, R105 ;  /* 0x00000069448a7220 */ /* 0x000fc40000410000 */
[----:B------:R-:W-:Y:S02]  /*1330*/  FADD.FTZ R29, R29, R104 ;  /* 0x000000681d1d7221 */ /* 0x000fe40000010000 */
[-C--:B------:R-:W-:Y:S02]  /*1340*/  FFMA.FTZ R49, R136, R104.reuse, R49 ;  /* 0x0000006888317223 */ /* 0x080fe40000010031 */
        /* <DEDUP_REMOVED lines=19> */
.L_x_1237:
[----:B0-----:R-:W-:Y:S05]  /*1480*/  BSYNC B0 ;  /* 0x0000000000007941 */ /* 0x001fea0003800000 */
.L_x_1236:
[----:B------:R-:W-:Y:S02]  /*1490*/  LOP3.LUT P1, RZ, R3, 0xff, RZ, 0xc0, !PT ;  /* 0x000000ff03ff7812 */ /* 0x000fe4000782c0ff */
[----:B------:R-:W-:Y:S02]  /*14a0*/  SHF.R.U32.HI R106, RZ, 0x5, R5 ;  /* 0x00000005ff6a7819 */ /* 0x000fe40000011605 */
[----:B------:R-:W-:Y:S02]  /*14b0*/  LOP3.LUT P0, RZ, R5, 0x1f, RZ, 0xc0, !PT ;  /* 0x0000001f05ff7812 */ /* 0x000fe4000780c0ff */
[----:B------:R-:W-:-:S07]  /*14c0*/  LOP3.LUT R145, R106, 0x7fffffc, RZ, 0xc0, !PT ;  /* 0x07fffffc6a917812 */ /* 0x000fce00078ec0ff */
[----:B------:R-:W-:Y:S01]  /*14d0*/  @!P1 IADD3 R145, R145, 0x4, RZ ;  /* 0x0000000491919810 */ /* 0x000fe20007ffe0ff */
[----:B------:R-:W-:Y:S05]  /*14e0*/  BRA.DIV ~URZ, `(.L_x_1238) ;  /* 0x000017027f007947 */ /* 0x000fea000b800000 */
[----:B------:R0:W1:Y:S02]  /*14f0*/  SHFL.DOWN PT, R108, R133, 0x10, 0x1f ;  /* 0x0a001f00856c7f89 */ /* 0x00006400000e0000 */
.L_x_1255:
        /* <DEDUP_REMOVED lines=18> */
.L_x_1256:
        /* <DEDUP_REMOVED lines=27> */
[-C--:B------:R-:W-:Y:S01]  /*17d0*/  FFMA.FTZ R104, R14, R110.reuse, R111 ;  /* 0x0000006e0e687223 */ /* 0x080fe2000001006f */
[----:B------:R-:W-:Y:S01]  /*17e0*/  ISETP.NE.AND.EX P1, PT, RZ, c[0x0][0x21c], PT, P1 ;  /* 0x00008700ff007a0c */ /* 0x000fe20003f25310 */
[----:B------:R-:W-:Y:S01]  /*17f0*/  FADD.FTZ R105, R12, -R105 ;  /* 0x800000690c697221 */ /* 0x000fe20000010000 */
[----:B------:R-:W-:Y:S01]  /*1800*/  ISETP.NE.AND.EX P0, PT, RZ, c[0x0][0x25c], PT, P0 ;  /* 0x00009700ff007a0c */ /* 0x000fe20003f05300 */
[----:B------:R-:W-:Y:S01]  /*1810*/  FFMA.FTZ R107, R17, R110, R111 ;  /* 0x0000006e116b7223 */ /* 0x000fe2000001006f */
[----:B------:R-:W-:Y:S01]  /*1820*/  HFMA2.MMA R147, -RZ, RZ, 0, 4.76837158203125e-07 ;  /* 0x00000008ff937435 */ /* 0x000fe200000001ff */
[----:B-----5:R-:W-:-:S02]  /*1830*/  FMUL.FTZ R106, R2, R105 ;  /* 0x00000069026a7220 */ /* 0x020fc40000410000 */
        /* <DEDUP_REMOVED lines=43> */
.L_x_1242:
[----:B------:R-:W-:Y:S02]  /*1af0*/  IADD3 R0, R0, 0x80, RZ ;  /* 0x0000008000007810 */ /* 0x000fe40007ffe0ff */
.L_x_1241:
[----:B------:R-:W-:Y:S05]  /*1b00*/  BSYNC B0 ;  /* 0x0000000000007941 */ /* 0x000fea0003800000 */
.L_x_1240:
        /* <DEDUP_REMOVED lines=35> */
[----:B-1----:R-:W-:-:S03]  /*1d40*/  SHF.L.U32 R109, R144, 0x10, RZ ;  /* 0x00000010906d7819 */ /* 0x002fc600000006ff */
        /* <DEDUP_REMOVED lines=19> */
.L_x_1245:
[----:B------:R-:W-:Y:S02]  /*1e80*/  IADD3 R0, R0, 0x80, RZ ;  /* 0x0000008000007810 */ /* 0x000fe40007ffe0ff */
.L_x_1244:
[----:B------:R-:W-:Y:S05]  /*1e90*/  BSYNC B0 ;  /* 0x0000000000007941 */ /* 0x000fea0003800000 */
.L_x_1243:
        /* <DEDUP_REMOVED lines=55> */
.L_x_1248:
[----:B------:R-:W-:Y:S02]  /*2210*/  IADD3 R0, R0, 0x80, RZ ;  /* 0x0000008000007810 */ /* 0x000fe40007ffe0ff */
.L_x_1247:
[----:B------:R-:W-:Y:S05]  /*2220*/  BSYNC B0 ;  /* 0x0000000000007941 */ /* 0x000fea0003800000 */
.L_x_1246:
        /* <DEDUP_REMOVED lines=55> */
.L_x_1251:
[----:B------:R-:W-:Y:S02]  /*25a0*/  IADD3 R0, R0, 0x80, RZ ;  /* 0x0000008000007810 */ /* 0x000fe40007ffe0ff */
.L_x_1250:
[----:B------:R-:W-:Y:S05]  /*25b0*/  BSYNC B0 ;  /* 0x0000000000007941 */ /* 0x000fea0003800000 */
.L_x_1249:
        /* <DEDUP_REMOVED lines=55> */
.L_x_1253:
[----:B------:R-:W-:Y:S05]  /*2930*/  BSYNC B0 ;  /* 0x0000000000007941 */ /* 0x000fea0003800000 */
.L_x_1252:
[----:B------:R-:W-:Y:S02]  /*2940*/  IADD3 R4, R4, c[0x0][0x160], RZ ;  /* 0x0000580004047a10 */ /* 0x000fe40007ffe0ff */
[----:B------:R-:W-:Y:S02]  /*2950*/  LOP3.LUT P1, RZ, R3, 0xff, RZ, 0xc0, !PT ;  /* 0x000000ff03ff7812 */ /* 0x000fe4000782c0ff */
[----:B------:R-:W-:Y:S02]  /*2960*/  ISETP.GE.AND P0, PT, R4, c[0x0][0x164], PT ;  /* 0x0000590004007a0c */ /* 0x000fe40003f06270 */
[----:B------:R-:W-:-:S11]  /*2970*/  SEL R3, RZ, 0x1, P1 ;  /* 0x00000001ff037807 */ /* 0x000fd60000800000 */
[----:B0----5:R-:W-:Y:S01]  /*2980*/  @P0 CALL.REL.NOINC `(.L_x_1227) ;  /* 0x0000001000000944 */ /* 0x021fe20003c00000 */
[----:B------:R-:W-:Y:S05]  /*2990*/  BRA `(.L_x_1254) ;  /* 0xffffda1000007947 */ /* 0x000fea000383ffff */
.L_x_1227:
[----:B0-----:R-:W0:Y:S01]  /*29a0*/  S2UR UR6, SR_CTAID.X ;  /* 0x00000000000679c3 */ /* 0x001e220000002500 */
[----:B------:R-:W0:Y:S01]  /*29b0*/  S2R R2, SR_TID.X ;  /* 0x0000000000027919 */ /* 0x000e220000002100 */
[----:B------:R-:W-:Y:S02]  /*29c0*/  @P2 MOV R5, 0x10 ;  /* 0x0000001000052802 */ /* 0x000fe40000000f00 */
[----:B------:R-:W-:Y:S02]  /*29d0*/  @P3 MOV R9, 0x10 ;  /* 0x0000001000093802 */ /* 0x000fe40000000f00 */
[----:B------:R-:W-:Y:S02]  /*29e0*/  @P4 MOV R13, 0x10 ;  /* 0x00000010000d4802 */ /* 0x000fe40000000f00 */
[----:B------:R-:W-:Y:S02]  /*29f0*/  @P5 MOV R17, 0x10 ;  /* 0x0000001000115802 */ /* 0x000fe40000000f00 */
[----:B0-----:R-:W-:-:S02]  /*2a00*/  LEA.HI R0, R2, UR6, RZ, 0x19 ;  /* 0x0000000602007c11 */ /* 0x001fc4000f8fc8ff */
        /* <DEDUP_REMOVED lines=30> */
.L_x_1238:
[----:B------:R-:W-:Y:S01]  /*2bf0*/  HFMA2.MMA R132, -RZ, RZ, 0, 9.5367431640625e-07 ;  /* 0x00000010ff847435 */ /* 0x000fe200000001ff */
[----:B------:R-:W-:Y:S02]  /*2c00*/  MOV R109, R133 ;  /* 0x00000085006d7202 */ /* 0x000fe40000000f00 */
[----:B------:R-:W-:Y:S02]  /*2c10*/  MOV R146, 0x1f ;  /* 0x0000001f00927802 */ /* 0x000fe40000000f00 */
[----:B------:R-:W-:-:S02]  /*2c20*/  MOV R147, 0xffffffff ;  /* 0xffffffff00937802 */ /* 0x000fc40000000f00 */
[----:B------:R-:W-:Y:S02]  /*2c30*/  MOV R104, 0x2c50 ;  /* 0x00002c5000687802 */ /* 0x000fe40000000f00 */
[----:B-----5:R-:W-:Y:S05]  /*2c40*/  CALL.REL.NOINC `($__internal_50_$__cuda_sm70_shflsync_down_p) ;  /* 0x0000046000007944 */ /* 0x020fea0003c00000 */
[----:B-1----:R-:W-:Y:S01]  /*2c50*/  MOV R108, R109 ;  /* 0x0000006d006c7202 */ /* 0x002fe20000000f00 */
[----:B0-----:R-:W-:Y:S05]  /*2c60*/  BRA `(.L_x_1255) ;  /* 0xffffe89000007947 */ /* 0x001fea000383ffff */
.L_x_1239:
[----:B------:R-:W-:Y:S01]  /*2c70*/  HFMA2.MMA R132, -RZ, RZ, 0, 9.5367431640625e-07 ;  /* 0x00000010ff847435 */ /* 0x000fe200000001ff */
[----:B------:R-:W-:Y:S01]  /*2c80*/  IMAD.MOV.U32 R109, RZ, RZ, R144 ;  /* 0x000000ffff6d7224 */ /* 0x000fe200078e0090 */
[----:B------:R-:W-:Y:S02]  /*2c90*/  MOV R146, 0x1f ;  /* 0x0000001f00927802 */ /* 0x000fe40000000f00 */
[----:B------:R-:W-:Y:S02]  /*2ca0*/  MOV R147, 0xffffffff ;  /* 0xffffffff00937802 */ /* 0x000fe40000000f00 */
[----:B------:R-:W-:Y:S02]  /*2cb0*/  MOV R104, 0x2cd0 ;  /* 0x00002cd000687802 */ /* 0x000fe40000000f00 */
[----:B01---5:R-:W-:Y:S05]  /*2cc0*/  CALL.REL.NOINC `($__internal_50_$__cuda_sm70_shflsync_down_p) ;  /* 0x000003e000007944 */ /* 0x023fea0003c00000 */
[----:B------:R-:W-:Y:S01]  /*2cd0*/  FADD.FTZ R108, R108, R133 ;  /* 0x000000856c6c7221 */ /* 0x000fe20000010000 */
[----:B0-----:R-:W-:Y:S01]  /*2ce0*/  HFMA2.MMA R132, -RZ, RZ, 0, 4.76837158203125e-07 ;  /* 0x00000008ff847435 */ /* 0x001fe200000001ff */
[----:B-1----:R-:W-:Y:S01]  /*2cf0*/  FADD.FTZ R144, R144, R109 ;  /* 0x0000006d90907221 */ /* 0x002fe20000010000 */
[----:B------:R-:W-:Y:S01]  /*2d00*/  MOV R146, 0x1f ;  /* 0x0000001f00927802 */ /* 0x000fe20000000f00 */
[----:B------:R-:W-:Y:S01]  /*2d10*/  IMAD.MOV.U32 R147, RZ, RZ, -0x1 ;  /* 0xffffffffff937424 */ /* 0x000fe200078e00ff */
[----:B------:R-:W-:-:S02]  /*2d20*/  MOV R109, R108 ;  /* 0x0000006c006d7202 */ /* 0x000fc40000000f00 */
[----:B------:R-:W-:Y:S02]  /*2d30*/  MOV R104, 0x2d50 ;  /* 0x00002d5000687802 */ /* 0x000fe40000000f00 */
[----:B------:R-:W-:Y:S05]  /*2d40*/  CALL.REL.NOINC `($__internal_50_$__cuda_sm70_shflsync_down_p) ;  /* 0x0000036000007944 */ /* 0x000fea0003c00000 */
[----:B0-----:R-:W-:Y:S01]  /*2d50*/  HFMA2.MMA R132, -RZ, RZ, 0, 4.76837158203125e-07 ;  /* 0x00000008ff847435 */ /* 0x001fe200000001ff */
[----:B-1----:R-:W-:Y:S01]  /*2d60*/  MOV R107, R109 ;  /* 0x0000006d006b7202 */ /* 0x002fe20000000f00 */
[----:B------:R-:W-:Y:S01]  /*2d70*/  IMAD.MOV.U32 R147, RZ, RZ, -0x1 ;  /* 0xffffffffff937424 */ /* 0x000fe200078e00ff */
[----:B------:R-:W-:Y:S02]  /*2d80*/  MOV R109, R144 ;  /* 0x00000090006d7202 */ /* 0x000fe40000000f00 */
[----:B------:R-:W-:Y:S02]  /*2d90*/  MOV R146, 0x1f ;  /* 0x0000001f00927802 */ /* 0x000fe40000000f00 */
[----:B------:R-:W-:Y:S02]  /*2da0*/  MOV R104, 0x2dc0 ;  /* 0x00002dc000687802 */ /* 0x000fe40000000f00 */
[----:B------:R-:W-:Y:S05]  /*2db0*/  CALL.REL.NOINC `($__internal_50_$__cuda_sm70_shflsync_down_p) ;  /* 0x000002f000007944 */ /* 0x000fea0003c00000 */
[----:B------:R-:W-:Y:S01]  /*2dc0*/  FADD.FTZ R108, R107, R108 ;  /* 0x0000006c6b6c7221 */ /* 0x000fe20000010000 */
[----:B0-----:R-:W-:Y:S01]  /*2dd0*/  HFMA2.MMA R132, -RZ, RZ, 0, 2.384185791015625e-07 ;  /* 0x00000004ff847435 */ /* 0x001fe200000001ff */
[----:B-1----:R-:W-:Y:S01]  /*2de0*/  FADD.FTZ R144, R144, R109 ;  /* 0x0000006d90907221 */ /* 0x002fe20000010000 */
[----:B------:R-:W-:-:S02]  /*2df0*/  MOV R146, 0x1f ;  /* 0x0000001f00927802 */ /* 0x000fc40000000f00 */
[----:B------:R-:W-:Y:S02]  /*2e00*/  MOV R147, 0xffffffff ;  /* 0xffffffff00937802 */ /* 0x000fe40000000f00 */
[----:B------:R-:W-:Y:S02]  /*2e10*/  MOV R109, R108 ;  /* 0x0000006c006d7202 */ /* 0x000fe40000000f00 */
[----:B------:R-:W-:Y:S02]  /*2e20*/  MOV R104, 0x2e40 ;  /* 0x00002e4000687802 */ /* 0x000fe40000000f00 */
[----:B------:R-:W-:Y:S05]  /*2e30*/  CALL.REL.NOINC `($__internal_50_$__cuda_sm70_shflsync_down_p) ;  /* 0x0000027000007944 */ /* 0x000fea0003c00000 */
[----:B0-----:R-:W-:Y:S01]  /*2e40*/  HFMA2.MMA R132, -RZ, RZ, 0, 2.384185791015625e-07 ;  /* 0x00000004ff847435 */ /* 0x001fe200000001ff */
[----:B-1----:R-:W-:Y:S01]  /*2e50*/  MOV R107, R109 ;  /* 0x0000006d006b7202 */ /* 0x002fe20000000f00 */
[----:B------:R-:W-:Y:S01]  /*2e60*/  IMAD.MOV.U32 R109, RZ, RZ, R144 ;  /* 0x000000ffff6d7224 */ /* 0x000fe200078e0090 */
[----:B------:R-:W-:Y:S02]  /*2e70*/  MOV R146, 0x1f ;  /* 0x0000001f00927802 */ /* 0x000fe40000000f00 */
[----:B------:R-:W-:Y:S02]  /*2e80*/  MOV R147, 0xffffffff ;  /* 0xffffffff00937802 */ /* 0x000fe40000000f00 */
[----:B------:R-:W-:-:S02]  /*2e90*/  MOV R104, 0x2eb0 ;  /* 0x00002eb000687802 */ /* 0x000fc40000000f00 */
[----:B------:R-:W-:Y:S05]  /*2ea0*/  CALL.REL.NOINC `($__internal_50_$__cuda_sm70_shflsync_down_p) ;  /* 0x0000020000007944 */ /* 0x000fea0003c00000 */
[----:B------:R-:W-:Y:S01]  /*2eb0*/  FADD.FTZ R108, R107, R108 ;  /* 0x0000006c6b6c7221 */ /* 0x000fe20000010000 */
[----:B0-----:R-:W-:Y:S01]  /*2ec0*/  HFMA2.MMA R132, -RZ, RZ, 0, 1.1920928955078125e-07 ;  /* 0x00000002ff847435 */ /* 0x001fe200000001ff */
[----:B-1----:R-:W-:Y:S01]  /*2ed0*/  FADD.FTZ R144, R144, R109 ;  /* 0x0000006d90907221 */ /* 0x002fe20000010000 */
[----:B------:R-:W-:Y:S01]  /*2ee0*/  MOV R146, 0x1f ;  /* 0x0000001f00927802 */ /* 0x000fe20000000f00 */
[----:B------:R-:W-:Y:S01]  /*2ef0*/  IMAD.MOV.U32 R147, RZ, RZ, -0x1 ;  /* 0xffffffffff937424 */ /* 0x000fe200078e00ff */
[----:B------:R-:W-:-:S02]  /*2f00*/  MOV R109, R108 ;  /* 0x0000006c006d7202 */ /* 0x000fc40000000f00 */
[----:B------:R-:W-:Y:S02]  /*2f10*/  MOV R104, 0x2f30 ;  /* 0x00002f3000687802 */ /* 0x000fe40000000f00 */
[----:B------:R-:W-:Y:S05]  /*2f20*/  CALL.REL.NOINC `($__internal_50_$__cuda_sm70_shflsync_down_p) ;  /* 0x0000018000007944 */ /* 0x000fea0003c00000 */
[----:B0-----:R-:W-:Y:S01]  /*2f30*/  HFMA2.MMA R132, -RZ, RZ, 0, 1.1920928955078125e-07 ;  /* 0x00000002ff847435 */ /* 0x001fe200000001ff */
[----:B-1----:R-:W-:Y:S01]  /*2f40*/  MOV R107, R109 ;  /* 0x0000006d006b7202 */ /* 0x002fe20000000f00 */
[----:B------:R-:W-:Y:S01]  /*2f50*/  IMAD.MOV.U32 R147, RZ, RZ, -0x1 ;  /* 0xffffffffff937424 */ /* 0x000fe200078e00ff */
[----:B------:R-:W-:Y:S02]  /*2f60*/  MOV R109, R144 ;  /* 0x00000090006d7202 */ /* 0x000fe40000000f00 */
[----:B------:R-:W-:Y:S02]  /*2f70*/  MOV R146, 0x1f ;  /* 0x0000001f00927802 */ /* 0x000fe40000000f00 */
[----:B------:R-:W-:Y:S02]  /*2f80*/  MOV R104, 0x2fa0 ;  /* 0x00002fa000687802 */ /* 0x000fe40000000f00 */
[----:B------:R-:W-:Y:S05]  /*2f90*/  CALL.REL.NOINC `($__internal_50_$__cuda_sm70_shflsync_down_p) ;  /* 0x0000011000007944 */ /* 0x000fea0003c00000 */
[----:B------:R-:W-:Y:S01]  /*2fa0*/  FADD.FTZ R110, R107, R108 ;  /* 0x0000006c6b6e7221 */ /* 0x000fe20000010000 */
[----:B0-----:R-:W-:Y:S01]  /*2fb0*/  HFMA2.MMA R132, -RZ, RZ, 0, 5.9604644775390625e-08 ;  /* 0x00000001ff847435 */ /* 0x001fe200000001ff */
[----:B-1----:R-:W-:Y:S01]  /*2fc0*/  FADD.FTZ R133, R144, R109 ;  /* 0x0000006d90857221 */ /* 0x002fe20000010000 */
[----:B------:R-:W-:-:S02]  /*2fd0*/  MOV R146, 0x1f ;  /* 0x0000001f00927802 */ /* 0x000fc40000000f00 */
[----:B------:R-:W-:Y:S02]  /*2fe0*/  MOV R147, 0xffffffff ;  /* 0xffffffff00937802 */ /* 0x000fe40000000f00 */
[----:B------:R-:W-:Y:S02]  /*2ff0*/  MOV R109, R110 ;  /* 0x0000006e006d7202 */ /* 0x000fe40000000f00 */
[----:B------:R-:W-:Y:S02]  /*3000*/  MOV R104, 0x3020 ;  /* 0x0000302000687802 */ /* 0x000fe40000000f00 */
[----:B------:R-:W-:Y:S05]  /*3010*/  CALL.REL.NOINC `($__internal_50_$__cuda_sm70_shflsync_down_p) ;  /* 0x0000009000007944 */ /* 0x000fea0003c00000 */
[----:B0-----:R-:W-:Y:S01]  /*3020*/  HFMA2.MMA R132, -RZ, RZ, 0, 5.9604644775390625e-08 ;  /* 0x00000001ff847435 */ /* 0x001fe200000001ff */
[----:B-1----:R-:W-:Y:S01]  /*3030*/  MOV R111, R109 ;  /* 0x0000006d006f7202 */ /* 0x002fe20000000f00 */
[----:B------:R-:W-:Y:S01]  /*3040*/  IMAD.MOV.U32 R109, RZ, RZ, R133 ;  /* 0x000000ffff6d7224 */ /* 0x000fe200078e0085 */
[----:B------:R-:W-:Y:S02]  /*3050*/  MOV R146, 0x1f ;  /* 0x0000001f00927802 */ /* 0x000fe40000000f00 */
[----:B------:R-:W-:Y:S02]  /*3060*/  MOV R147, 0xffffffff ;  /* 0xffffffff00937802 */ /* 0x000fe40000000f00 */
[----:B------:R-:W-:-:S02]  /*3070*/  MOV R104, 0x3090 ;  /* 0x0000309000687802 */ /* 0x000fc40000000f00 */
[----:B------:R-:W-:Y:S05]  /*3080*/  CALL.REL.NOINC `($__internal_50_$__cuda_sm70_shflsync_down_p) ;  /* 0x0000002000007944 */ /* 0x000fea0003c00000 */
[----:B-1----:R-:W-:Y:S01]  /*3090*/  MOV R144, R109 ;  /* 0x0000006d00907202 */ /* 0x002fe20000000f00 */
[----:B0-----:R-:W-:Y:S05]  /*30a0*/  BRA `(.L_x_1256) ;  /* 0xffffe57000007947 */ /* 0x001fea000383ffff */
        .weak           $__internal_50_$__cuda_sm70_shflsync_down_p
        .type           $__internal_50_$__cuda_sm70_shflsync_down_p,@function
        .size           $__internal_50_$__cuda_sm70_shflsync_down_p,(.L_x_2797 - $__internal_50_$__cuda_sm70_shflsync_down_p)
$__internal_50_$__cuda_sm70_shflsync_down_p:
[----:B------:R-:W-:Y:S01]  /*30b0*/  HFMA2.MMA R105, -RZ, RZ, 0, 0 ;  /* 0x00000000ff697435 */ /* 0x000fe200000001ff */
[----:B------:R-:W-:Y:S04]  /*30c0*/  WARPSYNC R147 ;  /* 0x0000009300007348 */ /* 0x000fe80003800000 */
[----:B------:R0:W1:Y:S01]  /*30d0*/  SHFL.DOWN PT, R109, R109, R132, R146 ;  /* 0x080000846d6d7389 */ /* 0x00006200000e0092 */
[----:B------:R-:W-:Y:S05]  /*30e0*/  RET.REL.NODEC R104 `(_ZN10layer_norm31ln_parallel_residual_bwd_kernelINS_13Kernel_traitsIf13__nv_bfloat16fS2_fjLj2560ELj1ELj1ELj4ELj8ENS_18Kernel_traits_baseILj2560EfS2_fS2_fjLj128EEEEELb0ELb1ELb0EEEvNS_9BwdParamsE) ;  /* 0xffffcf1068007950 */ /* 0x000fea0003c3ffff */
.L_x_1257:
        /* <DEDUP_REMOVED lines=9> */
.L_x_2797:


//--------------------- .text._ZN10layer_norm31ln_parallel_residual_bwd_kernelINS_13Kernel_traitsIf13__nv_bfloat16fS2_fjLj2560ELj1ELj1ELj4ELj8ENS_18Kernel_traits_baseILj2560EfS2_fS2_fjLj128EEEEELb0ELb1ELb1EEEvNS_9BwdParamsE --------------------------
	.section	.text._ZN10layer_norm31ln_parallel_residual_bwd_kernelINS_13Kernel_traitsIf13__nv_bfloat16fS2_fjLj2560ELj1ELj1ELj4ELj8ENS_18Kernel_traits_baseILj2560EfS2_fS2_fjLj128EEEEELb0ELb1ELb1EEEvNS_9BwdParamsE,"ax",@progbits
	.sectioninfo	@"SHI_REGISTERS=156"
	.align	128
        .global         _ZN10layer_norm31ln_parallel_residual_bwd_kernelINS_13Kernel_traitsIf13__nv_bfloat16fS2_fjLj2560ELj1ELj1ELj4ELj8ENS_18Kernel_traits_baseILj2560EfS2_fS2_fjLj128EEEEELb0ELb1ELb1EEEvNS_9BwdParamsE
        .type           _ZN10layer_norm31ln_parallel_residual_bwd_kernelINS_13Kernel_traitsIf13__nv_bfloat16fS2_fjLj2560ELj1ELj1ELj4ELj8ENS_18Kernel_traits_baseILj2560EfS2_fS2_fjLj128EEEEELb0ELb1ELb1EEEvNS_9BwdParamsE,@function
        .size           _ZN10layer_norm31ln_parallel_residual_bwd_kernelINS_13Kernel_traitsIf13__nv_bfloat16fS2_fjLj2560ELj1ELj1ELj4ELj8ENS_18Kernel_traits_baseILj2560EfS2_fS2_fjLj128EEEEELb0ELb1ELb1EEEvNS_9BwdParamsE,(.L_x_2798 - _ZN10layer_norm31ln_parallel_residual_bwd_kernelINS_13Kernel_traitsIf13__nv_bfloat16fS2_fjLj2560ELj1ELj1ELj4ELj8ENS_18Kernel_traits_baseILj2560EfS2_fS2_fjLj128EEEEELb0ELb1ELb1EEEvNS_9BwdParamsE)
        .other          _ZN10layer_norm31ln_parallel_residual_bwd_kernelINS_13Kernel_traitsIf13__nv_bfloat16fS2_fjLj2560ELj1ELj1ELj4ELj8ENS_18Kernel_traits_baseILj2560EfS2_fS2_fjLj128EEEEELb0ELb1ELb1EEEvNS_9BwdParamsE,@"STO_CUDA_ENTRY STV_DEFAULT"
_ZN10layer_norm31ln_parallel_residual_bwd_kernelINS_13Kernel_traitsIf13__nv_bfloat16fS2_fjLj2560ELj1ELj1ELj4ELj8ENS_18Kernel_traits_baseILj2560EfS2_fS2_fjLj128EEEEELb0ELb1ELb1EEEvNS_9BwdParamsE:
.text._ZN10layer_norm31ln_parallel_residual_bwd_kernelINS_13Kernel_traitsIf13__nv_bfloat16fS2_fjLj2560ELj1ELj1ELj4ELj8ENS_18Kernel_traits_baseILj2560EfS2_fS2_fjLj128EEEEELb0ELb1ELb1EEEvNS_9BwdParamsE:
        /* <DEDUP_REMOVED lines=29> */
.L_x_1258:
[----:B------:R-:W-:-:S04]  /*01d0*/  SHF.L.U32 R2, R0, 0x4, RZ ;  /* 0x0000000400027819 */ /* 0x000fc800000006ff */
[----:B------:R-:W-:-:S04]  /*01e0*/  LOP3.LUT R2, R2, 0x7f0, RZ, 0xc0, !PT ;  /* 0x000007f002027812 */ /* 0x000fc800078ec0ff */
[----:B------:R-:W-:Y:S02]  /*01f0*/  IADD3 R10, P0, R2, c[0x0][0x1b0], RZ ;  /* 0x00006c00020a7a10 */ /* 0x000fe40007f1e0ff */
[----:B------:R-:W-:Y:S02]  /*0200*/  SHF.R.U32.HI R108, RZ, 0x5, R0 ;  /* 0x00000005ff6c7819 */ /* 0x000fe40000011600 */
[----:B------:R-:W-:Y:S01]  /*0210*/  IADD3.X R11, RZ, c[0x0][0x1b4], RZ, P0, !PT ;  /* 0x00006d00ff0b7a10 */ /* 0x000fe200007fe4ff */
[----:B------:R-:W-:Y:S01]  /*0220*/  HFMA2.MMA R104, -RZ, RZ, 0, 0 ;  /* 0x00000000ff687435 */ /* 0x000fe200000001ff */
[----:B------:R-:W-:Y:S01]  /*0230*/  LEA R106, R106, 0x4, 0x2 ;  /* 0x000000046a6a7811 */ /* 0x000fe200078e10ff */
[----:B------:R-:W-:Y:S01]  /*0240*/  IMAD.MOV.U32 R109, RZ, RZ, 0x1 ;  /* 0x00000001ff6d7424 */ /* 0x000fe200078e00ff */
        /* <DEDUP_REMOVED lines=23> */
[----:B------:R-:W-:-:S02]  /*03c0*/  MOV R107, RZ ;  /* 0x000000ff006b7202 */ /* 0x000fc40000000f00 */
[----:B------:R-:W-:Y:S01]  /*03d0*/  LOP3.LUT R108, R108, 0x3, RZ, 0xc0, !PT ;  /* 0x000000036c6c7812 */ /* 0x000fe200078ec0ff */
[----:B0-----:R-:W-:Y:S02]  /*03e0*/  CS2R R10, SRZ ;  /* 0x00000000000a7805 */ /* 0x001fe4000001ff00 */
.L_x_1268:
[----:B------:R-:W-:Y:S01]  /*03f0*/  IMAD R72, R105, c[0x0][0x168], RZ ;  /* 0x00005a0069487a24 */ /* 0x000fe200078e02ff */
[----:B------:R-:W-:Y:S01]  /*0400*/  LOP3.LUT R74, R0, 0x7f, RZ, 0xc0, !PT ;  /* 0x0000007f004a7812 */ /* 0x000fe200078ec0ff */
[----:B------:R-:W-:Y:S01]  /*0410*/  IMAD.MOV.U32 R118, RZ, RZ, 0x8 ;  /* 0x00000008ff767424 */ /* 0x000fe200078e00ff */
[----:B------:R-:W-:Y:S02]  /*0420*/  MOV R134, 0x4 ;  /* 0x0000000400867802 */ /* 0x000fe40000000f00 */
        /* <DEDUP_REMOVED lines=8> */
[----:B------:R-:W-:Y:S02]  /*04b0*/  LEA.HI.X R73, R139, c[0x0][0x18c], RZ, 0x4, P0 ;  /* 0x000063008b497a11 */ /* 0x000fe400000f24ff */
[----:B------:R-:W-:Y:S01]  /*04c0*/  LEA R76, P0, R117, c[0x0][0x188], 0x4 ;  /* 0x00006200754c7a11 */ /* 0x000fe200078020ff */
[----:B------:R-:W3:Y:S01]  /*04d0*/  LDG.E.64 R126, [R126.64] ;  /* 0x000000047e7e7981 */ /* 0x000ee2000c1e1b00 */
[----:B------:R-:W-:-:S02]  /*04e0*/  IADD3 R116, R139, 0x100, RZ ;  /* 0x000001008b747810 */ /* 0x000fc40007ffe0ff */
[----:B------:R-:W-:Y:S02]  /*04f0*/  LEA.HI.X R77, R117, c[0x0][0x18c], RZ, 0x4, P0 ;  /* 0x00006300754d7a11 */ /* 0x000fe400000f24ff */
[C---:B------:R-:W-:Y:S02]  /*0500*/  IADD3 R110, R139.reuse, 0x180, RZ ;  /* 0x000001808b6e7810 */ /* 0x040fe40007ffe0ff */
[----:B------:R-:W-:Y:S01]  /*0510*/  IADD3 R111, R139, 0x200, RZ ;  /* 0x000002008b6f7810 */ /* 0x000fe20007ffe0ff */
[----:B------:R-:W-:Y:S01]  /*0520*/  IMAD.WIDE R134, R105, R134, c[0x0][0x1a8] ;  /* 0x00006a0069867625 */ /* 0x000fe200078e0286 */
[C---:B------:R-:W-:Y:S01]  /*0530*/  LEA R80, P0, R116.reuse, c[0x0][0x188], 0x4 ;  /* 0x0000620074507a11 */ /* 0x040fe200078020ff */
[----:B------:R-:W4:Y:S03]  /*0540*/  LDG.E.128 R76, [R76.64] ;  /* 0x000000044c4c7981 */ /* 0x000f26000c1e1d00 */
[C---:B------:R-:W-:Y:S01]  /*0550*/  LEA.HI.X R81, R116.reuse, c[0x0][0x18c], RZ, 0x4, P0 ;  /* 0x0000630074517a11 */ /* 0x040fe200000f24ff */
[-C--:B------:R-:W-:Y:S01]  /*0560*/  IMAD.WIDE.U32 R122, R116, R118.reuse, c[0x0][0x208] ;  /* 0x00008200747a7625 */ /* 0x080fe200078e0076 */
[C---:B------:R-:W-:Y:S01]  /*0570*/  LEA R84, P0, R110.reuse, c[0x0][0x188], 0x4 ;  /* 0x000062006e547a11 */ /* 0x040fe200078020ff */
[----:B------:R-:W4:Y:S03]  /*0580*/  LDG.E.128 R72, [R72.64] ;  /* 0x0000000448487981 */ /* 0x000f26000c1e1d00 */
[C---:B------:R-:W-:Y:S01]  /*0590*/  LEA.HI.X R85, R110.reuse, c[0x0][0x18c], RZ, 0x4, P0 ;  /* 0x000063006e557a11 */ /* 0x040fe200000f24ff */
[-C--:B------:R-:W-:Y:S01]  /*05a0*/  IMAD.WIDE.U32 R120, R110, R118.reuse, c[0x0][0x208] ;  /* 0x000082006e787625 */ /* 0x080fe200078e0076 */
[C---:B------:R-:W-:Y:S01]  /*05b0*/  LEA R88, P0, R111.reuse, c[0x0][0x188], 0x4 ;  /* 0x000062006f587a11 */ /* 0x040fe200078020ff */
[----:B------:R-:W4:Y:S03]  /*05c0*/  LDG.E.64 R122, [R122.64] ;  /* 0x000000047a7a7981 */ /* 0x000f26000c1e1b00 */
[----:B------:R-:W-:Y:S01]  /*05d0*/  LEA.HI.X R89, R111, c[0x0][0x18c], RZ, 0x4, P0 ;  /* 0x000063006f597a11 */ /* 0x000fe200000f24ff */
[-C--:B------:R-:W-:Y:S01]  /*05e0*/  IMAD.WIDE.U32 R124, R117, R118.reuse, c[0x0][0x208] ;  /* 0x00008200757c7625 */ /* 0x080fe200078e0076 */
[----:B0-----:R-:W4:Y:S04]  /*05f0*/  LDG.E.128 R80, [R80.64] ;  /* 0x0000000450507981 */ /* 0x001f28000c1e1d00 */
[----:B------:R-:W4:Y:S04]  /*0600*/  LDG.E.64 R120, [R120.64] ;  /* 0x0000000478787981 */ /* 0x000f28000c1e1b00 */
[----:B------:R-:W4:Y:S04]  /*0610*/  LDG.E.128 R88, [R88.64] ;  /* 0x0000000458587981 */ /* 0x000f28000c1e1d00 */
[----:B------:R0:W4:Y:S04]  /*0620*/  LDG.E R134, [R134.64] ;  /* 0x0000000486867981 */ /* 0x000128000c1e1900 */
[----:B------:R-:W4:Y:S01]  /*0630*/  LDG.E.64 R124, [R124.64] ;  /* 0x000000047c7c7981 */ /* 0x000f22000c1e1b00 */
[----:B------:R-:W-:-:S03]  /*0640*/  IMAD.WIDE.U32 R118, R111, R118, c[0x0][0x208] ;  /* 0x000082006f767625 */ /* 0x000fc600078e0076 */
[----:B------:R-:W4:Y:S04]  /*0650*/  LDG.E.128 R84, [R84.64] ;  /* 0x0000000454547981 */ /* 0x000f28000c1e1d00 */
[----:B------:R-:W4:Y:S01]  /*0660*/  LDG.E.64 R118, [R118.64] ;  /* 0x0000000476767981 */ /* 0x000f22000c1e1b00 */
[----:B------:R-:W-:-:S04]  /*0670*/  ISETP.NE.U32.AND P0, PT, RZ, c[0x0][0x218], PT ;  /* 0x00008600ff007a0c */ /* 0x000fc80003f05070 */
[----:B------:R-:W-:-:S13]  /*0680*/  ISETP.NE.AND.EX P0, PT, RZ, c[0x0][0x21c], PT, P0 ;  /* 0x00008700ff007a0c */ /* 0x000fda0003f05300 */
[----:B------:R-:W-:-:S04]  /*0690*/  @P0 LEA R140, P1, R139, c[0x0][0x218], 0x4 ;  /* 0x000086008b8c0a11 */ /* 0x000fc800078220ff */
[----:B------:R-:W-:Y:S02]  /*06a0*/  @P0 LEA.HI.X R141, R139, c[0x0][0x21c], RZ, 0x4, P1 ;  /* 0x000087008b8d0a11 */ /* 0x000fe400008f24ff */
[C---:B------:R-:W-:Y:S02]  /*06b0*/  @P0 LEA R136, P1, R117.reuse, c[0x0][0x218], 0x4 ;  /* 0x0000860075880a11 */ /* 0x040fe400078220ff */
[----:B------:R-:W-:Y:S01]  /*06c0*/  @P0 LEA R132, P2, R116, c[0x0][0x218], 0x4 ;  /* 0x0000860074840a11 */ /* 0x000fe200078420ff */
[----:B------:R-:W-:Y:S01]  /*06d0*/  ULDC.U8 UR6, c[0x0][0x1f0] ;  /* 0x00007c0000067ab9 */ /* 0x000fe20000000000 */
[----:B------:R-:W-:Y:S01]  /*06e0*/  @P0 LEA.HI.X R137, R117, c[0x0][0x21c], RZ, 0x4, P1 ;  /* 0x0000870075890a11 */ /* 0x000fe200008f24ff */
[----:B-----5:R3:W5:Y:S01]  /*06f0*/  @P0 LDG.E.128 R48, [R140.64] ;  /* 0x000000048c300981 */ /* 0x020762000c1e1d00 */
        /* <DEDUP_REMOVED lines=10> */
[----:B------:R-:W-:-:S04]  /*07a0*/  IADD3 R105, R105, c[0x0][0x160], RZ ;  /* 0x0000580069697a10 */ /* 0x000fc80007ffe0ff */
[----:B------:R-:W-:Y:S02]  /*07b0*/  ISETP.GE.AND P4, PT, R105, c[0x0][0x164], PT ;  /* 0x0000590069007a0c */ /* 0x000fe40003f86270 */
[----:B--2---:R-:W-:Y:S02]  /*07c0*/  FSEL R142, R142, RZ, !P0 ;  /* 0x000000ff8e8e7208 */ /* 0x004fe40004000000 */
[--C-:B---3--:R-:W-:Y:S02]  /*07d0*/  SHF.R.U64 R140, R126, 0x10, R127.reuse ;  /* 0x000000107e8c7819 */ /* 0x108fe4000000127f */
[----:B------:R-:W-:Y:S02]  /*07e0*/  MOV R141, R127 ;  /* 0x0000007f008d7202 */ /* 0x000fe40000000f00 */
[----:B-1----:R-:W-:Y:S02]  /*07f0*/  SHF.R.U32.HI R136, RZ, 0x10, R127 ;  /* 0x00000010ff887819 */ /* 0x002fe4000001167f */
[----:B------:R-:W-:Y:S01]  /*0800*/  MOV R138, R126 ;  /* 0x0000007e008a7202 */ /* 0x000fe20000000f00 */
[----:B----4-:R-:W-:-:S02]  /*0810*/  FADD.FTZ R129, -R142, R76 ;  /* 0x0000004c8e817221 */ /* 0x010fc40000010100 */
[C---:B------:R-:W-:Y:S02]  /*0820*/  FADD.FTZ R127, -R142.reuse, R78 ;  /* 0x0000004e8e7f7221 */ /* 0x040fe40000010100 */
[C---:B------:R-:W-:Y:S02]  /*0830*/  FADD.FTZ R149, -R142.reuse, R72 ;  /* 0x000000488e957221 */ /* 0x040fe40000010100 */
[----:B0-----:R-:W-:Y:S01]  /*0840*/  FADD.FTZ R131, -R142, R75 ;  /* 0x0000004b8e837221 */ /* 0x001fe20000010100 */
[----:B------:R-:W-:Y:S02]  /*0850*/  MOV R128, R122 ;  /* 0x0000007a00807202 */ /* 0x000fe40000000f00 */
[--C-:B------:R-:W-:Y:S02]  /*0860*/  SHF.R.U64 R76, R122, 0x10, R123.reuse ;  /* 0x000000107a4c7819 */ /* 0x100fe4000000127b */
[----:B------:R-:W-:Y:S01]  /*0870*/  MOV R78, R123 ;  /* 0x0000007b004e7202 */ /* 0x000fe20000000f00 */
[C---:B------:R-:W-:Y:S01]  /*0880*/  FADD.FTZ R135, -R142.reuse, R80 ;  /* 0x000000508e877221 */ /* 0x040fe20000010100 */
[----:B------:R-:W-:Y:S01]  /*0890*/  SHF.R.U32.HI R122, RZ, 0x10, R123 ;  /* 0x00000010ff7a7819 */ /* 0x000fe2000001167b */
[C---:B------:R-:W-:Y:S01]  /*08a0*/  FADD.FTZ R123, -R142.reuse, R82 ;  /* 0x000000528e7b7221 */ /* 0x040fe20000010100 */
[----:B------:R-:W-:Y:S01]  /*08b0*/  MOV R130, R120 ;  /* 0x0000007800827202 */ /* 0x000fe20000000f00 */
[----:B------:R-:W-:Y:S01]  /*08c0*/  FADD.FTZ R147, -R142, R73 ;  /* 0x000000498e937221 */ /* 0x000fe20000010100 */
[----:B------:R-:W-:Y:S01]  /*08d0*/  SHF.R.U64 R120, R120, 0x10, R121 ;  /* 0x0000001078787819 */ /* 0x000fe20000001279 */
[C---:B------:R-:W-:Y:S01]  /*08e0*/  FADD.FTZ R133, -R142.reuse, R83 ;  /* 0x000000538e857221 */ /* 0x040fe20000010100 */
[--C-:B------:R-:W-:Y:S01]  /*08f0*/  SHF.R.U32.HI R82, RZ, 0x10, R121.reuse ;  /* 0x00000010ff527819 */ /* 0x100fe20000011679 */
[----:B------:R-:W-:Y:S01]  /*0900*/  IMAD.MOV.U32 R80, RZ, RZ, R121 ;  /* 0x000000ffff507224 */ /* 0x000fe200078e0079 */
[----:B------:R-:W-:Y:S01]  /*0910*/  PRMT R83, RZ, 0x5410, R138 ;  /* 0x00005410ff537816 */ /* 0x000fe2000000008a */
[C---:B------:R-:W-:Y:S01]  /*0920*/  FADD.FTZ R121, -R142.reuse, R91 ;  /* 0x0000005b8e797221 */ /* 0x040fe20000010100 */
[----:B------:R-:W-:Y:S01]  /*0930*/  PRMT R91, RZ, 0x5410, R136 ;  /* 0x00005410ff5b7816 */ /* 0x000fe20000000088 */
[----:B------:R-:W-:Y:S01]  /*0940*/  FADD.FTZ R145, -R142, R74 ;  /* 0x0000004a8e917221 */ /* 0x000fe20000010100 */
[----:B------:R-:W-:Y:S01]  /*0950*/  PRMT R140, RZ, 0x5410, R140 ;  /* 0x00005410ff8c7816 */ /* 0x000fe2000000008c */
[----:B------:R-:W-:-:S02]  /*0960*/  FMUL.FTZ R150, R134, R149 ;  /* 0x0000009586967220 */ /* 0x000fc40000410000 */
[----:B------:R-:W-:Y:S02]  /*0970*/  IMAD.MOV.U32 R74, RZ, RZ, R125 ;  /* 0x000000ffff4a7224 */ /* 0x000fe400078e007d */
[C---:B------:R-:W-:Y:S02]  /*0980*/  FMUL.FTZ R144, R134.reuse, R131 ;  /* 0x0000008386907220 */ /* 0x040fe40000410000 */
[----:B------:R-:W-:Y:S02]  /*0990*/  FMUL.FTZ R148, R134, R147 ;  /* 0x0000009386947220 */ /* 0x000fe40000410000 */
[----:B------:R-:W-:Y:S02]  /*09a0*/  FADD.FTZ R104, R83, R104 ;  /* 0x0000006853687221 */ /* 0x000fe40000010000 */
[-C--:B------:R-:W-:Y:S02]  /*09b0*/  FFMA.FTZ R107, R150, R83.reuse, R107 ;  /* 0x00000053966b7223 */ /* 0x080fe4000001006b */
[----:B------:R-:W-:Y:S01]  /*09c0*/  FMUL.FTZ R147, R44, R83 ;  /* 0x000000532c937220 */ /* 0x000fe20000410000 */
[----:B------:R-:W-:Y:S01]  /*09d0*/  MOV R126, R124 ;  /* 0x0000007c007e7202 */ /* 0x000fe20000000f00 */
[----:B------:R-:W-:Y:S01]  /*09e0*/  FADD.FTZ R137, -R142, R79 ;  /* 0x0000004f8e897221 */ /* 0x000fe20000010100 */
[----:B------:R-:W-:Y:S01]  /*09f0*/  SHF.R.U64 R72, R124, 0x10, R125 ;  /* 0x000000107c487819 */ /* 0x000fe2000000127d */
[----:B------:R-:W-:-:S02]  /*0a00*/  FMUL.FTZ R146, R134, R145 ;  /* 0x0000009186927220 */ /* 0x000fc40000410000 */
        /* <DEDUP_REMOVED lines=8> */
[-C--:B------:R-:W-:Y:S01]  /*0a90*/  FFMA.FTZ R103, R148, R140.reuse, R103 ;  /* 0x0000008c94677223 */ /* 0x080fe20000010067 */
[----:B------:R-:W-:Y:S01]  /*0aa0*/  PRMT R88, RZ, 0x5410, R76 ;  /* 0x00005410ff587816 */ /* 0x000fe2000000004c */
[----:B------:R-:W-:Y:S01]  /*0ab0*/  FMUL.FTZ R145, R45, R140 ;  /* 0x0000008c2d917220 */ /* 0x000fe20000410000 */
[----:B------:R-:W-:Y:S01]  /*0ac0*/  PRMT R153, RZ, 0x5410, R78 ;  /* 0x00005410ff997816 */ /* 0x000fe2000000004e */
[----:B------:R-:W-:-:S02]  /*0ad0*/  FMUL.FTZ R140, R134, R127 ;  /* 0x0000007f868c7220 */ /* 0x000fc40000410000 */
[----:B------:R-:W-:Y:S02]  /*0ae0*/  FADD.FTZ R125, -R142, R81 ;  /* 0x000000518e7d7221 */ /* 0x000fe40000010100 */
[----:B------:R-:W-:Y:S01]  /*0af0*/  FADD.FTZ R76, RZ, R147 ;  /* 0x00000093ff4c7221 */ /* 0x000fe20000010000 */
[----:B------:R-:W-:Y:S01]  /*0b00*/  PRMT R151, RZ, 0x5410, R130 ;  /* 0x00005410ff977816 */ /* 0x000fe20000000082 */
[----:B------:R-:W-:Y:S02]  /*0b10*/  FFMA.FTZ R78, R150, R147, RZ ;  /* 0x00000093964e7223 */ /* 0x000fe400000100ff */
[C---:B------:R-:W-:Y:S02]  /*0b20*/  FADD.FTZ R143, -R142.reuse, R77 ;  /* 0x0000004d8e8f7221 */ /* 0x040fe40000010100 */
[C---:B------:R-:W-:Y:S02]  /*0b30*/  FADD.FTZ R75, -R142.reuse, R90 ;  /* 0x0000005a8e4b7221 */ /* 0x040fe40000010100 */
[----:B------:R-:W-:-:S02]  /*0b40*/  FADD.FTZ R81, -R142, R84 ;  /* 0x000000548e517221 */ /* 0x000fc40000010100 */
[C---:B------:R-:W-:Y:S02]  /*0b50*/  FADD.FTZ R85, -R142.reuse, R85 ;  /* 0x000000558e557221 */ /* 0x040fe40000010100 */
[C---:B------:R-:W-:Y:S02]  /*0b60*/  FADD.FTZ R77, -R142.reuse, R86 ;  /* 0x000000568e4d7221 */ /* 0x040fe40000010100 */
[C---:B------:R-:W-:Y:S02]  /*0b70*/  FADD.FTZ R87, -R142.reuse, R87 ;  /* 0x000000578e577221 */ /* 0x040fe40000010100 */
[----:B------:R-:W-:Y:S02]  /*0b80*/  FADD.FTZ R89, -R142, R89 ;  /* 0x000000598e597221 */ /* 0x000fe40000010100 */
[----:B------:R-:W-:Y:S02]  /*0b90*/  FADD.FTZ R14, R91, R14 ;  /* 0x0000000e5b0e7221 */ /* 0x000fe40000010000 */
[----:B------:R-:W-:-:S02]  /*0ba0*/  FFMA.FTZ R95, R140, R91, R95 ;  /* 0x0000005b8c5f7223 */ /* 0x000fc4000001005f */
[----:B------:R-:W-:Y:S02]  /*0bb0*/  FMUL.FTZ R90, R42, R91 ;  /* 0x0000005b2a5a7220 */ /* 0x000fe40000410000 */
[----:B------:R-:W-:Y:S02]  /*0bc0*/  FMUL.FTZ R130, R134, R123 ;  /* 0x0000007b86827220 */ /* 0x000fe40000410000 */
[----:B------:R-:W-:Y:S02]  /*0bd0*/  FMUL.FTZ R142, R46, R141 ;  /* 0x0000008d2e8e7220 */ /* 0x000fe40000410000 */
[----:B------:R-:W-:Y:S02]  /*0be0*/  FMUL.FTZ R91, R134, R125 ;  /* 0x0000007d865b7220 */ /* 0x000fe40000410000 */
[----:B------:R-:W-:Y:S01]  /*0bf0*/  FADD.FTZ R123, R76, R145 ;  /* 0x000000914c7b7221 */ /* 0x000fe20000010000 */
[----:B------:R-:W-:Y:S01]  /*0c00*/  PRMT R136, RZ, 0x5410, R124 ;  /* 0x00005410ff887816 */ /* 0x000fe2000000007c */
[----:B------:R-:W-:-:S02]  /*0c10*/  FADD.FTZ R99, R141, R99 ;  /* 0x000000638d637221 */ /* 0x000fc40000010000 */
[----:B------:R-:W-:Y:S01]  /*0c20*/  FFMA.FTZ R101, R146, R141, R101 ;  /* 0x0000008d92657223 */ /* 0x000fe20000010065 */
[----:B------:R-:W-:Y:S01]  /*0c30*/  PRMT R141, RZ, 0x5410, R126 ;  /* 0x00005410ff8d7816 */ /* 0x000fe2000000007e */
[----:B------:R-:W-:Y:S02]  /*0c40*/  FFMA.FTZ R125, R148, R145, R78 ;  /* 0x00000091947d7223 */ /* 0x000fe4000001004e */
[----:B------:R-:W-:Y:S01]  /*0c50*/  FMUL.FTZ R124, R134, R129 ;  /* 0x00000081867c7220 */ /* 0x000fe20000410000 */
[----:B------:R-:W-:Y:S01]  /*0c60*/  MOV R132, R118 ;  /* 0x0000007600847202 */ /* 0x000fe20000000f00 */
[----:B------:R-:W-:Y:S01]  /*0c70*/  FADD.FTZ R76, R123, R142 ;  /* 0x0000008e7b4c7221 */ /* 0x000fe20000010000 */
[----:B------:R-:W-:Y:S01]  /*0c80*/  PRMT R128, RZ, 0x5410, R128 ;  /* 0x00005410ff807816 */ /* 0x000fe20000000080 */
[----:B------:R-:W-:Y:S01]  /*0c90*/  FFMA.FTZ R125, R146, R142, R125 ;  /* 0x0000008e927d7223 */ /* 0x000fe2000001007d */
[----:B------:R-:W-:Y:S01]  /*0ca0*/  PRMT R138, RZ, 0x5410, R72 ;  /* 0x00005410ff8a7816 */ /* 0x000fe20000000048 */
[C---:B------:R-:W-:Y:S01]  /*0cb0*/  FMUL.FTZ R135, R134.reuse, R135 ;  /* 0x0000008786877220 */ /* 0x040fe20000410000 */
[----:B------:R-:W-:Y:S01]  /*0cc0*/  PRMT R74, RZ, 0x5410, R120 ;  /* 0x00005410ff4a7816 */ /* 0x000fe20000000078 */
[----:B------:R-:W-:Y:S01]  /*0cd0*/  FADD.FTZ R16, R141, R16 ;  /* 0x000000108d107221 */ /* 0x000fe20000010000 */
[----:B------:R-:W-:Y:S01]  /*0ce0*/  PRMT R120, RZ, 0x5410, R82 ;  /* 0x00005410ff787816 */ /* 0x000fe20000000052 */
[----:B------:R-:W-:-:S02]  /*0cf0*/  FMUL.FTZ R143, R134, R143 ;  /* 0x0000008f868f7220 */ /* 0x000fc40000410000 */
[-C--:B------:R-:W-:Y:S01]  /*0d00*/  FFMA.FTZ R97, R124, R141.reuse, R97 ;  /* 0x0000008d7c617223 */ /* 0x080fe20000010061 */
[----:B------:R-:W-:Y:S01]  /*0d10*/  PRMT R82, RZ, 0x5410, R132 ;  /* 0x00005410ff527816 */ /* 0x000fe20000000084 */
[----:B------:R-:W-:Y:S02]  /*0d20*/  FMUL.FTZ R141, R40, R141 ;  /* 0x0000008d288d7220 */ /* 0x000fe40000410000 */
[----:B------:R-:W-:Y:S02]  /*0d30*/  FADD.FTZ R76, R76, R83 ;  /* 0x000000534c4c7221 */ /* 0x000fe40000010000 */
[----:B------:R-:W-:Y:S02]  /*0d40*/  FFMA.FTZ R125, R144, R83, R125 ;  /* 0x00000053907d7223 */ /* 0x000fe4000001007d */
[----:B------:R-:W-:Y:S02]  /*0d50*/  FADD.FTZ R12, R128, R12 ;  /* 0x0000000c800c7221 */ /* 0x000fe40000010000 */
[----:B------:R-:W-:-:S02]  /*0d60*/  FFMA.FTZ R93, R135, R128, R93 ;  /* 0x00000080875d7223 */ /* 0x000fc4000001005d */
[----:B------:R-:W-:Y:S02]  /*0d70*/  FMUL.FTZ R132, R36, R128 ;  /* 0x0000008024847220 */ /* 0x000fe40000410000 */
[----:B------:R-:W-:Y:S02]  /*0d80*/  FADD.FTZ R17, R138, R17 ;  /* 0x000000118a117221 */ /* 0x000fe40000010000 */
[-C--:B------:R-:W-:Y:S02]  /*0d90*/  FFMA.FTZ R98, R143, R138.reuse, R98 ;  /* 0x0000008a8f627223 */ /* 0x080fe40000010062 */
[----:B------:R-:W-:Y:S02]  /*0da0*/  FMUL.FTZ R128, R134, R81 ;  /* 0x0000005186807220 */ /* 0x000fe40000410000 */
[----:B------:R-:W-:Y:S02]  /*0db0*/  FMUL.FTZ R138, R41, R138 ;  /* 0x0000008a298a7220 */ /* 0x000fe40000410000 */
[----:B------:R-:W-:-:S02]  /*0dc0*/  FADD.FTZ R81, R76, R141 ;  /* 0x0000008d4c517221 */ /* 0x000fc40000010000 */
[----:B------:R-:W-:Y:S02]  /*0dd0*/  FFMA.FTZ R76, R124, R141, R125 ;  /* 0x0000008d7c4c7223 */ /* 0x000fe4000001007d */
[C---:B------:R-:W-:Y:S02]  /*0de0*/  FMUL.FTZ R137, R134.reuse, R137 ;  /* 0x0000008986897220 */ /* 0x040fe40000410000 */
[----:B------:R-:W-:Y:S02]  /*0df0*/  FMUL.FTZ R127, R134, R85 ;  /* 0x00000055867f7220 */ /* 0x000fe40000410000 */
[----:B------:R-:W-:Y:S02]  /*0e00*/  FADD.FTZ R81, R81, R138 ;  /* 0x0000008a51517221 */ /* 0x000fe40000010000 */
[----:B------:R-:W-:Y:S02]  /*0e10*/  FFMA.FTZ R85, R143, R138, R76 ;  /* 0x0000008a8f557223 */ /* 0x000fe4000001004c */
[----:B------:R-:W-:-:S02]  /*0e20*/  FADD.FTZ R15, R136, R15 ;  /* 0x0000000f880f7221 */ /* 0x000fc40000010000 */
[-C--:B------:R-:W-:Y:S01]  /*0e30*/  FFMA.FTZ R96, R137, R136.reuse, R96 ;  /* 0x0000008889607223 */ /* 0x080fe20000010060 */
[--C-:B------:R-:W-:Y:S01]  /*0e40*/  SHF.R.U64 R84, R118, 0x10, R119.reuse ;  /* 0x0000001076547819 */ /* 0x100fe20000001277 */
[----:B------:R-:W-:Y:S02]  /*0e50*/  FMUL.FTZ R136, R43, R136 ;  /* 0x000000882b887220 */ /* 0x000fe40000410000 */
[----:B------:R-:W-:Y:S01]  /*0e60*/  FADD.FTZ R81, R81, R90 ;  /* 0x0000005a51517221 */ /* 0x000fe20000010000 */
[----:B------:R-:W-:Y:S01]  /*0e70*/  SHF.R.U32.HI R118, RZ, 0x10, R119 ;  /* 0x00000010ff767819 */ /* 0x000fe20000011677 */
[----:B------:R-:W-:Y:S02]  /*0e80*/  FFMA.FTZ R85, R140, R90, R85 ;  /* 0x0000005a8c557223 */ /* 0x000fe40000010055 */
[----:B------:R-:W-:Y:S01]  /*0e90*/  FADD.FTZ R81, R81, R136 ;  /* 0x0000008851517221 */ /* 0x000fe20000010000 */
[----:B------:R-:W-:Y:S01]  /*0ea0*/  PRMT R72, RZ, 0x5410, R118 ;  /* 0x00005410ff487816 */ /* 0x000fe20000000076 */
[----:B------:R-:W-:-:S02]  /*0eb0*/  FFMA.FTZ R76, R137, R136, R85 ;  /* 0x00000088894c7223 */ /* 0x000fc40000010055 */
[----:B------:R-:W-:Y:S02]  /*0ec0*/  FADD.FTZ R9, R74, R9 ;  /* 0x000000094a097221 */ /* 0x000fe40000010000 */
[-C--:B------:R-:W-:Y:S02]  /*0ed0*/  FFMA.FTZ R26, R127, R74.reuse, R26 ;  /* 0x0000004a7f1a7223 */ /* 0x080fe4000001001a */
[----:B------:R-:W-:Y:S01]  /*0ee0*/  FMUL.FTZ R118, R33, R74 ;  /* 0x0000004a21767220 */ /* 0x000fe20000410000 */
[----:B------:R-:W-:Y:S01]  /*0ef0*/  PRMT R122, RZ, 0x5410, R122 ;  /* 0x00005410ff7a7816 */ /* 0x000fe2000000007a */
        /* <DEDUP_REMOVED lines=12> */
[----:B------:R-:W-:Y:S02]  /*0fc0*/  FFMA.FTZ R76, R130, R129, R76 ;  /* 0x00000081824c7223 */ /* 0x000fe4000001004c */
[----:B------:R-:W-:Y:S02]  /*0fd0*/  FMUL.FTZ R125, R32, R151 ;  /* 0x00000097207d7220 */ /* 0x000fe40000410000 */
[----:B------:R-:W-:Y:S01]  /*0fe0*/  FADD.FTZ R74, R77, R126 ;  /* 0x0000007e4d4a7221 */ /* 0x000fe20000010000 */
[----:B------:R-:W-:Y:S01]  /*0ff0*/  MOV R86, R119 ;  /* 0x0000007700567202 */ /* 0x000fe20000000f00 */
        /* <DEDUP_REMOVED lines=18> */
[----:B------:R-:W-:Y:S02]  /*1120*/  FFMA.FTZ R94, R91, R88, R94 ;  /* 0x000000585b5e7223 */ /* 0x000fe4000001005e */
[----:B------:R-:W-:Y:S02]  /*1130*/  FADD.FTZ R4, R82, R4 ;  /* 0x0000000452047221 */ /* 0x000fe40000010000 */
[----:B------:R-:W-:Y:S02]  /*1140*/  FFMA.FTZ R21, R87, R82, R21 ;  /* 0x0000005257157223 */ /* 0x000fe40000010015 */
[----:B------:R-:W-:-:S02]  /*1150*/  FMUL.FTZ R89, R134, R89 ;  /* 0x0000005986597220 */ /* 0x000fc40000410000 */
[----:B------:R-:W-:Y:S02]  /*1160*/  FMUL.FTZ R88, R134, R75 ;  /* 0x0000004b86587220 */ /* 0x000fe40000410000 */
        /* <DEDUP_REMOVED lines=8> */
[----:B------:R-:W-:Y:S01]  /*11f0*/  FFMA.FTZ R74, R87, R82, R74 ;  /* 0x00000052574a7223 */ /* 0x000fe2000001004a */
[----:B------:R-:W-:Y:S01]  /*1200*/  SHF.R.U32.HI R73, RZ, 0x7, R0 ;  /* 0x00000007ff497819 */ /* 0x000fe20000011600 */
[----:B------:R-:W-:Y:S02]  /*1210*/  FMUL.FTZ R85, R30, R149 ;  /* 0x000000951e557220 */ /* 0x000fe40000410000 */
[----:B------:R-:W-:Y:S02]  /*1220*/  FADD.FTZ R76, R75, R84 ;  /* 0x000000544b4c7221 */ /* 0x000fe40000010000 */
[----:B------:R-:W-:Y:S01]  /*1230*/  FFMA.FTZ R74, R89, R84, R74 ;  /* 0x00000054594a7223 */ /* 0x000fe2000001004a */
[----:B------:R-:W-:Y:S01]  /*1240*/  LOP3.LUT P0, RZ, R109, 0xff, RZ, 0xc0, !PT ;  /* 0x000000ff6dff7812 */ /* 0x000fe2000780c0ff */
[----:B------:R-:W-:Y:S01]  /*1250*/  FMUL.FTZ R121, R134, R121 ;  /* 0x0000007986797220 */ /* 0x000fe20000410000 */
[----:B------:R-:W-:Y:S01]  /*1260*/  SHF.L.U32 R73, R73, 0x2, RZ ;  /* 0x0000000249497819 */ /* 0x000fe200000006ff */
[----:B------:R-:W-:-:S02]  /*1270*/  FMUL.FTZ R86, R31, R72 ;  /* 0x000000481f567220 */ /* 0x000fc40000410000 */
[----:B------:R-:W-:Y:S02]  /*1280*/  FADD.FTZ R75, R76, R85 ;  /* 0x000000554c4b7221 */ /* 0x000fe40000010000 */
[C---:B------:R-:W-:Y:S02]  /*1290*/  FFMA.FTZ R74, R88.reuse, R85, R74 ;  /* 0x00000055584a7223 */ /* 0x040fe4000001004a */
[----:B------:R-:W-:Y:S02]  /*12a0*/  FADD.FTZ R2, R149, R2 ;  /* 0x0000000295027221 */ /* 0x000fe40000010000 */
[----:B------:R-:W-:Y:S01]  /*12b0*/  FFMA.FTZ R19, R88, R149, R19 ;  /* 0x0000009558137223 */ /* 0x000fe20000010013 */
[----:B------:R-:W-:Y:S01]  /*12c0*/  SEL R149, R106, R73, !P0 ;  /* 0x000000496a957207 */ /* 0x000fe20004000000 */
        /* <DEDUP_REMOVED lines=10> */
.L_x_1269:
        /* <DEDUP_REMOVED lines=18> */
.L_x_1270:
[----:B------:R-:W-:Y:S01]  /*1490*/  LOP3.LUT P0, RZ, R0, 0x1f, RZ, 0xc0, !PT ;  /* 0x0000001f00ff7812 */ /* 0x000fe2000780c0ff */
[----:B--2---:R-:W-:Y:S01]  /*14a0*/  FADD.FTZ R80, R80, R77 ;  /* 0x0000004d50507221 */ /* 0x004fe20000010000 */
[----:B------:R-:W-:Y:S01]  /*14b0*/  ULDC.U8 UR6, c[0x0][0x1f0] ;  /* 0x00007c0000067ab9 */ /* 0x000fe20000000000 */
[----:B-1----:R-:W-:Y:S01]  /*14c0*/  FADD.FTZ R81, R72, R79 ;  /* 0x0000004f48517221 */ /* 0x002fe20000010000 */
[----:B------:R-:W-:Y:S01]  /*14d0*/  ISETP.NE.AND P1, PT, RZ, UR6, PT ;  /* 0x00000006ff007c0c */ /* 0x000fe2000bf25270 */
[----:B------:R-:W-:Y:S01]  /*14e0*/  WARPSYNC 0xffffffff ;  /* 0xffffffff00007948 */ /* 0x000fe20003800000 */
[----:B------:R-:W-:Y:S02]  /*14f0*/  ISETP.NE.U32.AND P2, PT, RZ, c[0x0][0x218], PT ;  /* 0x00008600ff007a0c */ /* 0x000fe40003f45070 */
[----:B------:R-:W-:Y:S02]  /*1500*/  ISETP.NE.U32.AND P3, PT, RZ, c[0x0][0x250], PT ;  /* 0x00009400ff007a0c */ /* 0x000fe40003f65070 */
[----:B------:R-:W-:-:S02]  /*1510*/  ISETP.NE.AND.EX P2, PT, RZ, c[0x0][0x21c], PT, P2 ;  /* 0x00008700ff007a0c */ /* 0x000fc40003f45320 */
[----:B------:R-:W-:Y:S01]  /*1520*/  ISETP.NE.AND.EX P3, PT, RZ, c[0x0][0x254], PT, P3 ;  /* 0x00009500ff007a0c */ /* 0x000fe20003f65330 */
[----:B------:R-:W-:-:S05]  /*1530*/  @!P0 IMAD.IADD R151, R108, 0x1, R149 ;  /* 0x000000016c978824 */ /* 0x000fca00078e0295 */
[----:B------:R-:W-:Y:S04]  /*1540*/  @!P0 STS.64 [R151.X8+0x2800], R80 ;  /* 0x0028005097008388 */ /* 0x000fe80000008a00 */
[----:B------:R-:W-:Y:S01]  /*1550*/  BAR.SYNC.DEFER_BLOCKING 0x0 ;  /* 0x0000000000007b1d */ /* 0x000fe20000010000 */
        /* <DEDUP_REMOVED lines=18> */
[-C--:B------:R-:W-:Y:S02]  /*1680*/  FFMA.FTZ R144, R144, R77.reuse, R72 ;  /* 0x0000004d90907223 */ /* 0x080fe40000010048 */
[----:B------:R-:W-:Y:S01]  /*1690*/  FADD.FTZ R145, R145, -R148 ;  /* 0x8000009491917221 */ /* 0x000fe20000010000 */
[----:B------:R-:W-:Y:S01]  /*16a0*/  SHF.R.U32.HI R148, RZ, 0x1d, R139 ;  /* 0x0000001dff947819 */ /* 0x000fe2000001168b */
[-CC-:B------:R-:W-:Y:S02]  /*16b0*/  FFMA.FTZ R150, R150, R77.reuse, R72.reuse ;  /* 0x0000004d96967223 */ /* 0x180fe40000010048 */
[----:B------:R-:W-:Y:S02]  /*16c0*/  FFMA.FTZ R75, R146, R77, R72 ;  /* 0x0000004d924b7223 */ /* 0x000fe40000010048 */
[----:B------:R-:W-:-:S02]  /*16d0*/  FADD.FTZ R83, R83, -R144 ;  /* 0x8000009053537221 */ /* 0x000fc40000010000 */
[----:B------:R-:W-:Y:S02]  /*16e0*/  FMUL.FTZ R74, R134, R145 ;  /* 0x00000091864a7220 */ /* 0x000fe40000410000 */
[----:B------:R-:W-:Y:S02]  /*16f0*/  FFMA.FTZ R78, R124, R77, R72 ;  /* 0x0000004d7c4e7223 */ /* 0x000fe40000010048 */
[----:B------:R-:W-:Y:S02]  /*1700*/  FADD.FTZ R73, R147, -R150 ;  /* 0x8000009693497221 */ /* 0x000fe40000010000 */
[----:B------:R-:W-:Y:S02]  /*1710*/  FADD.FTZ R75, R142, -R75 ;  /* 0x8000004b8e4b7221 */ /* 0x000fe40000010000 */
[----:B------:R-:W-:Y:S02]  /*1720*/  FMUL.FTZ R124, R134, R83 ;  /* 0x00000053867c7220 */ /* 0x000fe40000410000 */
[----:B-----5:R-:W-:-:S02]  /*1730*/  @P2 FADD.FTZ R74, R49, R74 ;  /* 0x0000004a314a2221 */ /* 0x020fc40000010000 */
[C---:B------:R-:W-:Y:S02]  /*1740*/  FMUL.FTZ R73, R134.reuse, R73 ;  /* 0x0000004986497220 */ /* 0x040fe40000410000 */
[----:B------:R-:W-:Y:S01]  /*1750*/  FMUL.FTZ R75, R134, R75 ;  /* 0x0000004b864b7220 */ /* 0x000fe20000410000 */
[----:B------:R-:W0:Y:S01]  /*1760*/  F2F.BF16.F32 R76, R74 ;  /* 0x0000004a004c7304 */ /* 0x000e220000202000 */
[----:B------:R-:W-:Y:S02]  /*1770*/  @P2 FADD.FTZ R124, R51, R124 ;  /* 0x0000007c337c2221 */ /* 0x000fe40000010000 */
[----:B------:R-:W-:Y:S02]  /*1780*/  FADD.FTZ R141, R141, -R78 ;  /* 0x8000004e8d8d7221 */ /* 0x000fe40000010000 */
[-CC-:B------:R-:W-:Y:S02]  /*1790*/  FFMA.FTZ R143, R143, R77.reuse, R72.reuse ;  /* 0x0000004d8f8f7223 */ /* 0x180fe40000010048 */
[----:B------:R-:W-:Y:S01]  /*17a0*/  FFMA.FTZ R78, R91, R77, R72 ;  /* 0x0000004d5b4e7223 */ /* 0x000fe20000010048 */
[----:B------:R-:W1:Y:S01]  /*17b0*/  F2F.BF16.F32 R80, R124 ;  /* 0x0000007c00507304 */ /* 0x000e620000202000 */
[----:B------:R-:W-:-:S02]  /*17c0*/  @P2 FADD.FTZ R73, R48, R73 ;  /* 0x0000004930492221 */ /* 0x000fc40000010000 */
[----:B------:R-:W-:Y:S02]  /*17d0*/  @P2 FADD.FTZ R75, R50, R75 ;  /* 0x0000004b324b2221 */ /* 0x000fe40000010000 */
[-CC-:B------:R-:W-:Y:S02]  /*17e0*/  FFMA.FTZ R137, R137, R77.reuse, R72.reuse ;  /* 0x0000004d89897223 */ /* 0x180fe40000010048 */
[-CC-:B------:R-:W-:Y:S01]  /*17f0*/  FFMA.FTZ R133, R133, R77.reuse, R72.reuse ;  /* 0x0000004d85857223 */ /* 0x180fe20000010048 */
[----:B------:R-:W2:Y:S01]  /*1800*/  F2F.BF16.F32 R81, R73 ;  /* 0x0000004900517304 */ /* 0x000ea20000202000 */
[-C--:B------:R-:W-:Y:S01]  /*1810*/  FFMA.FTZ R79, R140, R77.reuse, R72 ;  /* 0x0000004d8c4f7223 */ /* 0x080fe20000010048 */
[----:B0-----:R-:W-:Y:S01]  /*1820*/  @P3 PRMT R112, R76, 0x7610, R112 ;  /* 0x000076104c703816 */ /* 0x001fe20000000070 */
[-CC-:B------:R-:W-:Y:S02]  /*1830*/  FFMA.FTZ R135, R135, R77.reuse, R72.reuse ;  /* 0x0000004d87877223 */ /* 0x180fe40000010048 */
[----:B------:R-:W-:-:S02]  /*1840*/  FFMA.FTZ R130, R130, R77, R72 ;  /* 0x0000004d82827223 */ /* 0x000fc40000010048 */
[-CC-:B------:R-:W-:Y:S01]  /*1850*/  FFMA.FTZ R128, R128, R77.reuse, R72.reuse ;  /* 0x0000004d80807223 */ /* 0x180fe20000010048 */
[----:B------:R0:W3:Y:S01]  /*1860*/  F2F.BF16.F32 R83, R75 ;  /* 0x0000004b00537304 */ /* 0x0000e20000202000 */
[-CC-:B------:R-:W-:Y:S01]  /*1870*/  FFMA.FTZ R127, R127, R77.reuse, R72.reuse ;  /* 0x0000004d7f7f7223 */ /* 0x180fe20000010048 */
[----:B-1----:R-:W-:Y:S01]  /*1880*/  @P3 PRMT R113, R80, 0x7610, R113 ;  /* 0x0000761050713816 */ /* 0x002fe20000000071 */
[-CC-:B------:R-:W-:Y:S02]  /*1890*/  FFMA.FTZ R122, R122, R77.reuse, R72.reuse ;  /* 0x0000004d7a7a7223 */ /* 0x180fe40000010048 */
[-CC-:B------:R-:W-:Y:S02]  /*18a0*/  FFMA.FTZ R123, R123, R77.reuse, R72.reuse ;  /* 0x0000004d7b7b7223 */ /* 0x180fe40000010048 */
[-CC-:B------:R-:W-:Y:S01]  /*18b0*/  FFMA.FTZ R87, R87, R77.reuse, R72.reuse ;  /* 0x0000004d57577223 */ /* 0x180fe20000010048 */
[----:B--2---:R-:W-:Y:S01]  /*18c0*/  @P3 PRMT R115, R81, 0x7610, R115 ;  /* 0x0000761051733816 */ /* 0x004fe20000000073 */
[----:B------:R-:W-:-:S02]  /*18d0*/  FFMA.FTZ R89, R89, R77, R72 ;  /* 0x0000004d59597223 */ /* 0x000fc40000010048 */
[-C--:B------:R-:W-:Y:S02]  /*18e0*/  FFMA.FTZ R88, R88, R77.reuse, R72 ;  /* 0x0000004d58587223 */ /* 0x080fe40000010048 */
[----:B------:R-:W-:Y:S02]  /*18f0*/  FADD.FTZ R143, R138, -R143 ;  /* 0x8000008f8a8f7221 */ /* 0x000fe40000010000 */
[----:B------:R-:W-:Y:S01]  /*1900*/  FADD.FTZ R131, R131, -R78 ;  /* 0x8000004e83837221 */ /* 0x000fe20000010000 */
[----:B------:R-:W-:Y:S01]  /*1910*/  @P1 LEA R78, P5, R139, c[0x0][0x258], 0x4 ;  /* 0x000096008b4e1a11 */ /* 0x000fe200078a20ff */
[----:B------:R-:W-:Y:S01]  /*1920*/  FFMA.FTZ R77, R121, R77, R72 ;  /* 0x0000004d794d7223 */ /* 0x000fe20000010048 */
[----:B------:R-:W-:Y:S01]  /*1930*/  SEL R72, R73, R68, P0 ;  /* 0x0000004449487207 */ /* 0x000fe20000000000 */
[----:B------:R-:W-:Y:S01]  /*1940*/  FADD.FTZ R137, R136, -R137 ;  /* 0x8000008988897221 */ /* 0x000fe20000010000 */
[----:B------:R-:W-:Y:S01]  /*1950*/  SEL R73, R74, R69, P0 ;  /* 0x000000454a497207 */ /* 0x000fe20000000000 */
[----:B------:R-:W-:Y:S01]  /*1960*/  FADD.FTZ R133, R126, -R133 ;  /* 0x800000857e857221 */ /* 0x000fe20000010000 */
[----:B------:R-:W-:Y:S01]  /*1970*/  SEL R74, R75, R70, P0 ;  /* 0x000000464b4a7207 */ /* 0x000fe20000000000 */
[----:B------:R-:W-:Y:S01]  /*1980*/  FADD.FTZ R135, R132, -R135 ;  /* 0x8000008784877221 */ /* 0x000fe20000010000 */
[----:B0-----:R-:W-:Y:S01]  /*1990*/  SEL R75, R124, R71, P0 ;  /* 0x000000477c4b7207 */ /* 0x001fe20000000000 */
[----:B------:R-:W-:Y:S01]  /*19a0*/  FADD.FTZ R129, R129, -R130 ;  /* 0x8000008281817221 */ /* 0x000fe20000010000 */
[----:B---3--:R-:W-:Y:S01]  /*19b0*/  @P3 PRMT R114, R83, 0x7610, R114 ;  /* 0x0000761053723816 */ /* 0x008fe20000000072 */
[----:B------:R-:W-:-:S02]  /*19c0*/  FADD.FTZ R127, R118, -R127 ;  /* 0x8000007f767f7221 */ /* 0x000fc40000010000 */
[----:B------:R-:W-:Y:S02]  /*19d0*/  FADD.FTZ R123, R120, -R123 ;  /* 0x8000007b787b7221 */ /* 0x000fe40000010000 */
[----:B------:R-:W-:Y:S02]  /*19e0*/  FMUL.FTZ R144, R134, R143 ;  /* 0x0000008f86907220 */ /* 0x000fe40000410000 */
[----:B------:R-:W-:Y:S02]  /*19f0*/  FADD.FTZ R79, R90, -R79 ;  /* 0x8000004f5a4f7221 */ /* 0x000fe40000010000 */
[----:B------:R-:W-:Y:S02]  /*1a00*/  FMUL.FTZ R140, R134, R131 ;  /* 0x00000083868c7220 */ /* 0x000fe40000410000 */
[----:B------:R-:W-:Y:S02]  /*1a10*/  FADD.FTZ R125, R125, -R128 ;  /* 0x800000807d7d7221 */ /* 0x000fe40000010000 */
[----:B------:R-:W-:-:S02]  /*1a20*/  FADD.FTZ R119, R119, -R122 ;  /* 0x8000007a77777221 */ /* 0x000fc40000010000 */
[----:B------:R-:W-:Y:S01]  /*1a30*/  FADD.FTZ R87, R82, -R87 ;  /* 0x8000005752577221 */ /* 0x000fe20000010000 */
[----:B------:R-:W-:Y:S01]  /*1a40*/  SHF.L.U32 R82, R80, 0x10, RZ ;  /* 0x0000001050527819 */ /* 0x000fe200000006ff */
[----:B------:R-:W-:Y:S02]  /*1a50*/  FADD.FTZ R89, R84, -R89 ;  /* 0x8000005954597221 */ /* 0x000fe40000010000 */
[----:B------:R-:W-:Y:S02]  /*1a60*/  FADD.FTZ R85, R85, -R88 ;  /* 0x8000005855557221 */ /* 0x000fe40000010000 */
[----:B------:R-:W-:Y:S02]  /*1a70*/  FADD.FTZ R77, R86, -R77 ;  /* 0x8000004d564d7221 */ /* 0x000fe40000010000 */
[C---:B------:R-:W-:Y:S02]  /*1a80*/  FMUL.FTZ R142, R134.reuse, R137 ;  /* 0x00000089868e7220 */ /* 0x040fe40000410000 */
[----:B------:R-:W-:-:S02]  /*1a90*/  FMUL.FTZ R138, R134, R133 ;  /* 0x00000085868a7220 */ /* 0x000fc40000410000 */
[C---:B------:R-:W-:Y:S02]  /*1aa0*/  FMUL.FTZ R151, R134.reuse, R141 ;  /* 0x0000008d86977220 */ /* 0x040fe40000410000 */
[C---:B------:R-:W-:Y:S02]  /*1ab0*/  FMUL.FTZ R143, R134.reuse, R135 ;  /* 0x00000087868f7220 */ /* 0x040fe40000410000 */
[C---:B------:R-:W-:Y:S02]  /*1ac0*/  FMUL.FTZ R141, R134.reuse, R129 ;  /* 0x00000081868d7220 */ /* 0x040fe40000410000 */
[C---:B------:R-:W-:Y:S02]  /*1ad0*/  FMUL.FTZ R128, R134.reuse, R127 ;  /* 0x0000007f86807220 */ /* 0x040fe40000410000 */
[----:B------:R-:W-:Y:S02]  /*1ae0*/  FMUL.FTZ R126, R134, R123 ;  /* 0x0000007b867e7220 */ /* 0x000fe40000410000 */
[----:B------:R-:W-:-:S02]  /*1af0*/  @P2 FADD.FTZ R144, R53, R144 ;  /* 0x0000009035902221 */ /* 0x000fc40000010000 */
[C---:B------:R-:W-:Y:S01]  /*1b00*/  FMUL.FTZ R149, R134.reuse, R79 ;  /* 0x0000004f86957220 */ /* 0x040fe20000410000 */
[----:B------:R-:W-:Y:S01]  /*1b10*/  @P1 LEA.HI.X R79, R139, c[0x0][0x25c], RZ, 0x4, P5 ;  /* 0x000097008b4f1a11 */ /* 0x000fe200028f24ff */
[----:B------:R-:W-:Y:S01]  /*1b20*/  @P2 FADD.FTZ R140, R57, R140 ;  /* 0x0000008c398c2221 */ /* 0x000fe20000010000 */
[----:B------:R-:W-:Y:S01]  /*1b30*/  F2F.BF16.F32 R90, R144 ;  /* 0x00000090005a7304 */ /* 0x000fe20000202000 */
[C---:B------:R-:W-:Y:S02]  /*1b40*/  FMUL.FTZ R135, R134.reuse, R125 ;  /* 0x0000007d86877220 */ /* 0x040fe40000410000 */
[C---:B------:R-:W-:Y:S01]  /*1b50*/  FMUL.FTZ R129, R134.reuse, R119 ;  /* 0x0000007786817220 */ /* 0x040fe20000410000 */
[----:B------:R0:W-:Y:S01]  /*1b60*/  @P1 STG.E.128 [R78.64], R72 ;  /* 0x000000484e001986 */ /* 0x0001e2000c101d04 */
[C---:B------:R-:W-:Y:S02]  /*1b70*/  FMUL.FTZ R123, R134.reuse, R87 ;  /* 0x00000057867b7220 */ /* 0x040fe40000410000 */
[C---:B------:R-:W-:Y:S01]  /*1b80*/  FMUL.FTZ R122, R134.reuse, R89 ;  /* 0x00000059867a7220 */ /* 0x040fe20000410000 */
[----:B------:R-:W-:Y:S01]  /*1b90*/  F2F.BF16.F32 R130, R140 ;  /* 0x0000008c00827304 */ /* 0x000fe20000202000 */
[----:B------:R-:W-:-:S02]  /*1ba0*/  FMUL.FTZ R127, R134, R85 ;  /* 0x00000055867f7220 */ /* 0x000fc40000410000 */
[----:B------:R-:W-:Y:S02]  /*1bb0*/  FMUL.FTZ R124, R134, R77 ;  /* 0x0000004d867c7220 */ /* 0x000fe40000410000 */
[----:B------:R-:W-:Y:S01]  /*1bc0*/  IMAD.SHL.U32 R146, R139, 0x8, RZ ;  /* 0x000000088b927824 */ /* 0x000fe200078e00ff */
[----:B------:R-:W-:Y:S01]  /*1bd0*/  SHF.L.U32 R139, R117, 0x3, RZ ;  /* 0x00000003758b7819 */ /* 0x000fe200000006ff */
[----:B------:R-:W-:Y:S02]  /*1be0*/  @P2 FADD.FTZ R142, R55, R142 ;  /* 0x0000008e378e2221 */ /* 0x000fe40000010000 */
[----:B------:R-:W-:Y:S02]  /*1bf0*/  @P2 FADD.FTZ R138, R59, R138 ;  /* 0x0000008a3b8a2221 */ /* 0x000fe40000010000 */
[----:B------:R-:W-:Y:S01]  /*1c00*/  @P2 FADD.FTZ R151, R52, R151 ;  /* 0x0000009734972221 */ /* 0x000fe20000010000 */
[----:B------:R-:W1:Y:S01]  /*1c10*/  F2F.BF16.F32 R91, R142 ;  /* 0x0000008e005b7304 */ /* 0x000e620000202000 */
[----:B------:R-:W-:-:S02]  /*1c20*/  @P2 FADD.FTZ R149, R54, R149 ;  /* 0x0000009536952221 */ /* 0x000fc40000010000 */
[----:B------:R-:W-:Y:S02]  /*1c30*/  @P2 FADD.FTZ R143, R56, R143 ;  /* 0x0000008f388f2221 */ /* 0x000fe40000010000 */
[----:B------:R-:W-:Y:S02]  /*1c40*/  @P2 FADD.FTZ R141, R58, R141 ;  /* 0x0000008d3a8d2221 */ /* 0x000fe40000010000 */
[----:B------:R-:W-:Y:S01]  /*1c50*/  @P2 FADD.FTZ R135, R60, R135 ;  /* 0x000000873c872221 */ /* 0x000fe20000010000 */
[----:B------:R-:W2:Y:S01]  /*1c60*/  F2F.BF16.F32 R132, R138 ;  /* 0x0000008a00847304 */ /* 0x000ea20000202000 */
[----:B------:R-:W-:Y:S02]  /*1c70*/  @P2 FADD.FTZ R128, R61, R128 ;  /* 0x000000803d802221 */ /* 0x000fe40000010000 */
[----:B------:R-:W-:Y:S02]  /*1c80*/  @P2 FADD.FTZ R129, R62, R129 ;  /* 0x000000813e812221 */ /* 0x000fe40000010000 */
[----:B------:R-:W-:-:S02]  /*1c90*/  @P2 FADD.FTZ R126, R63, R126 ;  /* 0x0000007e3f7e2221 */ /* 0x000fc40000010000 */
[----:B------:R-:W-:Y:S01]  /*1ca0*/  @P2 FADD.FTZ R123, R64, R123 ;  /* 0x0000007b407b2221 */ /* 0x000fe20000010000 */
[----:B------:R-:W3:Y:S01]  /*1cb0*/  F2F.BF16.F32 R147, R149 ;  /* 0x0000009500937304 */ /* 0x000ee20000202000 */
[----:B------:R-:W-:Y:S01]  /*1cc0*/  @P2 FADD.FTZ R122, R65, R122 ;  /* 0x0000007a417a2221 */ /* 0x000fe20000010000 */
[----:B-1----:R-:W-:Y:S01]  /*1cd0*/  SHF.L.U32 R86, R91, 0x10, RZ ;  /* 0x000000105b567819 */ /* 0x002fe200000006ff */
[----:B------:R-:W-:-:S04]  /*1ce0*/  IMAD.WIDE.U32 R76, R76, 0x10000, RZ ;  /* 0x000100004c4c7825 */ /* 0x000fc800078e00ff */
[----:B------:R-:W-:Y:S01]  /*1cf0*/  @P2 FADD.FTZ R124, R67, R124 ;  /* 0x0000007c437c2221 */ /* 0x000fe20000010000 */
[----:B------:R-:W1:Y:S01]  /*1d00*/  F2F.BF16.F32 R133, R141 ;  /* 0x0000008d00857304 */ /* 0x000e620000202000 */
[----:B------:R-:W-:Y:S01]  /*1d10*/  @P2 FADD.FTZ R127, R66, R127 ;  /* 0x0000007f427f2221 */ /* 0x000fe20000010000 */
[----:B------:R-:W-:Y:S01]  /*1d20*/  IADD3 R88, P2, R146, c[0x0][0x248], RZ ;  /* 0x0000920092587a10 */ /* 0x000fe20007f5e0ff */
[----:B0-----:R-:W-:Y:S01]  /*1d30*/  IMAD.WIDE.U32 R74, R90, 0x10000, RZ ;  /* 0x000100005a4a7825 */ /* 0x001fe200078e00ff */
[----:B------:R-:W-:Y:S02]  /*1d40*/  LOP3.LUT R77, R77, R82, R83, 0xfe, !PT ;  /* 0x000000524d4d7212 */ /* 0x000fe400078efe53 */
[----:B------:R-:W-:Y:S01]  /*1d50*/  LOP3.LUT R76, R76, R81, RZ, 0xfc, !PT ;  /* 0x000000514c4c7212 */ /* 0x000fe200078efcff */
[----:B------:R-:W-:Y:S01]  /*1d60*/  IMAD.WIDE.U32 R72, R130, 0x10000, RZ ;  /* 0x0001000082487825 */ /* 0x000fe200078e00ff */
[----:B------:R-:W-:Y:S01]  /*1d70*/  IADD3.X R89, R148, c[0x0][0x24c], RZ, P2, !PT ;  /* 0x0000930094597a10 */ /* 0x000fe200017fe4ff */
[----:B------:R-:W0:Y:S01]  /*1d80*/  F2F.BF16.F32 R145, R151 ;  /* 0x0000009700917304 */ /* 0x000e220000202000 */
[----:B--2---:R-:W-:-:S02]  /*1d90*/  SHF.L.U32 R80, R132, 0x10, RZ ;  /* 0x0000001084507819 */ /* 0x004fc400000006ff */
[----:B---3--:R-:W-:Y:S01]  /*1da0*/  LOP3.LUT R87, R75, R86, R147, 0xfe, !PT ;  /* 0x000000564b577212 */ /* 0x008fe200078efe93 */
[----:B------:R2:W-:Y:S01]  /*1db0*/  STG.E.64 [R88.64], R76 ;  /* 0x0000004c58007986 */ /* 0x0005e2000c101b04 */
[----:B------:R-:W-:Y:S02]  /*1dc0*/  @P1 LEA R78, P2, R117, c[0x0][0x258], 0x4 ;  /* 0x00009600754e1a11 */ /* 0x000fe400078420ff */
[----:B-1----:R-:W-:Y:S01]  /*1dd0*/  LOP3.LUT R81, R73, R80, R133, 0xfe, !PT ;  /* 0x0000005049517212 */ /* 0x002fe200078efe85 */
[----:B------:R-:W1:Y:S01]  /*1de0*/  F2F.BF16.F32 R131, R143 ;  /* 0x0000008f00837304 */ /* 0x000e620000202000 */
[----:B------:R-:W-:-:S07]  /*1df0*/  @P1 LEA.HI.X R79, R117, c[0x0][0x25c], RZ, 0x4, P2 ;  /* 0x00009700754f1a11 */ /* 0x000fce00010f24ff */
[----:B------:R-:W3:Y:S01]  /*1e00*/  F2F.BF16.F32 R119, R128 ;  /* 0x0000008000777304 */ /* 0x000ee20000202000 */
[----:B0-----:R-:W-:-:S07]  /*1e10*/  LOP3.LUT R86, R74, R145, RZ, 0xfc, !PT ;  /* 0x000000914a567212 */ /* 0x001fce00078efcff */
[----:B------:R-:W0:Y:S01]  /*1e20*/  F2F.BF16.F32 R134, R122 ;  /* 0x0000007a00867304 */ /* 0x000e220000202000 */
[----:B-1----:R-:W-:-:S07]  /*1e30*/  LOP3.LUT R80, R72, R131, RZ, 0xfc, !PT ;  /* 0x0000008348507212 */ /* 0x002fce00078efcff */
[----:B------:R-:W1:Y:S01]  /*1e40*/  F2F.BF16.F32 R120, R126 ;  /* 0x0000007e00787304 */ /* 0x000e620000202000 */
[----:B---3--:R-:W-:-:S07]  /*1e50*/  IMAD.WIDE.U32 R74, R119, 0x10000, RZ ;  /* 0x00010000774a7825 */ /* 0x008fce00078e00ff */
[----:B------:R-:W3:Y:S01]  /*1e60*/  F2F.BF16.F32 R136, R124 ;  /* 0x0000007c00887304 */ /* 0x000ee20000202000 */
[----:B0-----:R-:W-:-:S07]  /*1e70*/  IMAD.WIDE.U32 R72, R134, 0x10000, RZ ;  /* 0x0001000086487825 */ /* 0x001fce00078e00ff */
[----:B------:R-:W0:Y:S01]  /*1e80*/  F2F.BF16.F32 R121, R129 ;  /* 0x0000008100797304 */ /* 0x000e220000202000 */
[----:B-1----:R-:W-:-:S07]  /*1e90*/  SHF.L.U32 R82, R120, 0x10, RZ ;  /* 0x0000001078527819 */ /* 0x002fce00000006ff */
[----:B------:R-:W1:Y:S01]  /*1ea0*/  F2F.BF16.F32 R137, R127 ;  /* 0x0000007f00897304 */ /* 0x000e620000202000 */
[----:B---3--:R-:W-:-:S07]  /*1eb0*/  SHF.L.U32 R84, R136, 0x10, RZ ;  /* 0x0000001088547819 */ /* 0x008fce00000006ff */
[----:B------:R-:W3:Y:S01]  /*1ec0*/  F2F.BF16.F32 R118, R135 ;  /* 0x0000008700767304 */ /* 0x000ee20000202000 */
[----:B0-----:R-:W-:Y:S02]  /*1ed0*/  LOP3.LUT R83, R75, R82, R121, 0xfe, !PT ;  /* 0x000000524b537212 */ /* 0x001fe400078efe79 */
[----:B------:R-:W-:-:S05]  /*1ee0*/  SEL R75, R142, R71, P0 ;  /* 0x000000478e4b7207 */ /* 0x000fca0000000000 */
[----:B------:R-:W0:Y:S01]  /*1ef0*/  F2F.BF16.F32 R125, R123 ;  /* 0x0000007b007d7304 */ /* 0x000e220000202000 */
[----:B-1----:R-:W-:Y:S02]  /*1f00*/  LOP3.LUT R85, R73, R84, R137, 0xfe, !PT ;  /* 0x0000005449557212 */ /* 0x002fe400078efe89 */
[----:B------:R-:W-:Y:S02]  /*1f10*/  SEL R73, R144, R69, P0 ;  /* 0x0000004590497207 */ /* 0x000fe40000000000 */
[----:B---3--:R-:W-:Y:S02]  /*1f20*/  LOP3.LUT R82, R74, R118, RZ, 0xfc, !PT ;  /* 0x000000764a527212 */ /* 0x008fe400078efcff */
[----:B------:R-:W-:Y:S02]  /*1f30*/  SEL R74, R149, R70, P0 ;  /* 0x00000046954a7207 */ /* 0x000fe40000000000 */
[----:B0-----:R-:W-:Y:S02]  /*1f40*/  LOP3.LUT R84, R72, R125, RZ, 0xfc, !PT ;  /* 0x0000007d48547212 */ /* 0x001fe400078efcff */
[----:B------:R-:W-:Y:S01]  /*1f50*/  SEL R72, R151, R68, P0 ;  /* 0x0000004497487207 */ /* 0x000fe20000000000 */
[----:B------:R-:W-:Y:S05]  /*1f60*/  @!P3 BRA `(.L_x_1262) ;  /* 0x000000800000b947 */ /* 0x000fea0003800000 */
[----:B--2---:R-:W-:Y:S02]  /*1f70*/  LOP3.LUT R88, R112, 0xffff, RZ, 0xc0, !PT ;  /* 0x0000ffff70587812 */ /* 0x004fe400078ec0ff */
[----:B------:R-:W-:-:S02]  /*1f80*/  IADD3 R76, P2, R146, c[0x0][0x250], RZ ;  /* 0x00009400924c7a10 */ /* 0x000fc40007f5e0ff */
[----:B------:R-:W-:Y:S01]  /*1f90*/  PRMT R149, R114, 0x5410, R113 ;  /* 0x0000541072957816 */ /* 0x000fe20000000071 */
[----:B------:R-:W-:Y:S01]  /*1fa0*/  IMAD.WIDE.U32 R88, R88, 0x10000, RZ ;  /* 0x0001000058587825 */ /* 0x000fe200078e00ff */
[----:B------:R-:W-:-:S04]  /*1fb0*/  IADD3.X R77, R148, c[0x0][0x254], RZ, P2, !PT ;  /* 0x00009500944d7a10 */ /* 0x000fc800017fe4ff */
[----:B------:R-:W-:Y:S02]  /*1fc0*/  LOP3.LUT R89, R149, R89, RZ, 0xfc, !PT ;  /* 0x0000005995597212 */ /* 0x000fe400078efcff */
[----:B------:R-:W-:-:S05]  /*1fd0*/  LOP3.LUT R88, R88, 0xffff, R115, 0xf8, !PT ;  /* 0x0000ffff58587812 */ /* 0x000fca00078ef873 */
[----:B------:R0:W-:Y:S02]  /*1fe0*/  STG.E.64 [R76.64], R88 ;  /* 0x000000584c007986 */ /* 0x0001e4000c101b04 */
.L_x_1262:
[----:B--2---:R-:W-:Y:S01]  /*1ff0*/  SHF.R.U32.HI R117, RZ, 0x1d, R117 ;  /* 0x0000001dff757819 */ /* 0x004fe20000011675 */
        /* <DEDUP_REMOVED lines=24> */
.L_x_1263:
        /* <DEDUP_REMOVED lines=24> */
.L_x_1264:
        /* <DEDUP_REMOVED lines=29> */
.L_x_1265:
        /* <DEDUP_REMOVED lines=15> */
.L_x_1266:
[----:B------:R-:W-:-:S04]  /*25c0*/  LOP3.LUT P0, RZ, R109, 0xff, RZ, 0xc0, !PT ;  /* 0x000000ff6dff7812 */ /* 0x000fc8000780c0ff */
[----:B------:R-:W-:Y:S01]  /*25d0*/  SEL R109, RZ, 0x1, P0 ;  /* 0x00000001ff6d7807 */ /* 0x000fe20000000000 */
[----:B01----:R-:W-:Y:S01]  /*25e0*/  @P4 CALL.REL.NOINC `(.L_x_1267) ;  /* 0x0000001000004944 */ /* 0x003fe20003c00000 */
[----:B------:R-:W-:Y:S05]  /*25f0*/  BRA `(.L_x_1268) ;  /* 0xffffddf000007947 */ /* 0x000fea000383ffff */
.L_x_1267:
        /* <DEDUP_REMOVED lines=36> */
.L_x_1259:
        /* <DEDUP_REMOVED lines=19> */
.L_x_1260:
[----:B------:R-:W-:Y:S01]  /*2970*/  HFMA2.MMA R76, -RZ, RZ, 0, 9.5367431640625e-07 ;  /* 0x00000010ff4c7435 */ /* 0x000fe200000001ff */
[----:B------:R-:W-:Y:S01]  /*2980*/  MOV R75, R77 ;  /* 0x0000004d004b7202 */ /* 0x000fe20000000f00 */
[----:B------:R-:W-:Y:S01]  /*2990*/  IMAD.MOV.U32 R78, RZ, RZ, 0x1f ;  /* 0x0000001fff4e7424 */ /* 0x000fe200078e00ff */
[----:B------:R-:W-:-:S02]  /*29a0*/  MOV R81, 0xffffffff ;  /* 0xffffffff00517802 */ /* 0x000fc40000000f00 */
[----:B------:R-:W-:Y:S02]  /*29b0*/  MOV R72, 0x29d0 ;  /* 0x000029d000487802 */ /* 0x000fe40000000f00 */
[----:B-----5:R-:W-:Y:S05]  /*29c0*/  CALL.REL.NOINC `($__internal_51_$__cuda_sm70_shflsync_down_p) ;  /* 0x0000046000007944 */ /* 0x020fea0003c00000 */
[----:B-1----:R-:W-:Y:S01]  /*29d0*/  MOV R74, R75 ;  /* 0x0000004b004a7202 */ /* 0x002fe20000000f00 */
[----:B0-----:R-:W-:Y:S05]  /*29e0*/  BRA `(.L_x_1269) ;  /* 0xffffe98000007947 */ /* 0x001fea000383ffff */
.L_x_1261:
[----:B------:R-:W-:Y:S01]  /*29f0*/  HFMA2.MMA R76, -RZ, RZ, 0, 9.5367431640625e-07 ;  /* 0x00000010ff4c7435 */ /* 0x000fe200000001ff */
[----:B------:R-:W-:Y:S01]  /*2a00*/  MOV R75, R79 ;  /* 0x0000004f004b7202 */ /* 0x000fe20000000f00 */
[----:B------:R-:W-:Y:S01]  /*2a10*/  IMAD.MOV.U32 R78, RZ, RZ, 0x1f ;  /* 0x0000001fff4e7424 */ /* 0x000fe200078e00ff */
[----:B------:R-:W-:Y:S02]  /*2a20*/  MOV R81, 0xffffffff ;  /* 0xffffffff00517802 */ /* 0x000fe40000000f00 */
[----:B------:R-:W-:Y:S02]  /*2a30*/  MOV R72, 0x2a50 ;  /* 0x00002a5000487802 */ /* 0x000fe40000000f00 */
[----:B01---5:R-:W-:Y:S05]  /*2a40*/  CALL.REL.NOINC `($__internal_51_$__cuda_sm70_shflsync_down_p) ;  /* 0x000003e000007944 */ /* 0x023fea0003c00000 */
[----:B------:R-:W-:Y:S01]  /*2a50*/  FADD.FTZ R77, R77, R74 ;  /* 0x0000004a4d4d7221 */ /* 0x000fe20000010000 */
[----:B0-----:R-:W-:Y:S01]  /*2a60*/  HFMA2.MMA R76, -RZ, RZ, 0, 4.76837158203125e-07 ;  /* 0x00000008ff4c7435 */ /* 0x001fe200000001ff */
[----:B-1----:R-:W-:Y:S01]  /*2a70*/  FADD.FTZ R80, R79, R75 ;  /* 0x0000004b4f507221 */ /* 0x002fe20000010000 */
[----:B------:R-:W-:Y:S01]  /*2a80*/  MOV R78, 0x1f ;  /* 0x0000001f004e7802 */ /* 0x000fe20000000f00 */
[----:B------:R-:W-:Y:S01]  /*2a90*/  IMAD.MOV.U32 R75, RZ, RZ, R77 ;  /* 0x000000ffff4b7224 */ /* 0x000fe200078e004d */
[----:B------:R-:W-:-:S02]  /*2aa0*/  MOV R81, 0xffffffff ;  /* 0xffffffff00517802 */ /* 0x000fc40000000f00 */
[----:B------:R-:W-:Y:S02]  /*2ab0*/  MOV R72, 0x2ad0 ;  /* 0x00002ad000487802 */ /* 0x000fe40000000f00 */
[----:B------:R-:W-:Y:S05]  /*2ac0*/  CALL.REL.NOINC `($__internal_51_$__cuda_sm70_shflsync_down_p) ;  /* 0x0000036000007944 */ /* 0x000fea0003c00000 */
[----:B0-----:R-:W-:Y:S01]  /*2ad0*/  HFMA2.MMA R76, -RZ, RZ, 0, 4.76837158203125e-07 ;  /* 0x00000008ff4c7435 */ /* 0x001fe200000001ff */
[----:B-1----:R-:W-:Y:S01]  /*2ae0*/  MOV R74, R75 ;  /* 0x0000004b004a7202 */ /* 0x002fe20000000f00 */
[----:B------:R-:W-:Y:S01]  /*2af0*/  IMAD.MOV.U32 R81, RZ, RZ, -0x1 ;  /* 0xffffffffff517424 */ /* 0x000fe200078e00ff */
[----:B------:R-:W-:Y:S02]  /*2b00*/  MOV R75, R80 ;  /* 0x00000050004b7202 */ /* 0x000fe40000000f00 */
[----:B------:R-:W-:Y:S02]  /*2b10*/  MOV R78, 0x1f ;  /* 0x0000001f004e7802 */ /* 0x000fe40000000f00 */
[----:B------:R-:W-:Y:S02]  /*2b20*/  MOV R72, 0x2b40 ;  /* 0x00002b4000487802 */ /* 0x000fe40000000f00 */
[----:B------:R-:W-:Y:S05]  /*2b30*/  CALL.REL.NOINC `($__internal_51_$__cuda_sm70_shflsync_down_p) ;  /* 0x000002f000007944 */ /* 0x000fea0003c00000 */
[----:B------:R-:W-:Y:S01]  /*2b40*/  FADD.FTZ R77, R74, R77 ;  /* 0x0000004d4a4d7221 */ /* 0x000fe20000010000 */
[----:B0-----:R-:W-:Y:S01]  /*2b50*/  HFMA2.MMA R76, -RZ, RZ, 0, 2.384185791015625e-07 ;  /* 0x00000004ff4c7435 */ /* 0x001fe200000001ff */
[----:B-1----:R-:W-:Y:S01]  /*2b60*/  FADD.FTZ R80, R80, R75 ;  /* 0x0000004b50507221 */ /* 0x002fe20000010000 */
[----:B------:R-:W-:-:S02]  /*2b70*/  MOV R78, 0x1f ;  /* 0x0000001f004e7802 */ /* 0x000fc40000000f00 */
[----:B------:R-:W-:Y:S02]  /*2b80*/  MOV R81, 0xffffffff ;  /* 0xffffffff00517802 */ /* 0x000fe40000000f00 */
[----:B------:R-:W-:Y:S02]  /*2b90*/  MOV R75, R77 ;  /* 0x0000004d004b7202 */ /* 0x000fe40000000f00 */
[----:B------:R-:W-:Y:S02]  /*2ba0*/  MOV R72, 0x2bc0 ;  /* 0x00002bc000487802 */ /* 0x000fe40000000f00 */
[----:B------:R-:W-:Y:S05]  /*2bb0*/  CALL.REL.NOINC `($__internal_51_$__cuda_sm70_shflsync_down_p) ;  /* 0x0000027000007944 */ /* 0x000fea0003c00000 */
[----:B0-----:R-:W-:Y:S01]  /*2bc0*/  HFMA2.MMA R76, -RZ, RZ, 0, 2.384185791015625e-07 ;  /* 0x00000004ff4c7435 */ /* 0x001fe200000001ff */
[----:B-1----:R-:W-:Y:S01]  /*2bd0*/  IMAD.MOV.U32 R74, RZ, RZ, R75 ;  /* 0x000000ffff4a7224 */ /* 0x002fe200078e004b */
[----:B------:R-:W-:Y:S02]  /*2be0*/  MOV R75, R80 ;  /* 0x00000050004b7202 */ /* 0x000fe40000000f00 */
[----:B------:R-:W-:Y:S02]  /*2bf0*/  MOV R78, 0x1f ;  /* 0x0000001f004e7802 */ /* 0x000fe40000000f00 */
[----:B------:R-:W-:-:S02]  /*2c00*/  MOV R81, 0xffffffff ;  /* 0xffffffff00517802 */ /* 0x000fc40000000f00 */
[----:B------:R-:W-:Y:S02]  /*2c10*/  MOV R72, 0x2c30 ;  /* 0x00002c3000487802 */ /* 0x000fe40000000f00 */
[----:B------:R-:W-:Y:S05]  /*2c20*/  CALL.REL.NOINC `($__internal_51_$__cuda_sm70_shflsync_down_p) ;  /* 0x0000020000007944 */ /* 0x000fea0003c00000 */
[----:B------:R-:W-:Y:S01]  /*2c30*/  FADD.FTZ R77, R74, R77 ;  /* 0x0000004d4a4d7221 */ /* 0x000fe20000010000 */
[----:B0-----:R-:W-:Y:S01]  /*2c40*/  HFMA2.MMA R78, -RZ, RZ, 0, 1.847743988037109375e-06 ;  /* 0x0000001fff4e7435 */ /* 0x001fe200000001ff */
[----:B-1----:R-:W-:Y:S01]  /*2c50*/  FADD.FTZ R80, R80, R75 ;  /* 0x0000004b50507221 */ /* 0x002fe20000010000 */
[----:B------:R-:W-:Y:S01]  /*2c60*/  MOV R81, 0xffffffff ;  /* 0xffffffff00517802 */ /* 0x000fe20000000f00 */
[----:B------:R-:W-:Y:S01]  /*2c70*/  IMAD.MOV.U32 R76, RZ, RZ, 0x2 ;  /* 0x00000002ff4c7424 */ /* 0x000fe200078e00ff */
[----:B------:R-:W-:Y:S02]  /*2c80*/  MOV R75, R77 ;  /* 0x0000004d004b7202 */ /* 0x000fe40000000f00 */
[----:B------:R-:W-:Y:S02]  /*2c90*/  MOV R72, 0x2cb0 ;  /* 0x00002cb000487802 */ /* 0x000fe40000000f00 */
[----:B------:R-:W-:Y:S05]  /*2ca0*/  CALL.REL.NOINC `($__internal_51_$__cuda_sm70_shflsync_down_p) ;  /* 0x0000018000007944 */ /* 0x000fea0003c00000 */
[----:B0-----:R-:W-:Y:S01]  /*2cb0*/  HFMA2.MMA R76, -RZ, RZ, 0, 1.1920928955078125e-07 ;  /* 0x00000002ff4c7435 */ /* 0x001fe200000001ff */
[----:B-1----:R-:W-:Y:S01]  /*2cc0*/  MOV R74, R75 ;  /* 0x0000004b004a7202 */ /* 0x002fe20000000f00 */
[----:B------:R-:W-:Y:S01]  /*2cd0*/  IMAD.MOV.U32 R75, RZ, RZ, R80 ;  /* 0x000000ffff4b7224 */ /* 0x000fe200078e0050 */
[----:B------:R-:W-:-:S02]  /*2ce0*/  MOV R78, 0x1f ;  /* 0x0000001f004e7802 */ /* 0x000fc40000000f00 */
[----:B------:R-:W-:Y:S02]  /*2cf0*/  MOV R81, 0xffffffff ;  /* 0xffffffff00517802 */ /* 0x000fe40000000f00 */
[----:B------:R-:W-:Y:S02]  /*2d00*/  MOV R72, 0x2d20 ;  /* 0x00002d2000487802 */ /* 0x000fe40000000f00 */
[----:B------:R-:W-:Y:S05]  /*2d10*/  CALL.REL.NOINC `($__internal_51_$__cuda_sm70_shflsync_down_p) ;  /* 0x0000011000007944 */ /* 0x000fea0003c00000 */
[----:B------:R-:W-:Y:S01]  /*2d20*/  FADD.FTZ R77, R74, R77 ;  /* 0x0000004d4a4d7221 */ /* 0x000fe20000010000 */
[----:B0-----:R-:W-:Y:S01]  /*2d30*/  HFMA2.MMA R76, -RZ, RZ, 0, 5.9604644775390625e-08 ;  /* 0x00000001ff4c7435 */ /* 0x001fe200000001ff */
[----:B-1----:R-:W-:Y:S01]  /*2d40*/  FADD.FTZ R79, R80, R75 ;  /* 0x0000004b504f7221 */ /* 0x002fe20000010000 */
[----:B------:R-:W-:Y:S01]  /*2d50*/  MOV R81, 0xffffffff ;  /* 0xffffffff00517802 */ /* 0x000fe20000000f00 */
[----:B------:R-:W-:Y:S01]  /*2d60*/  IMAD.MOV.U32 R78, RZ, RZ, 0x1f ;  /* 0x0000001fff4e7424 */ /* 0x000fe200078e00ff */
[----:B------:R-:W-:Y:S02]  /*2d70*/  MOV R75, R77 ;  /* 0x0000004d004b7202 */ /* 0x000fe40000000f00 */
[----:B------:R-:W-:Y:S02]  /*2d80*/  MOV R72, 0x2da0 ;  /* 0x00002da000487802 */ /* 0x000fe40000000f00 */
[----:B------:R-:W-:Y:S05]  /*2d90*/  CALL.REL.NOINC `($__internal_51_$__cuda_sm70_shflsync_down_p) ;  /* 0x0000009000007944 */ /* 0x000fea0003c00000 */
[----:B0-----:R-:W-:Y:S01]  /*2da0*/  HFMA2.MMA R78, -RZ, RZ, 0, 1.847743988037109375e-06 ;  /* 0x0000001fff4e7435 */ /* 0x001fe200000001ff */
[----:B-1----:R-:W-:Y:S01]  /*2db0*/  MOV R80, R75 ;  /* 0x0000004b00507202 */ /* 0x002fe20000000f00 */
[----:B------:R-:W-:Y:S01]  /*2dc0*/  IMAD.MOV.U32 R76, RZ, RZ, 0x1 ;  /* 0x00000001ff4c7424 */ /* 0x000fe200078e00ff */
[----:B------:R-:W-:-:S02]  /*2dd0*/  MOV R75, R79 ;  /* 0x0000004f004b7202 */ /* 0x000fc40000000f00 */
[----:B------:R-:W-:Y:S02]  /*2de0*/  MOV R81, 0xffffffff ;  /* 0xffffffff00517802 */ /* 0x000fe40000000f00 */
[----:B------:R-:W-:Y:S02]  /*2df0*/  MOV R72, 0x2e10 ;  /* 0x00002e1000487802 */ /* 0x000fe40000000f00 */
[----:B------:R-:W-:Y:S05]  /*2e00*/  CALL.REL.NOINC `($__internal_51_$__cuda_sm70_shflsync_down_p) ;  /* 0x0000002000007944 */ /* 0x000fea0003c00000 */
[----:B-1----:R-:W-:Y:S01]  /*2e10*/  MOV R72, R75 ;  /* 0x0000004b00487202 */ /* 0x002fe20000000f00 */
[----:B0-----:R-:W-:Y:S05]  /*2e20*/  BRA `(.L_x_1270) ;  /* 0xffffe66000007947 */ /* 0x001fea000383ffff */
        .weak           $__internal_51_$__cuda_sm70_shflsync_down_p
        .type           $__internal_51_$__cuda_sm70_shflsync_down_p,@function
        .size           $__internal_51_$__cuda_sm70_shflsync_down_p,(.L_x_2798 - $__internal_51_$__cuda_sm70_shflsync_down_p)
$__internal_51_$__cuda_sm70_shflsync_down_p:
[----:B------:R-:W-:Y:S01]  /*2e30*/  HFMA2.MMA R73, -RZ, RZ, 0, 0 ;  /* 0x00000000ff497435 */ /* 0x000fe200000001ff */
[----:B------:R-:W-:Y:S04]  /*2e40*/  WARPSYNC R81 ;  /* 0x0000005100007348 */ /* 0x000fe80003800000 */
[----:B------:R0:W1:Y:S01]  /*2e50*/  SHFL.DOWN PT, R75, R75, R76, R78 ;  /* 0x0800004c4b4b7389 */ /* 0x00006200000e004e */
[----:B------:R-:W-:Y:S05]  /*2e60*/  RET.REL.NODEC R72 `(_ZN10layer_norm31ln_parallel_residual_bwd_kernelINS_13Kernel_traitsIf13__nv_bfloat16fS2_fjLj2560ELj1ELj1ELj4ELj8ENS_18Kernel_traits_baseILj2560EfS2_fS2_fjLj128EEEEELb0ELb1ELb1EEEvNS_9BwdParamsE) ;  /* 0xffffd19048007950 */ /* 0x000fea0003c3ffff */
.L_x_1271:
        /* <DEDUP_REMOVED lines=9> */
.L_x_2798:


//--------------------- .text._ZN10layer_norm31ln_parallel_residual_bwd_kernelINS_13Kernel_traitsIf13__nv_bfloat16fS2_fjLj2560ELj1ELj1ELj4ELj8ENS_18Kernel_traits_baseILj2560EfS2_fS2_fjLj128EEEEELb1ELb0ELb0EEEvNS_9BwdParamsE --------------------------
	.section	.text._ZN10layer_norm31ln_parallel_residual_bwd_kernelINS_13Kernel_traitsIf13__nv_bfloat16fS2_fjLj2560ELj1ELj1ELj4ELj8ENS_18Kernel_traits_baseILj2560EfS2_fS2_fjLj128EEEEELb1ELb0ELb0EEEvNS_9BwdParamsE,"ax",@progbits
	.sectioninfo	@"SHI_REGISTERS=226"
	.align	128
        .global         _ZN10layer_norm31ln_parallel_residual_bwd_kernelINS_13Kernel_traitsIf13__nv_bfloat16fS2_fjLj2560ELj1ELj1ELj4ELj8ENS_18Kernel_traits_baseILj2560EfS2_fS2_fjLj128EEEEELb1ELb0ELb0EEEvNS_9BwdParamsE
        .type           _ZN10layer_norm31ln_parallel_residual_bwd_kernelINS_13Kernel_traitsIf13__nv_bfloat16fS2_fjLj2560ELj1ELj1ELj4ELj8ENS_18Kernel_traits_baseILj2560EfS2_fS2_fjLj128EEEEELb1ELb0ELb0EEEvNS_9BwdParamsE,@function
        .size           _ZN10layer_norm31ln_parallel_residual_bwd_kernelINS_13Kernel_traitsIf13__nv_bfloat16fS2_fjLj2560ELj1ELj1ELj4ELj8ENS_18Kernel_traits_baseILj2560EfS2_fS2_fjLj128EEEEELb1ELb0ELb0EEEvNS_9BwdParamsE,(.L_x_2799 - _ZN10layer_norm31ln_parallel_residual_bwd_kernelINS_13Kernel_traitsIf13__nv_bfloat16fS2_fjLj2560ELj1ELj1ELj4ELj8ENS_18Kernel_traits_baseILj2560EfS2_fS2_fjLj128EEEEELb1ELb0ELb0EEEvNS_9BwdParamsE)
        .other          _ZN10layer_norm31ln_parallel_residual_bwd_kernelINS_13Kernel_traitsIf13__nv_bfloat16fS2_fjLj2560ELj1ELj1ELj4ELj8ENS_18Kernel_traits_baseILj2560EfS2_fS2_fjLj128EEEEELb1ELb0ELb0EEEvNS_9BwdParamsE,@"STO_CUDA_ENTRY STV_DEFAULT"
_ZN10layer_norm31ln_parallel_residual_bwd_kernelINS_13Kernel_traitsIf13__nv_bfloat16fS2_fjLj2560ELj1ELj1ELj4ELj8ENS_18Kernel_traits_baseILj2560EfS2_fS2_fjLj128EEEEELb1ELb0ELb0EEEvNS_9BwdParamsE:
.text._ZN10layer_norm31ln_parallel_residual_bwd_kernelINS_13Kernel_traitsIf13__nv_bfloat16fS2_fjLj2560ELj1ELj1ELj4ELj8ENS_18Kernel_traits_baseILj2560EfS2_fS2_fjLj128EEEEELb1ELb0ELb0EEEvNS_9BwdParamsE:
        /* <DEDUP_REMOVED lines=15> */
[----:B------:R-:W-:Y:S02]  /*00f0*/  P2R R0, PR, RZ, 0x1 ;  /* 0x00000001ff007803 */ /* 0x000fe40000000000 */
[----:B------:R-:W-:Y:S01]  /*0100*/  @P2 MOV R7, 0x10 ;  /* 0x0000001000072802 */ /* 0x000fe20000000f00 */
[----:B------:R-:W-:Y:S02]  /*0110*/  @P3 IMAD.MOV.U32 R15, RZ, RZ, 0x10 ;  /* 0x00000010ff0f3424 */ /* 0x000fe400078e00ff */
[----:B------:R-:W-:Y:S02]  /*0120*/  @P4 IMAD.MOV.U32 R21, RZ, RZ, 0x10 ;  /* 0x00000010ff154424 */ /* 0x000fe400078e00ff */
[----:B------:R-:W-:Y:S01]  /*0130*/  @P2 IMAD.WIDE.U32 R4, R10, R7, c[0x0][0x1b0] ;  /* 0x00006c000a042625 */ /* 0x000fe200078e0007 */
[----:B------:R-:W-:-:S03]  /*0140*/  @P5 MOV R25, 0x10 ;  /* 0x0000001000195802 */ /* 0x000fc60000000f00 */
[C---:B------:R-:W-:Y:S01]  /*0150*/  @P2 IMAD.WIDE.U32 R6, R10.reuse, R7, c[0x0][0x1b8] ;  /* 0x00006e000a062625 */ /* 0x040fe200078e0007 */
[----:B------:R-:W-:Y:S01]  /*0160*/  @P2 LOP3.LUT R10, R10, 0x80, RZ, 0xfc, !PT ;  /* 0x000000800a0a2812 */ /* 0x000fe200078efcff */
        /* <DEDUP_REMOVED lines=66> */
[----:B------:R-:W-:Y:S01]  /*0590*/  HFMA2.MMA R109, -RZ, RZ, 0, 0 ;  /* 0x00000000ff6d7435 */ /* 0x000fe200000001ff */
[----:B------:R-:W-:-:S06]  /*05a0*/  IMAD.MOV.U32 R14, RZ, RZ, 0x1 ;  /* 0x00000001ff0e7424 */ /* 0x000fcc00078e00ff */
.L_x_1299:
        /* <DEDUP_REMOVED lines=14> */
[----:B-1----:R-:W-:Y:S02]  /*0690*/  MOV R23, 0x8 ;  /* 0x0000000800177802 */ /* 0x002fe40000000f00 */
[----:B------:R-:W-:-:S03]  /*06a0*/  LEA R24, P0, R12, c[0x0][0x188], 0x4 ;  /* 0x000062000c187a11 */ /* 0x000fc600078020ff */
[C---:B------:R-:W-:Y:S01]  /*06b0*/  IMAD.WIDE.U32 R172, R12.reuse, R23, c[0x0][0x208] ;  /* 0x000082000cac7625 */ /* 0x040fe200078e0017 */
[----:B------:R-:W-:-:S03]  /*06c0*/  LEA.HI.X R25, R12, c[0x0][0x18c], RZ, 0x4, P0 ;  /* 0x000063000c197a11 */ /* 0x000fc600000f24ff */
[C---:B------:R-:W-:Y:S02]  /*06d0*/  IMAD.WIDE.U32 R22, R12.reuse, R23, c[0x0][0x210] ;  /* 0x000084000c167625 */ /* 0x040fe400078e0017 */
[----:B------:R-:W2:Y:S04]  /*06e0*/  LDG.E.64 R172, [R172.64] ;  /* 0x00000004acac7981 */ /* 0x000ea8000c1e1b00 */
[----:B------:R-:W3:Y:S04]  /*06f0*/  LDG.E.128 R24, [R24.64] ;  /* 0x0000000418187981 */ /* 0x000ee8000c1e1d00 */
[----:B------:R-:W4:Y:S01]  /*0700*/  LDG.E.64 R22, [R22.64] ;  /* 0x0000000416167981 */ /* 0x000f22000c1e1b00 */
[----:B------:R-:W-:Y:S01]  /*0710*/  ISETP.NE.U32.AND P0, PT, RZ, c[0x0][0x250], PT ;  /* 0x00009400ff007a0c */ /* 0x000fe20003f05070 */
[----:B------:R-:W-:-:S03]  /*0720*/  IMAD.SHL.U32 R178, R12, 0x4, RZ ;  /* 0x000000040cb27824 */ /* 0x000fc600078e00ff */
        /* <DEDUP_REMOVED lines=12> */
[----:B0-----:R-:W-:-:S03]  /*07f0*/  ISETP.NE.AND P0, PT, R16, RZ, PT ;  /* 0x000000ff1000720c */ /* 0x001fc60003f05270 */
[----:B------:R0:W5:Y:S02]  /*0800*/  @P1 LDG.E.128 R28, [R174.64] ;  /* 0x00000004ae1c1981 */ /* 0x000164000c1e1d00 */
[----:B-----5:R-:W-:Y:S02]  /*0810*/  FSEL R180, R218, RZ, !P0 ;  /* 0x000000ffdab47208 */ /* 0x020fe40004000000 */
[----:B------:R-:W-:-:S03]  /*0820*/  IADD3 R219, R12, 0x80, RZ ;  /* 0x000000800cdb7810 */ /* 0x000fc60007ffe0ff */
[--C-:B---3--:R-:W-:Y:S02]  /*0830*/  FADD.FTZ R216, R25, -R180.reuse ;  /* 0x800000b419d87221 */ /* 0x108fe40000010000 */
[----:B------:R-:W-:Y:S02]  /*0840*/  FADD.FTZ R206, R24, -R180 ;  /* 0x800000b418ce7221 */ /* 0x000fe40000010000 */
[----:B----4-:R-:W-:Y:S01]  /*0850*/  IMAD.MOV.U32 R25, RZ, RZ, R22 ;  /* 0x000000ffff197224 */ /* 0x010fe200078e0016 */
[--C-:B--2---:R-:W-:Y:S01]  /*0860*/  SHF.R.U32.HI R178, RZ, 0x10, R173.reuse ;  /* 0x00000010ffb27819 */ /* 0x104fe200000116ad */
[----:B------:R-:W-:Y:S01]  /*0870*/  FADD.FTZ R220, R26, -R180 ;  /* 0x800000b41adc7221 */ /* 0x000fe20000010000 */
[----:B------:R-:W-:Y:S01]  /*0880*/  MOV R26, R173 ;  /* 0x000000ad001a7202 */ /* 0x000fe20000000f00 */
[----:B------:R-:W-:Y:S01]  /*0890*/  IMAD.MOV.U32 R24, RZ, RZ, R172 ;  /* 0x000000ffff187224 */ /* 0x000fe200078e00ac */
[----:B------:R-:W-:Y:S02]  /*08a0*/  SHF.R.U64 R172, R172, 0x10, R173 ;  /* 0x00000010acac7819 */ /* 0x000fe400000012ad */
[----:B------:R-:W-:-:S02]  /*08b0*/  PRMT R173, RZ, 0x5410, R25 ;  /* 0x00005410ffad7816 */ /* 0x000fc40000000019 */
[--C-:B0-----:R-:W-:Y:S01]  /*08c0*/  SHF.R.U64 R174, R22, 0x10, R23.reuse ;  /* 0x0000001016ae7819 */ /* 0x101fe20000001217 */
[----:B------:R-:W-:Y:S01]  /*08d0*/  FADD.FTZ R180, R27, -R180 ;  /* 0x800000b41bb47221 */ /* 0x000fe20000010000 */
[--C-:B-1----:R-:W-:Y:S01]  /*08e0*/  SHF.R.U32.HI R176, RZ, 0x10, R23.reuse ;  /* 0x00000010ffb07819 */ /* 0x102fe20000011617 */
[----:B------:R-:W-:Y:S01]  /*08f0*/  IMAD.MOV.U32 R27, RZ, RZ, R23 ;  /* 0x000000ffff1b7224 */ /* 0x000fe200078e0017 */
[----:B------:R-:W-:Y:S01]  /*0900*/  PRMT R25, RZ, 0x5410, R24 ;  /* 0x00005410ff197816 */ /* 0x000fe20000000018 */
[----:B------:R-:W-:Y:S01]  /*0910*/  FMUL.FTZ R23, R144, R173 ;  /* 0x000000ad90177220 */ /* 0x000fe20000410000 */
[----:B------:R-:W-:Y:S01]  /*0920*/  PRMT R174, RZ, 0x5410, R174 ;  /* 0x00005410ffae7816 */ /* 0x000fe200000000ae */
[----:B------:R-:W-:Y:S01]  /*0930*/  FMUL.FTZ R22, R13, R206 ;  /* 0x000000ce0d167220 */ /* 0x000fe20000410000 */
        /* <DEDUP_REMOVED lines=39> */
.L_x_1274:
[----:B-1----:R-:W-:Y:S05]  /*0bb0*/  BSYNC B0 ;  /* 0x0000000000007941 */ /* 0x002fea0003800000 */
.L_x_1273:
        /* <DEDUP_REMOVED lines=34> */
[----:B------:R-:W-:Y:S01]  /*0de0*/  FADD.FTZ R206, -R222, R173 ;  /* 0x000000addece7221 */ /* 0x000fe20000010100 */
[----:B------:R-:W-:Y:S02]  /*0df0*/  MOV R173, R179 ;  /* 0x000000b300ad7202 */ /* 0x000fe40000000f00 */
[----:B------:R-:W-:-:S02]  /*0e00*/  SHF.R.U32.HI R207, RZ, 0x10, R179 ;  /* 0x00000010ffcf7819 */ /* 0x000fc400000116b3 */
[----:B------:R-:W-:Y:S01]  /*0e10*/  PRMT R179, RZ, 0x5410, R174 ;  /* 0x00005410ffb37816 */ /* 0x000fe200000000ae */
[----:B------:R-:W-:Y:S01]  /*0e20*/  FADD.FTZ R222, -R222, R175 ;  /* 0x000000afdede7221 */ /* 0x000fe20000010100 */
[----:B------:R-:W-:Y:S01]  /*0e30*/  PRMT R174, RZ, 0x5410, R178 ;  /* 0x00005410ffae7816 */ /* 0x000fe200000000b2 */
[--C-:B------:R-:W-:Y:S01]  /*0e40*/  IMAD.MOV.U32 R175, RZ, RZ, R177.reuse ;  /* 0x000000ffffaf7224 */ /* 0x100fe200078e00b1 */
[----:B------:R-:W-:Y:S02]  /*0e50*/  SHF.R.U32.HI R176, RZ, 0x10, R177 ;  /* 0x00000010ffb07819 */ /* 0x000fe400000116b1 */
[----:B------:R-:W-:Y:S01]  /*0e60*/  PRMT R177, RZ, 0x5410, R172 ;  /* 0x00005410ffb17816 */ /* 0x000fe200000000ac */
[----:B-1----:R-:W-:Y:S01]  /*0e70*/  FMUL.FTZ R185, R137, R174 ;  /* 0x000000ae89b97220 */ /* 0x002fe20000410000 */
[----:B------:R-:W-:Y:S01]  /*0e80*/  PRMT R172, RZ, 0x5410, R186 ;  /* 0x00005410ffac7816 */ /* 0x000fe200000000ba */
[----:B------:R-:W-:Y:S01]  /*0e90*/  FMUL.FTZ R184, R13, R206 ;  /* 0x000000ce0db87220 */ /* 0x000fe20000410000 */
[----:B------:R-:W-:Y:S01]  /*0ea0*/  PRMT R176, RZ, 0x5410, R176 ;  /* 0x00005410ffb07816 */ /* 0x000fe200000000b0 */
[----:B0-----:R-:W-:Y:S01]  /*0eb0*/  FMUL.FTZ R182, R136, R179 ;  /* 0x000000b388b67220 */ /* 0x001fe20000410000 */
[----:B------:R-:W-:Y:S01]  /*0ec0*/  PRMT R175, RZ, 0x5410, R175 ;  /* 0x00005410ffaf7816 */ /* 0x000fe200000000af */
[----:B------:R-:W-:-:S02]  /*0ed0*/  FADD.FTZ R85, R85, R172 ;  /* 0x000000ac55557221 */ /* 0x000fc40000010000 */
[-C--:B------:R-:W-:Y:S02]  /*0ee0*/  FFMA.FTZ R185, R141, R172.reuse, R185 ;  /* 0x000000ac8db97223 */ /* 0x080fe400000100b9 */
        /* <DEDUP_REMOVED lines=33> */
.L_x_1276:
[----:B------:R-:W-:Y:S05]  /*1100*/  BSYNC B0 ;  /* 0x0000000000007941 */ /* 0x000fea0003800000 */
.L_x_1275:
        /* <DEDUP_REMOVED lines=84> */
.L_x_1278:
[----:B------:R-:W-:Y:S05]  /*1650*/  BSYNC B0 ;  /* 0x0000000000007941 */ /* 0x000fea0003800000 */
.L_x_1277:
        /* <DEDUP_REMOVED lines=39> */
[----:B------:R-:W-:Y:S02]  /*18d0*/  PRMT R174, RZ, 0x5410, R178 ;  /* 0x00005410ffae7816 */ /* 0x000fe400000000b2 */
[----:B------:R-:W-:Y:S02]  /*18e0*/  MOV R175, R177 ;  /* 0x000000b100af7202 */ /* 0x000fe40000000f00 */
        /* <DEDUP_REMOVED lines=43> */
.L_x_1280:
[----:B------:R-:W-:Y:S05]  /*1ba0*/  BSYNC B0 ;  /* 0x0000000000007941 */ /* 0x000fea0003800000 */
.L_x_1279:
[----:B------:R-:W-:Y:S01]  /*1bb0*/  ISETP.GE.U32.AND P0, PT, R3, 0x280, PT ;  /* 0x000002800300780c */ /* 0x000fe20003f06070 */
[----:B------:R-:W-:-:S12]  /*1bc0*/  BSSY B0, `(.L_x_1281) ;  /* 0x0000053000007945 */ /* 0x000fd80003800000 */
[----:B------:R-:W-:Y:S05]  /*1bd0*/  @!P0 BRA `(.L_x_1282) ;  /* 0x0000051000008947 */ /* 0x000fea0003800000 */
[----:B------:R-:W-:Y:S01]  /*1be0*/  HFMA2.MMA R176, -RZ, RZ, 0, 4.76837158203125e-07 ;  /* 0x00000008ffb07435 */ /* 0x000fe200000001ff */
[C---:B------:R-:W-:Y:S01]  /*1bf0*/  LEA R172, P1, R219.reuse, c[0x0][0x188], 0x4 ;  /* 0x00006200dbac7a11 */ /* 0x040fe200078220ff */
[C---:B------:R-:W-:Y:S01]  /*1c00*/  IMAD.SHL.U32 R206, R219.reuse, 0x4, RZ ;  /* 0x00000004dbce7824 */ /* 0x040fe200078e00ff */
[----:B------:R-:W-:Y:S02]  /*1c10*/  ISETP.NE.U32.AND P0, PT, RZ, c[0x0][0x250], PT ;  /* 0x00009400ff007a0c */ /* 0x000fe40003f05070 */
[C---:B------:R-:W-:Y:S02]  /*1c20*/  LEA.HI.X R173, R219.reuse, c[0x0][0x18c], RZ, 0x4, P1 ;  /* 0x00006300dbad7a11 */ /* 0x040fe400008f24ff */
[----:B------:R-:W-:Y:S02]  /*1c30*/  ISETP.NE.AND.EX P0, PT, RZ, c[0x0][0x254], PT, P0 ;  /* 0x00009500ff007a0c */ /* 0x000fe40003f05300 */
[----:B------:R-:W-:Y:S01]  /*1c40*/  SHF.R.U32.HI R2, RZ, 0x1e, R219 ;  /* 0x0000001eff027819 */ /* 0x000fe200000116db */
[----:B------:R-:W-:Y:S01]  /*1c50*/  IMAD.WIDE.U32 R178, R219, R176, c[0x0][0x208] ;  /* 0x00008200dbb27625 */ /* 0x000fe200078e00b0 */
[----:B------:R-:W2:Y:S01]  /*1c60*/  LDG.E.128 R172, [R172.64] ;  /* 0x00000004acac7981 */ /* 0x000ea2000c1e1d00 */
[----:B------:R-:W-:-:S02]  /*1c70*/  IADD3 R210, P1, R206, c[0x0][0x190], RZ ;  /* 0x00006400ced27a10 */ /* 0x000fc40007f3e0ff */
[----:B------:R-:W-:Y:S02]  /*1c80*/  IMAD.WIDE.U32 R176, R219, R176, c[0x0][0x210] ;  /* 0x00008400dbb07625 */ /* 0x000fe400078e00b0 */
        /* <DEDUP_REMOVED lines=8> */
[----:B------:R0:W5:Y:S02]  /*1d10*/  @P0 LDG.E R0, [R206.64] ;  /* 0x00000004ce000981 */ /* 0x000164000c1e1900 */
[----:B0-----:R-:W-:-:S04]  /*1d20*/  ISETP.NE.AND P0, PT, R16, RZ, PT ;  /* 0x000000ff1000720c */ /* 0x001fc80003f05270 */
[----:B-----5:R-:W-:-:S06]  /*1d30*/  FSEL R220, R218, RZ, !P0 ;  /* 0x000000ffdadc7208 */ /* 0x020fcc0004000000 */
[----:B------:R-:W-:-:S04]  /*1d40*/  @P1 LEA R208, P6, R219, c[0x0][0x218], 0x4 ;  /* 0x00008600dbd01a11 */ /* 0x000fc800078c20ff */
[----:B------:R-:W-:-:S05]  /*1d50*/  @P1 LEA.HI.X R209, R219, c[0x0][0x21c], RZ, 0x4, P6 ;  /* 0x00008700dbd11a11 */ /* 0x000fca00030f24ff */
[----:B------:R0:W5:Y:S01]  /*1d60*/  @P1 LDG.E.128 R164, [R208.64] ;  /* 0x00000004d0a41981 */ /* 0x000162000c1e1d00 */
[C---:B--2---:R-:W-:Y:S02]  /*1d70*/  FADD.FTZ R218, -R220.reuse, R174 ;  /* 0x000000aedcda7221 */ /* 0x044fe40000010100 */
[----:B------:R-:W-:Y:S02]  /*1d80*/  FADD.FTZ R212, -R220, R172 ;  /* 0x000000acdcd47221 */ /* 0x000fe40000010100 */
[----:B---3--:R-:W-:Y:S01]  /*1d90*/  IMAD.MOV.U32 R172, RZ, RZ, R178 ;  /* 0x000000ffffac7224 */ /* 0x008fe200078e00b2 */
[----:B------:R-:W-:Y:S01]  /*1da0*/  SHF.R.U64 R213, R178, 0x10, R179 ;  /* 0x00000010b2d57819 */ /* 0x000fe200000012b3 */
[----:B----4-:R-:W-:Y:S01]  /*1db0*/  IMAD.MOV.U32 R174, RZ, RZ, R176 ;  /* 0x000000ffffae7224 */ /* 0x010fe200078e00b0 */
[----:B------:R-:W-:Y:S01]  /*1dc0*/  SHF.R.U64 R178, R176, 0x10, R177 ;  /* 0x00000010b0b27819 */ /* 0x000fe200000012b1 */
[----:B------:R-:W-:Y:S01]  /*1dd0*/  FADD.FTZ R214, -R220, R173 ;  /* 0x000000addcd67221 */ /* 0x000fe20000010100 */
[----:B------:R-:W-:-:S02]  /*1de0*/  MOV R173, R179 ;  /* 0x000000b300ad7202 */ /* 0x000fc40000000f00 */
[----:B------:R-:W-:Y:S02]  /*1df0*/  SHF.R.U32.HI R206, RZ, 0x10, R179 ;  /* 0x00000010ffce7819 */ /* 0x000fe400000116b3 */
        /* <DEDUP_REMOVED lines=47> */
.L_x_1282:
[----:B------:R-:W-:Y:S05]  /*20f0*/  BSYNC B0 ;  /* 0x0000000000007941 */ /* 0x000fea0003800000 */
.L_x_1281:
[----:B------:R-:W-:Y:S02]  /*2100*/  LOP3.LUT P1, RZ, R14, 0xff, RZ, 0xc0, !PT ;  /* 0x000000ff0eff7812 */ /* 0x000fe4000782c0ff */
[----:B------:R-:W-:Y:S02]  /*2110*/  SHF.R.U32.HI R174, RZ, 0x5, R17 ;  /* 0x00000005ffae7819 */ /* 0x000fe40000011611 */
[----:B------:R-:W-:Y:S02]  /*2120*/  LOP3.LUT P0, RZ, R17, 0x1f, RZ, 0xc0, !PT ;  /* 0x0000001f11ff7812 */ /* 0x000fe4000780c0ff */
[----:B-----5:R-:W-:-:S07]  /*2130*/  LOP3.LUT R218, R174, 0x7fffffc, RZ, 0xc0, !PT ;  /* 0x07fffffcaeda7812 */ /* 0x020fce00078ec0ff */
[----:B------:R-:W-:Y:S01]  /*2140*/  @!P1 IADD3 R218, R218, 0x4, RZ ;  /* 0x00000004dada9810 */ /* 0x000fe20007ffe0ff */
[----:B------:R-:W-:Y:S05]  /*2150*/  BRA.DIV ~URZ, `(.L_x_1283) ;  /* 0x000020927f007947 */ /* 0x000fea000b800000 */
[----:B------:R1:W2:Y:S02]  /*2160*/  SHFL.DOWN PT, R176, R217, 0x10, 0x1f ;  /* 0x0a001f00d9b07f89 */ /* 0x0002a400000e0000 */
.L_x_1308:
        /* <DEDUP_REMOVED lines=18> */
.L_x_1309:
[----:B------:R-:W-:Y:S01]  /*2290*/  @!P0 LOP3.LUT R173, R174, 0x3, RZ, 0xc0, !PT ;  /* 0x00000003aead8812 */ /* 0x000fe200078ec0ff */
[----:B-12---:R-:W-:Y:S01]  /*22a0*/  FADD.FTZ R207, R216, R207 ;  /* 0x000000cfd8cf7221 */ /* 0x006fe20000010000 */
[----:B------:R-:W-:Y:S01]  /*22b0*/  WARPSYNC 0xffffffff ;  /* 0xffffffff00007948 */ /* 0x000fe20003800000 */
[----:B---3--:R-:W-:Y:S01]  /*22c0*/  FADD.FTZ R206, R179, R178 ;  /* 0x000000b2b3ce7221 */ /* 0x008fe20000010000 */
[----:B------:R-:W-:Y:S01]  /*22d0*/  BSSY B0, `(.L_x_1285) ;  /* 0x0000061000007945 */ /* 0x000fe20003800000 */
[----:B------:R-:W-:-:S05]  /*22e0*/  @!P0 IMAD.IADD R216, R218, 0x1, R173 ;  /* 0x00000001dad88824 */ /* 0x000fca00078e02ad */
[----:B------:R-:W-:Y:S04]  /*22f0*/  @!P0 STS.64 [R216.X8+0x2800], R206 ;  /* 0x002800ced8008388 */ /* 0x000fe80000008a00 */
[----:B------:R-:W-:Y:S01]  /*2300*/  BAR.SYNC.DEFER_BLOCKING 0x0 ;  /* 0x0000000000007b1d */ /* 0x000fe20000010000 */
[----:B0-----:R-:W-:-:S05]  /*2310*/  ISETP.NE.AND P0, PT, R16, RZ, PT ;  /* 0x000000ff1000720c */ /* 0x001fca0003f05270 */
        /* <DEDUP_REMOVED lines=19> */
[----:B------:R-:W-:Y:S01]  /*2450*/  FADD.FTZ R172, R23, -R172 ;  /* 0x800000ac17ac7221 */ /* 0x000fe20000010000 */
[----:B------:R-:W-:Y:S01]  /*2460*/  HFMA2.MMA R223, -RZ, RZ, 0, 4.76837158203125e-07 ;  /* 0x00000008ffdf7435 */ /* 0x000fe200000001ff */
        /* <DEDUP_REMOVED lines=70> */
.L_x_1287:
[----:B------:R-:W-:Y:S02]  /*28d0*/  IADD3 R12, R12, 0x80, RZ ;  /* 0x000000800c0c7810 */ /* 0x000fe40007ffe0ff */
.L_x_1286:
[----:B------:R-:W-:Y:S05]  /*28e0*/  BSYNC B0 ;  /* 0x0000000000007941 */ /* 0x000fea0003800000 */
.L_x_1285:
        /* <DEDUP_REMOVED lines=79> */
.L_x_1290:
[----:B------:R-:W-:Y:S02]  /*2de0*/  IADD3 R12, R12, 0x80, RZ ;  /* 0x000000800c0c7810 */ /* 0x000fe40007ffe0ff */
.L_x_1289:
[----:B------:R-:W-:Y:S05]  /*2df0*/  BSYNC B0 ;  /* 0x0000000000007941 */ /* 0x000fea0003800000 */
.L_x_1288:
        /* <DEDUP_REMOVED lines=79> */
.L_x_1293:
[----:B------:R-:W-:Y:S02]  /*32f0*/  IADD3 R12, R12, 0x80, RZ ;  /* 0x000000800c0c7810 */ /* 0x000fe40007ffe0ff */
.L_x_1292:
[----:B------:R-:W-:Y:S05]  /*3300*/  BSYNC B0 ;  /* 0x0000000000007941 */ /* 0x000fea0003800000 */
.L_x_1291:
        /* <DEDUP_REMOVED lines=79> */
.L_x_1296:
[----:B------:R-:W-:Y:S02]  /*3800*/  IADD3 R12, R12, 0x80, RZ ;  /* 0x000000800c0c7810 */ /* 0x000fe40007ffe0ff */
.L_x_1295:
[----:B------:R-:W-:Y:S05]  /*3810*/  BSYNC B0 ;  /* 0x0000000000007941 */ /* 0x000fea0003800000 */
.L_x_1294:
[----:B------:R-:W-:Y:S01]  /*3820*/  ISETP.GE.U32.AND P0, PT, R3, 0x280, PT ;  /* 0x000002800300780c */ /* 0x000fe20003f06070 */
[----:B------:R-:W-:-:S12]  /*3830*/  BSSY B0, `(.L_x_1297) ;  /* 0x000004f000007945 */ /* 0x000fd80003800000 */
[----:B------:R-:W-:Y:S05]  /*3840*/  @!P0 BRA `(.L_x_1298) ;  /* 0x000004d000008947 */ /* 0x000fea0003800000 */
[----:B------:R-:W-:Y:S01]  /*3850*/  ISETP.NE.U32.AND P1, PT, RZ, c[0x0][0x218], PT ;  /* 0x00008600ff007a0c */ /* 0x000fe20003f25070 */
[-CC-:B0-----:R-:W-:Y:S01]  /*3860*/  FFMA.FTZ R173, R209, R179.reuse, R178.reuse ;  /* 0x000000b3d1ad7223 */ /* 0x181fe200000100b2 */
[----:B------:R-:W-:Y:S02]  /*3870*/  LOP3.LUT P0, RZ, R2, 0xff, RZ, 0xc0, !PT ;  /* 0x000000ff02ff7812 */ /* 0x000fe4000780c0ff */
[----:B------:R-:W-:Y:S01]  /*3880*/  ISETP.NE.AND.EX P1, PT, RZ, c[0x0][0x21c], PT, P1 ;  /* 0x00008700ff007a0c */ /* 0x000fe20003f25310 */
[----:B------:R-:W-:Y:S02]  /*3890*/  FADD.FTZ R172, R208, -R173 ;  /* 0x800000add0ac7221 */ /* 0x000fe40000010000 */
[-CC-:B------:R-:W-:Y:S02]  /*38a0*/  FFMA.FTZ R173, R213, R179.reuse, R178.reuse ;  /* 0x000000b3d5ad7223 */ /* 0x180fe400000100b2 */
        /* <DEDUP_REMOVED lines=34> */
[----:B------:R-:W-:-:S02]  /*3ad0*/  SEL R168, R175, R168, P1 ;  /* 0x000000a8afa87207 */ /* 0x000fc40000800000 */
[----:B------:R-:W-:Y:S01]  /*3ae0*/  MOV R175, 0x8 ;  /* 0x0000000800af7802 */ /* 0x000fe20000000f00 */
[----:B------:R1:W2:Y:S01]  /*3af0*/  F2F.BF16.F32 R172, R177 ;  /* 0x000000b100ac7304 */ /* 0x0002a20000202000 */
[----:B------:R-:W-:Y:S02]  /*3b00*/  SEL R169, R176, R169, P1 ;  /* 0x000000a9b0a97207 */ /* 0x000fe40000800000 */
[----:B------:R-:W-:Y:S01]  /*3b10*/  SEL R170, R179, R170, P1 ;  /* 0x000000aab3aa7207 */ /* 0x000fe20000800000 */
[----:B0-----:R-:W-:Y:S01]  /*3b20*/  IMAD.WIDE.U32 R174, R12, R175, c[0x0][0x248] ;  /* 0x000092000cae7625 */ /* 0x001fe200078e00af */
[----:B------:R-:W-:Y:S02]  /*3b30*/  SEL R171, R178, R171, P1 ;  /* 0x000000abb2ab7207 */ /* 0x000fe40000800000 */
[----:B------:R-:W-:Y:S02]  /*3b40*/  @P0 FSEL R207, R207, RZ, P6 ;  /* 0x000000ffcfcf0208 */ /* 0x000fe40003000000 */
[----:B-1----:R-:W-:-:S02]  /*3b50*/  SHF.L.U32 R177, R216, 0x10, RZ ;  /* 0x00000010d8b17819 */ /* 0x002fc400000006ff */
[----:B------:R-:W-:Y:S02]  /*3b60*/  @P0 F2FP.BF16.PACK_AB R206, RZ, R206 ;  /* 0x000000ceffce023e */ /* 0x000fe400000010ff */
[----:B------:R-:W-:Y:S02]  /*3b70*/  @P0 F2FP.BF16.PACK_AB R207, RZ, R207 ;  /* 0x000000cfffcf023e */ /* 0x000fe400000010ff */
[----:B------:R-:W-:Y:S01]  /*3b80*/  @P0 PRMT R18, R206, 0x7610, R18 ;  /* 0x00007610ce120816 */ /* 0x000fe20000000012 */
[----:B--2---:R-:W-:Y:S01]  /*3b90*/  IMAD.WIDE.U32 R172, R172, 0x10000, RZ ;  /* 0x00010000acac7825 */ /* 0x004fe200078e00ff */
[----:B------:R-:W-:-:S04]  /*3ba0*/  @P0 PRMT R19, R207, 0x7610, R19 ;  /* 0x00007610cf130816 */ /* 0x000fc80000000013 */
        /* <DEDUP_REMOVED lines=23> */
.L_x_1298:
[----:B0-----:R-:W-:Y:S05]  /*3d20*/  BSYNC B0 ;  /* 0x0000000000007941 */ /* 0x001fea0003800000 */
.L_x_1297:
[----:B------:R-:W-:Y:S02]  /*3d30*/  IADD3 R15, R15, c[0x0][0x160], RZ ;  /* 0x000058000f0f7a10 */ /* 0x000fe40007ffe0ff */
[----:B------:R-:W-:Y:S02]  /*3d40*/  LOP3.LUT P1, RZ, R14, 0xff, RZ, 0xc0, !PT ;  /* 0x000000ff0eff7812 */ /* 0x000fe4000782c0ff */
[----:B------:R-:W-:Y:S02]  /*3d50*/  ISETP.GE.AND P0, PT, R15, c[0x0][0x164], PT ;  /* 0x000059000f007a0c */ /* 0x000fe40003f06270 */
[----:B------:R-:W-:-:S11]  /*3d60*/  SEL R14, RZ, 0x1, P1 ;  /* 0x00000001ff0e7807 */ /* 0x000fd60000800000 */
[----:B------:R-:W-:Y:S01]  /*3d70*/  @P0 CALL.REL.NOINC `(.L_x_1272) ;  /* 0x0000001000000944 */ /* 0x000fe20003c00000 */
[----:B------:R-:W-:Y:S05]  /*3d80*/  BRA `(.L_x_1299) ;  /* 0xffffc82000007947 */ /* 0x000fea000383ffff */
.L_x_1272:
        /* <DEDUP_REMOVED lines=18> */
.L_x_1301:
[----:B------:R-:W-:Y:S05]  /*3eb0*/  BSYNC B0 ;  /* 0x0000000000007941 */ /* 0x000fea0003800000 */
.L_x_1300:
        /* <DEDUP_REMOVED lines=12> */
.L_x_1303:
[----:B------:R-:W-:Y:S05]  /*3f80*/  BSYNC B0 ;  /* 0x0000000000007941 */ /* 0x000fea0003800000 */
.L_x_1302:
        /* <DEDUP_REMOVED lines=12> */
.L_x_1305:
[----:B------:R-:W-:Y:S05]  /*4050*/  BSYNC B0 ;  /* 0x0000000000007941 */ /* 0x000fea0003800000 */
.L_x_1304:
        /* <DEDUP_REMOVED lines=12> */
.L_x_1307:
[----:B------:R-:W-:Y:S05]  /*4120*/  BSYNC B0 ;  /* 0x0000000000007941 */ /* 0x000fea0003800000 */
.L_x_1306:
        /* <DEDUP_REMOVED lines=12> */
.L_x_1283:
[----:B------:R-:W-:Y:S01]  /*41f0*/  HFMA2.MMA R219, -RZ, RZ, 0, 1.847743988037109375e-06 ;  /* 0x0000001fffdb7435 */ /* 0x000fe200000001ff */
[----:B------:R-:W-:Y:S01]  /*4200*/  MOV R177, R217 ;  /* 0x000000d900b17202 */ /* 0x000fe20000000f00 */
[----:B------:R-:W-:Y:S01]  /*4210*/  IMAD.MOV.U32 R206, RZ, RZ, 0x10 ;  /* 0x00000010ffce7424 */ /* 0x000fe200078e00ff */
[----:B------:R-:W-:Y:S01]  /*4220*/  MOV R172, 0x4250 ;  /* 0x0000425000ac7802 */ /* 0x000fe20000000f00 */
[----:B------:R-:W-:-:S02]  /*4230*/  IMAD.MOV.U32 R220, RZ, RZ, -0x1 ;  /* 0xffffffffffdc7424 */ /* 0x000fc400078e00ff */
[----:B0-----:R-:W-:Y:S05]  /*4240*/  CALL.REL.NOINC `($__internal_52_$__cuda_sm70_shflsync_down_p) ;  /* 0x0000046000007944 */ /* 0x001fea0003c00000 */
[----:B-1----:R-:W-:Y:S01]  /*4250*/  MOV R176, R177 ;  /* 0x000000b100b07202 */ /* 0x002fe20000000f00 */
[----:B0-----:R-:W-:Y:S05]  /*4260*/  BRA `(.L_x_1308) ;  /* 0xffffdf0000007947 */ /* 0x001fea000383ffff */
.L_x_1284:
[----:B------:R-:W-:Y:S01]  /*4270*/  HFMA2.MMA R206, -RZ, RZ, 0, 9.5367431640625e-07 ;  /* 0x00000010ffce7435 */ /* 0x000fe200000001ff */
[----:B------:R-:W-:Y:S01]  /*4280*/  IMAD.MOV.U32 R177, RZ, RZ, R216 ;  /* 0x000000ffffb17224 */ /* 0x000fe200078e00d8 */
[----:B------:R-:W-:Y:S01]  /*4290*/  MOV R220, 0xffffffff ;  /* 0xffffffff00dc7802 */ /* 0x000fe20000000f00 */
[----:B------:R-:W-:Y:S01]  /*42a0*/  IMAD.MOV.U32 R219, RZ, RZ, 0x1f ;  /* 0x0000001fffdb7424 */ /* 0x000fe200078e00ff */
[----:B------:R-:W-:-:S02]  /*42b0*/  MOV R172, 0x42d0 ;  /* 0x000042d000ac7802 */ /* 0x000fc40000000f00 */
[----:B012---:R-:W-:Y:S05]  /*42c0*/  CALL.REL.NOINC `($__internal_52_$__cuda_sm70_shflsync_down_p) ;  /* 0x000003e000007944 */ /* 0x007fea0003c00000 */
[----:B------:R-:W-:Y:S01]  /*42d0*/  FADD.FTZ R176, R176, R217 ;  /* 0x000000d9b0b07221 */ /* 0x000fe20000010000 */
[----:B0-----:R-:W-:Y:S01]  /*42e0*/  HFMA2.MMA R219, -RZ, RZ, 0, 1.847743988037109375e-06 ;  /* 0x0000001fffdb7435 */ /* 0x001fe200000001ff */
[----:B-1----:R-:W-:Y:S01]  /*42f0*/  FADD.FTZ R216, R216, R177 ;  /* 0x000000b1d8d87221 */ /* 0x002fe20000010000 */
[----:B------:R-:W-:Y:S01]  /*4300*/  MOV R172, 0x4350 ;  /* 0x0000435000ac7802 */ /* 0x000fe20000000f00 */
[----:B------:R-:W-:Y:S01]  /*4310*/  IMAD.MOV.U32 R206, RZ, RZ, 0x8 ;  /* 0x00000008ffce7424 */ /* 0x000fe200078e00ff */
[----:B------:R-:W-:Y:S01]  /*4320*/  MOV R177, R176 ;  /* 0x000000b000b17202 */ /* 0x000fe20000000f00 */
[----:B------:R-:W-:-:S02]  /*4330*/  IMAD.MOV.U32 R220, RZ, RZ, -0x1 ;  /* 0xffffffffffdc7424 */ /* 0x000fc400078e00ff */
[----:B------:R-:W-:Y:S05]  /*4340*/  CALL.REL.NOINC `($__internal_52_$__cuda_sm70_shflsync_down_p) ;  /* 0x0000036000007944 */ /* 0x000fea0003c00000 */
[----:B0-----:R-:W-:Y:S01]  /*4350*/  HFMA2.MMA R219, -RZ, RZ, 0, 1.847743988037109375e-06 ;  /* 0x0000001fffdb7435 */ /* 0x001fe200000001ff */
[----:B-1----:R-:W-:Y:S01]  /*4360*/  IMAD.MOV.U32 R175, RZ, RZ, R177 ;  /* 0x000000ffffaf7224 */ /* 0x002fe200078e00b1 */
[----:B------:R-:W-:Y:S01]  /*4370*/  MOV R177, R216 ;  /* 0x000000d800b17202 */ /* 0x000fe20000000f00 */
[----:B------:R-:W-:Y:S01]  /*4380*/  IMAD.MOV.U32 R206, RZ, RZ, 0x8 ;  /* 0x00000008ffce7424 */ /* 0x000fe200078e00ff */
[----:B------:R-:W-:Y:S01]  /*4390*/  MOV R172, 0x43c0 ;  /* 0x000043c000ac7802 */ /* 0x000fe20000000f00 */
[----:B------:R-:W-:-:S02]  /*43a0*/  IMAD.MOV.U32 R220, RZ, RZ, -0x1 ;  /* 0xffffffffffdc7424 */ /* 0x000fc400078e00ff */
[----:B------:R-:W-:Y:S05]  /*43b0*/  CALL.REL.NOINC `($__internal_52_$__cuda_sm70_shflsync_down_p) ;  /* 0x000002f000007944 */ /* 0x000fea0003c00000 */
[----:B------:R-:W-:Y:S01]  /*43c0*/  FADD.FTZ R176, R175, R176 ;  /* 0x000000b0afb07221 */ /* 0x000fe20000010000 */
[----:B0-----:R-:W-:Y:S01]  /*43d0*/  MOV R206, 0x4 ;  /* 0x0000000400ce7802 */ /* 0x001fe20000000f00 */
[----:B-1----:R-:W-:Y:S01]  /*43e0*/  FADD.FTZ R216, R216, R177 ;  /* 0x000000b1d8d87221 */ /* 0x002fe20000010000 */
[----:B------:R-:W-:Y:S01]  /*43f0*/  MOV R220, 0xffffffff ;  /* 0xffffffff00dc7802 */ /* 0x000fe20000000f00 */
[----:B------:R-:W-:Y:S01]  /*4400*/  IMAD.MOV.U32 R219, RZ, RZ, 0x1f ;  /* 0x0000001fffdb7424 */ /* 0x000fe200078e00ff */
[----:B------:R-:W-:Y:S01]  /*4410*/  MOV R172, 0x4440 ;  /* 0x0000444000ac7802 */ /* 0x000fe20000000f00 */
[----:B------:R-:W-:-:S02]  /*4420*/  IMAD.MOV.U32 R177, RZ, RZ, R176 ;  /* 0x000000ffffb17224 */ /* 0x000fc400078e00b0 */
[----:B------:R-:W-:Y:S05]  /*4430*/  CALL.REL.NOINC `($__internal_52_$__cuda_sm70_shflsync_down_p) ;  /* 0x0000027000007944 */ /* 0x000fea0003c00000 */
[----:B0-----:R-:W-:Y:S01]  /*4440*/  HFMA2.MMA R206, -RZ, RZ, 0, 2.384185791015625e-07 ;  /* 0x00000004ffce7435 */ /* 0x001fe200000001ff */
[----:B-1----:R-:W-:Y:S01]  /*4450*/  MOV R175, R177 ;  /* 0x000000b100af7202 */ /* 0x002fe20000000f00 */
[----:B------:R-:W-:Y:S01]  /*4460*/  IMAD.MOV.U32 R177, RZ, RZ, R216 ;  /* 0x000000ffffb17224 */ /* 0x000fe200078e00d8 */
[----:B------:R-:W-:Y:S01]  /*4470*/  MOV R220, 0xffffffff ;  /* 0xffffffff00dc7802 */ /* 0x000fe20000000f00 */
[----:B------:R-:W-:Y:S01]  /*4480*/  IMAD.MOV.U32 R219, RZ, RZ, 0x1f ;  /* 0x0000001fffdb7424 */ /* 0x000fe200078e00ff */
[----:B------:R-:W-:-:S02]  /*4490*/  MOV R172, 0x44b0 ;  /* 0x000044b000ac7802 */ /* 0x000fc40000000f00 */
[----:B------:R-:W-:Y:S05]  /*44a0*/  CALL.REL.NOINC `($__internal_52_$__cuda_sm70_shflsync_down_p) ;  /* 0x0000020000007944 */ /* 0x000fea0003c00000 */
        /* <DEDUP_REMOVED lines=23> */
[----:B0-----:R-:W-:Y:S01]  /*4620*/  HFMA2.MMA R206, -RZ, RZ, 0, 5.9604644775390625e-08 ;  /* 0x00000001ffce7435 */ /* 0x001fe200000001ff */
[----:B-1----:R-:W-:Y:S01]  /*4630*/  MOV R179, R177 ;  /* 0x000000b100b37202 */ /* 0x002fe20000000f00 */
[----:B------:R-:W-:Y:S01]  /*4640*/  IMAD.MOV.U32 R177, RZ, RZ, R207 ;  /* 0x000000ffffb17224 */ /* 0x000fe200078e00cf */
[----:B------:R-:W-:Y:S01]  /*4650*/  MOV R220, 0xffffffff ;  /* 0xffffffff00dc7802 */ /* 0x000fe20000000f00 */
[----:B------:R-:W-:Y:S01]  /*4660*/  IMAD.MOV.U32 R219, RZ, RZ, 0x1f ;  /* 0x0000001fffdb7424 */ /* 0x000fe200078e00ff */
[----:B------:R-:W-:-:S02]  /*4670*/  MOV R172, 0x4690 ;  /* 0x0000469000ac7802 */ /* 0x000fc40000000f00 */
[----:B------:R-:W-:Y:S05]  /*4680*/  CALL.REL.NOINC `($__internal_52_$__cuda_sm70_shflsync_down_p) ;  /* 0x0000002000007944 */ /* 0x000fea0003c00000 */
[----:B-1----:R-:W-:Y:S01]  /*4690*/  IMAD.MOV.U32 R216, RZ, RZ, R177 ;  /* 0x000000ffffd87224 */ /* 0x002fe200078e00b1 */
[----:B0-----:R-:W-:Y:S05]  /*46a0*/  BRA `(.L_x_1309) ;  /* 0xffffdbe000007947 */ /* 0x001fea000383ffff */
        .weak           $__internal_52_$__cuda_sm70_shflsync_down_p
        .type           $__internal_52_$__cuda_sm70_shflsync_down_p,@function
        .size           $__internal_52_$__cuda_sm70_shflsync_down_p,(.L_x_2799 - $__internal_52_$__cuda_sm70_shflsync_down_p)
$__internal_52_$__cuda_sm70_shflsync_down_p:
[----:B------:R-:W-:Y:S01]  /*46b0*/  HFMA2.MMA R173, -RZ, RZ, 0, 0 ;  /* 0x00000000ffad7435 */ /* 0x000fe200000001ff */
[----:B------:R-:W-:Y:S04]  /*46c0*/  WARPSYNC R220 ;  /* 0x000000dc00007348 */ /* 0x000fe80003800000 */
[----:B------:R0:W1:Y:S01]  /*46d0*/  SHFL.DOWN PT, R177, R177, R206, R219 ;  /* 0x080000ceb1b17389 */ /* 0x00006200000e00db */
[----:B------:R-:W-:Y:S05]  /*46e0*/  RET.REL.NODEC R172 `(_ZN10layer_norm31ln_parallel_residual_bwd_kernelINS_13Kernel_traitsIf13__nv_bfloat16fS2_fjLj2560ELj1ELj1ELj4ELj8ENS_18Kernel_traits_baseILj2560EfS2_fS2_fjLj128EEEEELb1ELb0ELb0EEEvNS_9BwdParamsE) ;  /* 0xffffb910ac007950 */ /* 0x000fea0003c3ffff */
.L_x_1310:
        /* <DEDUP_REMOVED lines=9> */
.L_x_2799:


//--------------------- .text._ZN10layer_norm31ln_parallel_residual_bwd_kernelINS_13Kernel_traitsIf13__nv_bfloat16fS2_fjLj2560ELj1ELj1ELj4ELj8ENS_18Kernel_traits_baseILj2560EfS2_fS2_fjLj128EEEEELb1ELb0ELb1EEEvNS_9BwdParamsE --------------------------
	.section	.text._ZN10layer_norm31ln_parallel_residual_bwd_kernelINS_13Kernel_traitsIf13__nv_bfloat16fS2_fjLj2560ELj1ELj1ELj4ELj8ENS_18Kernel_traits_baseILj2560EfS2_fS2_fjLj128EEEEELb1ELb0ELb1EEEvNS_9BwdParamsE,"ax",@progbits
	.sectioninfo	@"SHI_REGISTERS=231"
	.align	128
        .global         _ZN10layer_norm31ln_parallel_residual_bwd_kernelINS_13Kernel_traitsIf13__nv_bfloat16fS2_fjLj2560ELj1ELj1ELj4ELj8ENS_18Kernel_traits_baseILj2560EfS2_fS2_fjLj128EEEEELb1ELb0ELb1EEEvNS_9BwdParamsE
        .type           _ZN10layer_norm31ln_parallel_residual_bwd_kernelINS_13Kernel_traitsIf13__nv_bfloat16fS2_fjLj2560ELj1ELj1ELj4ELj8ENS_18Kernel_traits_baseILj2560EfS2_fS2_fjLj128EEEEELb1ELb0ELb1EEEvNS_9BwdParamsE,@function
        .size           _ZN10layer_norm31ln_parallel_residual_bwd_kernelINS_13Kernel_traitsIf13__nv_bfloat16fS2_fjLj2560ELj1ELj1ELj4ELj8ENS_18Kernel_traits_baseILj2560EfS2_fS2_fjLj128EEEEELb1ELb0ELb1EEEvNS_9BwdParamsE,(.L_x_2800 - _ZN10layer_norm31ln_parallel_residual_bwd_kernelINS_13Kernel_traitsIf13__nv_bfloat16fS2_fjLj2560ELj1ELj1ELj4ELj8ENS_18Kernel_traits_baseILj2560EfS2_fS2_fjLj128EEEEELb1ELb0ELb1EEEvNS_9BwdParamsE)
        .other          _ZN10layer_norm31ln_parallel_residual_bwd_kernelINS_13Kernel_traitsIf13__nv_bfloat16fS2_fjLj2560ELj1ELj1ELj4ELj8ENS_18Kernel_traits_baseILj2560EfS2_fS2_fjLj128EEEEELb1ELb0ELb1EEEvNS_9BwdParamsE,@"STO_CUDA_ENTRY STV_DEFAULT"
_ZN10layer_norm31ln_parallel_residual_bwd_kernelINS_13Kernel_traitsIf13__nv_bfloat16fS2_fjLj2560ELj1ELj1ELj4ELj8ENS_18Kernel_traits_baseILj2560EfS2_fS2_fjLj128EEEEELb1ELb0ELb1EEEvNS_9BwdParamsE:
.text._ZN10layer_norm31ln_parallel_residual_bwd_kernelINS_13Kernel_traitsIf13__nv_bfloat16fS2_fjLj2560ELj1ELj1ELj4ELj8ENS_18Kernel_traits_baseILj2560EfS2_fS2_fjLj128EEEEELb1ELb0ELb1EEEvNS_9BwdParamsE:
        /* <DEDUP_REMOVED lines=48> */
.L_x_1311:
[----:B------:R-:W-:-:S05]  /*0300*/  IMAD.SHL.U32 R2, R0, 0x10, RZ ;  /* 0x0000001000027824 */ /* 0x000fca00078e00ff */
[----:B------:R-:W-:-:S04]  /*0310*/  LOP3.LUT R4, R2, 0x7f0, RZ, 0xc0, !PT ;  /* 0x000007f002047812 */ /* 0x000fc800078ec0ff */
[C---:B------:R-:W-:Y:S02]  /*0320*/  IADD3 R2, P0, R4.reuse, c[0x0][0x1b0], RZ ;  /* 0x00006c0004027a10 */ /* 0x040fe40007f1e0ff */
[----:B------:R-:W-:Y:S02]  /*0330*/  IADD3 R4, P1, R4, c[0x0][0x1b8], RZ ;  /* 0x00006e0004047a10 */ /* 0x000fe40007f3e0ff */
[----:B------:R-:W-:-:S03]  /*0340*/  IADD3.X R3, RZ, c[0x0][0x1b4], RZ, P0, !PT ;  /* 0x00006d00ff037a10 */ /* 0x000fc600007fe4ff */
[----:B------:R-:W-:Y:S01]  /*0350*/  IMAD.X R5, RZ, RZ, c[0x0][0x1bc], P1 ;  /* 0x00006f00ff057624 */ /* 0x000fe200008e06ff */
[----:B------:R-:W-:Y:S01]  /*0360*/  HFMA2.MMA R198, -RZ, RZ, 0, 0 ;  /* 0x00000000ffc67435 */ /* 0x000fe200000001ff */
[----:B------:R0:W5:Y:S01]  /*0370*/  LDG.E.128 R80, [R2.64] ;  /* 0x0000000402507981 */ /* 0x000162000c1e1d00 */
[----:B------:R-:W-:Y:S01]  /*0380*/  IMAD.MOV.U32 R205, RZ, RZ, 0x1 ;  /* 0x00000001ffcd7424 */ /* 0x000fe200078e00ff */
        /* <DEDUP_REMOVED lines=24> */
[----:B0-----:R-:W-:Y:S01]  /*0510*/  CS2R R2, SRZ ;  /* 0x0000000000027805 */ /* 0x001fe2000001ff00 */
        /* <DEDUP_REMOVED lines=20> */
[----:B------:R-:W-:Y:S01]  /*0660*/  CS2R R26, SRZ ;  /* 0x00000000001a7805 */ /* 0x000fe2000001ff00 */
[----:B------:R-:W-:Y:S01]  /*0670*/  CS2R R28, SRZ ;  /* 0x00000000001c7805 */ /* 0x000fe2000001ff00 */
[----:B------:R-:W-:Y:S01]  /*0680*/  CS2R R30, SRZ ;  /* 0x00000000001e7805 */ /* 0x000fe2000001ff00 */
[----:B------:R-:W-:-:S02]  /*0690*/  IMAD.MOV.U32 R201, RZ, RZ, RZ ;  /* 0x000000ffffc97224 */ /* 0x000fc400078e00ff */
.L_x_1321:
        /* <DEDUP_REMOVED lines=10> */
[----:B------:R-:W-:-:S03]  /*0740*/  IMAD.WIDE.U32 R158, R215, R156, c[0x0][0x210] ;  /* 0x00008400d79e7625 */ /* 0x000fc600078e009c */
[C---:B------:R-:W-:Y:S01]  /*0750*/  LEA.HI.X R109, R215.reuse, c[0x0][0x18c], RZ, 0x4, P0 ;  /* 0x00006300d76d7a11 */ /* 0x040fe200000f24ff */
[----:B------:R-:W-:Y:S02]  /*0760*/  IMAD.WIDE.U32 R160, R215, R156, c[0x0][0x208] ;  /* 0x00008200d7a07625 */ /* 0x000fe400078e009c */
[----:B------:R-:W3:Y:S04]  /*0770*/  LDG.E.64 R158, [R158.64] ;  /* 0x000000049e9e7981 */ /* 0x000ee8000c1e1b00 */
[----:B------:R-:W4:Y:S01]  /*0780*/  LDG.E.128 R108, [R108.64] ;  /* 0x000000046c6c7981 */ /* 0x000f22000c1e1d00 */
[----:B------:R-:W-:-:S03]  /*0790*/  IMAD.WIDE R118, R200, R119, c[0x0][0x1a8] ;  /* 0x00006a00c8767625 */ /* 0x000fc600078e0277 */
[----:B------:R-:W3:Y:S04]  /*07a0*/  LDG.E.64 R160, [R160.64] ;  /* 0x00000004a0a07981 */ /* 0x000ee8000c1e1b00 */
[----:B------:R1:W3:Y:S01]  /*07b0*/  LDG.E R216, [R118.64] ;  /* 0x0000000476d87981 */ /* 0x0002e2000c1e1900 */
[----:B------:R-:W-:-:S04]  /*07c0*/  IADD3 R214, R215, 0x80, RZ ;  /* 0x00000080d7d67810 */ /* 0x000fc80007ffe0ff */
[C---:B------:R-:W-:Y:S01]  /*07d0*/  LEA R112, P0, R214.reuse, c[0x0][0x188], 0x4 ;  /* 0x00006200d6707a11 */ /* 0x040fe200078020ff */
[----:B------:R-:W-:-:S03]  /*07e0*/  IMAD.WIDE.U32 R162, R214, R156, c[0x0][0x210] ;  /* 0x00008400d6a27625 */ /* 0x000fc600078e009c */
[C---:B------:R-:W-:Y:S01]  /*07f0*/  LEA.HI.X R113, R214.reuse, c[0x0][0x18c], RZ, 0x4, P0 ;  /* 0x00006300d6717a11 */ /* 0x040fe200000f24ff */
[----:B------:R-:W-:Y:S02]  /*0800*/  IMAD.WIDE.U32 R164, R214, R156, c[0x0][0x208] ;  /* 0x00008200d6a47625 */ /* 0x000fe400078e009c */
[----:B------:R-:W3:Y:S04]  /*0810*/  LDG.E.64 R162, [R162.64] ;  /* 0x00000004a2a27981 */ /* 0x000ee8000c1e1b00 */
[----:B------:R-:W3:Y:S04]  /*0820*/  LDG.E.64 R164, [R164.64] ;  /* 0x00000004a4a47981 */ /* 0x000ee8000c1e1b00 */
[----:B0-----:R-:W3:Y:S01]  /*0830*/  LDG.E.128 R112, [R112.64] ;  /* 0x0000000470707981 */ /* 0x001ee2000c1e1d00 */
[----:B------:R-:W-:-:S05]  /*0840*/  IADD3 R213, R215, 0x100, RZ ;  /* 0x00000100d7d57810 */ /* 0x000fca0007ffe0ff */
[C---:B------:R-:W-:Y:S01]  /*0850*/  IMAD.WIDE.U32 R166, R213.reuse, R156, c[0x0][0x210] ;  /* 0x00008400d5a67625 */ /* 0x040fe200078e009c */
[----:B------:R-:W-:-:S03]  /*0860*/  LEA R116, P0, R213, c[0x0][0x188], 0x4 ;  /* 0x00006200d5747a11 */ /* 0x000fc600078020ff */
[C---:B------:R-:W-:Y:S01]  /*0870*/  IMAD.WIDE.U32 R168, R213.reuse, R156, c[0x0][0x208] ;  /* 0x00008200d5a87625 */ /* 0x040fe200078e009c */
[----:B------:R-:W-:Y:S01]  /*0880*/  LEA.HI.X R117, R213, c[0x0][0x18c], RZ, 0x4, P0 ;  /* 0x00006300d5757a11 */ /* 0x000fe200000f24ff */
[----:B------:R-:W3:Y:S01]  /*0890*/  LDG.E.64 R166, [R166.64] ;  /* 0x00000004a6a67981 */ /* 0x000ee2000c1e1b00 */
[----:B------:R-:W-:-:S03]  /*08a0*/  IADD3 R206, R215, 0x180, RZ ;  /* 0x00000180d7ce7810 */ /* 0x000fc60007ffe0ff */
[----:B------:R-:W3:Y:S04]  /*08b0*/  LDG.E.64 R168, [R168.64] ;  /* 0x00000004a8a87981 */ /* 0x000ee8000c1e1b00 */
[----:B-1----:R-:W3:Y:S01]  /*08c0*/  LDG.E.128 R116, [R116.64] ;  /* 0x0000000474747981 */ /* 0x002ee2000c1e1d00 */
[C---:B------:R-:W-:Y:S01]  /*08d0*/  IMAD.WIDE.U32 R170, R206.reuse, R156, c[0x0][0x210] ;  /* 0x00008400ceaa7625 */ /* 0x040fe200078e009c */
[----:B------:R-:W-:-:S03]  /*08e0*/  LEA R120, P0, R206, c[0x0][0x188], 0x4 ;  /* 0x00006200ce787a11 */ /* 0x000fc600078020ff */
[C---:B------:R-:W-:Y:S01]  /*08f0*/  IMAD.WIDE.U32 R172, R206.reuse, R156, c[0x0][0x208] ;  /* 0x00008200ceac7625 */ /* 0x040fe200078e009c */
[----:B------:R-:W-:Y:S01]  /*0900*/  LEA.HI.X R121, R206, c[0x0][0x18c], RZ, 0x4, P0 ;  /* 0x00006300ce797a11 */ /* 0x000fe200000f24ff */
[----:B------:R-:W3:Y:S04]  /*0910*/  LDG.E.64 R170, [R170.64] ;  /* 0x00000004aaaa7981 */ /* 0x000ee8000c1e1b00 */
[----:B------:R-:W3:Y:S04]  /*0920*/  LDG.E.64 R172, [R172.64] ;  /* 0x00000004acac7981 */ /* 0x000ee8000c1e1b00 */
[----:B------:R-:W3:Y:S01]  /*0930*/  LDG.E.128 R120, [R120.64] ;  /* 0x0000000478787981 */ /* 0x000ee2000c1e1d00 */
[----:B------:R-:W-:-:S05]  /*0940*/  IADD3 R207, R215, 0x200, RZ ;  /* 0x00000200d7cf7810 */ /* 0x000fca0007ffe0ff */
[C---:B------:R-:W-:Y:S01]  /*0950*/  IMAD.WIDE.U32 R174, R207.reuse, R156, c[0x0][0x208] ;  /* 0x00008200cfae7625 */ /* 0x040fe200078e009c */
[----:B------:R-:W-:-:S03]  /*0960*/  LEA R124, P0, R207, c[0x0][0x188], 0x4 ;  /* 0x00006200cf7c7a11 */ /* 0x000fc600078020ff */
[C---:B------:R-:W-:Y:S01]  /*0970*/  IMAD.WIDE.U32 R156, R207.reuse, R156, c[0x0][0x210] ;  /* 0x00008400cf9c7625 */ /* 0x040fe200078e009c */
[----:B------:R-:W-:Y:S01]  /*0980*/  LEA.HI.X R125, R207, c[0x0][0x18c], RZ, 0x4, P0 ;  /* 0x00006300cf7d7a11 */ /* 0x000fe200000f24ff */
[----:B------:R-:W3:Y:S04]  /*0990*/  LDG.E.64 R174, [R174.64] ;  /* 0x00000004aeae7981 */ /* 0x000ee8000c1e1b00 */
[----:B------:R-:W3:Y:S04]  /*09a0*/  LDG.E.64 R156, [R156.64] ;  /* 0x000000049c9c7981 */ /* 0x000ee8000c1e1b00 */
[----:B------:R-:W3:Y:S01]  /*09b0*/  LDG.E.128 R124, [R124.64] ;  /* 0x000000047c7c7981 */ /* 0x000ee2000c1e1d00 */
[----:B------:R-:W-:-:S04]  /*09c0*/  ISETP.NE.U32.AND P1, PT, RZ, c[0x0][0x250], PT ;  /* 0x00009400ff007a0c */ /* 0x000fc80003f25070 */
[----:B------:R-:W-:Y:S02]  /*09d0*/  ISETP.NE.AND.EX P1, PT, RZ, c[0x0][0x254], PT, P1 ;  /* 0x00009500ff007a0c */ /* 0x000fe40003f25310 */
[----:B------:R-:W-:Y:S01]  /*09e0*/  SHF.L.U32 R182, R215, 0x2, RZ ;  /* 0x00000002d7b67819 */ /* 0x000fe200000006ff */
[----:B------:R-:W-:Y:S01]  /*09f0*/  IMAD.SHL.U32 R187, R214, 0x4, RZ ;  /* 0x00000004d6bb7824 */ /* 0x000fe200078e00ff */
[----:B------:R-:W-:Y:S01]  /*0a00*/  SHF.R.U32.HI R178, RZ, 0x1e, R215 ;  /* 0x0000001effb27819 */ /* 0x000fe200000116d7 */
[----:B------:R-:W-:Y:S01]  /*0a10*/  IMAD.SHL.U32 R220, R206, 0x4, RZ ;  /* 0x00000004cedc7824 */ /* 0x000fe200078e00ff */
[----:B------:R-:W-:-:S07]  /*0a20*/  SHF.R.U32.HI R188, RZ, 0x1e, R214 ;  /* 0x0000001effbc7819 */ /* 0x000fce00000116d6 */
[C---:B------:R-:W-:Y:S02]  /*0a30*/  @P1 IADD3 R176, P2, R182.reuse, c[0x0][0x198], RZ ;  /* 0x00006600b6b01a10 */ /* 0x040fe40007f5e0ff */
[----:B------:R-:W-:Y:S02]  /*0a40*/  IADD3 R182, P0, R182, c[0x0][0x190], RZ ;  /* 0x00006400b6b67a10 */ /* 0x000fe40007f1e0ff */
[C---:B------:R-:W-:Y:S02]  /*0a50*/  @P1 IADD3.X R177, R178.reuse, c[0x0][0x19c], RZ, P2, !PT ;  /* 0x00006700b2b11a10 */ /* 0x040fe400017fe4ff */
[----:B------:R-:W-:Y:S02]  /*0a60*/  IADD3.X R183, R178, c[0x0][0x194], RZ, P0, !PT ;  /* 0x00006500b2b77a10 */ /* 0x000fe400007fe4ff */
[----:B------:R-:W-:Y:S01]  /*0a70*/  @P1 IADD3 R178, P0, R187, c[0x0][0x198], RZ ;  /* 0x00006600bbb21a10 */ /* 0x000fe20007f1e0ff */
[----:B-----5:R0:W5:Y:S01]  /*0a80*/  @P1 LDG.E R199, [R176.64] ;  /* 0x00000004b0c71981 */ /* 0x020162000c1e1900 */
[----:B------:R-:W-:-:S02]  /*0a90*/  SHF.R.U32.HI R221, RZ, 0x1e, R206 ;  /* 0x0000001effdd7819 */ /* 0x000fc400000116ce */
[----:B------:R-:W-:Y:S01]  /*0aa0*/  @P1 IADD3.X R179, R188, c[0x0][0x19c], RZ, P0, !PT ;  /* 0x00006700bcb31a10 */ /* 0x000fe200007fe4ff */
[----:B------:R1:W5:Y:S01]  /*0ab0*/  LDG.E R219, [R182.64] ;  /* 0x00000004b6db7981 */ /* 0x000362000c1e1900 */
[----:B------:R-:W-:Y:S02]  /*0ac0*/  @P1 IADD3 R184, P0, R220, c[0x0][0x198], RZ ;  /* 0x00006600dcb81a10 */ /* 0x000fe40007f1e0ff */
[----:B------:R-:W-:Y:S01]  /*0ad0*/  SHF.L.U32 R189, R213, 0x2, RZ ;  /* 0x00000002d5bd7819 */ /* 0x000fe200000006ff */
[----:B------:R0:W5:Y:S01]  /*0ae0*/  @P1 LDG.E R208, [R178.64] ;  /* 0x00000004b2d01981 */ /* 0x000162000c1e1900 */
[----:B------:R-:W-:Y:S02]  /*0af0*/  @P1 IADD3.X R185, R221, c[0x0][0x19c], RZ, P0, !PT ;  /* 0x00006700ddb91a10 */ /* 0x000fe400007fe4ff */
[----:B------:R-:W-:Y:S02]  /*0b00*/  ISETP.NE.U32.AND P0, PT, RZ, c[0x0][0x218], PT ;  /* 0x00008600ff007a0c */ /* 0x000fe40003f05070 */
[----:B------:R-:W-:Y:S01]  /*0b10*/  SHF.R.U32.HI R218, RZ, 0x1e, R213 ;  /* 0x0000001effda7819 */ /* 0x000fe200000116d5 */
[----:B------:R0:W5:Y:S01]  /*0b20*/  @P1 LDG.E R210, [R184.64] ;  /* 0x00000004b8d21981 */ /* 0x000162000c1e1900 */
[----:B------:R-:W-:-:S02]  /*0b30*/  @P1 IADD3 R180, P2, R189, c[0x0][0x198], RZ ;  /* 0x00006600bdb41a10 */ /* 0x000fc40007f5e0ff */
[----:B------:R-:W-:Y:S02]  /*0b40*/  ISETP.NE.AND.EX P0, PT, RZ, c[0x0][0x21c], PT, P0 ;  /* 0x00008700ff007a0c */ /* 0x000fe40003f05300 */
[----:B------:R-:W-:Y:S02]  /*0b50*/  @P1 IADD3.X R181, R218, c[0x0][0x19c], RZ, P2, !PT ;  /* 0x00006700dab51a10 */ /* 0x000fe400017fe4ff */
[----:B-1----:R-:W-:Y:S02]  /*0b60*/  IADD3 R182, P2, R187, c[0x0][0x190], RZ ;  /* 0x00006400bbb67a10 */ /* 0x002fe40007f5e0ff */
[----:B------:R-:W-:Y:S01]  /*0b70*/  SHF.L.U32 R222, R207, 0x2, RZ ;  /* 0x00000002cfde7819 */ /* 0x000fe200000006ff */
[----:B------:R1:W5:Y:S01]  /*0b80*/  @P1 LDG.E R209, [R180.64] ;  /* 0x00000004b4d11981 */ /* 0x000362000c1e1900 */
[----:B------:R-:W-:Y:S02]  /*0b90*/  IADD3.X R183, R188, c[0x0][0x194], RZ, P2, !PT ;  /* 0x00006500bcb77a10 */ /* 0x000fe400017fe4ff */
[----:B------:R-:W-:-:S02]  /*0ba0*/  SHF.R.U32.HI R223, RZ, 0x1e, R207 ;  /* 0x0000001effdf7819 */ /* 0x000fc400000116cf */
[----:B------:R-:W-:Y:S02]  /*0bb0*/  @P1 IADD3 R186, P3, R222, c[0x0][0x198], RZ ;  /* 0x00006600deba1a10 */ /* 0x000fe40007f7e0ff */
[----:B0-----:R-:W-:Y:S02]  /*0bc0*/  IADD3 R178, P2, R220, c[0x0][0x190], RZ ;  /* 0x00006400dcb27a10 */ /* 0x001fe40007f5e0ff */
        /* <DEDUP_REMOVED lines=12> */
[----:B------:R-:W-:Y:S02]  /*0c90*/  @P0 LEA R182, P2, R206, c[0x0][0x218], 0x4 ;  /* 0x00008600ceb60a11 */ /* 0x000fe400078420ff */
[----:B------:R-:W-:Y:S01]  /*0ca0*/  IADD3.X R177, R218, c[0x0][0x194], RZ, P3, !PT ;  /* 0x00006500dab17a10 */ /* 0x000fe20001ffe4ff */
[----:B------:R4:W5:Y:S01]  /*0cb0*/  @P0 LDG.E.128 R88, [R186.64] ;  /* 0x00000004ba580981 */ /* 0x000962000c1e1d00 */
[----:B-1----:R-:W-:Y:S02]  /*0cc0*/  IADD3 R180, P3, R222, c[0x0][0x190], RZ ;  /* 0x00006400deb47a10 */ /* 0x002fe40007f7e0ff */
        /* <DEDUP_REMOVED lines=12> */
[----:B--2---:R-:W-:-:S05]  /*0d90*/  FSEL R217, R217, RZ, !P2 ;  /* 0x000000ffd9d97208 */ /* 0x004fca0005000000 */
[--C-:B----4-:R-:W-:Y:S02]  /*0da0*/  FADD.FTZ R187, R110, -R217.reuse ;  /* 0x800000d96ebb7221 */ /* 0x110fe40000010000 */
[--C-:B------:R-:W-:Y:S01]  /*0db0*/  FADD.FTZ R221, R111, -R217.reuse ;  /* 0x800000d96fdd7221 */ /* 0x100fe20000010000 */
[----:B---3--:R-:W-:Y:S01]  /*0dc0*/  MOV R111, R159 ;  /* 0x0000009f006f7202 */ /* 0x008fe20000000f00 */
[----:B------:R-:W-:Y:S02]  /*0dd0*/  IMAD.MOV.U32 R110, RZ, RZ, R158 ;  /* 0x000000ffff6e7224 */ /* 0x000fe400078e009e */
[----:B------:R-:W-:Y:S02]  /*0de0*/  FADD.FTZ R179, R108, -R217 ;  /* 0x800000d96cb37221 */ /* 0x000fe40000010000 */
[----:B------:R-:W-:Y:S01]  /*0df0*/  IMAD.MOV.U32 R108, RZ, RZ, R160 ;  /* 0x000000ffff6c7224 */ /* 0x000fe200078e00a0 */
[----:B0-----:R-:W-:Y:S01]  /*0e00*/  SHF.R.U64 R184, R160, 0x10, R161 ;  /* 0x00000010a0b87819 */ /* 0x001fe200000012a1 */
[----:B------:R-:W-:Y:S01]  /*0e10*/  FADD.FTZ R185, R109, -R217 ;  /* 0x800000d96db97221 */ /* 0x000fe20000010000 */
[----:B------:R-:W-:-:S02]  /*0e20*/  MOV R109, R161 ;  /* 0x000000a1006d7202 */ /* 0x000fc40000000f00 */
[----:B------:R-:W-:Y:S02]  /*0e30*/  PRMT R181, RZ, 0x5410, R110 ;  /* 0x00005410ffb57816 */ /* 0x000fe4000000006e */
[----:B------:R-:W-:Y:S02]  /*0e40*/  PRMT R111, RZ, 0x5410, R111 ;  /* 0x00005410ff6f7816 */ /* 0x000fe4000000006f */
[--C-:B------:R-:W-:Y:S01]  /*0e50*/  SHF.R.U64 R160, R158, 0x10, R159.reuse ;  /* 0x000000109ea07819 */ /* 0x100fe2000000129f */
[----:B------:R-:W-:Y:S01]  /*0e60*/  FMUL.FTZ R186, R216, R179 ;  /* 0x000000b3d8ba7220 */ /* 0x000fe20000410000 */
[----:B------:R-:W-:Y:S01]  /*0e70*/  PRMT R177, RZ, 0x5410, R108 ;  /* 0x00005410ffb17816 */ /* 0x000fe2000000006c */
[----:B------:R-:W-:Y:S01]  /*0e80*/  FMUL.FTZ R110, R60, R181 ;  /* 0x000000b53c6e7220 */ /* 0x000fe20000410000 */
[----:B------:R-:W-:Y:S01]  /*0e90*/  SHF.R.U32.HI R158, RZ, 0x10, R159 ;  /* 0x00000010ff9e7819 */ /* 0x000fe2000001169f */
[----:B------:R-:W-:Y:S01]  /*0ea0*/  FMUL.FTZ R176, R216, R187 ;  /* 0x000000bbd8b07220 */ /* 0x000fe20000410000 */
[----:B------:R-:W-:Y:S01]  /*0eb0*/  PRMT R109, RZ, 0x5410, R109 ;  /* 0x00005410ff6d7816 */ /* 0x000fe2000000006d */
[----:B------:R-:W-:Y:S01]  /*0ec0*/  FMUL.FTZ R159, R62, R111 ;  /* 0x0000006f3e9f7220 */ /* 0x000fe20000410000 */
[----:B------:R-:W-:Y:S01]  /*0ed0*/  PRMT R108, RZ, 0x5410, R160 ;  /* 0x00005410ff6c7816 */ /* 0x000fe200000000a0 */
[----:B------:R-:W-:Y:S01]  /*0ee0*/  FADD.FTZ R198, R177, R198 ;  /* 0x000000c6b1c67221 */ /* 0x000fe20000010000 */
[----:B------:R-:W-:Y:S01]  /*0ef0*/  SHF.R.U32.HI R183, RZ, 0x10, R161 ;  /* 0x00000010ffb77819 */ /* 0x000fe200000116a1 */
[-C--:B------:R-:W-:Y:S01]  /*0f00*/  FFMA.FTZ R201, R186, R177.reuse, R201 ;  /* 0x000000b1bac97223 */ /* 0x080fe200000100c9 */
[----:B------:R-:W-:Y:S01]  /*0f10*/  PRMT R161, RZ, 0x5410, R184 ;  /* 0x00005410ffa17816 */ /* 0x000fe200000000b8 */
[----:B------:R-:W-:-:S02]  /*0f20*/  FFMA.FTZ R177, R80, R177, R110 ;  /* 0x000000b150b17223 */ /* 0x000fc4000001006e */
[----:B------:R-:W-:Y:S02]  /*0f30*/  FMUL.FTZ R182, R216, R185 ;  /* 0x000000b9d8b67220 */ /* 0x000fe40000410000 */
[----:B------:R-:W-:Y:S02]  /*0f40*/  FADD.FTZ R190, R109, R190 ;  /* 0x000000be6dbe7221 */ /* 0x000fe40000010000 */
[-C--:B------:R-:W-:Y:S02]  /*0f50*/  FFMA.FTZ R191, R176, R109.reuse, R191 ;  /* 0x0000006db0bf7223 */ /* 0x080fe400000100bf */
        /* <DEDUP_REMOVED lines=11> */
[----:B------:R-:W-:Y:S02]  /*1010*/  FFMA.FTZ R158, R83, R158, R110 ;  /* 0x0000009e539e7223 */ /* 0x000fe4000001006e */
[----:B------:R-:W-:Y:S02]  /*1020*/  IMAD.MOV.U32 R110, RZ, RZ, R162 ;  /* 0x000000ffff6e7224 */ /* 0x000fe400078e00a2 */
[----:B------:R-:W-:Y:S02]  /*1030*/  FADD.FTZ R192, R108, R192 ;  /* 0x000000c06cc07221 */ /* 0x000fe40000010000 */
[----:B------:R-:W-:Y:S02]  /*1040*/  FFMA.FTZ R193, R182, R108, R193 ;  /* 0x0000006cb6c17223 */ /* 0x000fe400000100c1 */
[----:B------:R-:W-:Y:S02]  /*1050*/  FADD.FTZ R196, R181, R196 ;  /* 0x000000c4b5c47221 */ /* 0x000fe40000010000 */
[----:B------:R-:W-:-:S02]  /*1060*/  FFMA.FTZ R197, R186, R181, R197 ;  /* 0x000000b5bac57223 */ /* 0x000fc400000100c5 */
[----:B------:R-:W-:Y:S02]  /*1070*/  IMAD.MOV.U32 R108, RZ, RZ, R164 ;  /* 0x000000ffff6c7224 */ /* 0x000fe400078e00a4 */
[C---:B------:R-:W-:Y:S01]  /*1080*/  FADD.FTZ R181, -R217.reuse, R113 ;  /* 0x00000071d9b57221 */ /* 0x040fe20000010100 */
[----:B------:R-:W-:Y:S01]  /*1090*/  PRMT R113, RZ, 0x5410, R110 ;  /* 0x00005410ff717816 */ /* 0x000fe2000000006e */
[C---:B------:R-:W-:Y:S02]  /*10a0*/  FADD.FTZ R179, -R217.reuse, R112 ;  /* 0x00000070d9b37221 */ /* 0x040fe40000010100 */
[----:B------:R-:W-:Y:S01]  /*10b0*/  FADD.FTZ R183, -R217, R114 ;  /* 0x00000072d9b77221 */ /* 0x000fe20000010100 */
[--C-:B------:R-:W-:Y:S01]  /*10c0*/  SHF.R.U64 R114, R162, 0x10, R163.reuse ;  /* 0x00000010a2727819 */ /* 0x100fe200000012a3 */
[----:B------:R-:W-:Y:S01]  /*10d0*/  FADD.FTZ R154, R111, R154 ;  /* 0x0000009a6f9a7221 */ /* 0x000fe20000010000 */
[----:B------:R-:W-:Y:S01]  /*10e0*/  SHF.R.U32.HI R112, RZ, 0x10, R163 ;  /* 0x00000010ff707819 */ /* 0x000fe200000116a3 */
[----:B------:R-:W-:Y:S01]  /*10f0*/  FFMA.FTZ R155, R176, R111, R155 ;  /* 0x0000006fb09b7223 */ /* 0x000fe2000001009b */
[----:B------:R-:W-:Y:S01]  /*1100*/  MOV R111, R163 ;  /* 0x000000a3006f7202 */ /* 0x000fe20000000f00 */
[----:B------:R-:W-:Y:S01]  /*1110*/  FMUL.FTZ R162, R216, R179 ;  /* 0x000000b3d8a27220 */ /* 0x000fe20000410000 */
[----:B------:R-:W-:Y:S01]  /*1120*/  PRMT R163, RZ, 0x5410, R108 ;  /* 0x00005410ffa37816 */ /* 0x000fe2000000006c */
[----:B------:R-:W-:Y:S01]  /*1130*/  FMUL.FTZ R110, R56, R113 ;  /* 0x00000071386e7220 */ /* 0x000fe20000410000 */
[----:B------:R-:W-:-:S02]  /*1140*/  SHF.R.U64 R187, R164, 0x10, R165 ;  /* 0x00000010a4bb7819 */ /* 0x000fc400000012a5 */
[----:B------:R-:W-:Y:S01]  /*1150*/  PRMT R108, RZ, 0x5410, R114 ;  /* 0x00005410ff6c7816 */ /* 0x000fe20000000072 */
[----:B------:R-:W-:Y:S01]  /*1160*/  FADD.FTZ R148, R163, R148 ;  /* 0x00000094a3947221 */ /* 0x000fe20000010000 */
[----:B------:R-:W-:Y:S01]  /*1170*/  PRMT R187, RZ, 0x5410, R187 ;  /* 0x00005410ffbb7816 */ /* 0x000fe200000000bb */
[-C--:B------:R-:W-:Y:S02]  /*1180*/  FFMA.FTZ R149, R162, R163.reuse, R149 ;  /* 0x000000a3a2957223 */ /* 0x080fe40000010095 */
[----:B------:R-:W-:Y:S02]  /*1190*/  FFMA.FTZ R163, R76, R163, R110 ;  /* 0x000000a34ca37223 */ /* 0x000fe4000001006e */
[----:B------:R-:W-:Y:S02]  /*11a0*/  FMUL.FTZ R226, R216, R181 ;  /* 0x000000b5d8e27220 */ /* 0x000fe40000410000 */
[----:B------:R-:W-:Y:S02]  /*11b0*/  FMUL.FTZ R110, R57, R108 ;  /* 0x0000006c396e7220 */ /* 0x000fe40000410000 */
[----:B------:R-:W-:-:S02]  /*11c0*/  FADD.FTZ R115, -R217, R115 ;  /* 0x00000073d9737221 */ /* 0x000fc40000010100 */
[----:B------:R-:W-:Y:S02]  /*11d0*/  FADD.FTZ R144, R187, R144 ;  /* 0x00000090bb907221 */ /* 0x000fe40000010000 */
[-C--:B------:R-:W-:Y:S02]  /*11e0*/  FFMA.FTZ R145, R226, R187.reuse, R145 ;  /* 0x000000bbe2917223 */ /* 0x080fe40000010091 */
[----:B------:R-:W-:Y:S01]  /*11f0*/  FFMA.FTZ R187, R77, R187, R110 ;  /* 0x000000bb4dbb7223 */ /* 0x000fe2000001006e */
[----:B------:R-:W-:Y:S01]  /*1200*/  PRMT R110, RZ, 0x5410, R112 ;  /* 0x00005410ff6e7816 */ /* 0x000fe20000000070 */
[----:B------:R-:W-:Y:S02]  /*1210*/  FMUL.FTZ R164, R216, R115 ;  /* 0x00000073d8a47220 */ /* 0x000fe40000410000 */
[----:B------:R-:W-:Y:S02]  /*1220*/  FADD.FTZ R150, R109, R150 ;  /* 0x000000966d967221 */ /* 0x000fe40000010000 */
[----:B------:R-:W-:Y:S01]  /*1230*/  FFMA.FTZ R151, R160, R109, R151 ;  /* 0x0000006da0977223 */ /* 0x000fe20000010097 */
[----:B------:R-:W-:Y:S01]  /*1240*/  MOV R109, R165 ;  /* 0x000000a5006d7202 */ /* 0x000fe20000000f00 */
[----:B------:R-:W-:Y:S01]  /*1250*/  FMUL.FTZ R112, R59, R110 ;  /* 0x0000006e3b707220 */ /* 0x000fe20000410000 */
[----:B------:R-:W-:Y:S01]  /*1260*/  SHF.R.U32.HI R165, RZ, 0x10, R165 ;  /* 0x00000010ffa57819 */ /* 0x000fe200000116a5 */
[----:B------:R-:W-:-:S02]  /*1270*/  FADD.FTZ R23, R110, R23 ;  /* 0x000000176e177221 */ /* 0x000fc40000010000 */
[----:B------:R-:W-:Y:S01]  /*1280*/  FFMA.FTZ R135, R164, R110, R135 ;  /* 0x0000006ea4877223 */ /* 0x000fe20000010087 */
[----:B------:R-:W-:Y:S01]  /*1290*/  PRMT R111, RZ, 0x5410, R111 ;  /* 0x00005410ff6f7816 */ /* 0x000fe2000000006f */
[----:B------:R-:W-:Y:S01]  /*12a0*/  IMAD.MOV.U32 R110, RZ, RZ, R166 ;  /* 0x000000ffff6e7224 */ /* 0x000fe200078e00a6 */
[----:B------:R-:W-:Y:S01]  /*12b0*/  PRMT R165, RZ, 0x5410, R165 ;  /* 0x00005410ffa57816 */ /* 0x000fe200000000a5 */
[----:B------:R-:W-:Y:S02]  /*12c0*/  FMUL.FTZ R184, R216, R183 ;  /* 0x000000b7d8b87220 */ /* 0x000fe40000410000 */
[----:B------:R-:W-:Y:S02]  /*12d0*/  FADD.FTZ R142, R108, R142 ;  /* 0x0000008e6c8e7221 */ /* 0x000fe40000010000 */
[----:B------:R-:W-:Y:S01]  /*12e0*/  FFMA.FTZ R143, R226, R108, R143 ;  /* 0x0000006ce28f7223 */ /* 0x000fe2000001008f */
[----:B------:R-:W-:Y:S01]  /*12f0*/  PRMT R109, RZ, 0x5410, R109 ;  /* 0x00005410ff6d7816 */ /* 0x000fe2000000006d */
[----:B------:R-:W-:Y:S01]  /*1300*/  IMAD.MOV.U32 R108, RZ, RZ, R168 ;  /* 0x000000ffff6c7224 */ /* 0x000fe200078e00a8 */
[----:B------:R-:W-:Y:S01]  /*1310*/  PRMT R110, RZ, 0x5410, R110 ;  /* 0x00005410ff6e7816 */ /* 0x000fe2000000006e */
[----:B------:R-:W-:-:S02]  /*1320*/  FADD.FTZ R146, R113, R146 ;  /* 0x0000009271927221 */ /* 0x000fc40000010000 */
[----:B------:R-:W-:Y:S02]  /*1330*/  FFMA.FTZ R147, R162, R113, R147 ;  /* 0x00000071a2937223 */ /* 0x000fe40000010093 */
[-C--:B------:R-:W-:Y:S02]  /*1340*/  FMUL.FTZ R179, R58, R111.reuse ;  /* 0x0000006f3ab37220 */ /* 0x080fe40000410000 */
[----:B------:R-:W-:Y:S02]  /*1350*/  FADD.FTZ R138, R111, R138 ;  /* 0x0000008a6f8a7221 */ /* 0x000fe40000010000 */
[----:B------:R-:W-:Y:S01]  /*1360*/  FFMA.FTZ R139, R184, R111, R139 ;  /* 0x0000006fb88b7223 */ /* 0x000fe2000001008b */
[----:B------:R-:W-:Y:S01]  /*1370*/  MOV R111, R167 ;  /* 0x000000a7006f7202 */ /* 0x000fe20000000f00 */
[----:B------:R-:W-:Y:S02]  /*1380*/  FADD.FTZ R113, -R217, R116 ;  /* 0x00000074d9717221 */ /* 0x000fe40000010100 */
[----:B------:R-:W-:-:S02]  /*1390*/  FADD.FTZ R136, R165, R136 ;  /* 0x00000088a5887221 */ /* 0x000fc40000010000 */
[-C--:B------:R-:W-:Y:S01]  /*13a0*/  FFMA.FTZ R137, R164, R165.reuse, R137 ;  /* 0x000000a5a4897223 */ /* 0x080fe20000010089 */
[--C-:B------:R-:W-:Y:S01]  /*13b0*/  SHF.R.U32.HI R114, RZ, 0x10, R167.reuse ;  /* 0x00000010ff727819 */ /* 0x100fe200000116a7 */
[----:B------:R-:W-:Y:S01]  /*13c0*/  FFMA.FTZ R165, R79, R165, R112 ;  /* 0x000000a54fa57223 */ /* 0x000fe20000010070 */
[----:B------:R-:W-:Y:S01]  /*13d0*/  SHF.R.U64 R112, R166, 0x10, R167 ;  /* 0x00000010a6707819 */ /* 0x000fe200000012a7 */
[----:B------:R-:W-:Y:S01]  /*13e0*/  FADD.FTZ R140, R109, R140 ;  /* 0x0000008c6d8c7221 */ /* 0x000fe20000010000 */
[----:B------:R-:W-:Y:S01]  /*13f0*/  PRMT R108, RZ, 0x5410, R108 ;  /* 0x00005410ff6c7816 */ /* 0x000fe2000000006c */
[-C--:B------:R-:W-:Y:S01]  /*1400*/  FFMA.FTZ R141, R184, R109.reuse, R141 ;  /* 0x0000006db88d7223 */ /* 0x080fe2000001008d */
[----:B------:R-:W-:Y:S01]  /*1410*/  PRMT R111, RZ, 0x5410, R111 ;  /* 0x00005410ff6f7816 */ /* 0x000fe2000000006f */
[----:B------:R-:W-:Y:S01]  /*1420*/  FFMA.FTZ R179, R78, R109, R179 ;  /* 0x0000006d4eb37223 */ /* 0x000fe200000100b3 */
[----:B------:R-:W-:Y:S01]  /*1430*/  MOV R109, R169 ;  /* 0x000000a9006d7202 */ /* 0x000fe20000000f00 */
[----:B------:R-:W-:-:S02]  /*1440*/  FMUL.FTZ R222, R216, R113 ;  /* 0x00000071d8de7220 */ /* 0x000fc40000410000 */
[----:B------:R-:W-:Y:S02]  /*1450*/  FMUL.FTZ R167, R52, R110 ;  /* 0x0000006e34a77220 */ /* 0x000fe40000410000 */
[C---:B------:R-:W-:Y:S02]  /*1460*/  FADD.FTZ R117, -R217.reuse, R117 ;  /* 0x00000075d9757221 */ /* 0x040fe40000010100 */
[----:B------:R-:W-:Y:S01]  /*1470*/  FADD.FTZ R115, -R217, R118 ;  /* 0x00000076d9737221 */ /* 0x000fe20000010100 */
[----:B------:R-:W-:Y:S01]  /*1480*/  SHF.R.U64 R183, R168, 0x10, R169 ;  /* 0x00000010a8b77819 */ /* 0x000fe200000012a9 */
[----:B------:R-:W-:Y:S01]  /*1490*/  FADD.FTZ R39, R108, R39 ;  /* 0x000000276c277221 */ /* 0x000fe20000010000 */
[----:B------:R-:W-:Y:S01]  /*14a0*/  PRMT R109, RZ, 0x5410, R109 ;  /* 0x00005410ff6d7816 */ /* 0x000fe2000000006d */
[-C--:B------:R-:W-:Y:S02]  /*14b0*/  FFMA.FTZ R31, R222, R108.reuse, R31 ;  /* 0x0000006cde1f7223 */ /* 0x080fe4000001001f */
[----:B------:R-:W-:Y:S01]  /*14c0*/  FFMA.FTZ R167, R72, R108, R167 ;  /* 0x0000006c48a77223 */ /* 0x000fe200000100a7 */
[----:B------:R-:W-:Y:S01]  /*14d0*/  PRMT R108, RZ, 0x5410, R112 ;  /* 0x00005410ff6c7816 */ /* 0x000fe20000000070 */
[----:B------:R-:W-:-:S02]  /*14e0*/  FMUL.FTZ R185, R216, R117 ;  /* 0x00000075d8b97220 */ /* 0x000fc40000410000 */
[----:B------:R-:W-:Y:S02]  /*14f0*/  FMUL.FTZ R224, R216, R115 ;  /* 0x00000073d8e07220 */ /* 0x000fe40000410000 */
[----:B------:R-:W-:Y:S02]  /*1500*/  FMUL.FTZ R181, R54, R111 ;  /* 0x0000006f36b57220 */ /* 0x000fe40000410000 */
[----:B------:R-:W-:Y:S02]  /*1510*/  FADD.FTZ R43, R110, R43 ;  /* 0x0000002b6e2b7221 */ /* 0x000fe40000010000 */
[----:B------:R-:W-:Y:S01]  /*1520*/  FFMA.FTZ R11, R222, R110, R11 ;  /* 0x0000006ede0b7223 */ /* 0x000fe2000001000b */
[----:B------:R-:W-:Y:S01]  /*1530*/  PRMT R183, RZ, 0x5410, R183 ;  /* 0x00005410ffb77816 */ /* 0x000fe200000000b7 */
[----:B------:R-:W-:Y:S01]  /*1540*/  IMAD.MOV.U32 R110, RZ, RZ, R170 ;  /* 0x000000ffff6e7224 */ /* 0x000fe200078e00aa */
[----:B------:R-:W-:Y:S01]  /*1550*/  SHF.R.U32.HI R168, RZ, 0x10, R169 ;  /* 0x00000010ffa87819 */ /* 0x000fe200000116a9 */
[----:B------:R-:W-:-:S02]  /*1560*/  FMUL.FTZ R112, R53, R108 ;  /* 0x0000006c35707220 */ /* 0x000fc40000410000 */
[----:B------:R-:W-:Y:S02]  /*1570*/  FADD.FTZ R41, R109, R41 ;  /* 0x000000296d297221 */ /* 0x000fe40000010000 */
[-C--:B------:R-:W-:Y:S02]  /*1580*/  FFMA.FTZ R29, R224, R109.reuse, R29 ;  /* 0x0000006de01d7223 */ /* 0x080fe4000001001d */
[----:B------:R-:W-:Y:S01]  /*1590*/  FFMA.FTZ R181, R74, R109, R181 ;  /* 0x0000006d4ab57223 */ /* 0x000fe200000100b5 */
[----:B------:R-:W-:Y:S01]  /*15a0*/  PRMT R109, RZ, 0x5410, R114 ;  /* 0x00005410ff6d7816 */ /* 0x000fe20000000072 */
[----:B------:R-:W-:Y:S02]  /*15b0*/  FADD.FTZ R21, R108, R21 ;  /* 0x000000156c157221 */ /* 0x000fe40000010000 */
[----:B------:R-:W-:Y:S02]  /*15c0*/  FFMA.FTZ R12, R185, R108, R12 ;  /* 0x0000006cb90c7223 */ /* 0x000fe4000001000c */
[----:B------:R-:W-:-:S02]  /*15d0*/  FADD.FTZ R119, -R217, R119 ;  /* 0x00000077d9777221 */ /* 0x000fc40000010100 */
[----:B------:R-:W-:Y:S01]  /*15e0*/  IMAD.MOV.U32 R108, RZ, RZ, R172 ;  /* 0x000000ffff6c7224 */ /* 0x000fe200078e00ac */
[----:B------:R-:W-:Y:S01]  /*15f0*/  PRMT R115, RZ, 0x5410, R110 ;  /* 0x00005410ff737816 */ /* 0x000fe2000000006e */
[----:B------:R-:W-:Y:S01]  /*1600*/  FADD.FTZ R113, -R217, R120 ;  /* 0x00000078d9717221 */ /* 0x000fe20000010100 */
[----:B------:R-:W-:Y:S01]  /*1610*/  PRMT R168, RZ, 0x5410, R168 ;  /* 0x00005410ffa87816 */ /* 0x000fe200000000a8 */
[----:B------:R-:W-:Y:S01]  /*1620*/  FADD.FTZ R40, R183, R40 ;  /* 0x00000028b7287221 */ /* 0x000fe20000010000 */
[----:B------:R-:W-:Y:S01]  /*1630*/  SHF.R.U64 R114, R170, 0x10, R171 ;  /* 0x00000010aa727819 */ /* 0x000fe200000012ab */
[-C--:B------:R-:W-:Y:S02]  /*1640*/  FFMA.FTZ R32, R185, R183.reuse, R32 ;  /* 0x000000b7b9207223 */ /* 0x080fe40000010020 */
[----:B------:R-:W-:Y:S02]  /*1650*/  FFMA.FTZ R183, R73, R183, R112 ;  /* 0x000000b749b77223 */ /* 0x000fe40000010070 */
[----:B------:R-:W-:Y:S01]  /*1660*/  FMUL.FTZ R169, R216, R119 ;  /* 0x00000077d8a97220 */ /* 0x000fe20000410000 */
[----:B------:R-:W-:Y:S01]  /*1670*/  PRMT R119, RZ, 0x5410, R108 ;  /* 0x00005410ff777816 */ /* 0x000fe2000000006c */
[----:B------:R-:W-:Y:S01]  /*1680*/  FMUL.FTZ R112, R55, R109 ;  /* 0x0000006d37707220 */ /* 0x000fe20000410000 */
[----:B------:R-:W-:Y:S01]  /*1690*/  SHF.R.U64 R116, R172, 0x10, R173 ;  /* 0x00000010ac747819 */ /* 0x000fe200000012ad */
[----:B------:R-:W-:Y:S01]  /*16a0*/  FADD.FTZ R117, -R217, R122 ;  /* 0x0000007ad9757221 */ /* 0x000fe20000010100 */
[----:B------:R-:W-:Y:S01]  /*16b0*/  PRMT R108, RZ, 0x5410, R114 ;  /* 0x00005410ff6c7816 */ /* 0x000fe20000000072 */
[----:B------:R-:W-:-:S02]  /*16c0*/  FMUL.FTZ R122, R216, R113 ;  /* 0x00000071d87a7220 */ /* 0x000fc40000410000 */
[----:B------:R-:W-:Y:S02]  /*16d0*/  FADD.FTZ R22, R111, R22 ;  /* 0x000000166f167221 */ /* 0x000fe40000010000 */
[----:B------:R-:W-:Y:S01]  /*16e0*/  FFMA.FTZ R9, R224, R111, R9 ;  /* 0x0000006fe0097223 */ /* 0x000fe20000010009 */
[----:B------:R-:W-:Y:S01]  /*16f0*/  MOV R111, R171 ;  /* 0x000000ab006f7202 */ /* 0x000fe20000000f00 */
[----:B------:R-:W-:Y:S02]  /*1700*/  FADD.FTZ R121, -R217, R121 ;  /* 0x00000079d9797221 */ /* 0x000fe40000010100 */
[----:B------:R-:W-:Y:S02]  /*1710*/  FMUL.FTZ R110, R48, R115 ;  /* 0x00000073306e7220 */ /* 0x000fe40000410000 */
[----:B------:R-:W-:Y:S02]  /*1720*/  FADD.FTZ R42, R168, R42 ;  /* 0x0000002aa82a7221 */ /* 0x000fe40000010000 */
[-C--:B------:R-:W-:Y:S01]  /*1730*/  FFMA.FTZ R30, R169, R168.reuse, R30 ;  /* 0x000000a8a91e7223 */ /* 0x080fe2000001001e */
[----:B------:R-:W-:Y:S01]  /*1740*/  PRMT R170, RZ, 0x5410, R116 ;  /* 0x00005410ffaa7816 */ /* 0x000fe20000000074 */
[----:B------:R-:W-:Y:S01]  /*1750*/  FFMA.FTZ R168, R75, R168, R112 ;  /* 0x000000a84ba87223 */ /* 0x000fe20000010070 */
[----:B------:R-:W-:Y:S01]  /*1760*/  SHF.R.U32.HI R112, RZ, 0x10, R171 ;  /* 0x00000010ff707819 */ /* 0x000fe200000116ab */
[----:B------:R-:W-:-:S02]  /*1770*/  FADD.FTZ R128, R119, R128 ;  /* 0x0000008077807221 */ /* 0x000fc40000010000 */
[----:B------:R-:W-:Y:S01]  /*1780*/  FFMA.FTZ R27, R122, R119, R27 ;  /* 0x000000777a1b7223 */ /* 0x000fe2000001001b */
[----:B------:R-:W-:Y:S01]  /*1790*/  PRMT R111, RZ, 0x5410, R111 ;  /* 0x00005410ff6f7816 */ /* 0x000fe2000000006f */
[----:B------:R-:W-:Y:S02]  /*17a0*/  FADD.FTZ R20, R109, R20 ;  /* 0x000000146d147221 */ /* 0x000fe40000010000 */
[----:B------:R-:W-:Y:S01]  /*17b0*/  FFMA.FTZ R10, R169, R109, R10 ;  /* 0x0000006da90a7223 */ /* 0x000fe2000001000a */
[----:B------:R-:W-:Y:S01]  /*17c0*/  MOV R109, R173 ;  /* 0x000000ad006d7202 */ /* 0x000fe20000000f00 */
[----:B------:R-:W-:Y:S02]  /*17d0*/  FFMA.FTZ R119, R68, R119, R110 ;  /* 0x0000007744777223 */ /* 0x000fe4000001006e */
[----:B------:R-:W-:Y:S02]  /*17e0*/  FMUL.FTZ R171, R216, R121 ;  /* 0x00000079d8ab7220 */ /* 0x000fe40000410000 */
[----:B------:R-:W-:Y:S01]  /*17f0*/  FMUL.FTZ R110, R49, R108 ;  /* 0x0000006c316e7220 */ /* 0x000fe20000410000 */
[----:B------:R-:W-:Y:S01]  /*1800*/  SHF.R.U32.HI R166, RZ, 0x10, R173 ;  /* 0x00000010ffa67819 */ /* 0x000fe200000116ad */
[----:B------:R-:W-:Y:S01]  /*1810*/  FADD.FTZ R129, R170, R129 ;  /* 0x00000081aa817221 */ /* 0x000fe20000010000 */
[----:B------:R-:W-:Y:S01]  /*1820*/  PRMT R109, RZ, 0x5410, R109 ;  /* 0x00005410ff6d7816 */ /* 0x000fe2000000006d */
[----:B------:R-:W-:-:S02]  /*1830*/  FFMA.FTZ R28, R171, R170, R28 ;  /* 0x000000aaab1c7223 */ /* 0x000fc4000001001c */
[----:B------:R-:W-:Y:S01]  /*1840*/  FFMA.FTZ R170, R69, R170, R110 ;  /* 0x000000aa45aa7223 */ /* 0x000fe2000001006e */
[----:B------:R-:W-:Y:S01]  /*1850*/  PRMT R110, RZ, 0x5410, R112 ;  /* 0x00005410ff6e7816 */ /* 0x000fe20000000070 */
[----:B------:R-:W-:Y:S02]  /*1860*/  FADD.FTZ R123, -R217, R123 ;  /* 0x0000007bd97b7221 */ /* 0x000fe40000010100 */
[----:B------:R-:W-:Y:S02]  /*1870*/  FMUL.FTZ R120, R216, R117 ;  /* 0x00000075d8787220 */ /* 0x000fe40000410000 */
[----:B------:R-:W-:Y:S01]  /*1880*/  FMUL.FTZ R118, R50, R111 ;  /* 0x0000006f32767220 */ /* 0x000fe20000410000 */
        /* <DEDUP_REMOVED lines=10> */
[----:B------:R-:W-:Y:S02]  /*1930*/  FFMA.FTZ R8, R171, R108, R8 ;  /* 0x0000006cab087223 */ /* 0x000fe40000010008 */
[----:B------:R-:W-:Y:S02]  /*1940*/  IMAD.MOV.U32 R108, RZ, RZ, R174 ;  /* 0x000000ffff6c7224 */ /* 0x000fe400078e00ae */
[----:B------:R-:W-:Y:S02]  /*1950*/  IMAD.MOV.U32 R109, RZ, RZ, R156 ;  /* 0x000000ffff6d7224 */ /* 0x000fe400078e009c */
[----:B------:R-:W-:Y:S01]  /*1960*/  FADD.FTZ R19, R111, R19 ;  /* 0x000000136f137221 */ /* 0x000fe20000010000 */
[----:B------:R-:W-:Y:S01]  /*1970*/  PRMT R113, RZ, 0x5410, R108 ;  /* 0x00005410ff717816 */ /* 0x000fe2000000006c */
[----:B------:R-:W-:Y:S01]  /*1980*/  FFMA.FTZ R5, R120, R111, R5 ;  /* 0x0000006f78057223 */ /* 0x000fe20000010005 */
[----:B------:R-:W-:Y:S01]  /*1990*/  PRMT R109, RZ, 0x5410, R109 ;  /* 0x00005410ff6d7816 */ /* 0x000fe2000000006d */
[----:B------:R-:W-:-:S02]  /*19a0*/  FADD.FTZ R111, -R217, R124 ;  /* 0x0000007cd96f7221 */ /* 0x000fc40000010100 */
[----:B------:R-:W-:Y:S02]  /*19b0*/  FFMA.FTZ R108, R186, R177, RZ ;  /* 0x000000b1ba6c7223 */ /* 0x000fe400000100ff */
[----:B------:R-:W-:Y:S01]  /*19c0*/  FADD.FTZ R114, RZ, R177 ;  /* 0x000000b1ff727221 */ /* 0x000fe20000010000 */
[----:B------:R-:W-:Y:S01]  /*19d0*/  SHF.R.U64 R116, R156, 0x10, R157 ;  /* 0x000000109c747819 */ /* 0x000fe2000000129d */
[----:B------:R-:W-:Y:S02]  /*19e0*/  FMUL.FTZ R156, R216, R111 ;  /* 0x0000006fd89c7220 */ /* 0x000fe40000410000 */
[----:B------:R-:W-:Y:S02]  /*19f0*/  FMUL.FTZ R124, R44, R109 ;  /* 0x0000006d2c7c7220 */ /* 0x000fe40000410000 */
[----:B------:R-:W-:Y:S02]  /*1a00*/  FFMA.FTZ R108, R182, R161, R108 ;  /* 0x000000a1b66c7223 */ /* 0x000fe4000001006c */
[----:B------:R-:W-:-:S02]  /*1a10*/  FADD.FTZ R114, R161, R114 ;  /* 0x00000072a1727221 */ /* 0x000fc40000010000 */
[----:B------:R-:W-:Y:S02]  /*1a20*/  FADD.FTZ R34, R113, R34 ;  /* 0x0000002271227221 */ /* 0x000fe40000010000 */
[-C--:B------:R-:W-:Y:S02]  /*1a30*/  FFMA.FTZ R133, R156, R113.reuse, R133 ;  /* 0x000000719c857223 */ /* 0x080fe40000010085 */
[----:B------:R-:W-:Y:S02]  /*1a40*/  FFMA.FTZ R124, R64, R113, R124 ;  /* 0x00000071407c7223 */ /* 0x000fe4000001007c */
        /* <DEDUP_REMOVED lines=10> */
[----:B------:R-:W-:Y:S02]  /*1af0*/  FADD.FTZ R132, R115, R132 ;  /* 0x0000008473847221 */ /* 0x000fe40000010000 */
[----:B------:R-:W-:Y:S02]  /*1b00*/  FFMA.FTZ R7, R122, R115, R7 ;  /* 0x000000737a077223 */ /* 0x000fe40000010007 */
[----:B------:R-:W-:Y:S02]  /*1b10*/  FFMA.FTZ R108, R164, R165, R108 ;  /* 0x000000a5a46c7223 */ /* 0x000fe4000001006c */
[----:B------:R-:W-:Y:S01]  /*1b20*/  FADD.FTZ R115, -R217, R126 ;  /* 0x0000007ed9737221 */ /* 0x000fe20000010100 */
[----:B------:R-:W-:Y:S01]  /*1b30*/  SHF.R.U64 R126, R174, 0x10, R175 ;  /* 0x00000010ae7e7819 */ /* 0x000fe200000012af */
[----:B------:R-:W-:Y:S01]  /*1b40*/  FADD.FTZ R114, R165, R114 ;  /* 0x00000072a5727221 */ /* 0x000fe20000010000 */
[----:B------:R-:W-:Y:S01]  /*1b50*/  MOV R112, R157 ;  /* 0x0000009d00707202 */ /* 0x000fe20000000f00 */
[----:B------:R-:W-:Y:S01]  /*1b60*/  FADD.FTZ R125, -R217, R125 ;  /* 0x0000007dd97d7221 */ /* 0x000fe20000010100 */
[----:B------:R-:W-:Y:S01]  /*1b70*/  PRMT R116, RZ, 0x5410, R116 ;  /* 0x00005410ff747816 */ /* 0x000fe20000000074 */
[----:B------:R-:W-:Y:S01]  /*1b80*/  FFMA.FTZ R108, R222, R167, R108 ;  /* 0x000000a7de6c7223 */ /* 0x000fe2000001006c */
[----:B------:R-:W-:Y:S01]  /*1b90*/  SHF.R.U32.HI R117, RZ, 0x10, R157 ;  /* 0x00000010ff757819 */ /* 0x000fe2000001169d */
[----:B------:R-:W-:Y:S01]  /*1ba0*/  FADD.FTZ R17, R110, R17 ;  /* 0x000000116e117221 */ /* 0x000fe20000010000 */
[----:B------:R-:W-:Y:S01]  /*1bb0*/  PRMT R126, RZ, 0x5410, R126 ;  /* 0x00005410ff7e7816 */ /* 0x000fe2000000007e */
[----:B------:R-:W-:Y:S01]  /*1bc0*/  FFMA.FTZ R6, R121, R110, R6 ;  /* 0x0000006e79067223 */ /* 0x000fe20000010006 */
[----:B------:R-:W-:Y:S01]  /*1bd0*/  MOV R110, R175 ;  /* 0x000000af006e7202 */ /* 0x000fe20000000f00 */
[----:B------:R-:W-:Y:S01]  /*1be0*/  FADD.FTZ R114, R167, R114 ;  /* 0x00000072a7727221 */ /* 0x000fe20000010000 */
[----:B------:R-:W-:Y:S01]  /*1bf0*/  PRMT R113, RZ, 0x5410, R112 ;  /* 0x00005410ff717816 */ /* 0x000fe20000000070 */
[----:B------:R-:W-:-:S02]  /*1c00*/  FMUL.FTZ R157, R216, R125 ;  /* 0x0000007dd89d7220 */ /* 0x000fc40000410000 */
[----:B------:R-:W-:Y:S02]  /*1c10*/  FMUL.FTZ R111, R45, R116 ;  /* 0x000000742d6f7220 */ /* 0x000fe40000410000 */
[----:B------:R-:W-:Y:S01]  /*1c20*/  FFMA.FTZ R108, R185, R183, R108 ;  /* 0x000000b7b96c7223 */ /* 0x000fe2000001006c */
[----:B------:R-:W-:Y:S01]  /*1c30*/  PRMT R125, RZ, 0x5410, R110 ;  /* 0x00005410ff7d7816 */ /* 0x000fe2000000006e */
[----:B------:R-:W-:Y:S02]  /*1c40*/  FADD.FTZ R114, R183, R114 ;  /* 0x00000072b7727221 */ /* 0x000fe40000010000 */
[----:B------:R-:W-:Y:S02]  /*1c50*/  FADD.FTZ R35, R126, R35 ;  /* 0x000000237e237221 */ /* 0x000fe40000010000 */
[----:B------:R-:W-:Y:S02]  /*1c60*/  FFMA.FTZ R24, R157, R126, R24 ;  /* 0x0000007e9d187223 */ /* 0x000fe40000010018 */
[----:B-1----:R-:W-:-:S02]  /*1c70*/  FMUL.FTZ R188, R216, R115 ;  /* 0x00000073d8bc7220 */ /* 0x002fc40000410000 */
[----:B------:R-:W-:Y:S02]  /*1c80*/  FFMA.FTZ R126, R65, R126, R111 ;  /* 0x0000007e417e7223 */ /* 0x000fe4000001006f */
[----:B------:R-:W-:Y:S02]  /*1c90*/  FMUL.FTZ R110, R46, R113 ;  /* 0x000000712e6e7220 */ /* 0x000fe40000410000 */
[----:B------:R-:W-:Y:S02]  /*1ca0*/  FFMA.FTZ R108, R224, R181, R108 ;  /* 0x000000b5e06c7223 */ /* 0x000fe4000001006c */
[----:B------:R-:W-:Y:S02]  /*1cb0*/  FADD.FTZ R111, R181, R114 ;  /* 0x00000072b56f7221 */ /* 0x000fe40000010000 */
[----:B------:R-:W-:Y:S02]  /*1cc0*/  FADD.FTZ R134, R125, R134 ;  /* 0x000000867d867221 */ /* 0x000fe40000010000 */
[----:B------:R-:W-:-:S02]  /*1cd0*/  FFMA.FTZ R2, R188, R125, R2 ;  /* 0x0000007dbc027223 */ /* 0x000fc40000010002 */
[----:B------:R-:W-:Y:S02]  /*1ce0*/  FFMA.FTZ R125, R66, R125, R110 ;  /* 0x0000007d427d7223 */ /* 0x000fe4000001006e */
[----:B------:R-:W-:Y:S02]  /*1cf0*/  FFMA.FTZ R108, R169, R168, R108 ;  /* 0x000000a8a96c7223 */ /* 0x000fe4000001006c */
[----:B------:R-:W-:Y:S02]  /*1d00*/  FADD.FTZ R110, R168, R111 ;  /* 0x0000006fa86e7221 */ /* 0x000fe40000010000 */
[----:B------:R-:W-:Y:S02]  /*1d10*/  FFMA.FTZ R108, R122, R119, R108 ;  /* 0x000000777a6c7223 */ /* 0x000fe4000001006c */
[----:B------:R-:W-:Y:S02]  /*1d20*/  FADD.FTZ R111, R119, R110 ;  /* 0x0000006e776f7221 */ /* 0x000fe40000010000 */
[----:B------:R-:W-:-:S02]  /*1d30*/  FADD.FTZ R38, R109, R38 ;  /* 0x000000266d267221 */ /* 0x000fc40000010000 */
[----:B------:R-:W-:Y:S02]  /*1d40*/  FFMA.FTZ R3, R156, R109, R3 ;  /* 0x0000006d9c037223 */ /* 0x000fe40000010003 */
[----:B------:R-:W-:Y:S02]  /*1d50*/  FFMA.FTZ R109, R171, R170, R108 ;  /* 0x000000aaab6d7223 */ /* 0x000fe4000001006c */
[----:B------:R-:W-:Y:S02]  /*1d60*/  FADD.FTZ R111, R170, R111 ;  /* 0x0000006faa6f7221 */ /* 0x000fe40000010000 */
[----:B------:R-:W-:Y:S02]  /*1d70*/  FFMA.FTZ R109, R120, R118, R109 ;  /* 0x00000076786d7223 */ /* 0x000fe4000001006d */
[----:B------:R-:W-:Y:S02]  /*1d80*/  FADD.FTZ R111, R118, R111 ;  /* 0x0000006f766f7221 */ /* 0x000fe40000010000 */
[----:B------:R-:W-:-:S02]  /*1d90*/  FFMA.FTZ R109, R121, R166, R109 ;  /* 0x000000a6796d7223 */ /* 0x000fc4000001006d */
[----:B------:R-:W-:Y:S01]  /*1da0*/  FADD.FTZ R111, R166, R111 ;  /* 0x0000006fa66f7221 */ /* 0x000fe20000010000 */
[----:B------:R-:W-:Y:S01]  /*1db0*/  SHF.R.U32.HI R123, RZ, 0x10, R175 ;  /* 0x00000010ff7b7819 */ /* 0x000fe200000116af */
[----:B------:R-:W-:Y:S01]  /*1dc0*/  FADD.FTZ R127, -R217, R127 ;  /* 0x0000007fd97f7221 */ /* 0x000fe20000010100 */
[----:B------:R-:W-:Y:S01]  /*1dd0*/  PRMT R115, RZ, 0x5410, R117 ;  /* 0x00005410ff737816 */ /* 0x000fe20000000075 */
[----:B------:R-:W-:Y:S01]  /*1de0*/  FFMA.FTZ R108, R156, R124, R109 ;  /* 0x0000007c9c6c7223 */ /* 0x000fe2000001006d */
[----:B------:R-:W-:Y:S01]  /*1df0*/  LOP3.LUT P2, RZ, R205, 0xff, RZ, 0xc0, !PT ;  /* 0x000000ffcdff7812 */ /* 0x000fe2000784c0ff */
[----:B------:R-:W-:Y:S01]  /*1e00*/  FADD.FTZ R111, R124, R111 ;  /* 0x0000006f7c6f7221 */ /* 0x000fe20000010000 */
[----:B------:R-:W-:Y:S01]  /*1e10*/  PRMT R112, RZ, 0x5410, R123 ;  /* 0x00005410ff707816 */ /* 0x000fe2000000007b */
[----:B------:R-:W-:Y:S01]  /*1e20*/  FMUL.FTZ R127, R216, R127 ;  /* 0x0000007fd87f7220 */ /* 0x000fe20000410000 */
[----:B------:R-:W-:Y:S01]  /*1e30*/  SHF.R.U32.HI R110, RZ, 0x5, R0 ;  /* 0x00000005ff6e7819 */ /* 0x000fe20000011600 */
[----:B------:R-:W-:-:S02]  /*1e40*/  FMUL.FTZ R123, R47, R115 ;  /* 0x000000732f7b7220 */ /* 0x000fc40000410000 */
[----:B------:R-:W-:Y:S02]  /*1e50*/  FFMA.FTZ R109, R157, R126, R108 ;  /* 0x0000007e9d6d7223 */ /* 0x000fe4000001006c */
[----:B------:R-:W-:Y:S01]  /*1e60*/  FADD.FTZ R108, R111, R126 ;  /* 0x0000007e6f6c7221 */ /* 0x000fe20000010000 */
[----:B------:R-:W-:Y:S01]  /*1e70*/  IADD3 R200, R200, c[0x0][0x160], RZ ;  /* 0x00005800c8c87a10 */ /* 0x000fe20007ffe0ff */
[----:B------:R-:W-:Y:S01]  /*1e80*/  FADD.FTZ R33, R112, R33 ;  /* 0x0000002170217221 */ /* 0x000fe20000010000 */
[----:B------:R-:W-:Y:S01]  /*1e90*/  LOP3.LUT R172, R110, 0x7fffffc, RZ, 0xc0, !PT ;  /* 0x07fffffc6eac7812 */ /* 0x000fe200078ec0ff */
[-C--:B------:R-:W-:Y:S02]  /*1ea0*/  FFMA.FTZ R4, R127, R112.reuse, R4 ;  /* 0x000000707f047223 */ /* 0x080fe40000010004 */
[----:B------:R-:W-:Y:S02]  /*1eb0*/  FFMA.FTZ R123, R67, R112, R123 ;  /* 0x00000070437b7223 */ /* 0x000fe4000001007b */
[----:B------:R-:W-:-:S02]  /*1ec0*/  FFMA.FTZ R112, R188, R125, R109 ;  /* 0x0000007dbc707223 */ /* 0x000fc4000001006d */
[----:B------:R-:W-:Y:S01]  /*1ed0*/  FADD.FTZ R108, R108, R125 ;  /* 0x0000007d6c6c7221 */ /* 0x000fe20000010000 */
[----:B------:R-:W-:Y:S01]  /*1ee0*/  LOP3.LUT P0, RZ, R0, 0x1f, RZ, 0xc0, !PT ;  /* 0x0000001f00ff7812 */ /* 0x000fe2000780c0ff */
[----:B------:R-:W-:Y:S01]  /*1ef0*/  FADD.FTZ R15, R116, R15 ;  /* 0x0000000f740f7221 */ /* 0x000fe20000010000 */
[----:B------:R-:W-:Y:S01]  /*1f00*/  ISETP.GE.AND P4, PT, R200, c[0x0][0x164], PT ;  /* 0x00005900c8007a0c */ /* 0x000fe20003f86270 */
[----:B------:R-:W-:Y:S01]  /*1f10*/  FFMA.FTZ R13, R157, R116, R13 ;  /* 0x000000749d0d7223 */ /* 0x000fe2000001000d */
[----:B------:R-:W-:Y:S01]  /*1f20*/  @!P2 IADD3 R172, R172, 0x4, RZ ;  /* 0x00000004acaca810 */ /* 0x000fe20007ffe0ff */
[----:B------:R-:W-:Y:S02]  /*1f30*/  FADD.FTZ R16, R113, R16 ;  /* 0x0000001071107221 */ /* 0x000fe40000010000 */
[----:B------:R-:W-:Y:S02]  /*1f40*/  FFMA.FTZ R37, R188, R113, R37 ;  /* 0x00000071bc257223 */ /* 0x000fe40000010025 */
[----:B------:R-:W-:-:S02]  /*1f50*/  FADD.FTZ R14, R115, R14 ;  /* 0x0000000e730e7221 */ /* 0x000fc40000010000 */
[C---:B------:R-:W-:Y:S02]  /*1f60*/  FFMA.FTZ R36, R127.reuse, R115, R36 ;  /* 0x000000737f247223 */ /* 0x040fe40000010024 */
[----:B------:R-:W-:Y:S02]  /*1f70*/  FFMA.FTZ R113, R127, R123, R112 ;  /* 0x0000007b7f717223 */ /* 0x000fe40000010070 */
[----:B------:R-:W-:Y:S01]  /*1f80*/  FADD.FTZ R116, R108, R123 ;  /* 0x0000007b6c747221 */ /* 0x000fe20000010000 */
[----:B------:R-:W-:Y:S05]  /*1f90*/  BRA.DIV ~URZ, `(.L_x_1313) ;  /* 0x000020a27f007947 */ /* 0x000fea000b800000 */
[----:B------:R0:W1:Y:S02]  /*1fa0*/  SHFL.DOWN PT, R111, R116, 0x10, 0x1f ;  /* 0x0a001f00746f7f89 */ /* 0x00006400000e0000 */
.L_x_1322:
        /* <DEDUP_REMOVED lines=18> */
.L_x_1323:
        /* <DEDUP_REMOVED lines=114> */
[----:B------:R-:W0:Y:S01]  /*27f0*/  F2F.BF16.F32 R220, R158 ;  /* 0x0000009e00dc7304 */ /* 0x000e220000202000 */
        /* <DEDUP_REMOVED lines=12> */
[----:B------:R-:W-:Y:S01]  /*28c0*/  FFMA.FTZ R157, R156, R108, R221 ;  /* 0x0000006c9c9d7223 */ /* 0x000fe200000100dd */
[----:B0-----:R-:W-:Y:S01]  /*28d0*/  SHF.L.U32 R220, R220, 0x10, RZ ;  /* 0x00000010dcdc7819 */ /* 0x001fe200000006ff */
[----:B------:R-:W-:-:S02]  /*28e0*/  FMUL.FTZ R183, R184, c[0x0][0x1e8] ;  /* 0x00007a00b8b77a20 */ /* 0x000fc40000410000 */
        /* <DEDUP_REMOVED lines=15> */
[----:B------:R-:W2:Y:S01]  /*29e0*/  F2F.BF16.F32 R224, R224 ;  /* 0x000000e000e07304 */ /* 0x000ea20000202000 */
[----:B------:R-:W-:Y:S01]  /*29f0*/  @P2 FADD.FTZ R174, R95, R174 ;  /* 0x000000ae5fae2221 */ /* 0x000fe20000010000 */
[----:B------:R-:W-:Y:S01]  /*2a00*/  FSEL R225, R169, RZ, P6 ;  /* 0x000000ffa9e17208 */ /* 0x000fe20003000000 */
[----:B------:R-:W-:Y:S01]  /*2a10*/  FMUL.FTZ R170, R173, c[0x0][0x1e8] ;  /* 0x00007a00adaa7a20 */ /* 0x000fe20000410000 */
[----:B------:R-:W-:Y:S01]  /*2a20*/  LOP3.LUT P6, RZ, R178, 0xff00, RZ, 0xc0, !PT ;  /* 0x0000ff00b2ff7812 */ /* 0x000fe200078cc0ff */
[----:B------:R-:W-:-:S02]  /*2a30*/  FMUL.FTZ R166, R216, R127 ;  /* 0x0000007fd8a67220 */ /* 0x000fc40000410000 */
[----:B------:R-:W-:Y:S01]  /*2a40*/  FADD.FTZ R119, R119, -R122 ;  /* 0x8000007a77777221 */ /* 0x000fe20000010000 */
[----:B-1----:R-:W-:Y:S01]  /*2a50*/  FSEL R159, R170, RZ, P3 ;  /* 0x000000ffaa9f7208 */ /* 0x002fe20001800000 */
        /* <DEDUP_REMOVED lines=9> */
[----:B0-----:R-:W-:Y:S01]  /*2af0*/  FMUL.FTZ R160, R167, c[0x0][0x1e8] ;  /* 0x00007a00a7a07a20 */ /* 0x001fe20000410000 */
        /* <DEDUP_REMOVED lines=26> */
[----:B--2---:R-:W-:Y:S01]  /*2ca0*/  IMAD.U32 R224, R224, 0x10000, RZ ;  /* 0x00010000e0e07824 */ /* 0x004fe200078e00ff */
[----:B------:R-:W-:-:S02]  /*2cb0*/  LOP3.LUT P6, RZ, R180, 0xff0000, RZ, 0xc0, !PT ;  /* 0x00ff0000b4ff7812 */ /* 0x000fc400078cc0ff */
[----:B------:R-:W-:Y:S01]  /*2cc0*/  LOP3.LUT P5, RZ, R180, 0xff00, RZ, 0xc0, !PT ;  /* 0x0000ff00b4ff7812 */ /* 0x000fe200078ac0ff */
[----:B------:R2:W-:Y:S01]  /*2cd0*/  F2F.BF16.F32 R121, R159 ;  /* 0x0000009f00797304 */ /* 0x0005e20000202000 */
[----:B------:R-:W-:Y:S01]  /*2ce0*/  FSEL R178, R127, RZ, P6 ;  /* 0x000000ff7fb27208 */ /* 0x000fe20003000000 */
[----:B------:R3:W-:Y:S01]  /*2cf0*/  @P0 STG.E.128 [R112.64], R108 ;  /* 0x0000006c70000986 */ /* 0x0007e2000c101d04 */
[----:B------:R-:W-:Y:S02]  /*2d00*/  FSEL R119, R126, RZ, P5 ;  /* 0x000000ff7e777208 */ /* 0x000fe40002800000 */
[C---:B------:R-:W-:Y:S02]  /*2d10*/  LOP3.LUT P5, RZ, R180.reuse, 0xff, RZ, 0xc0, !PT ;  /* 0x000000ffb4ff7812 */ /* 0x040fe400078ac0ff */
[----:B------:R-:W-:Y:S01]  /*2d20*/  LOP3.LUT P6, RZ, R180, 0xff000000, RZ, 0xc0, !PT ;  /* 0xff000000b4ff7812 */ /* 0x000fe200078cc0ff */
[----:B------:R-:W4:Y:S01]  /*2d30*/  F2F.BF16.F32 R221, R221 ;  /* 0x000000dd00dd7304 */ /* 0x000f220000202000 */
[----:B--2---:R-:W-:Y:S01]  /*2d40*/  FMUL.FTZ R159, R216, R157 ;  /* 0x0000009dd89f7220 */ /* 0x004fe20000410000 */
[----:B-1----:R-:W-:Y:S01]  /*2d50*/  SHF.L.U32 R116, R118, 0x10, RZ ;  /* 0x0000001076747819 */ /* 0x002fe200000006ff */
[----:B------:R-:W-:Y:S01]  /*2d60*/  FMUL.FTZ R216, R216, R123 ;  /* 0x0000007bd8d87220 */ /* 0x000fe20000410000 */
[----:B0-----:R-:W-:Y:S01]  /*2d70*/  SHF.L.U32 R114, R124, 0x10, RZ ;  /* 0x000000107c727819 */ /* 0x001fe200000006ff */
[----:B------:R-:W-:-:S02]  /*2d80*/  @P2 FADD.FTZ R159, R100, R159 ;  /* 0x0000009f649f2221 */ /* 0x000fc40000010000 */
[----:B------:R-:W-:Y:S01]  /*2d90*/  @P2 FADD.FTZ R216, R103, R216 ;  /* 0x000000d867d82221 */ /* 0x000fe20000010000 */
[----:B------:R-:W0:Y:S01]  /*2da0*/  F2F.BF16.F32 R125, R125 ;  /* 0x0000007d007d7304 */ /* 0x000e220000202000 */
[----:B------:R-:W-:Y:S02]  /*2db0*/  FMUL.FTZ R157, R159, c[0x0][0x1e8] ;  /* 0x00007a009f9d7a20 */ /* 0x000fe40000410000 */
[----:B------:R-:W-:Y:S02]  /*2dc0*/  FMUL.FTZ R156, R216, c[0x0][0x1e8] ;  /* 0x00007a00d89c7a20 */ /* 0x000fe40000410000 */
[----:B---3--:R-:W-:Y:S01]  /*2dd0*/  IMAD.WIDE.U32 R110, R222, 0x10000, RZ ;  /* 0x00010000de6e7825 */ /* 0x008fe200078e00ff */
[----:B------:R-:W-:Y:S02]  /*2de0*/  FSEL R112, R157, RZ, P5 ;  /* 0x000000ff9d707208 */ /* 0x000fe40002800000 */
[----:B------:R1:W-:Y:S01]  /*2df0*/  F2F.BF16.F32 R186, R178 ;  /* 0x000000b200ba7304 */ /* 0x0003e20000202000 */
[----:B------:R-:W-:Y:S01]  /*2e00*/  IMAD.WIDE.U32 R108, R189, 0x10000, RZ ;  /* 0x00010000bd6c7825 */ /* 0x000fe200078e00ff */
[----:B------:R-:W-:-:S02]  /*2e10*/  LOP3.LUT R118, R110, R219, RZ, 0xfc, !PT ;  /* 0x000000db6e767212 */ /* 0x000fc400078efcff */
[----:B------:R-:W-:Y:S02]  /*2e20*/  FSEL R113, R156, RZ, P6 ;  /* 0x000000ff9c717208 */ /* 0x000fe40003000000 */
[----:B------:R-:W-:Y:S02]  /*2e30*/  LOP3.LUT R122, R108, R115, RZ, 0xfc, !PT ;  /* 0x000000736c7a7212 */ /* 0x000fe400078efcff */
[----:B------:R2:W-:Y:S01]  /*2e40*/  F2F.BF16.F32 R180, R119 ;  /* 0x0000007700b47304 */ /* 0x0005e20000202000 */
[----:B-1----:R-:W-:Y:S01]  /*2e50*/  IMAD.SHL.U32 R178, R215, 0x8, RZ ;  /* 0x00000008d7b27824 */ /* 0x002fe200078e00ff */
[----:B------:R-:W-:Y:S02]  /*2e60*/  SHF.R.U32.HI R215, RZ, 0x1d, R215 ;  /* 0x0000001dffd77819 */ /* 0x000fe400000116d7 */
[----:B------:R-:W-:Y:S01]  /*2e70*/  LOP3.LUT R123, R109, R220, R217, 0xfe, !PT ;  /* 0x000000dc6d7b7212 */ /* 0x000fe200078efed9 */
[----:B------:R-:W-:Y:S01]  /*2e80*/  IMAD.WIDE.U32 R108, R218, 0x10000, RZ ;  /* 0x00010000da6c7825 */ /* 0x000fe200078e00ff */
[----:B------:R-:W-:-:S02]  /*2e90*/  IADD3 R124, P2, R178, c[0x0][0x248], RZ ;  /* 0x00009200b27c7a10 */ /* 0x000fc40007f5e0ff */
[----:B------:R-:W1:Y:S01]  /*2ea0*/  F2F.BF16.F32 R225, R225 ;  /* 0x000000e100e17304 */ /* 0x000e620000202000 */
[----:B--2---:R-:W-:Y:S01]  /*2eb0*/  LOP3.LUT R119, R111, R224, R223, 0xfe, !PT ;  /* 0x000000e06f777212 */ /* 0x004fe200078efedf */
[----:B------:R-:W-:Y:S01]  /*2ec0*/  IMAD.WIDE.U32 R110, R120, 0x10000, RZ ;  /* 0x00010000786e7825 */ /* 0x000fe200078e00ff */
[----:B------:R-:W-:Y:S02]  /*2ed0*/  @P0 LEA R120, P6, R214, c[0x0][0x258], 0x4 ;  /* 0x00009600d6780a11 */ /* 0x000fe400078c20ff */
[----:B------:R-:W-:Y:S02]  /*2ee0*/  @P1 LOP3.LUT P5, RZ, R208, 0xff00, RZ, 0xc0, !PT ;  /* 0x0000ff00d0ff1812 */ /* 0x000fe400078ac0ff */
[----:B----4-:R-:W-:Y:S01]  /*2ef0*/  LOP3.LUT R115, R111, R114, R221, 0xfe, !PT ;  /* 0x000000726f737212 */ /* 0x010fe200078efedd */
[----:B------:R-:W2:Y:S01]  /*2f00*/  F2F.BF16.F32 R113, R113 ;  /* 0x0000007100717304 */ /* 0x000ea20000202000 */
[----:B0-----:R-:W-:Y:S02]  /*2f10*/  LOP3.LUT R114, R110, R125, RZ, 0xfc, !PT ;  /* 0x0000007d6e727212 */ /* 0x001fe400078efcff */
[----:B------:R-:W-:-:S02]  /*2f20*/  IADD3.X R125, R215, c[0x0][0x24c], RZ, P2, !PT ;  /* 0x00009300d77d7a10 */ /* 0x000fc400017fe4ff */
[----:B------:R-:W-:Y:S02]  /*2f30*/  @P1 LOP3.LUT P2, RZ, R208, 0xff0000, RZ, 0xc0, !PT ;  /* 0x00ff0000d0ff1812 */ /* 0x000fe4000784c0ff */
[----:B------:R-:W-:Y:S01]  /*2f40*/  SEL R110, R185, R106, P3 ;  /* 0x0000006ab96e7207 */ /* 0x000fe20001800000 */
[----:B------:R0:W-:Y:S01]  /*2f50*/  STG.E.64 [R124.64], R122 ;  /* 0x0000007a7c007986 */ /* 0x0001e2000c101b04 */
[----:B------:R-:W3:Y:S01]  /*2f60*/  F2F.BF16.F32 R189, R112 ;  /* 0x0000007000bd7304 */ /* 0x000ee20000202000 */
[----:B-1----:R-:W-:Y:S02]  /*2f70*/  LOP3.LUT R117, R109, R116, R225, 0xfe, !PT ;  /* 0x000000746d757212 */ /* 0x002fe400078efee1 */
        /* <DEDUP_REMOVED lines=19> */
.L_x_1315:
[----:B0-----:R-:W-:Y:S01]  /*30b0*/  @P1 FSEL R181, R181, RZ, P2 ;  /* 0x000000ffb5b51208 */ /* 0x001fe20001000000 */
[----:B------:R0:W-:Y:S01]  /*30c0*/  @P0 STG.E.128 [R120.64], R108 ;  /* 0x0000006c78000986 */ /* 0x0001e2000c101d04 */
[----:B------:R-:W-:Y:S02]  /*30d0*/  @P1 LOP3.LUT P2, RZ, R208, 0xff, RZ, 0xc0, !PT ;  /* 0x000000ffd0ff1812 */ /* 0x000fe4000784c0ff */
[----:B------:R-:W-:Y:S02]  /*30e0*/  SHF.L.U32 R124, R214, 0x3, RZ ;  /* 0x00000003d67c7819 */ /* 0x000fe400000006ff */
[----:B------:R-:W-:Y:S02]  /*30f0*/  @P1 FSEL R179, R179, RZ, P2 ;  /* 0x000000ffb3b31208 */ /* 0x000fe40001000000 */
[----:B------:R-:W-:Y:S02]  /*3100*/  SHF.R.U32.HI R214, RZ, 0x1d, R214 ;  /* 0x0000001dffd67819 */ /* 0x000fe400000116d6 */
[----:B------:R-:W-:-:S02]  /*3110*/  IADD3 R122, P2, R124, c[0x0][0x248], RZ ;  /* 0x000092007c7a7a10 */ /* 0x000fc40007f5e0ff */
[----:B------:R-:W-:Y:S02]  /*3120*/  @P1 LOP3.LUT P5, RZ, R208, 0xff000000, RZ, 0xc0, !PT ;  /* 0xff000000d0ff1812 */ /* 0x000fe400078ac0ff */
[----:B------:R-:W-:Y:S02]  /*3130*/  IADD3.X R123, R214, c[0x0][0x24c], RZ, P2, !PT ;  /* 0x00009300d67b7a10 */ /* 0x000fe400017fe4ff */
[----:B------:R-:W-:Y:S02]  /*3140*/  @P1 FSEL R183, R183, RZ, P5 ;  /* 0x000000ffb7b71208 */ /* 0x000fe40002800000 */
[----:B------:R-:W-:Y:S01]  /*3150*/  @P1 F2FP.BF16.PACK_AB R177, RZ, R177 ;  /* 0x000000b1ffb1123e */ /* 0x000fe200000010ff */
[----:B------:R1:W-:Y:S01]  /*3160*/  STG.E.64 [R122.64], R118 ;  /* 0x000000767a007986 */ /* 0x0003e2000c101b04 */
[----:B------:R-:W-:Y:S02]  /*3170*/  @P1 F2FP.BF16.PACK_AB R181, RZ, R181 ;  /* 0x000000b5ffb5123e */ /* 0x000fe400000010ff */
[----:B------:R-:W-:-:S02]  /*3180*/  @P1 F2FP.BF16.PACK_AB R179, RZ, R179 ;  /* 0x000000b3ffb3123e */ /* 0x000fc400000010ff */
[----:B------:R-:W-:Y:S02]  /*3190*/  @P1 F2FP.BF16.PACK_AB R183, RZ, R183 ;  /* 0x000000b7ffb7123e */ /* 0x000fe400000010ff */
[----:B0-----:R-:W-:Y:S02]  /*31a0*/  @P0 LEA R120, P5, R213, c[0x0][0x258], 0x4 ;  /* 0x00009600d5780a11 */ /* 0x001fe400078a20ff */
[----:B------:R-:W-:Y:S02]  /*31b0*/  @P1 LOP3.LUT P2, RZ, R209, 0xff00, RZ, 0xc0, !PT ;  /* 0x0000ff00d1ff1812 */ /* 0x000fe4000784c0ff */
[----:B------:R-:W-:Y:S02]  /*31c0*/  @P1 PRMT R212, R177, 0x7610, R212 ;  /* 0x00007610b1d41816 */ /* 0x000fe400000000d4 */
[----:B------:R-:W-:Y:S02]  /*31d0*/  @P1 PRMT R203, R181, 0x7610, R203 ;  /* 0x00007610b5cb1816 */ /* 0x000fe400000000cb */
[----:B------:R-:W-:-:S02]  /*31e0*/  @P1 PRMT R204, R179, 0x7610, R204 ;  /* 0x00007610b3cc1816 */ /* 0x000fc400000000cc */
[----:B------:R-:W-:Y:S02]  /*31f0*/  @P1 PRMT R202, R183, 0x7610, R202 ;  /* 0x00007610b7ca1816 */ /* 0x000fe400000000ca */
[----:B------:R-:W-:Y:S02]  /*3200*/  @P0 LEA.HI.X R121, R213, c[0x0][0x25c], RZ, 0x4, P5 ;  /* 0x00009700d5790a11 */ /* 0x000fe400028f24ff */
[----:B------:R-:W-:Y:S02]  /*3210*/  SEL R109, R176, R105, P3 ;  /* 0x00000069b06d7207 */ /* 0x000fe40001800000 */
[----:B------:R-:W-:Y:S02]  /*3220*/  SEL R110, R175, R106, P3 ;  /* 0x0000006aaf6e7207 */ /* 0x000fe40001800000 */
[----:B------:R-:W-:Y:S02]  /*3230*/  SEL R108, R173, R104, P3 ;  /* 0x00000068ad6c7207 */ /* 0x000fe40001800000 */
[----:B------:R-:W-:-:S02]  /*3240*/  SEL R111, R174, R107, P3 ;  /* 0x0000006bae6f7207 */ /* 0x000fc40001800000 */
[----:B------:R-:W-:Y:S01]  /*3250*/  @P1 FSEL R172, R172, RZ, P2 ;  /* 0x000000ffacac1208 */ /* 0x000fe20001000000 */
        /* <DEDUP_REMOVED lines=9> */
.L_x_1316:
[----:B-1----:R-:W-:Y:S01]  /*32f0*/  @P1 LOP3.LUT P2, RZ, R209, 0xff, RZ, 0xc0, !PT ;  /* 0x000000ffd1ff1812 */ /* 0x002fe2000784c0ff */
[----:B0-----:R-:W-:Y:S01]  /*3300*/  IMAD.SHL.U32 R119, R213, 0x8, RZ ;  /* 0x00000008d5777824 */ /* 0x001fe200078e00ff */
[----:B------:R-:W-:Y:S01]  /*3310*/  SHF.R.U32.HI R213, RZ, 0x1d, R213 ;  /* 0x0000001dffd57819 */ /* 0x000fe200000116d5 */
[----:B------:R0:W-:Y:S01]  /*3320*/  @P0 STG.E.128 [R120.64], R108 ;  /* 0x0000006c78000986 */ /* 0x0001e2000c101d04 */
[----:B------:R-:W-:Y:S02]  /*3330*/  @P1 FSEL R170, R170, RZ, P2 ;  /* 0x000000ffaaaa1208 */ /* 0x000fe40001000000 */
[----:B------:R-:W-:Y:S02]  /*3340*/  IADD3 R122, P2, R119, c[0x0][0x248], RZ ;  /* 0x00009200777a7a10 */ /* 0x000fe40007f5e0ff */
[----:B------:R-:W-:Y:S02]  /*3350*/  @P1 LOP3.LUT P5, RZ, R209, 0xff0000, RZ, 0xc0, !PT ;  /* 0x00ff0000d1ff1812 */ /* 0x000fe400078ac0ff */
[----:B------:R-:W-:-:S02]  /*3360*/  IADD3.X R123, R213, c[0x0][0x24c], RZ, P2, !PT ;  /* 0x00009300d57b7a10 */ /* 0x000fc400017fe4ff */
[----:B------:R-:W-:Y:S02]  /*3370*/  @P1 LOP3.LUT P6, RZ, R209, 0xff000000, RZ, 0xc0, !PT ;  /* 0xff000000d1ff1812 */ /* 0x000fe400078cc0ff */
[----:B------:R-:W-:Y:S01]  /*3380*/  @P1 FSEL R169, R169, RZ, P5 ;  /* 0x000000ffa9a91208 */ /* 0x000fe20002800000 */
[----:B------:R0:W-:Y:S01]  /*3390*/  STG.E.64 [R122.64], R116 ;  /* 0x000000747a007986 */ /* 0x0001e2000c101b04 */
[----:B------:R-:W-:Y:S02]  /*33a0*/  @P1 FSEL R171, R171, RZ, P6 ;  /* 0x000000ffabab1208 */ /* 0x000fe40003000000 */
[----:B------:R-:W-:Y:S02]  /*33b0*/  @P1 F2FP.BF16.PACK_AB R172, RZ, R172 ;  /* 0x000000acffac123e */ /* 0x000fe400000010ff */
[----:B------:R-:W-:Y:S02]  /*33c0*/  @P1 F2FP.BF16.PACK_AB R169, RZ, R169 ;  /* 0x000000a9ffa9123e */ /* 0x000fe400000010ff */
[----:B------:R-:W-:-:S02]  /*33d0*/  @P1 F2FP.BF16.PACK_AB R170, RZ, R170 ;  /* 0x000000aaffaa123e */ /* 0x000fc400000010ff */
[----:B------:R-:W-:Y:S02]  /*33e0*/  @P1 F2FP.BF16.PACK_AB R171, RZ, R171 ;  /* 0x000000abffab123e */ /* 0x000fe400000010ff */
[----:B------:R-:W-:Y:S02]  /*33f0*/  @P0 LEA R118, P5, R206, c[0x0][0x258], 0x4 ;  /* 0x00009600ce760a11 */ /* 0x000fe400078a20ff */
[----:B------:R-:W-:Y:S02]  /*3400*/  @P1 PRMT R212, R172, 0x7610, R212 ;  /* 0x00007610acd41816 */ /* 0x000fe400000000d4 */
        /* <DEDUP_REMOVED lines=12> */
.L_x_1317:
[----:B0-----:R-:W-:Y:S02]  /*34d0*/  @P0 LEA.HI.X R119, R206, c[0x0][0x25c], RZ, 0x4, P5 ;  /* 0x00009700ce770a11 */ /* 0x001fe400028f24ff */
[----:B------:R-:W-:Y:S02]  /*34e0*/  SEL R109, R168, R105, P3 ;  /* 0x00000069a86d7207 */ /* 0x000fe40001800000 */
        /* <DEDUP_REMOVED lines=16> */
[----:B------:R-:W-:Y:S02]  /*35f0*/  SHF.L.U32 R118, R206, 0x3, RZ ;  /* 0x00000003ce767819 */ /* 0x000fe400000006ff */
[----:B------:R-:W-:-:S02]  /*3600*/  SHF.R.U32.HI R206, RZ, 0x1d, R206 ;  /* 0x0000001dffce7819 */ /* 0x000fc400000116ce */
[----:B------:R-:W-:Y:S02]  /*3610*/  IADD3 R116, P2, R118, c[0x0][0x248], RZ ;  /* 0x0000920076747a10 */ /* 0x000fe40007f5e0ff */
[----:B------:R-:W-:Y:S02]  /*3620*/  @P1 F2FP.BF16.PACK_AB R164, RZ, R164 ;  /* 0x000000a4ffa4123e */ /* 0x000fe400000010ff */
[----:B------:R-:W-:Y:S02]  /*3630*/  IADD3.X R117, R206, c[0x0][0x24c], RZ, P2, !PT ;  /* 0x00009300ce757a10 */ /* 0x000fe400017fe4ff */
[----:B------:R-:W-:Y:S02]  /*3640*/  SHF.R.U32.HI R120, RZ, 0x1d, R207 ;  /* 0x0000001dff787819 */ /* 0x000fe400000116cf */
[----:B------:R-:W-:Y:S01]  /*3650*/  IADD3 R108, P5, R119, c[0x0][0x248], RZ ;  /* 0x00009200776c7a10 */ /* 0x000fe20007fbe0ff */
[----:B------:R0:W-:Y:S01]  /*3660*/  STG.E.64 [R116.64], R114 ;  /* 0x0000007274007986 */ /* 0x0001e2000c101b04 */
[----:B------:R-:W-:-:S02]  /*3670*/  @P0 LEA R110, P2, R207, c[0x0][0x258], 0x4 ;  /* 0x00009600cf6e0a11 */ /* 0x000fc400078420ff */
[----:B------:R-:W-:Y:S02]  /*3680*/  @P1 PRMT R212, R158, 0x7610, R212 ;  /* 0x000076109ed41816 */ /* 0x000fe400000000d4 */
[----:B------:R-:W-:Y:S02]  /*3690*/  @P1 PRMT R203, R160, 0x7610, R203 ;  /* 0x00007610a0cb1816 */ /* 0x000fe400000000cb */
[----:B------:R-:W-:Y:S02]  /*36a0*/  @P1 PRMT R204, R163, 0x7610, R204 ;  /* 0x00007610a3cc1816 */ /* 0x000fe400000000cc */
[----:B------:R-:W-:Y:S02]  /*36b0*/  @P1 PRMT R202, R164, 0x7610, R202 ;  /* 0x00007610a4ca1816 */ /* 0x000fe400000000ca */
[----:B------:R-:W-:Y:S02]  /*36c0*/  SEL R105, R162, R105, P3 ;  /* 0x00000069a2697207 */ /* 0x000fe40001800000 */
[----:B------:R-:W-:-:S02]  /*36d0*/  SEL R106, R161, R106, P3 ;  /* 0x0000006aa16a7207 */ /* 0x000fc40001800000 */
[----:B------:R-:W-:Y:S02]  /*36e0*/  SEL R104, R159, R104, P3 ;  /* 0x000000689f687207 */ /* 0x000fe40001800000 */
        /* <DEDUP_REMOVED lines=12> */
.L_x_1318:
        /* <DEDUP_REMOVED lines=27> */
.L_x_1319:
[----:B0-----:R-:W-:-:S04]  /*3960*/  LOP3.LUT P0, RZ, R205, 0xff, RZ, 0xc0, !PT ;  /* 0x000000ffcdff7812 */ /* 0x001fc8000780c0ff */
[----:B------:R-:W-:Y:S01]  /*3970*/  SEL R205, RZ, 0x1, P0 ;  /* 0x00000001ffcd7807 */ /* 0x000fe20000000000 */
[----:B------:R-:W-:Y:S01]  /*3980*/  @P4 CALL.REL.NOINC `(.L_x_1320) ;  /* 0x0000001000004944 */ /* 0x000fe20003c00000 */
[----:B------:R-:W-:Y:S05]  /*3990*/  BRA `(.L_x_1321) ;  /* 0xffffcd0000007947 */ /* 0x000fea000383ffff */
.L_x_1320:
        /* <DEDUP_REMOVED lines=75> */
.L_x_1312:
        /* <DEDUP_REMOVED lines=31> */
.L_x_1313:
[----:B------:R-:W-:Y:S01]  /*4040*/  HFMA2.MMA R114, -RZ, RZ, 0, 1.847743988037109375e-06 ;  /* 0x0000001fff727435 */ /* 0x000fe200000001ff */
[----:B------:R-:W-:Y:S01]  /*4050*/  MOV R112, R116 ;  /* 0x0000007400707202 */ /* 0x000fe20000000f00 */
[----:B------:R-:W-:Y:S01]  /*4060*/  IMAD.MOV.U32 R117, RZ, RZ, 0x10 ;  /* 0x00000010ff757424 */ /* 0x000fe200078e00ff */
[----:B------:R-:W-:Y:S01]  /*4070*/  MOV R108, 0x40a0 ;  /* 0x000040a0006c7802 */ /* 0x000fe20000000f00 */
[----:B------:R-:W-:-:S02]  /*4080*/  IMAD.MOV.U32 R173, RZ, RZ, -0x1 ;  /* 0xffffffffffad7424 */ /* 0x000fc400078e00ff */
[----:B-----5:R-:W-:Y:S05]  /*4090*/  CALL.REL.NOINC `($__internal_53_$__cuda_sm70_shflsync_down_p) ;  /* 0x0000046000007944 */ /* 0x020fea0003c00000 */
[----:B-1----:R-:W-:Y:S01]  /*40a0*/  MOV R111, R112 ;  /* 0x00000070006f7202 */ /* 0x002fe20000000f00 */
[----:B0-----:R-:W-:Y:S05]  /*40b0*/  BRA `(.L_x_1322) ;  /* 0xffffdef000007947 */ /* 0x001fea000383ffff */
.L_x_1314:
[----:B------:R-:W-:Y:S01]  /*40c0*/  HFMA2.MMA R117, -RZ, RZ, 0, 9.5367431640625e-07 ;  /* 0x00000010ff757435 */ /* 0x000fe200000001ff */
[----:B------:R-:W-:Y:S01]  /*40d0*/  IMAD.MOV.U32 R112, RZ, RZ, R113 ;  /* 0x000000ffff707224 */ /* 0x000fe200078e0071 */
[----:B------:R-:W-:Y:S01]  /*40e0*/  MOV R173, 0xffffffff ;  /* 0xffffffff00ad7802 */ /* 0x000fe20000000f00 */
[----:B------:R-:W-:Y:S01]  /*40f0*/  IMAD.MOV.U32 R114, RZ, RZ, 0x1f ;  /* 0x0000001fff727424 */ /* 0x000fe200078e00ff */
[----:B------:R-:W-:-:S02]  /*4100*/  MOV R108, 0x4120 ;  /* 0x00004120006c7802 */ /* 0x000fc40000000f00 */
[----:B01---5:R-:W-:Y:S05]  /*4110*/  CALL.REL.NOINC `($__internal_53_$__cuda_sm70_shflsync_down_p) ;  /* 0x000003e000007944 */ /* 0x023fea0003c00000 */
[----:B------:R-:W-:Y:S01]  /*4120*/  FADD.FTZ R116, R116, R111 ;  /* 0x0000006f74747221 */ /* 0x000fe20000010000 */
[----:B0-----:R-:W-:Y:S01]  /*4130*/  HFMA2.MMA R114, -RZ, RZ, 0, 1.847743988037109375e-06 ;  /* 0x0000001fff727435 */ /* 0x001fe200000001ff */
[----:B-1----:R-:W-:Y:S01]  /*4140*/  FADD.FTZ R113, R113, R112 ;  /* 0x0000007071717221 */ /* 0x002fe20000010000 */
[----:B------:R-:W-:Y:S01]  /*4150*/  MOV R108, 0x41a0 ;  /* 0x000041a0006c7802 */ /* 0x000fe20000000f00 */
[----:B------:R-:W-:Y:S01]  /*4160*/  IMAD.MOV.U32 R117, RZ, RZ, 0x8 ;  /* 0x00000008ff757424 */ /* 0x000fe200078e00ff */
[----:B------:R-:W-:Y:S01]  /*4170*/  MOV R112, R116 ;  /* 0x0000007400707202 */ /* 0x000fe20000000f00 */
[----:B------:R-:W-:-:S02]  /*4180*/  IMAD.MOV.U32 R173, RZ, RZ, -0x1 ;  /* 0xffffffffffad7424 */ /* 0x000fc400078e00ff */
[----:B------:R-:W-:Y:S05]  /*4190*/  CALL.REL.NOINC `($__internal_53_$__cuda_sm70_shflsync_down_p) ;  /* 0x0000036000007944 */ /* 0x000fea0003c00000 */
[----:B0-----:R-:W-:Y:S01]  /*41a0*/  HFMA2.MMA R114, -RZ, RZ, 0, 1.847743988037109375e-06 ;  /* 0x0000001fff727435 */ /* 0x001fe200000001ff */
[----:B-1----:R-:W-:Y:S01]  /*41b0*/  IMAD.MOV.U32 R111, RZ, RZ, R112 ;  /* 0x000000ffff6f7224 */ /* 0x002fe200078e0070 */
[----:B------:R-:W-:Y:S01]  /*41c0*/  MOV R112, R113 ;  /* 0x0000007100707202 */ /* 0x000fe20000000f00 */
[----:B------:R-:W-:Y:S01]  /*41d0*/  IMAD.MOV.U32 R117, RZ, RZ, 0x8 ;  /* 0x00000008ff757424 */ /* 0x000fe200078e00ff */
[----:B------:R-:W-:Y:S01]  /*41e0*/  MOV R108, 0x4210 ;  /* 0x00004210006c7802 */ /* 0x000fe20000000f00 */
[----:B------:R-:W-:-:S02]  /*41f0*/  IMAD.MOV.U32 R173, RZ, RZ, -0x1 ;  /* 0xffffffffffad7424 */ /* 0x000fc400078e00ff */
[----:B------:R-:W-:Y:S05]  /*4200*/  CALL.REL.NOINC `($__internal_53_$__cuda_sm70_shflsync_down_p) ;  /* 0x000002f000007944 */ /* 0x000fea0003c00000 */
[----:B------:R-:W-:Y:S01]  /*4210*/  FADD.FTZ R116, R111, R116 ;  /* 0x000000746f747221 */ /* 0x000fe20000010000 */
[----:B0-----:R-:W-:Y:S01]  /*4220*/  MOV R117, 0x4 ;  /* 0x0000000400757802 */ /* 0x001fe20000000f00 */
[----:B-1----:R-:W-:Y:S01]  /*4230*/  FADD.FTZ R113, R113, R112 ;  /* 0x0000007071717221 */ /* 0x002fe20000010000 */
[----:B------:R-:W-:Y:S01]  /*4240*/  MOV R173, 0xffffffff ;  /* 0xffffffff00ad7802 */ /* 0x000fe20000000f00 */
[----:B------:R-:W-:Y:S01]  /*4250*/  IMAD.MOV.U32 R114, RZ, RZ, 0x1f ;  /* 0x0000001fff727424 */ /* 0x000fe200078e00ff */
[----:B------:R-:W-:Y:S01]  /*4260*/  MOV R108, 0x4290 ;  /* 0x00004290006c7802 */ /* 0x000fe20000000f00 */
[----:B------:R-:W-:-:S02]  /*4270*/  IMAD.MOV.U32 R112, RZ, RZ, R116 ;  /* 0x000000ffff707224 */ /* 0x000fc400078e0074 */
[----:B------:R-:W-:Y:S05]  /*4280*/  CALL.REL.NOINC `($__internal_53_$__cuda_sm70_shflsync_down_p) ;  /* 0x0000027000007944 */ /* 0x000fea0003c00000 */
[----:B0-----:R-:W-:Y:S01]  /*4290*/  HFMA2.MMA R117, -RZ, RZ, 0, 2.384185791015625e-07 ;  /* 0x00000004ff757435 */ /* 0x001fe200000001ff */
[----:B-1----:R-:W-:Y:S01]  /*42a0*/  MOV R111, R112 ;  /* 0x00000070006f7202 */ /* 0x002fe20000000f00 */
[----:B------:R-:W-:Y:S01]  /*42b0*/  IMAD.MOV.U32 R112, RZ, RZ, R113 ;  /* 0x000000ffff707224 */ /* 0x000fe200078e0071 */
[----:B------:R-:W-:Y:S01]  /*42c0*/  MOV R173, 0xffffffff ;  /* 0xffffffff00ad7802 */ /* 0x000fe20000000f00 */
[----:B------:R-:W-:Y:S01]  /*42d0*/  IMAD.MOV.U32 R114, RZ, RZ, 0x1f ;  /* 0x0000001fff727424 */ /* 0x000fe200078e00ff */
[----:B------:R-:W-:-:S02]  /*42e0*/  MOV R108, 0x4300 ;  /* 0x00004300006c7802 */ /* 0x000fc40000000f00 */
[----:B------:R-:W-:Y:S05]  /*42f0*/  CALL.REL.NOINC `($__internal_53_$__cuda_sm70_shflsync_down_p) ;  /* 0x0000020000007944 */ /* 0x000fea0003c00000 */
        /* <DEDUP_REMOVED lines=23> */
[----:B0-----:R-:W-:Y:S01]  /*4470*/  HFMA2.MMA R117, -RZ, RZ, 0, 5.9604644775390625e-08 ;  /* 0x00000001ff757435 */ /* 0x001fe200000001ff */
[----:B-1----:R-:W-:Y:S01]  /*4480*/  MOV R116, R112 ;  /* 0x0000007000747202 */ /* 0x002fe20000000f00 */
[----:B------:R-:W-:Y:S01]  /*4490*/  IMAD.MOV.U32 R112, RZ, RZ, R115 ;  /* 0x000000ffff707224 */ /* 0x000fe200078e0073 */
[----:B------:R-:W-:Y:S01]  /*44a0*/  MOV R173, 0xffffffff ;  /* 0xffffffff00ad7802 */ /* 0x000fe20000000f00 */
[----:B------:R-:W-:Y:S01]  /*44b0*/  IMAD.MOV.U32 R114, RZ, RZ, 0x1f ;  /* 0x0000001fff727424 */ /* 0x000fe200078e00ff */
[----:B------:R-:W-:-:S02]  /*44c0*/  MOV R108, 0x44e0 ;  /* 0x000044e0006c7802 */ /* 0x000fc40000000f00 */
[----:B------:R-:W-:Y:S05]  /*44d0*/  CALL.REL.NOINC `($__internal_53_$__cuda_sm70_shflsync_down_p) ;  /* 0x0000002000007944 */ /* 0x000fea0003c00000 */
[----:B-1----:R-:W-:Y:S01]  /*44e0*/  IMAD.MOV.U32 R108, RZ, RZ, R112 ;  /* 0x000000ffff6c7224 */ /* 0x002fe200078e0070 */
[----:B0-----:R-:W-:Y:S05]  /*44f0*/  BRA `(.L_x_1323) ;  /* 0xffffdbd000007947 */ /* 0x001fea000383ffff */
        .weak           $__internal_53_$__cuda_sm70_shflsync_down_p
        .type           $__internal_53_$__cuda_sm70_shflsync_down_p,@function
        .size           $__internal_53_$__cuda_sm70_shflsync_down_p,(.L_x_2800 - $__internal_53_$__cuda_sm70_shflsync_down_p)
$__internal_53_$__cuda_sm70_shflsync_down_p:
[----:B------:R-:W-:Y:S01]  /*4500*/  HFMA2.MMA R109, -RZ, RZ, 0, 0 ;  /* 0x00000000ff6d7435 */ /* 0x000fe200000001ff */
[----:B------:R-:W-:Y:S04]  /*4510*/  WARPSYNC R173 ;  /* 0x000000ad00007348 */ /* 0x000fe80003800000 */
[----:B------:R0:W1:Y:S01]  /*4520*/  SHFL.DOWN PT, R112, R112, R117, R114 ;  /* 0x0800007570707389 */ /* 0x00006200000e0072 */
[----:B------:R-:W-:Y:S05]  /*4530*/  RET.REL.NODEC R108 `(_ZN10layer_norm31ln_parallel_residual_bwd_kernelINS_13Kernel_traitsIf13__nv_bfloat16fS2_fjLj2560ELj1ELj1ELj4ELj8ENS_18Kernel_traits_baseILj2560EfS2_fS2_fjLj128EEEEELb1ELb0ELb1EEEvNS_9BwdParamsE) ;  /* 0xffffbac06c007950 */ /* 0x000fea0003c3ffff */
.L_x_1324:
        /* <DEDUP_REMOVED lines=12> */
.L_x_2800:


//--------------------- .text._ZN10layer_norm22ln_bwd_finalize_kernelINS_22Kernel_traits_finalizeILj2560Ef13__nv_bfloat16fS2_fjLb0ELj1024ELj4ENS_18Kernel_traits_baseILj2560EfS2_fS2_fjLj1024EEEEELb0ELb0EEEvNS_9BwdParamsE --------------------------
	.section	.text._ZN10layer_norm22ln_bwd_finalize_kernelINS_22Kernel_traits_finalizeILj2560Ef13__nv_bfloat16fS2_fjLb0ELj1024ELj4ENS_18Kernel_traits_baseILj2560EfS2_fS2_fjLj1024EEEEELb0ELb0EEEvNS_9BwdParamsE,"ax",@progbits
	.sectioninfo	@"SHI_REGISTERS=30"
	.align	128
        .global         _ZN10layer_norm22ln_bwd_finalize_kernelINS_22Kernel_traits_finalizeILj2560Ef13__nv_bfloat16fS2_fjLb0ELj1024ELj4ENS_18Kernel_traits_baseILj2560EfS2_fS2_fjLj1024EEEEELb0ELb0EEEvNS_9BwdParamsE
        .type           _ZN10layer_norm22ln_bwd_finalize_kernelINS_22Kernel_traits_finalizeILj2560Ef13__nv_bfloat16fS2_fjLb0ELj1024ELj4ENS_18Kernel_traits_baseILj2560EfS2_fS2_fjLj1024EEEEELb0ELb0EEEvNS_9BwdParamsE,@function
        .size           _ZN10layer_norm22ln_bwd_finalize_kernelINS_22Kernel_traits_finalizeILj2560Ef13__nv_bfloat16fS2_fjLb0ELj1024ELj4ENS_18Kernel_traits_baseILj2560EfS2_fS2_fjLj1024EEEEELb0ELb0EEEvNS_9BwdParamsE,(.L_x_2801 - _ZN10layer_norm22ln_bwd_finalize_kernelINS_22Kernel_traits_finalizeILj2560Ef13__nv_bfloat16fS2_fjLb0ELj1024ELj4ENS_18Kernel_traits_baseILj2560EfS2_fS2_fjLj1024EEEEELb0ELb0EEEvNS_9BwdParamsE)
        .other          _ZN10layer_norm22ln_bwd_finalize_kernelINS_22Kernel_traits_finalizeILj2560Ef13__nv_bfloat16fS2_fjLb0ELj1024ELj4ENS_18Kernel_traits_baseILj2560EfS2_fS2_fjLj1024EEEEELb0ELb0EEEvNS_9BwdParamsE,@"STO_CUDA_ENTRY STV_DEFAULT"
_ZN10layer_norm22ln_bwd_finalize_kernelINS_22Kernel_traits_finalizeILj2560Ef13__nv_bfloat16fS2_fjLb0ELj1024ELj4ENS_18Kernel_traits_baseILj2560EfS2_fS2_fjLj1024EEEEELb0ELb0EEEvNS_9BwdParamsE:
.text._ZN10layer_norm22ln_bwd_finalize_kernelINS_22Kernel_traits_finalizeILj2560Ef13__nv_bfloat16fS2_fjLb0ELj1024ELj4ENS_18Kernel_traits_baseILj2560EfS2_fS2_fjLj1024EEEEELb0ELb0EEEvNS_9BwdParamsE:
        /* <DEDUP_REMOVED lines=19> */
.L_x_1338:
        /* <DEDUP_REMOVED lines=28> */
.L_x_1329:
        /* <DEDUP_REMOVED lines=35> */
.L_x_1328:
[----:B------:R-:W-:Y:S05]  /*0520*/  BSYNC B1 ;  /* 0x0000000000017941 */ /* 0x000fea0003800000 */
.L_x_1327:
        /* <DEDUP_REMOVED lines=23> */
.L_x_1331:
[----:B------:R-:W-:Y:S05]  /*06a0*/  BSYNC B1 ;  /* 0x0000000000017941 */ /* 0x000fea0003800000 */
.L_x_1330:
        /* <DEDUP_REMOVED lines=11> */
.L_x_1332:
[----:B------:R-:W-:Y:S05]  /*0760*/  BSYNC B1 ;  /* 0x0000000000017941 */ /* 0x000fea0003800000 */
.L_x_1326:
[----:B------:R-:W-:Y:S05]  /*0770*/  BSYNC B0 ;  /* 0x0000000000007941 */ /* 0x000fea0003800000 */
.L_x_1325:
        /* <DEDUP_REMOVED lines=11> */
.L_x_1339:
        /* <DEDUP_REMOVED lines=18> */
.L_x_1340:
[----:B---3--:R-:W-:Y:S02]  /*0950*/  FADD.FTZ R4, R4, R9 ;  /* 0x0000000904047221 */ /* 0x008fe40000010000 */
[----:B-12---:R-:W-:-:S03]  /*0960*/  FADD.FTZ R6, R5, R6 ;  /* 0x0000000605067221 */ /* 0x006fc60000010000 */
[----:B------:R1:W-:Y:S04]  /*0970*/  @!P1 STS [R17.X4+0x2000], R4 ;  /* 0x0020000411009388 */ /* 0x0003e80000004800 */
[----:B------:R1:W-:Y:S02]  /*0980*/  @!P1 STS [R17.X4+0x2080], R6 ;  /* 0x0020800611009388 */ /* 0x0003e40000004800 */
.L_x_1333:
        /* <DEDUP_REMOVED lines=15> */
.L_x_1337:
[----:B------:R-:W-:Y:S05]  /*0a80*/  BSYNC B0 ;  /* 0x0000000000007941 */ /* 0x000fea0003800000 */
.L_x_1336:
[C---:B------:R-:W-:Y:S02]  /*0a90*/  ISETP.GT.U32.AND P1, PT, R18.reuse, -0xa01, PT ;  /* 0xfffff5ff1200780c */ /* 0x040fe40003f24070 */
[----:B------:R-:W-:Y:S02]  /*0aa0*/  IADD3 R18, R18, 0xa00, RZ ;  /* 0x00000a0012127810 */ /* 0x000fe40007ffe0ff */
[----:B------:R-:W-:-:S09]  /*0ab0*/  IADD3 R19, R19, 0x500, RZ ;  /* 0x0000050013137810 */ /* 0x000fd20007ffe0ff */
[----:B01----:R-:W-:Y:S05]  /*0ac0*/  @P1 BRA `(.L_x_1338) ;  /* 0xfffff66000001947 */ /* 0x003fea000383ffff */
[----:B------:R-:W-:Y:S05]  /*0ad0*/  EXIT ;  /* 0x000000000000794d */ /* 0x000fea0003800000 */
.L_x_1334:
[----:B--2---:R-:W-:Y:S01]  /*0ae0*/  IMAD.MOV.U32 R9, RZ, RZ, R5 ;  /* 0x000000ffff097224 */ /* 0x004fe200078e0005 */
[----:B------:R-:W-:Y:S01]  /*0af0*/  MOV R8, 0x1 ;  /* 0x0000000100087802 */ /* 0x000fe20000000f00 */
[----:B------:R-:W-:Y:S01]  /*0b00*/  IMAD.MOV.U32 R7, RZ, RZ, 0x1f ;  /* 0x0000001fff077424 */ /* 0x000fe200078e00ff */
[----:B------:R-:W-:Y:S02]  /*0b10*/  MOV R10, 0xffffffff ;  /* 0xffffffff000a7802 */ /* 0x000fe40000000f00 */
[----:B------:R-:W-:Y:S02]  /*0b20*/  MOV R2, 0xb40 ;  /* 0x00000b4000027802 */ /* 0x000fe40000000f00 */
[----:B01----:R-:W-:Y:S05]  /*0b30*/  CALL.REL.NOINC `($__internal_54_$__cuda_sm70_shflsync_bfly_p) ;  /* 0x000003b000007944 */ /* 0x003fea0003c00000 */
[----:B-1----:R-:W-:Y:S01]  /*0b40*/  IMAD.MOV.U32 R2, RZ, RZ, R7 ;  /* 0x000000ffff027224 */ /* 0x002fe200078e0007 */
[----:B0-----:R-:W-:Y:S05]  /*0b50*/  BRA `(.L_x_1339) ;  /* 0xfffffcd000007947 */ /* 0x001fea000383ffff */
.L_x_1335:
[----:B------:R-:W-:Y:S01]  /*0b60*/  HFMA2.MMA R8, -RZ, RZ, 0, 1.1920928955078125e-07 ;  /* 0x00000002ff087435 */ /* 0x000fe200000001ff */
[----:B------:R-:W-:Y:S01]  /*0b70*/  MOV R7, 0x1f ;  /* 0x0000001f00077802 */ /* 0x000fe20000000f00 */
[----:B------:R-:W-:Y:S01]  /*0b80*/  IMAD.MOV.U32 R10, RZ, RZ, -0x1 ;  /* 0xffffffffff0a7424 */ /* 0x000fe200078e00ff */
[----:B------:R-:W-:-:S03]  /*0b90*/  MOV R2, 0xbb0 ;  /* 0x00000bb000027802 */ /* 0x000fc60000000f00 */
[----:B012---:R-:W-:Y:S05]  /*0ba0*/  CALL.REL.NOINC `($__internal_54_$__cuda_sm70_shflsync_bfly_p) ;  /* 0x0000034000007944 */ /* 0x007fea0003c00000 */
[----:B0-----:R-:W-:Y:S01]  /*0bb0*/  HFMA2.MMA R8, -RZ, RZ, 0, 2.384185791015625e-07 ;  /* 0x00000004ff087435 */ /* 0x001fe200000001ff */
[----:B-1----:R-:W-:Y:S01]  /*0bc0*/  FADD.FTZ R9, R9, R7 ;  /* 0x0000000709097221 */ /* 0x002fe20000010000 */
[----:B------:R-:W-:Y:S01]  /*0bd0*/  MOV R7, 0x1f ;  /* 0x0000001f00077802 */ /* 0x000fe20000000f00 */
[----:B------:R-:W-:Y:S01]  /*0be0*/  IMAD.MOV.U32 R10, RZ, RZ, -0x1 ;  /* 0xffffffffff0a7424 */ /* 0x000fe200078e00ff */
[----:B------:R-:W-:-:S02]  /*0bf0*/  MOV R2, 0xc10 ;  /* 0x00000c1000027802 */ /* 0x000fc40000000f00 */
[----:B------:R-:W-:Y:S05]  /*0c00*/  CALL.REL.NOINC `($__internal_54_$__cuda_sm70_shflsync_bfly_p) ;  /* 0x000002e000007944 */ /* 0x000fea0003c00000 */
[----:B0-----:R-:W-:Y:S01]  /*0c10*/  HFMA2.MMA R8, -RZ, RZ, 0, 4.76837158203125e-07 ;  /* 0x00000008ff087435 */ /* 0x001fe200000001ff */
[----:B-1----:R-:W-:Y:S01]  /*0c20*/  FADD.FTZ R9, R9, R7 ;  /* 0x0000000709097221 */ /* 0x002fe20000010000 */
[----:B------:R-:W-:Y:S01]  /*0c30*/  MOV R7, 0x1f ;  /* 0x0000001f00077802 */ /* 0x000fe20000000f00 */
[----:B------:R-:W-:Y:S01]  /*0c40*/  IMAD.MOV.U32 R10, RZ, RZ, -0x1 ;  /* 0xffffffffff0a7424 */ /* 0x000fe200078e00ff */
[----:B------:R-:W-:-:S02]  /*0c50*/  MOV R2, 0xc70 ;  /* 0x00000c7000027802 */ /* 0x000fc40000000f00 */
[----:B------:R-:W-:Y:S05]  /*0c60*/  CALL.REL.NOINC `($__internal_54_$__cuda_sm70_shflsync_bfly_p) ;  /* 0x0000028000007944 */ /* 0x000fea0003c00000 */
[----:B-1----:R-:W-:Y:S01]  /*0c70*/  FADD.FTZ R6, R9, R7 ;  /* 0x0000000709067221 */ /* 0x002fe20000010000 */
[----:B0-----:R-:W-:Y:S01]  /*0c80*/  HFMA2.MMA R8, -RZ, RZ, 0, 9.5367431640625e-07 ;  /* 0x00000010ff087435 */ /* 0x001fe200000001ff */
[----:B------:R-:W-:Y:S01]  /*0c90*/  MOV R7, 0x1f ;  /* 0x0000001f00077802 */ /* 0x000fe20000000f00 */
[----:B------:R-:W-:Y:S01]  /*0ca0*/  IMAD.MOV.U32 R10, RZ, RZ, -0x1 ;  /* 0xffffffffff0a7424 */ /* 0x000fe200078e00ff */
[----:B------:R-:W-:-:S02]  /*0cb0*/  MOV R2, 0xce0 ;  /* 0x00000ce000027802 */ /* 0x000fc40000000f00 */
[----:B------:R-:W-:Y:S02]  /*0cc0*/  MOV R9, R6 ;  /* 0x0000000600097202 */ /* 0x000fe40000000f00 */
[----:B------:R-:W-:Y:S05]  /*0cd0*/  CALL.REL.NOINC `($__internal_54_$__cuda_sm70_shflsync_bfly_p) ;  /* 0x0000021000007944 */ /* 0x000fea0003c00000 */
[----:B0-----:R-:W-:Y:S01]  /*0ce0*/  HFMA2.MMA R8, -RZ, RZ, 0, 5.9604644775390625e-08 ;  /* 0x00000001ff087435 */ /* 0x001fe200000001ff */
[----:B-1----:R-:W-:Y:S01]  /*0cf0*/  MOV R5, R7 ;  /* 0x0000000700057202 */ /* 0x002fe20000000f00 */
[----:B------:R-:W-:Y:S01]  /*0d00*/  IMAD.MOV.U32 R9, RZ, RZ, R4 ;  /* 0x000000ffff097224 */ /* 0x000fe200078e0004 */
[----:B------:R-:W-:Y:S01]  /*0d10*/  MOV R7, 0x1f ;  /* 0x0000001f00077802 */ /* 0x000fe20000000f00 */
[----:B------:R-:W-:Y:S01]  /*0d20*/  IMAD.MOV.U32 R10, RZ, RZ, -0x1 ;  /* 0xffffffffff0a7424 */ /* 0x000fe200078e00ff */
[----:B------:R-:W-:Y:S02]  /*0d30*/  MOV R2, 0xd50 ;  /* 0x00000d5000027802 */ /* 0x000fe40000000f00 */
[----:B------:R-:W-:Y:S05]  /*0d40*/  CALL.REL.NOINC `($__internal_54_$__cuda_sm70_shflsync_bfly_p) ;  /* 0x000001a000007944 */ /* 0x000fea0003c00000 */
[----:B0-----:R-:W-:Y:S01]  /*0d50*/  HFMA2.MMA R8, -RZ, RZ, 0, 1.1920928955078125e-07 ;  /* 0x00000002ff087435 */ /* 0x001fe200000001ff */
[----:B-1----:R-:W-:Y:S01]  /*0d60*/  FADD.FTZ R9, R4, R7 ;  /* 0x0000000704097221 */ /* 0x002fe20000010000 */
[----:B------:R-:W-:Y:S01]  /*0d70*/  MOV R7, 0x1f ;  /* 0x0000001f00077802 */ /* 0x000fe20000000f00 */
[----:B------:R-:W-:Y:S01]  /*0d80*/  IMAD.MOV.U32 R10, RZ, RZ, -0x1 ;  /* 0xffffffffff0a7424 */ /* 0x000fe200078e00ff */
[----:B------:R-:W-:Y:S02]  /*0d90*/  MOV R2, 0xdb0 ;  /* 0x00000db000027802 */ /* 0x000fe40000000f00 */
[----:B------:R-:W-:Y:S05]  /*0da0*/  CALL.REL.NOINC `($__internal_54_$__cuda_sm70_shflsync_bfly_p) ;  /* 0x0000014000007944 */ /* 0x000fea0003c00000 */
        /* <DEDUP_REMOVED lines=12> */
[----:B0-----:R-:W-:Y:S01]  /*0e70*/  HFMA2.MMA R8, -RZ, RZ, 0, 9.5367431640625e-07 ;  /* 0x00000010ff087435 */ /* 0x001fe200000001ff */
[----:B-1----:R-:W-:Y:S01]  /*0e80*/  FADD.FTZ R9, R9, R7 ;  /* 0x0000000709097221 */ /* 0x002fe20000010000 */
[----:B------:R-:W-:Y:S01]  /*0e90*/  MOV R7, 0x1f ;  /* 0x0000001f00077802 */ /* 0x000fe20000000f00 */
[----:B------:R-:W-:Y:S01]  /*0ea0*/  IMAD.MOV.U32 R10, RZ, RZ, -0x1 ;  /* 0xffffffffff0a7424 */ /* 0x000fe200078e00ff */
[----:B------:R-:W-:-:S02]  /*0eb0*/  MOV R2, 0xed0 ;  /* 0x00000ed000027802 */ /* 0x000fc40000000f00 */
[----:B------:R-:W-:Y:S05]  /*0ec0*/  CALL.REL.NOINC `($__internal_54_$__cuda_sm70_shflsync_bfly_p) ;  /* 0x0000002000007944 */ /* 0x000fea0003c00000 */
[----:B-1----:R-:W-:Y:S01]  /*0ed0*/  MOV R4, R7 ;  /* 0x0000000700047202 */ /* 0x002fe20000000f00 */
[----:B0-----:R-:W-:Y:S05]  /*0ee0*/  BRA `(.L_x_1340) ;  /* 0xfffffa6000007947 */ /* 0x001fea000383ffff */
        .weak           $__internal_54_$__cuda_sm70_shflsync_bfly_p
        .type           $__internal_54_$__cuda_sm70_shflsync_bfly_p,@function
        .size           $__internal_54_$__cuda_sm70_shflsync_bfly_p,(.L_x_2801 - $__internal_54_$__cuda_sm70_shflsync_bfly_p)
$__internal_54_$__cuda_sm70_shflsync_bfly_p:
[----:B------:R-:W-:Y:S01]  /*0ef0*/  HFMA2.MMA R3, -RZ, RZ, 0, 0 ;  /* 0x00000000ff037435 */ /* 0x000fe200000001ff */
[----:B------:R-:W-:Y:S04]  /*0f00*/  WARPSYNC R10 ;  /* 0x0000000a00007348 */ /* 0x000fe80003800000 */
[----:B------:R0:W1:Y:S01]  /*0f10*/  SHFL.BFLY PT, R7, R9, R8, R7 ;  /* 0x0c00000809077389 */ /* 0x00006200000e0007 */
[----:B------:R-:W-:Y:S05]  /*0f20*/  RET.REL.NODEC R2 `(_ZN10layer_norm22ln_bwd_finalize_kernelINS_22Kernel_traits_finalizeILj2560Ef13__nv_bfloat16fS2_fjLb0ELj1024ELj4ENS_18Kernel_traits_baseILj2560EfS2_fS2_fjLj1024EEEEELb0ELb0EEEvNS_9BwdParamsE) ;  /* 0xfffff0d002007950 */ /* 0x000fea0003c3ffff */
.L_x_1341:
        /* <DEDUP_REMOVED lines=13> */
.L_x_2801:


//--------------------- .text._ZN10layer_norm40ln_parallel_residual_bwd_finalize_kernelINS_22Kernel_traits_finalizeILj2560Ef13__nv_bfloat16fS2_fjLb0ELj1024ELj4ENS_18Kernel_traits_baseILj2560EfS2_fS2_fjLj1024EEEEELb0EEEvNS_9BwdParamsE --------------------------
	.section	.text._ZN10layer_norm40ln_parallel_residual_bwd_finalize_kernelINS_22Kernel_traits_finalizeILj2560Ef13__nv_bfloat16fS2_fjLb0ELj1024ELj4ENS_18Kernel_traits_baseILj2560EfS2_fS2_fjLj1024EEEEELb0EEEvNS_9BwdParamsE,"ax",@progbits
	.sectioninfo	@"SHI_REGISTERS=32"
	.align	128
        .global         _ZN10layer_norm40ln_parallel_residual_bwd_finalize_kernelINS_22Kernel_traits_finalizeILj2560Ef13__nv_bfloat16fS2_fjLb0ELj1024ELj4ENS_18Kernel_traits_baseILj2560EfS2_fS2_fjLj1024EEEEELb0EEEvNS_9BwdParamsE
        .type           _ZN10layer_norm40ln_parallel_residual_bwd_finalize_kernelINS_22Kernel_traits_finalizeILj2560Ef13__nv_bfloat16fS2_fjLb0ELj1024ELj4ENS_18Kernel_traits_baseILj2560EfS2_fS2_fjLj1024EEEEELb0EEEvNS_9BwdParamsE,@function
        .size           _ZN10layer_norm40ln_parallel_residual_bwd_finalize_kernelINS_22Kernel_traits_finalizeILj2560Ef13__nv_bfloat16fS2_fjLb0ELj1024ELj4ENS_18Kernel_traits_baseILj2560EfS2_fS2_fjLj1024EEEEELb0EEEvNS_9BwdParamsE,(.L_x_2802 - _ZN10layer_norm40ln_parallel_residual_bwd_finalize_kernelINS_22Kernel_traits_finalizeILj2560Ef13__nv_bfloat16fS2_fjLb0ELj1024ELj4ENS_18Kernel_traits_baseILj2560EfS2_fS2_fjLj1024EEEEELb0EEEvNS_9BwdParamsE)
        .other          _ZN10layer_norm40ln_parallel_residual_bwd_finalize_kernelINS_22Kernel_traits_finalizeILj2560Ef13__nv_bfloat16fS2_fjLb0ELj1024ELj4ENS_18Kernel_traits_baseILj2560EfS2_fS2_fjLj1024EEEEELb0EEEvNS_9BwdParamsE,@"STO_CUDA_ENTRY STV_DEFAULT"
_ZN10layer_norm40ln_parallel_residual_bwd_finalize_kernelINS_22Kernel_traits_finalizeILj2560Ef13__nv_bfloat16fS2_fjLb0ELj1024ELj4ENS_18Kernel_traits_baseILj2560EfS2_fS2_fjLj1024EEEEELb0EEEvNS_9BwdParamsE:
.text._ZN10layer_norm40ln_parallel_residual_bwd_finalize_kernelINS_22Kernel_traits_finalizeILj2560Ef13__nv_bfloat16fS2_fjLb0ELj1024ELj4ENS_18Kernel_traits_baseILj2560EfS2_fS2_fjLj1024EEEEELb0EEEvNS_9BwdParamsE:
        /* <DEDUP_REMOVED lines=19> */
.L_x_1356:
        /* <DEDUP_REMOVED lines=36> */
.L_x_1346:
        /* <DEDUP_REMOVED lines=59> */
.L_x_1345:
[----:B------:R-:W-:Y:S05]  /*0720*/  BSYNC B1 ;  /* 0x0000000000017941 */ /* 0x000fea0003800000 */
.L_x_1344:
        /* <DEDUP_REMOVED lines=35> */
.L_x_1348:
[----:B------:R-:W-:Y:S05]  /*0960*/  BSYNC B1 ;  /* 0x0000000000017941 */ /* 0x000fea0003800000 */
.L_x_1347:
        /* <DEDUP_REMOVED lines=17> */
.L_x_1349:
[----:B------:R-:W-:Y:S05]  /*0a80*/  BSYNC B1 ;  /* 0x0000000000017941 */ /* 0x000fea0003800000 */
.L_x_1343:
[----:B------:R-:W-:Y:S05]  /*0a90*/  BSYNC B0 ;  /* 0x0000000000007941 */ /* 0x000fea0003800000 */
.L_x_1342:
        /* <DEDUP_REMOVED lines=14> */
.L_x_1357:
        /* <DEDUP_REMOVED lines=36> */
.L_x_1358:
        /* <DEDUP_REMOVED lines=11> */
.L_x_1350:
        /* <DEDUP_REMOVED lines=21> */
.L_x_1354:
[----:B------:R-:W-:Y:S05]  /*0fc0*/  BSYNC B0 ;  /* 0x0000000000007941 */ /* 0x000fea0003800000 */
.L_x_1353:
[C---:B------:R-:W-:Y:S02]  /*0fd0*/  ISETP.GT.U32.AND P1, PT, R4.reuse, -0xa01, PT ;  /* 0xfffff5ff0400780c */ /* 0x040fe40003f24070 */
[----:B------:R-:W-:-:S02]  /*0fe0*/  IADD3 R4, R4, 0xa00, RZ ;  /* 0x00000a0004047810 */ /* 0x000fc40007ffe0ff */
[----:B------:R-:W-:-:S09]  /*0ff0*/  IADD3 R5, R5, 0x500, RZ ;  /* 0x0000050005057810 */ /* 0x000fd20007ffe0ff */
[----:B0-----:R-:W-:Y:S01]  /*1000*/  @!P1 CALL.REL.NOINC `(.L_x_1355) ;  /* 0x0000001000009944 */ /* 0x001fe20003c00000 */
[----:B------:R-:W-:Y:S05]  /*1010*/  BRA `(.L_x_1356) ;  /* 0xfffff11000007947 */ /* 0x000fea000383ffff */
.L_x_1355:
[----:B------:R-:W-:Y:S05]  /*1020*/  EXIT ;  /* 0x000000000000794d */ /* 0x000fea0003800000 */
.L_x_1351:
[----:B------:R-:W-:Y:S01]  /*1030*/  HFMA2.MMA R17, -RZ, RZ, 0, 1.847743988037109375e-06 ;  /* 0x0000001fff117435 */ /* 0x000fe200000001ff */
[----:B----4-:R-:W-:Y:S01]  /*1040*/  IMAD.MOV.U32 R19, RZ, RZ, R12 ;  /* 0x000000ffff137224 */ /* 0x010fe200078e000c */
[----:B------:R-:W-:Y:S02]  /*1050*/  MOV R16, 0x1 ;  /* 0x0000000100107802 */ /* 0x000fe40000000f00 */
[----:B------:R-:W-:Y:S02]  /*1060*/  MOV R14, 0xffffffff ;  /* 0xffffffff000e7802 */ /* 0x000fe40000000f00 */
[----:B------:R-:W-:Y:S02]  /*1070*/  MOV R8, 0x1090 ;  /* 0x0000109000087802 */ /* 0x000fe40000000f00 */
[----:B0123--:R-:W-:Y:S05]  /*1080*/  CALL.REL.NOINC `($__internal_55_$__cuda_sm70_shflsync_bfly_p) ;  /* 0x000007b000007944 */ /* 0x00ffea0003c00000 */
[----:B01----:R-:W-:Y:S05]  /*1090*/  BRA `(.L_x_1357) ;  /* 0xfffffae000007947 */ /* 0x003fea000383ffff */
.L_x_1352:
[----:B------:R-:W-:Y:S01]  /*10a0*/  HFMA2.MMA R16, -RZ, RZ, 0, 1.1920928955078125e-07 ;  /* 0x00000002ff107435 */ /* 0x000fe200000001ff */
[----:B------:R-:W-:Y:S01]  /*10b0*/  IMAD.MOV.U32 R19, RZ, RZ, R12 ;  /* 0x000000ffff137224 */ /* 0x000fe200078e000c */
[----:B------:R-:W-:Y:S02]  /*10c0*/  MOV R17, 0x1f ;  /* 0x0000001f00117802 */ /* 0x000fe40000000f00 */
[----:B------:R-:W-:-:S02]  /*10d0*/  MOV R14, 0xffffffff ;  /* 0xffffffff000e7802 */ /* 0x000fc40000000f00 */
[----:B------:R-:W-:Y:S02]  /*10e0*/  MOV R8, 0x1100 ;  /* 0x0000110000087802 */ /* 0x000fe40000000f00 */
[----:B-123--:R-:W-:Y:S05]  /*10f0*/  CALL.REL.NOINC `($__internal_55_$__cuda_sm70_shflsync_bfly_p) ;  /* 0x0000074000007944 */ /* 0x00efea0003c00000 */
[----:B0-----:R-:W-:Y:S01]  /*1100*/  HFMA2.MMA R17, -RZ, RZ, 0, 1.847743988037109375e-06 ;  /* 0x0000001fff117435 */ /* 0x001fe200000001ff */
[----:B-1----:R-:W-:Y:S01]  /*1110*/  FADD.FTZ R19, R12, R14 ;  /* 0x0000000e0c137221 */ /* 0x002fe20000010000 */
[----:B------:R-:W-:Y:S01]  /*1120*/  MOV R14, 0xffffffff ;  /* 0xffffffff000e7802 */ /* 0x000fe20000000f00 */
[----:B------:R-:W-:Y:S01]  /*1130*/  IMAD.MOV.U32 R16, RZ, RZ, 0x4 ;  /* 0x00000004ff107424 */ /* 0x000fe200078e00ff */
[----:B------:R-:W-:Y:S02]  /*1140*/  MOV R8, 0x1160 ;  /* 0x0000116000087802 */ /* 0x000fe40000000f00 */
[----:B------:R-:W-:Y:S05]  /*1150*/  CALL.REL.NOINC `($__internal_55_$__cuda_sm70_shflsync_bfly_p) ;  /* 0x000006e000007944 */ /* 0x000fea0003c00000 */
[----:B0-----:R-:W-:Y:S01]  /*1160*/  HFMA2.MMA R16, -RZ, RZ, 0, 4.76837158203125e-07 ;  /* 0x00000008ff107435 */ /* 0x001fe200000001ff */
[----:B-1----:R-:W-:Y:S01]  /*1170*/  FADD.FTZ R19, R19, R14 ;  /* 0x0000000e13137221 */ /* 0x002fe20000010000 */
[----:B------:R-:W-:Y:S01]  /*1180*/  MOV R14, 0xffffffff ;  /* 0xffffffff000e7802 */ /* 0x000fe20000000f00 */
[----:B------:R-:W-:Y:S01]  /*1190*/  IMAD.MOV.U32 R17, RZ, RZ, 0x1f ;  /* 0x0000001fff117424 */ /* 0x000fe200078e00ff */
[----:B------:R-:W-:Y:S02]  /*11a0*/  MOV R8, 0x11c0 ;  /* 0x000011c000087802 */ /* 0x000fe40000000f00 */
[----:B------:R-:W-:Y:S05]  /*11b0*/  CALL.REL.NOINC `($__internal_55_$__cuda_sm70_shflsync_bfly_p) ;  /* 0x0000068000007944 */ /* 0x000fea0003c00000 */
[----:B-1----:R-:W-:Y:S01]  /*11c0*/  FADD.FTZ R12, R19, R14 ;  /* 0x0000000e130c7221 */ /* 0x002fe20000010000 */
[----:B0-----:R-:W-:Y:S01]  /*11d0*/  HFMA2.MMA R16, -RZ, RZ, 0, 9.5367431640625e-07 ;  /* 0x00000010ff107435 */ /* 0x001fe200000001ff */
[----:B------:R-:W-:Y:S01]  /*11e0*/  MOV R17, 0x1f ;  /* 0x0000001f00117802 */ /* 0x000fe20000000f00 */
[----:B------:R-:W-:Y:S01]  /*11f0*/  IMAD.MOV.U32 R14, RZ, RZ, -0x1 ;  /* 0xffffffffff0e7424 */ /* 0x000fe200078e00ff */
[----:B------:R-:W-:-:S02]  /*1200*/  MOV R8, 0x1230 ;  /* 0x0000123000087802 */ /* 0x000fc40000000f00 */
[----:B------:R-:W-:Y:S02]  /*1210*/  MOV R19, R12 ;  /* 0x0000000c00137202 */ /* 0x000fe40000000f00 */
[----:B------:R-:W-:Y:S05]  /*1220*/  CALL.REL.NOINC `($__internal_55_$__cuda_sm70_shflsync_bfly_p) ;  /* 0x0000061000007944 */ /* 0x000fea0003c00000 */
[----:B0-----:R-:W-:Y:S01]  /*1230*/  HFMA2.MMA R17, -RZ, RZ, 0, 1.847743988037109375e-06 ;  /* 0x0000001fff117435 */ /* 0x001fe200000001ff */
[----:B-1----:R-:W-:Y:S01]  /*1240*/  MOV R15, R14 ;  /* 0x0000000e000f7202 */ /* 0x002fe20000000f00 */
[----:B------:R-:W-:Y:S01]  /*1250*/  IMAD.MOV.U32 R16, RZ, RZ, 0x1 ;  /* 0x00000001ff107424 */ /* 0x000fe200078e00ff */
[----:B------:R-:W-:Y:S02]  /*1260*/  MOV R19, R13 ;  /* 0x0000000d00137202 */ /* 0x000fe40000000f00 */
[----:B------:R-:W-:Y:S02]  /*1270*/  MOV R14, 0xffffffff ;  /* 0xffffffff000e7802 */ /* 0x000fe40000000f00 */
[----:B------:R-:W-:Y:S02]  /*1280*/  MOV R8, 0x12a0 ;  /* 0x000012a000087802 */ /* 0x000fe40000000f00 */
[----:B------:R-:W-:Y:S05]  /*1290*/  CALL.REL.NOINC `($__internal_55_$__cuda_sm70_shflsync_bfly_p) ;  /* 0x000005a000007944 */ /* 0x000fea0003c00000 */
[----:B0-----:R-:W-:Y:S01]  /*12a0*/  HFMA2.MMA R16, -RZ, RZ, 0, 1.1920928955078125e-07 ;  /* 0x00000002ff107435 */ /* 0x001fe200000001ff */
[----:B-1----:R-:W-:Y:S01]  /*12b0*/  FADD.FTZ R19, R13, R14 ;  /* 0x0000000e0d137221 */ /* 0x002fe20000010000 */
[----:B------:R-:W-:Y:S01]  /*12c0*/  MOV R14, 0xffffffff ;  /* 0xffffffff000e7802 */ /* 0x000fe20000000f00 */
[----:B------:R-:W-:Y:S01]  /*12d0*/  IMAD.MOV.U32 R17, RZ, RZ, 0x1f ;  /* 0x0000001fff117424 */ /* 0x000fe200078e00ff */
[----:B------:R-:W-:-:S02]  /*12e0*/  MOV R8, 0x1300 ;  /* 0x0000130000087802 */ /* 0x000fc40000000f00 */
[----:B------:R-:W-:Y:S05]  /*12f0*/  CALL.REL.NOINC `($__internal_55_$__cuda_sm70_shflsync_bfly_p) ;  /* 0x0000054000007944 */ /* 0x000fea0003c00000 */
[----:B0-----:R-:W-:Y:S01]  /*1300*/  HFMA2.MMA R16, -RZ, RZ, 0, 2.384185791015625e-07 ;  /* 0x00000004ff107435 */ /* 0x001fe200000001ff */
[----:B-1----:R-:W-:Y:S01]  /*1310*/  FADD.FTZ R19, R19, R14 ;  /* 0x0000000e13137221 */ /* 0x002fe20000010000 */
[----:B------:R-:W-:Y:S01]  /*1320*/  MOV R17, 0x1f ;  /* 0x0000001f00117802 */ /* 0x000fe20000000f00 */
[----:B------:R-:W-:Y:S01]  /*1330*/  IMAD.MOV.U32 R14, RZ, RZ, -0x1 ;  /* 0xffffffffff0e7424 */ /* 0x000fe200078e00ff */
[----:B------:R-:W-:-:S02]  /*1340*/  MOV R8, 0x1360 ;  /* 0x0000136000087802 */ /* 0x000fc40000000f00 */
[----:B------:R-:W-:Y:S05]  /*1350*/  CALL.REL.NOINC `($__internal_55_$__cuda_sm70_shflsync_bfly_p) ;  /* 0x000004e000007944 */ /* 0x000fea0003c00000 */
[----:B0-----:R-:W-:Y:S01]  /*1360*/  HFMA2.MMA R16, -RZ, RZ, 0, 4.76837158203125e-07 ;  /* 0x00000008ff107435 */ /* 0x001fe200000001ff */
[----:B-1----:R-:W-:Y:S01]  /*1370*/  FADD.FTZ R19, R19, R14 ;  /* 0x0000000e13137221 */ /* 0x002fe20000010000 */
[----:B------:R-:W-:-:S02]  /*1380*/  MOV R17, 0x1f ;  /* 0x0000001f00117802 */ /* 0x000fc40000000f00 */
[----:B------:R-:W-:Y:S02]  /*1390*/  MOV R14, 0xffffffff ;  /* 0xffffffff000e7802 */ /* 0x000fe40000000f00 */
[----:B------:R-:W-:Y:S02]  /*13a0*/  MOV R8, 0x13c0 ;  /* 0x000013c000087802 */ /* 0x000fe40000000f00 */
[----:B------:R-:W-:Y:S05]  /*13b0*/  CALL.REL.NOINC `($__internal_55_$__cuda_sm70_shflsync_bfly_p) ;  /* 0x0000048000007944 */ /* 0x000fea0003c00000 */
[----:B-1----:R-:W-:Y:S01]  /*13c0*/  FADD.FTZ R13, R19, R14 ;  /* 0x0000000e130d7221 */ /* 0x002fe20000010000 */
[----:B0-----:R-:W-:Y:S01]  /*13d0*/  HFMA2.MMA R16, -RZ, RZ, 0, 9.5367431640625e-07 ;  /* 0x00000010ff107435 */ /* 0x001fe200000001ff */
[----:B------:R-:W-:Y:S01]  /*13e0*/  IMAD.MOV.U32 R17, RZ, RZ, 0x1f ;  /* 0x0000001fff117424 */ /* 0x000fe200078e00ff */
[----:B------:R-:W-:Y:S02]  /*13f0*/  MOV R14, 0xffffffff ;  /* 0xffffffff000e7802 */ /* 0x000fe40000000f00 */
[----:B------:R-:W-:Y:S02]  /*1400*/  MOV R19, R13 ;  /* 0x0000000d00137202 */ /* 0x000fe40000000f00 */
[----:B------:R-:W-:Y:S02]  /*1410*/  MOV R8, 0x1430 ;  /* 0x0000143000087802 */ /* 0x000fe40000000f00 */
[----:B------:R-:W-:Y:S05]  /*1420*/  CALL.REL.NOINC `($__internal_55_$__cuda_sm70_shflsync_bfly_p) ;  /* 0x0000041000007944 */ /* 0x000fea0003c00000 */
[----:B0-----:R-:W-:Y:S01]  /*1430*/  HFMA2.MMA R17, -RZ, RZ, 0, 1.847743988037109375e-06 ;  /* 0x0000001fff117435 */ /* 0x001fe200000001ff */
[----:B-1----:R-:W-:Y:S01]  /*1440*/  MOV R18, R14 ;  /* 0x0000000e00127202 */ /* 0x002fe20000000f00 */
[----:B------:R-:W-:Y:S01]  /*1450*/  IMAD.MOV.U32 R16, RZ, RZ, 0x1 ;  /* 0x00000001ff107424 */ /* 0x000fe200078e00ff */
[----:B------:R-:W-:-:S02]  /*1460*/  MOV R19, R11 ;  /* 0x0000000b00137202 */ /* 0x000fc40000000f00 */
[----:B------:R-:W-:Y:S02]  /*1470*/  MOV R14, 0xffffffff ;  /* 0xffffffff000e7802 */ /* 0x000fe40000000f00 */
[----:B------:R-:W-:Y:S02]  /*1480*/  MOV R8, 0x14a0 ;  /* 0x000014a000087802 */ /* 0x000fe40000000f00 */
[----:B------:R-:W-:Y:S05]  /*1490*/  CALL.REL.NOINC `($__internal_55_$__cuda_sm70_shflsync_bfly_p) ;  /* 0x000003a000007944 */ /* 0x000fea0003c00000 */
[----:B0-----:R-:W-:Y:S01]  /*14a0*/  HFMA2.MMA R16, -RZ, RZ, 0, 1.1920928955078125e-07 ;  /* 0x00000002ff107435 */ /* 0x001fe200000001ff */
[----:B-1----:R-:W-:Y:S01]  /*14b0*/  FADD.FTZ R19, R11, R14 ;  /* 0x0000000e0b137221 */ /* 0x002fe20000010000 */
[----:B------:R-:W-:Y:S01]  /*14c0*/  MOV R17, 0x1f ;  /* 0x0000001f00117802 */ /* 0x000fe20000000f00 */
[----:B------:R-:W-:Y:S01]  /*14d0*/  IMAD.MOV.U32 R14, RZ, RZ, -0x1 ;  /* 0xffffffffff0e7424 */ /* 0x000fe200078e00ff */
[----:B------:R-:W-:Y:S02]  /*14e0*/  MOV R8, 0x1500 ;  /* 0x0000150000087802 */ /* 0x000fe40000000f00 */
[----:B------:R-:W-:Y:S05]  /*14f0*/  CALL.REL.NOINC `($__internal_55_$__cuda_sm70_shflsync_bfly_p) ;  /* 0x0000034000007944 */ /* 0x000fea0003c00000 */
[----:B0-----:R-:W-:Y:S01]  /*1500*/  HFMA2.MMA R16, -RZ, RZ, 0, 2.384185791015625e-07 ;  /* 0x00000004ff107435 */ /* 0x001fe200000001ff */
[----:B-1----:R-:W-:Y:S01]  /*1510*/  FADD.FTZ R19, R19, R14 ;  /* 0x0000000e13137221 */ /* 0x002fe20000010000 */
[----:B------:R-:W-:Y:S02]  /*1520*/  MOV R17, 0x1f ;  /* 0x0000001f00117802 */ /* 0x000fe40000000f00 */
[----:B------:R-:W-:-:S02]  /*1530*/  MOV R14, 0xffffffff ;  /* 0xffffffff000e7802 */ /* 0x000fc40000000f00 */
        /* <DEDUP_REMOVED lines=10> */
[----:B------:R-:W-:Y:S02]  /*15e0*/  MOV R17, 0x1f ;  /* 0x0000001f00117802 */ /* 0x000fe40000000f00 */
[----:B------:R-:W-:Y:S01]  /*15f0*/  MOV R14, 0xffffffff ;  /* 0xffffffff000e7802 */ /* 0x000fe20000000f00 */
[----:B------:R-:W-:Y:S01]  /*1600*/  IMAD.MOV.U32 R19, RZ, RZ, R11 ;  /* 0x000000ffff137224 */ /* 0x000fe200078e000b */
[----:B------:R-:W-:-:S02]  /*1610*/  MOV R8, 0x1630 ;  /* 0x0000163000087802 */ /* 0x000fc40000000f00 */
[----:B------:R-:W-:Y:S05]  /*1620*/  CALL.REL.NOINC `($__internal_55_$__cuda_sm70_shflsync_bfly_p) ;  /* 0x0000021000007944 */ /* 0x000fea0003c00000 */
[----:B0-----:R-:W-:Y:S01]  /*1630*/  HFMA2.MMA R16, -RZ, RZ, 0, 5.9604644775390625e-08 ;  /* 0x00000001ff107435 */ /* 0x001fe200000001ff */
[----:B-1----:R-:W-:Y:S01]  /*1640*/  MOV R20, R14 ;  /* 0x0000000e00147202 */ /* 0x002fe20000000f00 */
[----:B------:R-:W-:Y:S01]  /*1650*/  IMAD.MOV.U32 R14, RZ, RZ, -0x1 ;  /* 0xffffffffff0e7424 */ /* 0x000fe200078e00ff */
[----:B------:R-:W-:-:S02]  /*1660*/  MOV R19, R10 ;  /* 0x0000000a00137202 */ /* 0x000fc40000000f00 */
[----:B------:R-:W-:Y:S02]  /*1670*/  MOV R17, 0x1f ;  /* 0x0000001f00117802 */ /* 0x000fe40000000f00 */
[----:B------:R-:W-:Y:S02]  /*1680*/  MOV R8, 0x16a0 ;  /* 0x000016a000087802 */ /* 0x000fe40000000f00 */
[----:B------:R-:W-:Y:S05]  /*1690*/  CALL.REL.NOINC `($__internal_55_$__cuda_sm70_shflsync_bfly_p) ;  /* 0x000001a000007944 */ /* 0x000fea0003c00000 */
[----:B0-----:R-:W-:Y:S01]  /*16a0*/  HFMA2.MMA R16, -RZ, RZ, 0, 1.1920928955078125e-07 ;  /* 0x00000002ff107435 */ /* 0x001fe200000001ff */
[----:B-1----:R-:W-:Y:S01]  /*16b0*/  FADD.FTZ R19, R10, R14 ;  /* 0x0000000e0a137221 */ /* 0x002fe20000010000 */
[----:B------:R-:W-:Y:S02]  /*16c0*/  MOV R17, 0x1f ;  /* 0x0000001f00117802 */ /* 0x000fe40000000f00 */
[----:B------:R-:W-:Y:S02]  /*16d0*/  MOV R14, 0xffffffff ;  /* 0xffffffff000e7802 */ /* 0x000fe40000000f00 */
[----:B------:R-:W-:Y:S02]  /*16e0*/  MOV R8, 0x1700 ;  /* 0x0000170000087802 */ /* 0x000fe40000000f00 */
[----:B------:R-:W-:Y:S05]  /*16f0*/  CALL.REL.NOINC `($__internal_55_$__cuda_sm70_shflsync_bfly_p) ;  /* 0x0000014000007944 */ /* 0x000fea0003c00000 */
[----:B0-----:R-:W-:Y:S01]  /*1700*/  HFMA2.MMA R16, -RZ, RZ, 0, 2.384185791015625e-07 ;  /* 0x00000004ff107435 */ /* 0x001fe200000001ff */
[----:B-1----:R-:W-:Y:S01]  /*1710*/  FADD.FTZ R19, R19, R14 ;  /* 0x0000000e13137221 */ /* 0x002fe20000010000 */
[----:B------:R-:W-:Y:S01]  /*1720*/  MOV R14, 0xffffffff ;  /* 0xffffffff000e7802 */ /* 0x000fe20000000f00 */
[----:B------:R-:W-:Y:S01]  /*1730*/  IMAD.MOV.U32 R17, RZ, RZ, 0x1f ;  /* 0x0000001fff117424 */ /* 0x000fe200078e00ff */
        /* <DEDUP_REMOVED lines=8> */
[----:B0-----:R-:W-:Y:S01]  /*17c0*/  HFMA2.MMA R17, -RZ, RZ, 0, 1.847743988037109375e-06 ;  /* 0x0000001fff117435 */ /* 0x001fe200000001ff */
[----:B-1----:R-:W-:Y:S01]  /*17d0*/  FADD.FTZ R19, R19, R14 ;  /* 0x0000000e13137221 */ /* 0x002fe20000010000 */
[----:B------:R-:W-:Y:S01]  /*17e0*/  MOV R14, 0xffffffff ;  /* 0xffffffff000e7802 */ /* 0x000fe20000000f00 */
[----:B------:R-:W-:Y:S01]  /*17f0*/  IMAD.MOV.U32 R16, RZ, RZ, 0x10 ;  /* 0x00000010ff107424 */ /* 0x000fe200078e00ff */
[----:B------:R-:W-:Y:S02]  /*1800*/  MOV R8, 0x1820 ;  /* 0x0000182000087802 */ /* 0x000fe40000000f00 */
[----:B------:R-:W-:Y:S05]  /*1810*/  CALL.REL.NOINC `($__internal_55_$__cuda_sm70_shflsync_bfly_p) ;  /* 0x0000002000007944 */ /* 0x000fea0003c00000 */
[----:B-1----:R-:W-:Y:S01]  /*1820*/  MOV R8, R14 ;  /* 0x0000000e00087202 */ /* 0x002fe20000000f00 */
[----:B0-----:R-:W-:Y:S05]  /*1830*/  BRA `(.L_x_1358) ;  /* 0xfffff58000007947 */ /* 0x001fea000383ffff */
        .weak           $__internal_55_$__cuda_sm70_shflsync_bfly_p
        .type           $__internal_55_$__cuda_sm70_shflsync_bfly_p,@function
        .size           $__internal_55_$__cuda_sm70_shflsync_bfly_p,(.L_x_2802 - $__internal_55_$__cuda_sm70_shflsync_bfly_p)
$__internal_55_$__cuda_sm70_shflsync_bfly_p:
[----:B------:R-:W-:Y:S01]  /*1840*/  HFMA2.MMA R9, -RZ, RZ, 0, 0 ;  /* 0x00000000ff097435 */ /* 0x000fe200000001ff */
[----:B------:R-:W-:Y:S04]  /*1850*/  WARPSYNC R14 ;  /* 0x0000000e00007348 */ /* 0x000fe80003800000 */
[----:B------:R0:W1:Y:S01]  /*1860*/  SHFL.BFLY PT, R14, R19, R16, R17 ;  /* 0x0c000010130e7389 */ /* 0x00006200000e0011 */
[----:B------:R-:W-:Y:S05]  /*1870*/  RET.REL.NODEC R8 `(_ZN10layer_norm40ln_parallel_residual_bwd_finalize_kernelINS_22Kernel_traits_finalizeILj2560Ef13__nv_bfloat16fS2_fjLb0ELj1024ELj4ENS_18Kernel_traits_baseILj2560EfS2_fS2_fjLj1024EEEEELb0EEEvNS_9BwdParamsE) ;  /* 0xffffe78008007950 */ /* 0x000fea0003c3ffff */
.L_x_1359:
        /* <DEDUP_REMOVED lines=16> */
.L_x_2802:


//--------------------- .text._ZN10layer_norm31ln_parallel_residual_bwd_kernelINS_13Kernel_traitsIf13__nv_bfloat16fS2_fjLj2560ELj1ELj1ELj4ELj8ENS_18Kernel_traits_baseILj2560EfS2_fS2_fjLj128EEEEELb1ELb1ELb0EEEvNS_9BwdParamsE --------------------------
	.section	.text._ZN10layer_norm31ln_parallel_residual_bwd_kernelINS_13Kernel_traitsIf13__nv_bfloat16fS2_fjLj2560ELj1ELj1ELj4ELj8ENS_18Kernel_traits_baseILj2560EfS2_fS2_fjLj128EEEEELb1ELb1ELb0EEEvNS_9BwdParamsE,"ax",@progbits
	.sectioninfo	@"SHI_REGISTERS=162"
	.align	128
        .global         _ZN10layer_norm31ln_parallel_residual_bwd_kernelINS_13Kernel_traitsIf13__nv_bfloat16fS2_fjLj2560ELj1ELj1ELj4ELj8ENS_18Kernel_traits_baseILj2560EfS2_fS2_fjLj128EEEEELb1ELb1ELb0EEEvNS_9BwdParamsE
        .type           _ZN10layer_norm31ln_parallel_residual_bwd_kernelINS_13Kernel_traitsIf13__nv_bfloat16fS2_fjLj2560ELj1ELj1ELj4ELj8ENS_18Kernel_traits_baseILj2560EfS2_fS2_fjLj128EEEEELb1ELb1ELb0EEEvNS_9BwdParamsE,@function
        .size           _ZN10layer_norm31ln_parallel_residual_bwd_kernelINS_13Kernel_traitsIf13__nv_bfloat16fS2_fjLj2560ELj1ELj1ELj4ELj8ENS_18Kernel_traits_baseILj2560EfS2_fS2_fjLj128EEEEELb1ELb1ELb0EEEvNS_9BwdParamsE,(.L_x_2803 - _ZN10layer_norm31ln_parallel_residual_bwd_kernelINS_13Kernel_traitsIf13__nv_bfloat16fS2_fjLj2560ELj1ELj1ELj4ELj8ENS_18Kernel_traits_baseILj2560EfS2_fS2_fjLj128EEEEELb1ELb1ELb0EEEvNS_9BwdParamsE)
        .other          _ZN10layer_norm31ln_parallel_residual_bwd_kernelINS_13Kernel_traitsIf13__nv_bfloat16fS2_fjLj2560ELj1ELj1ELj4ELj8ENS_18Kernel_traits_baseILj2560EfS2_fS2_fjLj128EEEEELb1ELb1ELb0EEEvNS_9BwdParamsE,@"STO_CUDA_ENTRY STV_DEFAULT"
_ZN10layer_norm31ln_parallel_residual_bwd_kernelINS_13Kernel_traitsIf13__nv_bfloat16fS2_fjLj2560ELj1ELj1ELj4ELj8ENS_18Kernel_traits_baseILj2560EfS2_fS2_fjLj128EEEEELb1ELb1ELb0EEEvNS_9BwdParamsE:
.text._ZN10layer_norm31ln_parallel_residual_bwd_kernelINS_13Kernel_traitsIf13__nv_bfloat16fS2_fjLj2560ELj1ELj1ELj4ELj8ENS_18Kernel_traits_baseILj2560EfS2_fS2_fjLj128EEEEELb1ELb1ELb0EEEvNS_9BwdParamsE:
        /* <DEDUP_REMOVED lines=58> */
[----:B------:R-:W-:-:S02]  /*03a0*/  IMAD.MOV.U32 R13, RZ, RZ, 0x1 ;  /* 0x00000001ff0d7424 */ /* 0x000fc400078e00ff */
[----:B------:R-:W-:-:S05]  /*03b0*/  IMAD.MOV.U32 R101, RZ, RZ, RZ ;  /* 0x000000ffff657224 */ /* 0x000fca00078e00ff */
.L_x_1387:
[----:B------:R-:W-:-:S10]  /*03c0*/  HFMA2.MMA R105, -RZ, RZ, 0, 2.384185791015625e-07 ;  /* 0x00000004ff697435 */ /* 0x000fd400000001ff */
        /* <DEDUP_REMOVED lines=10> */
[----:B------:R-:W-:Y:S01]  /*0470*/  LEA.HI.SX32 R11, R11, R110, 0x1e ;  /* 0x0000006e0b0b7211 */ /* 0x000fe200078ff2ff */
[----:B------:R-:W-:-:S04]  /*0480*/  IMAD.MOV.U32 R110, RZ, RZ, RZ ;  /* 0x000000ffff6e7224 */ /* 0x000fc800078e00ff */
[----:B------:R-:W-:Y:S01]  /*0490*/  IMAD.MOV.U32 R111, RZ, RZ, R11 ;  /* 0x000000ffff6f7224 */ /* 0x000fe200078e000b */
[----:B------:R-:W-:Y:S05]  /*04a0*/  @!P2 BRA `(.L_x_1362) ;  /* 0x000003c00000a947 */ /* 0x000fea0003800000 */
[----:B-1----:R-:W-:Y:S01]  /*04b0*/  IMAD.MOV.U32 R110, RZ, RZ, 0x8 ;  /* 0x00000008ff6e7424 */ /* 0x002fe200078e00ff */
[C---:B------:R-:W-:Y:S02]  /*04c0*/  LEA R104, P1, R11.reuse, c[0x0][0x188], 0x4 ;  /* 0x000062000b687a11 */ /* 0x040fe400078220ff */
[----:B------:R-:W-:Y:S01]  /*04d0*/  ISETP.NE.U32.AND P0, PT, RZ, c[0x0][0x250], PT ;  /* 0x00009400ff007a0c */ /* 0x000fe20003f05070 */
[C---:B------:R-:W-:Y:S01]  /*04e0*/  IMAD.WIDE.U32 R110, R11.reuse, R110, c[0x0][0x208] ;  /* 0x000082000b6e7625 */ /* 0x040fe200078e006e */
[----:B------:R-:W-:Y:S02]  /*04f0*/  LEA.HI.X R105, R11, c[0x0][0x18c], RZ, 0x4, P1 ;  /* 0x000063000b697a11 */ /* 0x000fe400008f24ff */
[----:B------:R-:W-:-:S03]  /*0500*/  ISETP.NE.AND.EX P0, PT, RZ, c[0x0][0x254], PT, P0 ;  /* 0x00009500ff007a0c */ /* 0x000fc60003f05300 */
[----:B------:R-:W2:Y:S01]  /*0510*/  LDG.E.64 R110, [R110.64] ;  /* 0x000000046e6e7981 */ /* 0x000ea2000c1e1b00 */
[----:B------:R-:W-:-:S03]  /*0520*/  SHF.L.U32 R150, R11, 0x2, RZ ;  /* 0x000000020b967819 */ /* 0x000fc600000006ff */
        /* <DEDUP_REMOVED lines=12> */
[----:B0-----:R-:W-:-:S03]  /*05f0*/  ISETP.NE.AND P0, PT, R15, RZ, PT ;  /* 0x000000ff0f00720c */ /* 0x001fc60003f05270 */
        /* <DEDUP_REMOVED lines=9> */
[----:B------:R-:W-:Y:S01]  /*0690*/  PRMT R104, RZ, 0x5410, R153 ;  /* 0x00005410ff687816 */ /* 0x000fe20000000099 */
        /* <DEDUP_REMOVED lines=8> */
[----:B----4-:R-:W-:Y:S02]  /*0720*/  FMUL.FTZ R151, R21, R104 ;  /* 0x0000006815977220 */ /* 0x010fe40000410000 */
        /* <DEDUP_REMOVED lines=11> */
[----:B0-----:R-:W-:-:S02]  /*07e0*/  FMUL.FTZ R114, R23, R106 ;  /* 0x0000006a17727220 */ /* 0x001fc40000410000 */
        /* <DEDUP_REMOVED lines=8> */
.L_x_1362:
[----:B-1----:R-:W-:Y:S05]  /*0870*/  BSYNC B0 ;  /* 0x0000000000007941 */ /* 0x002fea0003800000 */
.L_x_1361:
        /* <DEDUP_REMOVED lines=25> */
[----:B------:R-:W-:Y:S02]  /*0a10*/  IADD3 R111, R111, 0x80, RZ ;  /* 0x000000806f6f7810 */ /* 0x000fe40007ffe0ff */
[----:B--2---:R-:W-:Y:S02]  /*0a20*/  MOV R132, R116 ;  /* 0x0000007400847202 */ /* 0x004fe40000000f00 */
[--C-:B------:R-:W-:Y:S01]  /*0a30*/  SHF.R.U64 R156, R116, 0x10, R117.reuse ;  /* 0x00000010749c7819 */ /* 0x100fe20000001275 */
[--C-:B------:R-:W-:Y:S01]  /*0a40*/  IMAD.MOV.U32 R133, RZ, RZ, R117.reuse ;  /* 0x000000ffff857224 */ /* 0x100fe200078e0075 */
[----:B------:R-:W-:Y:S01]  /*0a50*/  SHF.R.U32.HI R116, RZ, 0x10, R117 ;  /* 0x00000010ff747819 */ /* 0x000fe20000011675 */
[C---:B---3--:R-:W-:Y:S01]  /*0a60*/  FADD.FTZ R123, -R157.reuse, R105 ;  /* 0x000000699d7b7221 */ /* 0x048fe20000010100 */
[----:B------:R-:W-:Y:S01]  /*0a70*/  PRMT R105, RZ, 0x5410, R132 ;  /* 0x00005410ff697816 */ /* 0x000fe20000000084 */
[C---:B------:R-:W-:Y:S01]  /*0a80*/  FADD.FTZ R117, -R157.reuse, R104 ;  /* 0x000000689d757221 */ /* 0x040fe20000010100 */
[----:B------:R-:W-:Y:S01]  /*0a90*/  PRMT R104, RZ, 0x5410, R156 ;  /* 0x00005410ff687816 */ /* 0x000fe2000000009c */
[----:B------:R-:W-:Y:S01]  /*0aa0*/  FADD.FTZ R155, -R157, R106 ;  /* 0x0000006a9d9b7221 */ /* 0x000fe20000010100 */
[----:B------:R-:W-:Y:S01]  /*0ab0*/  PRMT R106, RZ, 0x5410, R116 ;  /* 0x00005410ff6a7816 */ /* 0x000fe20000000074 */
[----:B------:R-:W-:-:S02]  /*0ac0*/  FMUL.FTZ R116, R12, R123 ;  /* 0x0000007b0c747220 */ /* 0x000fc40000410000 */
[----:B------:R-:W-:Y:S02]  /*0ad0*/  FMUL.FTZ R117, R12, R117 ;  /* 0x000000750c757220 */ /* 0x000fe40000410000 */
[----:B0-----:R-:W-:Y:S01]  /*0ae0*/  FMUL.FTZ R118, R24, R105 ;  /* 0x0000006918767220 */ /* 0x001fe20000410000 */
[----:B------:R-:W-:Y:S01]  /*0af0*/  PRMT R133, RZ, 0x5410, R133 ;  /* 0x00005410ff857816 */ /* 0x000fe20000000085 */
[----:B------:R-:W-:Y:S02]  /*0b00*/  FADD.FTZ R77, R77, R104 ;  /* 0x000000684d4d7221 */ /* 0x000fe40000010000 */
[-C--:B------:R-:W-:Y:S02]  /*0b10*/  FFMA.FTZ R97, R116, R104.reuse, R97 ;  /* 0x0000006874617223 */ /* 0x080fe40000010061 */
[----:B------:R-:W-:Y:S02]  /*0b20*/  FMUL.FTZ R119, R25, R104 ;  /* 0x0000006819777220 */ /* 0x000fe40000410000 */
[----:B------:R-:W-:-:S02]  /*0b30*/  FADD.FTZ R104, R109, R118 ;  /* 0x000000766d687221 */ /* 0x000fc40000010000 */
[C---:B------:R-:W-:Y:S02]  /*0b40*/  FFMA.FTZ R110, R117.reuse, R118, R110 ;  /* 0x00000076756e7223 */ /* 0x040fe4000001006e */
[----:B------:R-:W-:Y:S02]  /*0b50*/  FADD.FTZ R76, R76, R105 ;  /* 0x000000694c4c7221 */ /* 0x000fe40000010000 */
[----:B------:R-:W-:Y:S02]  /*0b60*/  FFMA.FTZ R96, R117, R105, R96 ;  /* 0x0000006975607223 */ /* 0x000fe40000010060 */
[----:B------:R-:W-:Y:S02]  /*0b70*/  FADD.FTZ R107, -R157, R107 ;  /* 0x0000006b9d6b7221 */ /* 0x000fe40000010100 */
[----:B-1----:R-:W-:Y:S02]  /*0b80*/  FMUL.FTZ R121, R12, R155 ;  /* 0x0000009b0c797220 */ /* 0x002fe40000410000 */
        /* <DEDUP_REMOVED lines=13> */
.L_x_1364:
[----:B------:R-:W-:Y:S05]  /*0c60*/  BSYNC B0 ;  /* 0x0000000000007941 */ /* 0x000fea0003800000 */
.L_x_1363:
[----:B------:R-:W-:Y:S01]  /*0c70*/  BSSY B0, `(.L_x_1365) ;  /* 0x000003e000007945 */ /* 0x000fe20003800000 */
[----:B------:R-:W-:Y:S05]  /*0c80*/  @!P4 BRA `(.L_x_1366) ;  /* 0x000003c00000c947 */ /* 0x000fea0003800000 */
[----:B------:R-:W-:Y:S01]  /*0c90*/  IMAD.MOV.U32 R124, RZ, RZ, 0x8 ;  /* 0x00000008ff7c7424 */ /* 0x000fe200078e00ff */
[----:B------:R-:W-:-:S02]  /*0ca0*/  LEA R104, P1, R111, c[0x0][0x188], 0x4 ;  /* 0x000062006f687a11 */ /* 0x000fc400078220ff */
        /* <DEDUP_REMOVED lines=29> */
[----:B------:R-:W-:Y:S01]  /*0e80*/  FADD.FTZ R155, -R157, R106 ;  /* 0x0000006a9d9b7221 */ /* 0x000fe20000010100 */
[----:B------:R-:W-:-:S02]  /*0e90*/  PRMT R104, RZ, 0x5410, R156 ;  /* 0x00005410ff687816 */ /* 0x000fc4000000009c */
[----:B------:R-:W-:Y:S01]  /*0ea0*/  PRMT R106, RZ, 0x5410, R124 ;  /* 0x00005410ff6a7816 */ /* 0x000fe2000000007c */
[C---:B------:R-:W-:Y:S02]  /*0eb0*/  FMUL.FTZ R124, R12.reuse, R131 ;  /* 0x000000830c7c7220 */ /* 0x040fe40000410000 */
[----:B------:R-:W-:Y:S02]  /*0ec0*/  FMUL.FTZ R125, R12, R125 ;  /* 0x0000007d0c7d7220 */ /* 0x000fe40000410000 */
[----:B0-----:R-:W-:Y:S01]  /*0ed0*/  FMUL.FTZ R126, R28, R105 ;  /* 0x000000691c7e7220 */ /* 0x001fe20000410000 */
[----:B------:R-:W-:Y:S01]  /*0ee0*/  PRMT R133, RZ, 0x5410, R133 ;  /* 0x00005410ff857816 */ /* 0x000fe20000000085 */
[----:B------:R-:W-:Y:S02]  /*0ef0*/  FADD.FTZ R73, R73, R104 ;  /* 0x0000006849497221 */ /* 0x000fe40000010000 */
[-C--:B------:R-:W-:Y:S02]  /*0f00*/  FFMA.FTZ R93, R124, R104.reuse, R93 ;  /* 0x000000687c5d7223 */ /* 0x080fe4000001005d */
[----:B------:R-:W-:-:S02]  /*0f10*/  FMUL.FTZ R127, R29, R104 ;  /* 0x000000681d7f7220 */ /* 0x000fc40000410000 */
[----:B------:R-:W-:Y:S02]  /*0f20*/  FADD.FTZ R104, R109, R126 ;  /* 0x0000007e6d687221 */ /* 0x000fe40000010000 */
[C---:B------:R-:W-:Y:S02]  /*0f30*/  FFMA.FTZ R110, R125.reuse, R126, R110 ;  /* 0x0000007e7d6e7223 */ /* 0x040fe4000001006e */
[----:B------:R-:W-:Y:S02]  /*0f40*/  FADD.FTZ R72, R72, R105 ;  /* 0x0000006948487221 */ /* 0x000fe40000010000 */
[----:B------:R-:W-:Y:S02]  /*0f50*/  FFMA.FTZ R92, R125, R105, R92 ;  /* 0x000000697d5c7223 */ /* 0x000fe4000001005c */
[----:B------:R-:W-:Y:S02]  /*0f60*/  FADD.FTZ R107, -R157, R107 ;  /* 0x0000006b9d6b7221 */ /* 0x000fe40000010100 */
[----:B-1----:R-:W-:-:S02]  /*0f70*/  FMUL.FTZ R129, R12, R155 ;  /* 0x0000009b0c817220 */ /* 0x002fc40000410000 */
[----:B------:R-:W-:Y:S02]  /*0f80*/  FMUL.FTZ R128, R30, R133 ;  /* 0x000000851e807220 */ /* 0x000fe40000410000 */
[----:B------:R-:W-:Y:S02]  /*0f90*/  FADD.FTZ R105, R104, R127 ;  /* 0x0000007f68697221 */ /* 0x000fe40000010000 */
[----:B------:R-:W-:Y:S02]  /*0fa0*/  FFMA.FTZ R110, R124, R127, R110 ;  /* 0x0000007f7c6e7223 */ /* 0x000fe4000001006e */
[----:B------:R-:W-:Y:S02]  /*0fb0*/  FMUL.FTZ R130, R31, R106 ;  /* 0x0000006a1f827220 */ /* 0x000fe40000410000 */
[----:B------:R-:W-:Y:S02]  /*0fc0*/  FMUL.FTZ R131, R12, R107 ;  /* 0x0000006b0c837220 */ /* 0x000fe40000410000 */
        /* <DEDUP_REMOVED lines=8> */
.L_x_1366:
[----:B------:R-:W-:Y:S05]  /*1050*/  BSYNC B0 ;  /* 0x0000000000007941 */ /* 0x000fea0003800000 */
.L_x_1365:
        /* <DEDUP_REMOVED lines=34> */
[----:B0-----:R-:W-:-:S02]  /*1280*/  FMUL.FTZ R134, R12, R139 ;  /* 0x0000008b0c867220 */ /* 0x001fc40000410000 */
[----:B------:R-:W-:Y:S02]  /*1290*/  FMUL.FTZ R135, R12, R133 ;  /* 0x000000850c877220 */ /* 0x000fe40000410000 */
[----:B-1----:R-:W-:Y:S01]  /*12a0*/  FMUL.FTZ R136, R32, R105 ;  /* 0x0000006920887220 */ /* 0x002fe20000410000 */
[----:B------:R-:W-:Y:S01]  /*12b0*/  PRMT R141, RZ, 0x5410, R141 ;  /* 0x00005410ff8d7816 */ /* 0x000fe2000000008d */
[----:B------:R-:W-:Y:S02]  /*12c0*/  FADD.FTZ R155, -R157, R106 ;  /* 0x0000006a9d9b7221 */ /* 0x000fe40000010100 */
[----:B------:R-:W-:Y:S02]  /*12d0*/  FADD.FTZ R69, R69, R104 ;  /* 0x0000006845457221 */ /* 0x000fe40000010000 */
[-C--:B------:R-:W-:Y:S02]  /*12e0*/  FFMA.FTZ R89, R134, R104.reuse, R89 ;  /* 0x0000006886597223 */ /* 0x080fe40000010059 */
[----:B------:R-:W-:-:S02]  /*12f0*/  FMUL.FTZ R137, R33, R104 ;  /* 0x0000006821897220 */ /* 0x000fc40000410000 */
[----:B------:R-:W-:Y:S02]  /*1300*/  FADD.FTZ R104, R109, R136 ;  /* 0x000000886d687221 */ /* 0x000fe40000010000 */
[C---:B------:R-:W-:Y:S01]  /*1310*/  FFMA.FTZ R110, R135.reuse, R136, R110 ;  /* 0x00000088876e7223 */ /* 0x040fe2000001006e */
[----:B------:R-:W-:Y:S01]  /*1320*/  PRMT R106, RZ, 0x5410, R132 ;  /* 0x00005410ff6a7816 */ /* 0x000fe20000000084 */
        /* <DEDUP_REMOVED lines=17> */
.L_x_1368:
[----:B------:R-:W-:Y:S05]  /*1440*/  BSYNC B0 ;  /* 0x0000000000007941 */ /* 0x000fea0003800000 */
.L_x_1367:
[----:B------:R-:W-:Y:S01]  /*1450*/  BSSY B0, `(.L_x_1369) ;  /* 0x000003f000007945 */ /* 0x000fe20003800000 */
[----:B------:R-:W-:Y:S05]  /*1460*/  @!P6 BRA `(.L_x_1370) ;  /* 0x000003d00000e947 */ /* 0x000fea0003800000 */
[----:B------:R-:W-:Y:S01]  /*1470*/  ISETP.NE.U32.AND P1, PT, RZ, c[0x0][0x250], PT ;  /* 0x00009400ff007a0c */ /* 0x000fe20003f25070 */
[----:B------:R-:W-:Y:S01]  /*1480*/  IMAD.MOV.U32 R132, RZ, RZ, 0x8 ;  /* 0x00000008ff847424 */ /* 0x000fe200078e00ff */
[C---:B------:R-:W-:Y:S02]  /*1490*/  LEA R104, P0, R111.reuse, c[0x0][0x188], 0x4 ;  /* 0x000062006f687a11 */ /* 0x040fe400078020ff */
[----:B------:R-:W-:Y:S01]  /*14a0*/  ISETP.NE.AND.EX P1, PT, RZ, c[0x0][0x254], PT, P1 ;  /* 0x00009500ff007a0c */ /* 0x000fe20003f25310 */
[C---:B------:R-:W-:Y:S01]  /*14b0*/  IMAD.WIDE.U32 R132, R111.reuse, R132, c[0x0][0x208] ;  /* 0x000082006f847625 */ /* 0x040fe200078e0084 */
[C---:B------:R-:W-:Y:S02]  /*14c0*/  SHF.L.U32 R142, R111.reuse, 0x2, RZ ;  /* 0x000000026f8e7819 */ /* 0x040fe400000006ff */
[----:B------:R-:W-:Y:S02]  /*14d0*/  LEA.HI.X R105, R111, c[0x0][0x18c], RZ, 0x4, P0 ;  /* 0x000063006f697a11 */ /* 0x000fe400000f24ff */
[----:B------:R-:W-:Y:S01]  /*14e0*/  SHF.R.U32.HI R106, RZ, 0x1e, R111 ;  /* 0x0000001eff6a7819 */ /* 0x000fe2000001166f */
[----:B------:R-:W2:Y:S01]  /*14f0*/  LDG.E.64 R132, [R132.64] ;  /* 0x0000000484847981 */ /* 0x000ea2000c1e1b00 */
[----:B------:R-:W-:-:S02]  /*1500*/  IADD3 R146, P0, R142, c[0x0][0x190], RZ ;  /* 0x000064008e927a10 */ /* 0x000fc40007f1e0ff */
[----:B------:R-:W-:Y:S02]  /*1510*/  P2R R2, PR, RZ, 0x4 ;  /* 0x00000004ff027803 */ /* 0x000fe40000000000 */
[----:B------:R-:W-:Y:S02]  /*1520*/  IADD3.X R147, R106, c[0x0][0x194], RZ, P0, !PT ;  /* 0x000065006a937a10 */ /* 0x000fe400007fe4ff */
[----:B------:R-:W-:-:S04]  /*1530*/  @P1 IADD3 R142, P0, R142, c[0x0][0x198], RZ ;  /* 0x000066008e8e1a10 */ /* 0x000fc80007f1e0ff */
        /* <DEDUP_REMOVED lines=9> */
[----:B------:R0:W5:Y:S02]  /*15d0*/  @P0 LDG.E.128 R44, [R144.64] ;  /* 0x00000004902c0981 */ /* 0x000164000c1e1d00 */
[----:B0-----:R-:W-:-:S04]  /*15e0*/  ISETP.NE.AND P0, PT, R15, RZ, PT ;  /* 0x000000ff0f00720c */ /* 0x001fc80003f05270 */
        /* <DEDUP_REMOVED lines=9> */
[C---:B-1----:R-:W-:Y:S02]  /*1680*/  FMUL.FTZ R142, R12.reuse, R149 ;  /* 0x000000950c8e7220 */ /* 0x042fe40000410000 */
[----:B------:R-:W-:-:S02]  /*1690*/  FMUL.FTZ R143, R12, R133 ;  /* 0x000000850c8f7220 */ /* 0x000fc40000410000 */
[----:B------:R-:W-:Y:S01]  /*16a0*/  FMUL.FTZ R144, R36, R105 ;  /* 0x0000006924907220 */ /* 0x000fe20000410000 */
[----:B------:R-:W-:Y:S01]  /*16b0*/  PRMT R111, RZ, 0x5410, R111 ;  /* 0x00005410ff6f7816 */ /* 0x000fe2000000006f */
[----:B------:R-:W-:Y:S02]  /*16c0*/  FADD.FTZ R65, R65, R104 ;  /* 0x0000006841417221 */ /* 0x000fe40000010000 */
[-C--:B------:R-:W-:Y:S02]  /*16d0*/  FFMA.FTZ R85, R142, R104.reuse, R85 ;  /* 0x000000688e557223 */ /* 0x080fe40000010055 */
[----:B------:R-:W-:Y:S02]  /*16e0*/  FMUL.FTZ R145, R37, R104 ;  /* 0x0000006825917220 */ /* 0x000fe40000410000 */
[----:B----4-:R-:W-:Y:S02]  /*16f0*/  FADD.FTZ R147, -R156, R106 ;  /* 0x0000006a9c937221 */ /* 0x010fe40000010100 */
        /* <DEDUP_REMOVED lines=20> */
.L_x_1370:
[----:B------:R-:W-:Y:S05]  /*1840*/  BSYNC B0 ;  /* 0x0000000000007941 */ /* 0x000fea0003800000 */
.L_x_1369:
[----:B------:R-:W-:Y:S02]  /*1850*/  LOP3.LUT P1, RZ, R13, 0xff, RZ, 0xc0, !PT ;  /* 0x000000ff0dff7812 */ /* 0x000fe4000782c0ff */
[----:B------:R-:W-:-:S02]  /*1860*/  SHF.R.U32.HI R106, RZ, 0x5, R16 ;  /* 0x00000005ff6a7819 */ /* 0x000fc40000011610 */
[----:B------:R-:W-:Y:S02]  /*1870*/  LOP3.LUT P0, RZ, R16, 0x1f, RZ, 0xc0, !PT ;  /* 0x0000001f10ff7812 */ /* 0x000fe4000780c0ff */
[----:B------:R-:W-:-:S07]  /*1880*/  LOP3.LUT R155, R106, 0x7fffffc, RZ, 0xc0, !PT ;  /* 0x07fffffc6a9b7812 */ /* 0x000fce00078ec0ff */
[----:B------:R-:W-:Y:S01]  /*1890*/  @!P1 IADD3 R155, R155, 0x4, RZ ;  /* 0x000000049b9b9810 */ /* 0x000fe20007ffe0ff */
[----:B------:R-:W-:Y:S05]  /*18a0*/  BRA.DIV ~URZ, `(.L_x_1371) ;  /* 0x00001e727f007947 */ /* 0x000fea000b800000 */
[----:B------:R1:W2:Y:S02]  /*18b0*/  SHFL.DOWN PT, R156, R109, 0x10, 0x1f ;  /* 0x0a001f006d9c7f89 */ /* 0x0002a400000e0000 */
.L_x_1388:
[----:B------:R-:W-:Y:S05]  /*18c0*/  BRA.DIV ~URZ, `(.L_x_1372) ;  /* 0x00001ed27f007947 */ /* 0x000fea000b800000 */
[----:B------:R-:W3:Y:S01]  /*18d0*/  SHFL.DOWN PT, R105, R110, 0x10, 0x1f ;  /* 0x0a001f006e697f89 */ /* 0x000ee200000e0000 */
[----:B--2---:R-:W-:-:S05]  /*18e0*/  FADD.FTZ R111, R156, R109 ;  /* 0x0000006d9c6f7221 */ /* 0x004fca0000010000 */
[----:B------:R-:W2:Y:S01]  /*18f0*/  SHFL.DOWN PT, R104, R111, 0x8, 0x1f ;  /* 0x09001f006f687f89 */ /* 0x000ea200000e0000 */
[----:B---3--:R-:W-:-:S05]  /*1900*/  FADD.FTZ R105, R105, R110 ;  /* 0x0000006e69697221 */ /* 0x008fca0000010000 */
[----:B-----5:R-:W3:Y:S01]  /*1910*/  SHFL.DOWN PT, R108, R105, 0x8, 0x1f ;  /* 0x09001f00696c7f89 */ /* 0x020ee200000e0000 */
[----:B--2---:R-:W-:-:S05]  /*1920*/  FADD.FTZ R104, R104, R111 ;  /* 0x0000006f68687221 */ /* 0x004fca0000010000 */
[----:B------:R-:W2:Y:S01]  /*1930*/  SHFL.DOWN PT, R107, R104, 0x4, 0x1f ;  /* 0x08801f00686b7f89 */ /* 0x000ea200000e0000 */
[----:B---3--:R-:W-:-:S05]  /*1940*/  FADD.FTZ R108, R105, R108 ;  /* 0x0000006c696c7221 */ /* 0x008fca0000010000 */
[----:B-1----:R-:W1:Y:S01]  /*1950*/  SHFL.DOWN PT, R109, R108, 0x4, 0x1f ;  /* 0x08801f006c6d7f89 */ /* 0x002e6200000e0000 */
[----:B--2---:R-:W-:-:S05]  /*1960*/  FADD.FTZ R107, R104, R107 ;  /* 0x0000006b686b7221 */ /* 0x004fca0000010000 */
[----:B------:R-:W2:Y:S01]  /*1970*/  SHFL.DOWN PT, R110, R107, 0x2, 0x1f ;  /* 0x08401f006b6e7f89 */ /* 0x000ea200000e0000 */
[----:B-1----:R-:W-:-:S05]  /*1980*/  FADD.FTZ R109, R108, R109 ;  /* 0x0000006d6c6d7221 */ /* 0x002fca0000010000 */
[----:B------:R-:W1:Y:S01]  /*1990*/  SHFL.DOWN PT, R132, R109, 0x2, 0x1f ;  /* 0x08401f006d847f89 */ /* 0x000e6200000e0000 */
[----:B--2---:R-:W-:-:S05]  /*19a0*/  FADD.FTZ R110, R107, R110 ;  /* 0x0000006e6b6e7221 */ /* 0x004fca0000010000 */
[----:B------:R2:W3:Y:S01]  /*19b0*/  SHFL.DOWN PT, R157, R110, 0x1, 0x1f ;  /* 0x08201f006e9d7f89 */ /* 0x0004e200000e0000 */
[----:B-1----:R-:W-:-:S05]  /*19c0*/  FADD.FTZ R133, R109, R132 ;  /* 0x000000846d857221 */ /* 0x002fca0000010000 */
[----:B------:R2:W1:Y:S02]  /*19d0*/  SHFL.DOWN PT, R156, R133, 0x1, 0x1f ;  /* 0x08201f00859c7f89 */ /* 0x00046400000e0000 */
.L_x_1389:
        /* <DEDUP_REMOVED lines=50> */
[----:B------:R-:W-:Y:S01]  /*1d00*/  FMUL.FTZ R105, R12, R105 ;  /* 0x000000690c697220 */ /* 0x000fe20000410000 */
[----:B------:R-:W-:Y:S01]  /*1d10*/  @P1 MOV R110, 0x10 ;  /* 0x00000010006e1802 */ /* 0x000fe20000000f00 */
[----:B------:R-:W-:Y:S02]  /*1d20*/  @P0 FADD.FTZ R104, R63, R104 ;  /* 0x000000683f680221 */ /* 0x000fe40000010000 */
[----:B------:R-:W-:Y:S01]  /*1d30*/  @P0 FADD.FTZ R105, R60, R105 ;  /* 0x000000693c690221 */ /* 0x000fe20000010000 */
[----:B------:R-:W-:Y:S01]  /*1d40*/  LOP3.LUT P0, RZ, R9, 0xff000000, RZ, 0xc0, !PT ;  /* 0xff00000009ff7812 */ /* 0x000fe2000780c0ff */
[C---:B------:R-:W-:Y:S01]  /*1d50*/  FMUL.FTZ R155, R104.reuse, c[0x0][0x1e8] ;  /* 0x00007a00689b7a20 */ /* 0x040fe20000410000 */
[----:B------:R-:W-:Y:S01]  /*1d60*/  SEL R43, R104, R43, P1 ;  /* 0x0000002b682b7207 */ /* 0x000fe20000800000 */
[C---:B------:R-:W-:Y:S01]  /*1d70*/  FMUL.FTZ R156, R105.reuse, c[0x0][0x1e8] ;  /* 0x00007a00699c7a20 */ /* 0x040fe20000410000 */
[----:B------:R-:W-:Y:S01]  /*1d80*/  SEL R40, R105, R40, P1 ;  /* 0x0000002869287207 */ /* 0x000fe20000800000 */
[----:B------:R-:W-:Y:S01]  /*1d90*/  @P1 IMAD.WIDE.U32 R110, R11, R110, c[0x0][0x258] ;  /* 0x000096000b6e1625 */ /* 0x000fe200078e006e */
[----:B------:R-:W-:-:S02]  /*1da0*/  FSEL R158, R155, RZ, P0 ;  /* 0x000000ff9b9e7208 */ /* 0x000fc40000000000 */
[----:B------:R-:W-:Y:S01]  /*1db0*/  LOP3.LUT P0, RZ, R9, 0xff, RZ, 0xc0, !PT ;  /* 0x000000ff09ff7812 */ /* 0x000fe2000780c0ff */
[----:B0-----:R-:W-:Y:S01]  /*1dc0*/  IMAD.WIDE.U32 R104, R106, 0x10000, RZ ;  /* 0x000100006a687825 */ /* 0x001fe200078e00ff */
[----:B------:R0:W-:Y:S02]  /*1dd0*/  @P1 STG.E.128 [R110.64], R40 ;  /* 0x000000286e001986 */ /* 0x0001e4000c101d04 */
[----:B------:R-:W1:Y:S01]  /*1de0*/  F2F.BF16.F32 R158, R158 ;  /* 0x0000009e009e7304 */ /* 0x000e620000202000 */
[----:B------:R-:W-:Y:S01]  /*1df0*/  FSEL R157, R156, RZ, P0 ;  /* 0x000000ff9c9d7208 */ /* 0x000fe20000000000 */
[----:B------:R-:W-:Y:S01]  /*1e00*/  IMAD.MOV.U32 R106, RZ, RZ, 0x8 ;  /* 0x00000008ff6a7424 */ /* 0x000fe200078e00ff */
[----:B------:R-:W-:-:S04]  /*1e10*/  ISETP.NE.U32.AND P0, PT, RZ, c[0x0][0x250], PT ;  /* 0x00009400ff007a0c */ /* 0x000fc80003f05070 */
[----:B------:R-:W-:Y:S01]  /*1e20*/  ISETP.NE.AND.EX P0, PT, RZ, c[0x0][0x254], PT, P0 ;  /* 0x00009500ff007a0c */ /* 0x000fe20003f05300 */
[----:B------:R-:W2:Y:S01]  /*1e30*/  F2F.BF16.F32 R157, R157 ;  /* 0x0000009d009d7304 */ /* 0x000ea20000202000 */
[----:B-1----:R-:W-:-:S11]  /*1e40*/  IMAD.U32 R107, R158, 0x10000, RZ ;  /* 0x000100009e6b7824 */ /* 0x002fd600078e00ff */
        /* <DEDUP_REMOVED lines=29> */
.L_x_1375:
[----:B0-----:R-:W-:Y:S02]  /*2020*/  IADD3 R11, R11, 0x80, RZ ;  /* 0x000000800b0b7810 */ /* 0x001fe40007ffe0ff */
.L_x_1374:
[----:B------:R-:W-:Y:S05]  /*2030*/  BSYNC B0 ;  /* 0x0000000000007941 */ /* 0x000fea0003800000 */
.L_x_1373:
[----:B------:R-:W-:Y:S01]  /*2040*/  BSSY B0, `(.L_x_1376) ;  /* 0x0000050000007945 */ /* 0x000fe20003800000 */
        /* <DEDUP_REMOVED lines=51> */
[----:B------:R-:W-:Y:S01]  /*2380*/  HFMA2.MMA R104, -RZ, RZ, 0, 4.76837158203125e-07 ;  /* 0x00000008ff687435 */ /* 0x000fe200000001ff */
[----:B------:R-:W-:Y:S02]  /*2390*/  @P0 FSEL R156, R156, RZ, P1 ;  /* 0x000000ff9c9c0208 */ /* 0x000fe40000800000 */
[----:B------:R-:W-:Y:S02]  /*23a0*/  @P0 LOP3.LUT P1, RZ, R8, 0xff00, RZ, 0xc0, !PT ;  /* 0x0000ff0008ff0812 */ /* 0x000fe4000782c0ff */
[----:B------:R-:W-:Y:S02]  /*23b0*/  @P0 F2FP.BF16.PACK_AB R156, RZ, R156 ;  /* 0x0000009cff9c023e */ /* 0x000fe400000010ff */
[----:B------:R-:W-:-:S02]  /*23c0*/  @P0 FSEL R133, R133, RZ, P1 ;  /* 0x000000ff85850208 */ /* 0x000fc40000800000 */
[----:B------:R-:W-:Y:S01]  /*23d0*/  @P0 LOP3.LUT P1, RZ, R8, 0xff0000, RZ, 0xc0, !PT ;  /* 0x00ff000008ff0812 */ /* 0x000fe2000782c0ff */
[----:B------:R-:W-:Y:S01]  /*23e0*/  IMAD.WIDE.U32 R104, R11, R104, c[0x0][0x248] ;  /* 0x000092000b687625 */ /* 0x000fe200078e0068 */
[----:B------:R-:W-:Y:S02]  /*23f0*/  @P0 F2FP.BF16.PACK_AB R133, RZ, R133 ;  /* 0x00000085ff85023e */ /* 0x000fe400000010ff */
[----:B------:R-:W-:Y:S02]  /*2400*/  @P0 FSEL R132, R132, RZ, P1 ;  /* 0x000000ff84840208 */ /* 0x000fe40000800000 */
[----:B------:R0:W-:Y:S01]  /*2410*/  STG.E.64 [R104.64], R106 ;  /* 0x0000006a68007986 */ /* 0x0001e2000c101b04 */
        /* <DEDUP_REMOVED lines=17> */
.L_x_1378:
[----:B0-----:R-:W-:Y:S02]  /*2530*/  IADD3 R11, R11, 0x80, RZ ;  /* 0x000000800b0b7810 */ /* 0x001fe40007ffe0ff */
.L_x_1377:
[----:B------:R-:W-:Y:S05]  /*2540*/  BSYNC B0 ;  /* 0x0000000000007941 */ /* 0x000fea0003800000 */
.L_x_1376:
        /* <DEDUP_REMOVED lines=79> */
.L_x_1381:
[----:B0-----:R-:W-:Y:S02]  /*2a40*/  IADD3 R11, R11, 0x80, RZ ;  /* 0x000000800b0b7810 */ /* 0x001fe40007ffe0ff */
.L_x_1380:
[----:B------:R-:W-:Y:S05]  /*2a50*/  BSYNC B0 ;  /* 0x0000000000007941 */ /* 0x000fea0003800000 */
.L_x_1379:
        /* <DEDUP_REMOVED lines=47> */
[----:B------:R-:W-:Y:S02]  /*2d50*/  ISETP.NE.AND.EX P0, PT, RZ, c[0x0][0x254], PT, P0 ;  /* 0x00009500ff007a0c */ /* 0x000fe40003f05300 */
[----:B-1----:R-:W-:-:S04]  /*2d60*/  SHF.L.U32 R107, R107, 0x10, RZ ;  /* 0x000000106b6b7819 */ /* 0x002fc800000006ff */
        /* <DEDUP_REMOVED lines=30> */
.L_x_1384:
[----:B0-----:R-:W-:Y:S02]  /*2f50*/  IADD3 R11, R11, 0x80, RZ ;  /* 0x000000800b0b7810 */ /* 0x001fe40007ffe0ff */
.L_x_1383:
[----:B------:R-:W-:Y:S05]  /*2f60*/  BSYNC B0 ;  /* 0x0000000000007941 */ /* 0x000fea0003800000 */
.L_x_1382:
        /* <DEDUP_REMOVED lines=43> */
[----:B------:R-:W-:Y:S01]  /*3220*/  SEL R40, R105, R40, P1 ;  /* 0x0000002869287207 */ /* 0x000fe20000800000 */
[----:B------:R-:W-:-:S04]  /*3230*/  @P1 IMAD.WIDE.U32 R108, R11, R108, c[0x0][0x258] ;  /* 0x000096000b6c1625 */ /* 0x000fc800078e006c */
[----:B0-----:R-:W-:Y:S01]  /*3240*/  IMAD.MOV.U32 R106, RZ, RZ, 0x8 ;  /* 0x00000008ff6a7424 */ /* 0x001fe200078e00ff */
[----:B------:R0:W-:Y:S01]  /*3250*/  @P1 STG.E.128 [R108.64], R40 ;  /* 0x000000286c001986 */ /* 0x0001e2000c101d04 */
[----:B------:R-:W3:Y:S01]  /*3260*/  F2F.BF16.F32 R157, R132 ;  /* 0x00000084009d7304 */ /* 0x000ee20000202000 */
[----:B-1----:R-:W-:-:S03]  /*3270*/  IMAD.WIDE.U32 R104, R104, 0x10000, RZ ;  /* 0x0001000068687825 */ /* 0x002fc600078e00ff */
[----:B------:R-:W-:Y:S01]  /*3280*/  @P0 LOP3.LUT P1, RZ, R0, 0xff, RZ, 0xc0, !PT ;  /* 0x000000ff00ff0812 */ /* 0x000fe2000782c0ff */
[----:B--2---:R-:W-:Y:S02]  /*3290*/  IMAD.U32 R133, R107, 0x10000, RZ ;  /* 0x000100006b857824 */ /* 0x004fe400078e00ff */
[----:B------:R-:W-:-:S03]  /*32a0*/  IMAD.WIDE.U32 R106, R11, R106, c[0x0][0x248] ;  /* 0x000092000b6a7625 */ /* 0x000fc600078e006a */
[----:B------:R-:W-:Y:S02]  /*32b0*/  LOP3.LUT R105, R105, R133, R156, 0xfe, !PT ;  /* 0x0000008569697212 */ /* 0x000fe400078efe9c */
[----:B---3--:R-:W-:Y:S02]  /*32c0*/  LOP3.LUT R104, R104, R157, RZ, 0xfc, !PT ;  /* 0x0000009d68687212 */ /* 0x008fe400078efcff */
[----:B0-----:R-:W-:Y:S02]  /*32d0*/  @P0 FSEL R108, R155, RZ, P1 ;  /* 0x000000ff9b6c0208 */ /* 0x001fe40000800000 */
[----:B------:R-:W-:Y:S01]  /*32e0*/  @P0 LOP3.LUT P1, RZ, R0, 0xff00, RZ, 0xc0, !PT ;  /* 0x0000ff0000ff0812 */ /* 0x000fe2000782c0ff */
[----:B------:R0:W-:Y:S01]  /*32f0*/  STG.E.64 [R106.64], R104 ;  /* 0x000000686a007986 */ /* 0x0001e2000c101b04 */
[----:B------:R-:W-:Y:S02]  /*3300*/  @P0 F2FP.BF16.PACK_AB R108, RZ, R108 ;  /* 0x0000006cff6c023e */ /* 0x000fe400000010ff */
[----:B------:R-:W-:-:S02]  /*3310*/  @P0 FSEL R111, R111, RZ, P1 ;  /* 0x000000ff6f6f0208 */ /* 0x000fc40000800000 */
        /* <DEDUP_REMOVED lines=13> */
[----:B------:R-:W-:-:S02]  /*33f0*/  LEA R106, P0, R11, c[0x0][0x250], 0x3 ;  /* 0x000094000b6a7a11 */ /* 0x000fc400078018ff */
[----:B------:R-:W-:Y:S01]  /*3400*/  PRMT R109, R19, 0x5410, R112 ;  /* 0x00005410136d7816 */ /* 0x000fe20000000070 */
[----:B------:R-:W-:Y:S01]  /*3410*/  IMAD.WIDE.U32 R104, R104, 0x10000, RZ ;  /* 0x0001000068687825 */ /* 0x000fe200078e00ff */
[----:B------:R-:W-:-:S04]  /*3420*/  LEA.HI.X R107, R11, c[0x0][0x254], RZ, 0x3, P0 ;  /* 0x000095000b6b7a11 */ /* 0x000fc800000f1cff */
[----:B------:R-:W-:Y:S02]  /*3430*/  LOP3.LUT R105, R109, R105, RZ, 0xfc, !PT ;  /* 0x000000696d697212 */ /* 0x000fe400078efcff */
[----:B------:R-:W-:-:S05]  /*3440*/  LOP3.LUT R104, R104, 0xffff, R17, 0xf8, !PT ;  /* 0x0000ffff68687812 */ /* 0x000fca00078ef811 */
[----:B------:R0:W-:Y:S02]  /*3450*/  STG.E.64 [R106.64], R104 ;  /* 0x000000686a007986 */ /* 0x0001e4000c101b04 */
.L_x_1386:
[----:B0-----:R-:W-:Y:S05]  /*3460*/  BSYNC B0 ;  /* 0x0000000000007941 */ /* 0x001fea0003800000 */
.L_x_1385:
[----:B------:R-:W-:Y:S02]  /*3470*/  IADD3 R14, R14, c[0x0][0x160], RZ ;  /* 0x000058000e0e7a10 */ /* 0x000fe40007ffe0ff */
[----:B------:R-:W-:Y:S02]  /*3480*/  LOP3.LUT P1, RZ, R13, 0xff, RZ, 0xc0, !PT ;  /* 0x000000ff0dff7812 */ /* 0x000fe4000782c0ff */
[----:B------:R-:W-:Y:S02]  /*3490*/  ISETP.GE.AND P0, PT, R14, c[0x0][0x164], PT ;  /* 0x000059000e007a0c */ /* 0x000fe40003f06270 */
[----:B------:R-:W-:-:S11]  /*34a0*/  SEL R13, RZ, 0x1, P1 ;  /* 0x00000001ff0d7807 */ /* 0x000fd60000800000 */
[----:B------:R-:W-:Y:S01]  /*34b0*/  @P0 CALL.REL.NOINC `(.L_x_1360) ;  /* 0x0000001000000944 */ /* 0x000fe20003c00000 */
[----:B------:R-:W-:Y:S05]  /*34c0*/  BRA `(.L_x_1387) ;  /* 0xffffcef000007947 */ /* 0x000fea000383ffff */
.L_x_1360:
[----:B0-----:R-:W0:Y:S01]  /*34d0*/  S2UR UR6, SR_CTAID.X ;  /* 0x00000000000679c3 */ /* 0x001e220000002500 */
[----:B------:R-:W0:Y:S01]  /*34e0*/  S2R R2, SR_TID.X ;  /* 0x0000000000027919 */ /* 0x000e220000002100 */
[----:B------:R-:W-:Y:S01]  /*34f0*/  @P2 MOV R5, 0x10 ;  /* 0x0000001000052802 */ /* 0x000fe20000000f00 */
        /* <DEDUP_REMOVED lines=34> */
.L_x_1371:
[----:B------:R-:W-:Y:S01]  /*3720*/  MOV R132, R109 ;  /* 0x0000006d00847202 */ /* 0x000fe20000000f00 */
[----:B------:R-:W-:Y:S01]  /*3730*/  IMAD.MOV.U32 R111, RZ, RZ, 0x10 ;  /* 0x00000010ff6f7424 */ /* 0x000fe200078e00ff */
[----:B------:R-:W-:Y:S01]  /*3740*/  MOV R104, 0x3780 ;  /* 0x0000378000687802 */ /* 0x000fe20000000f00 */
[----:B-----5:R-:W-:Y:S02]  /*3750*/  IMAD.MOV.U32 R108, RZ, RZ, 0x1f ;  /* 0x0000001fff6c7424 */ /* 0x020fe400078e00ff */
[----:B------:R-:W-:-:S02]  /*3760*/  IMAD.MOV.U32 R107, RZ, RZ, -0x1 ;  /* 0xffffffffff6b7424 */ /* 0x000fc400078e00ff */
[----:B0-----:R-:W-:Y:S05]  /*3770*/  CALL.REL.NOINC `($__internal_56_$__cuda_sm70_shflsync_down_p) ;  /* 0x0000046000007944 */ /* 0x001fea0003c00000 */
[----:B-1----:R-:W-:Y:S01]  /*3780*/  IMAD.MOV.U32 R156, RZ, RZ, R107 ;  /* 0x000000ffff9c7224 */ /* 0x002fe200078e006b */
[----:B0-----:R-:W-:Y:S05]  /*3790*/  BRA `(.L_x_1388) ;  /* 0xffffe12000007947 */ /* 0x001fea000383ffff */
.L_x_1372:
[----:B------:R-:W-:Y:S01]  /*37a0*/  MOV R132, R110 ;  /* 0x0000006e00847202 */ /* 0x000fe20000000f00 */
[----:B------:R-:W-:Y:S01]  /*37b0*/  IMAD.MOV.U32 R111, RZ, RZ, 0x10 ;  /* 0x00000010ff6f7424 */ /* 0x000fe200078e00ff */
[----:B------:R-:W-:Y:S01]  /*37c0*/  MOV R104, 0x3800 ;  /* 0x0000380000687802 */ /* 0x000fe20000000f00 */
[----:B-----5:R-:W-:-:S02]  /*37d0*/  IMAD.MOV.U32 R108, RZ, RZ, 0x1f ;  /* 0x0000001fff6c7424 */ /* 0x020fc400078e00ff */
[----:B------:R-:W-:Y:S02]  /*37e0*/  IMAD.MOV.U32 R107, RZ, RZ, -0x1 ;  /* 0xffffffffff6b7424 */ /* 0x000fe400078e00ff */
[----:B012---:R-:W-:Y:S05]  /*37f0*/  CALL.REL.NOINC `($__internal_56_$__cuda_sm70_shflsync_down_p) ;  /* 0x000003e000007944 */ /* 0x007fea0003c00000 */
[----:B------:R-:W-:Y:S01]  /*3800*/  FADD.FTZ R156, R156, R109 ;  /* 0x0000006d9c9c7221 */ /* 0x000fe20000010000 */
[----:B0-----:R-:W-:Y:S01]  /*3810*/  HFMA2.MMA R108, -RZ, RZ, 0, 1.847743988037109375e-06 ;  /* 0x0000001fff6c7435 */ /* 0x001fe200000001ff */
[----:B-1----:R-:W-:Y:S01]  /*3820*/  FADD.FTZ R110, R110, R107 ;  /* 0x0000006b6e6e7221 */ /* 0x002fe20000010000 */
[----:B------:R-:W-:Y:S01]  /*3830*/  MOV R104, 0x3880 ;  /* 0x0000388000687802 */ /* 0x000fe20000000f00 */
[----:B------:R-:W-:Y:S02]  /*3840*/  IMAD.MOV.U32 R111, RZ, RZ, 0x8 ;  /* 0x00000008ff6f7424 */ /* 0x000fe400078e00ff */
[----:B------:R-:W-:Y:S02]  /*3850*/  IMAD.MOV.U32 R107, RZ, RZ, -0x1 ;  /* 0xffffffffff6b7424 */ /* 0x000fe400078e00ff */
[----:B------:R-:W-:Y:S02]  /*3860*/  IMAD.MOV.U32 R132, RZ, RZ, R156 ;  /* 0x000000ffff847224 */ /* 0x000fe400078e009c */
[----:B------:R-:W-:Y:S05]  /*3870*/  CALL.REL.NOINC `($__internal_56_$__cuda_sm70_shflsync_down_p) ;  /* 0x0000036000007944 */ /* 0x000fea0003c00000 */
[----:B-1----:R-:W-:Y:S01]  /*3880*/  IMAD.MOV.U32 R109, RZ, RZ, R107 ;  /* 0x000000ffff6d7224 */ /* 0x002fe200078e006b */
[----:B0-----:R-:W-:Y:S01]  /*3890*/  MOV R111, 0x8 ;  /* 0x00000008006f7802 */ /* 0x001fe20000000f00 */
[----:B------:R-:W-:Y:S01]  /*38a0*/  IMAD.MOV.U32 R132, RZ, RZ, R110 ;  /* 0x000000ffff847224 */ /* 0x000fe200078e006e */
[----:B------:R-:W-:Y:S01]  /*38b0*/  MOV R104, 0x38f0 ;  /* 0x000038f000687802 */ /* 0x000fe20000000f00 */
[----:B------:R-:W-:-:S02]  /*38c0*/  IMAD.MOV.U32 R108, RZ, RZ, 0x1f ;  /* 0x0000001fff6c7424 */ /* 0x000fc400078e00ff */
[----:B------:R-:W-:Y:S02]  /*38d0*/  IMAD.MOV.U32 R107, RZ, RZ, -0x1 ;  /* 0xffffffffff6b7424 */ /* 0x000fe400078e00ff */
[----:B------:R-:W-:Y:S05]  /*38e0*/  CALL.REL.NOINC `($__internal_56_$__cuda_sm70_shflsync_down_p) ;  /* 0x000002f000007944 */ /* 0x000fea0003c00000 */
[----:B------:R-:W-:Y:S01]  /*38f0*/  FADD.FTZ R156, R109, R156 ;  /* 0x0000009c6d9c7221 */ /* 0x000fe20000010000 */
[----:B------:R-:W-:Y:S01]  /*3900*/  MOV R104, 0x3970 ;  /* 0x0000397000687802 */ /* 0x000fe20000000f00 */
[----:B-1----:R-:W-:Y:S01]  /*3910*/  FADD.FTZ R110, R110, R107 ;  /* 0x0000006b6e6e7221 */ /* 0x002fe20000010000 */
[----:B------:R-:W-:Y:S01]  /*3920*/  MOV R107, 0xffffffff ;  /* 0xffffffff006b7802 */ /* 0x000fe20000000f00 */
[----:B0-----:R-:W-:Y:S02]  /*3930*/  IMAD.MOV.U32 R111, RZ, RZ, 0x4 ;  /* 0x00000004ff6f7424 */ /* 0x001fe400078e00ff */
[----:B------:R-:W-:Y:S02]  /*3940*/  IMAD.MOV.U32 R108, RZ, RZ, 0x1f ;  /* 0x0000001fff6c7424 */ /* 0x000fe400078e00ff */
[----:B------:R-:W-:Y:S02]  /*3950*/  IMAD.MOV.U32 R132, RZ, RZ, R156 ;  /* 0x000000ffff847224 */ /* 0x000fe400078e009c */
[----:B------:R-:W-:Y:S05]  /*3960*/  CALL.REL.NOINC `($__internal_56_$__cuda_sm70_shflsync_down_p) ;  /* 0x0000027000007944 */ /* 0x000fea0003c00000 */
[----:B0-----:R-:W-:Y:S01]  /*3970*/  HFMA2.MMA R111, -RZ, RZ, 0, 2.384185791015625e-07 ;  /* 0x00000004ff6f7435 */ /* 0x001fe200000001ff */
[----:B-1----:R-:W-:Y:S01]  /*3980*/  IMAD.MOV.U32 R109, RZ, RZ, R107 ;  /* 0x000000ffff6d7224 */ /* 0x002fe200078e006b */
[----:B------:R-:W-:Y:S01]  /*3990*/  MOV R104, 0x39e0 ;  /* 0x000039e000687802 */ /* 0x000fe20000000f00 */
[----:B------:R-:W-:-:S02]  /*39a0*/  IMAD.MOV.U32 R132, RZ, RZ, R110 ;  /* 0x000000ffff847224 */ /* 0x000fc400078e006e */
[----:B------:R-:W-:Y:S02]  /*39b0*/  IMAD.MOV.U32 R108, RZ, RZ, 0x1f ;  /* 0x0000001fff6c7424 */ /* 0x000fe400078e00ff */
[----:B------:R-:W-:Y:S02]  /*39c0*/  IMAD.MOV.U32 R107, RZ, RZ, -0x1 ;  /* 0xffffffffff6b7424 */ /* 0x000fe400078e00ff */
[----:B------:R-:W-:Y:S05]  /*39d0*/  CALL.REL.NOINC `($__internal_56_$__cuda_sm70_shflsync_down_p) ;  /* 0x0000020000007944 */ /* 0x000fea0003c00000 */
[----:B------:R-:W-:Y:S01]  /*39e0*/  FADD.FTZ R156, R109, R156 ;  /* 0x0000009c6d9c7221 */ /* 0x000fe20000010000 */
[----:B0-----:R-:W-:Y:S01]  /*39f0*/  MOV R108, 0x1f ;  /* 0x0000001f006c7802 */ /* 0x001fe20000000f00 */
[----:B-1----:R-:W-:Y:S01]  /*3a00*/  FADD.FTZ R158, R110, R107 ;  /* 0x0000006b6e9e7221 */ /* 0x002fe20000010000 */
[----:B------:R-:W-:Y:S01]  /*3a10*/  MOV R104, 0x3a60 ;  /* 0x00003a6000687802 */ /* 0x000fe20000000f00 */
[----:B------:R-:W-:Y:S02]  /*3a20*/  IMAD.MOV.U32 R111, RZ, RZ, 0x2 ;  /* 0x00000002ff6f7424 */ /* 0x000fe400078e00ff */
[----:B------:R-:W-:Y:S02]  /*3a30*/  IMAD.MOV.U32 R107, RZ, RZ, -0x1 ;  /* 0xffffffffff6b7424 */ /* 0x000fe400078e00ff */
[----:B------:R-:W-:-:S02]  /*3a40*/  IMAD.MOV.U32 R132, RZ, RZ, R156 ;  /* 0x000000ffff847224 */ /* 0x000fc400078e009c */
[----:B------:R-:W-:Y:S05]  /*3a50*/  CALL.REL.NOINC `($__internal_56_$__cuda_sm70_shflsync_down_p) ;  /* 0x0000018000007944 */ /* 0x000fea0003c00000 */
[----:B-1----:R-:W-:Y:S01]  /*3a60*/  IMAD.MOV.U32 R109, RZ, RZ, R107 ;  /* 0x000000ffff6d7224 */ /* 0x002fe200078e006b */
[----:B0-----:R-:W-:Y:S01]  /*3a70*/  MOV R132, R158 ;  /* 0x0000009e00847202 */ /* 0x001fe20000000f00 */
[----:B------:R-:W-:Y:S01]  /*3a80*/  IMAD.MOV.U32 R111, RZ, RZ, 0x2 ;  /* 0x00000002ff6f7424 */ /* 0x000fe200078e00ff */
[----:B------:R-:W-:Y:S01]  /*3a90*/  MOV R104, 0x3ad0 ;  /* 0x00003ad000687802 */ /* 0x000fe20000000f00 */
[----:B------:R-:W-:-:S02]  /*3aa0*/  IMAD.MOV.U32 R108, RZ, RZ, 0x1f ;  /* 0x0000001fff6c7424 */ /* 0x000fc400078e00ff */
[----:B------:R-:W-:Y:S02]  /*3ab0*/  IMAD.MOV.U32 R107, RZ, RZ, -0x1 ;  /* 0xffffffffff6b7424 */ /* 0x000fe400078e00ff */
[----:B------:R-:W-:Y:S05]  /*3ac0*/  CALL.REL.NOINC `($__internal_56_$__cuda_sm70_shflsync_down_p) ;  /* 0x0000011000007944 */ /* 0x000fea0003c00000 */
[----:B------:R-:W-:Y:S01]  /*3ad0*/  FADD.FTZ R110, R109, R156 ;  /* 0x0000009c6d6e7221 */ /* 0x000fe20000010000 */
[----:B0-----:R-:W-:Y:S01]  /*3ae0*/  HFMA2.MMA R111, -RZ, RZ, 0, 5.9604644775390625e-08 ;  /* 0x00000001ff6f7435 */ /* 0x001fe200000001ff */
[----:B-1----:R-:W-:Y:S01]  /*3af0*/  FADD.FTZ R133, R158, R107 ;  /* 0x0000006b9e857221 */ /* 0x002fe20000010000 */
[----:B------:R-:W-:Y:S01]  /*3b00*/  MOV R104, 0x3b50 ;  /* 0x00003b5000687802 */ /* 0x000fe20000000f00 */
[----:B------:R-:W-:Y:S02]  /*3b10*/  IMAD.MOV.U32 R108, RZ, RZ, 0x1f ;  /* 0x0000001fff6c7424 */ /* 0x000fe400078e00ff */
[----:B------:R-:W-:Y:S02]  /*3b20*/  IMAD.MOV.U32 R107, RZ, RZ, -0x1 ;  /* 0xffffffffff6b7424 */ /* 0x000fe400078e00ff */
[----:B------:R-:W-:Y:S02]  /*3b30*/  IMAD.MOV.U32 R132, RZ, RZ, R110 ;  /* 0x000000ffff847224 */ /* 0x000fe400078e006e */
[----:B------:R-:W-:Y:S05]  /*3b40*/  CALL.REL.NOINC `($__internal_56_$__cuda_sm70_shflsync_down_p) ;  /* 0x0000009000007944 */ /* 0x000fea0003c00000 */
[----:B-1----:R-:W-:Y:S01]  /*3b50*/  MOV R157, R107 ;  /* 0x0000006b009d7202 */ /* 0x002fe20000000f00 */
[----:B0-----:R-:W-:Y:S01]  /*3b60*/  IMAD.MOV.U32 R132, RZ, RZ, R133 ;  /* 0x000000ffff847224 */ /* 0x001fe200078e0085 */
[----:B------:R-:W-:Y:S01]  /*3b70*/  MOV R107, 0xffffffff ;  /* 0xffffffff006b7802 */ /* 0x000fe20000000f00 */
[----:B------:R-:W-:Y:S01]  /*3b80*/  IMAD.MOV.U32 R111, RZ, RZ, 0x1 ;  /* 0x00000001ff6f7424 */ /* 0x000fe200078e00ff */
[----:B------:R-:W-:Y:S01]  /*3b90*/  MOV R104, 0x3bc0 ;  /* 0x00003bc000687802 */ /* 0x000fe20000000f00 */
[----:B------:R-:W-:-:S02]  /*3ba0*/  IMAD.MOV.U32 R108, RZ, RZ, 0x1f ;  /* 0x0000001fff6c7424 */ /* 0x000fc400078e00ff */
[----:B------:R-:W-:Y:S05]  /*3bb0*/  CALL.REL.NOINC `($__internal_56_$__cuda_sm70_shflsync_down_p) ;  /* 0x0000002000007944 */ /* 0x000fea0003c00000 */
[----:B-1----:R-:W-:Y:S01]  /*3bc0*/  IMAD.MOV.U32 R156, RZ, RZ, R107 ;  /* 0x000000ffff9c7224 */ /* 0x002fe200078e006b */
[----:B0-----:R-:W-:Y:S05]  /*3bd0*/  BRA `(.L_x_1389) ;  /* 0xffffde0000007947 */ /* 0x001fea000383ffff */
        .weak           $__internal_56_$__cuda_sm70_shflsync_down_p
        .type           $__internal_56_$__cuda_sm70_shflsync_down_p,@function
        .size           $__internal_56_$__cuda_sm70_shflsync_down_p,(.L_x_2803 - $__internal_56_$__cuda_sm70_shflsync_down_p)
$__internal_56_$__cuda_sm70_shflsync_down_p:
[----:B------:R-:W-:Y:S01]  /*3be0*/  IMAD.MOV.U32 R105, RZ, RZ, 0x0 ;  /* 0x00000000ff697424 */ /* 0x000fe200078e00ff */
[----:B------:R-:W-:Y:S04]  /*3bf0*/  WARPSYNC R107 ;  /* 0x0000006b00007348 */ /* 0x000fe80003800000 */
[----:B------:R0:W1:Y:S01]  /*3c00*/  SHFL.DOWN PT, R107, R132, R111, R108 ;  /* 0x0800006f846b7389 */ /* 0x00006200000e006c */
[----:B------:R-:W-:Y:S05]  /*3c10*/  RET.REL.NODEC R104 `(_ZN10layer_norm31ln_parallel_residual_bwd_kernelINS_13Kernel_traitsIf13__nv_bfloat16fS2_fjLj2560ELj1ELj1ELj4ELj8ENS_18Kernel_traits_baseILj2560EfS2_fS2_fjLj128EEEEELb1ELb1ELb0EEEvNS_9BwdParamsE) ;  /* 0xffffc3e068007950 */ /* 0x000fea0003c3ffff */
.L_x_1390:
        /* <DEDUP_REMOVED lines=14> */
.L_x_2803:


//--------------------- .text._ZN10layer_norm22ln_bwd_finalize_kernelINS_22Kernel_traits_finalizeILj2560Ef13__nv_bfloat16fS2_fjLb0ELj1024ELj4ENS_18Kernel_traits_baseILj2560EfS2_fS2_fjLj1024EEEEELb0ELb1EEEvNS_9BwdParamsE --------------------------
	.section	.text._ZN10layer_norm22ln_bwd_finalize_kernelINS_22Kernel_traits_finalizeILj2560Ef13__nv_bfloat16fS2_fjLb0ELj1024ELj4ENS_18Kernel_traits_baseILj2560EfS2_fS2_fjLj1024EEEEELb0ELb1EEEvNS_9BwdParamsE,"ax",@progbits
	.sectioninfo	@"SHI_REGISTERS=32"
	.align	128
        .global         _ZN10layer_norm22ln_bwd_finalize_kernelINS_22Kernel_traits_finalizeILj2560Ef13__nv_bfloat16fS2_fjLb0ELj1024ELj4ENS_18Kernel_traits_baseILj2560EfS2_fS2_fjLj1024EEEEELb0ELb1EEEvNS_9BwdParamsE
        .type           _ZN10layer_norm22ln_bwd_finalize_kernelINS_22Kernel_traits_finalizeILj2560Ef13__nv_bfloat16fS2_fjLb0ELj1024ELj4ENS_18Kernel_traits_baseILj2560EfS2_fS2_fjLj1024EEEEELb0ELb1EEEvNS_9BwdParamsE,@function
        .size           _ZN10layer_norm22ln_bwd_finalize_kernelINS_22Kernel_traits_finalizeILj2560Ef13__nv_bfloat16fS2_fjLb0ELj1024ELj4ENS_18Kernel_traits_baseILj2560EfS2_fS2_fjLj1024EEEEELb0ELb1EEEvNS_9BwdParamsE,(.L_x_2804 - _ZN10layer_norm22ln_bwd_finalize_kernelINS_22Kernel_traits_finalizeILj2560Ef13__nv_bfloat16fS2_fjLb0ELj1024ELj4ENS_18Kernel_traits_baseILj2560EfS2_fS2_fjLj1024EEEEELb0ELb1EEEvNS_9BwdParamsE)
        .other          _ZN10layer_norm22ln_bwd_finalize_kernelINS_22Kernel_traits_finalizeILj2560Ef13__nv_bfloat16fS2_fjLb0ELj1024ELj4ENS_18Kernel_traits_baseILj2560EfS2_fS2_fjLj1024EEEEELb0ELb1EEEvNS_9BwdParamsE,@"STO_CUDA_ENTRY STV_DEFAULT"
_ZN10layer_norm22ln_bwd_finalize_kernelINS_22Kernel_traits_finalizeILj2560Ef13__nv_bfloat16fS2_fjLb0ELj1024ELj4ENS_18Kernel_traits_baseILj2560EfS2_fS2_fjLj1024EEEEELb0ELb1EEEvNS_9BwdParamsE:
.text._ZN10layer_norm22ln_bwd_finalize_kernelINS_22Kernel_traits_finalizeILj2560Ef13__nv_bfloat16fS2_fjLb0ELj1024ELj4ENS_18Kernel_traits_baseILj2560EfS2_fS2_fjLj1024EEEEELb0ELb1EEEvNS_9BwdParamsE:
        /* <DEDUP_REMOVED lines=19> */
.L_x_1401:
        /* <DEDUP_REMOVED lines=27> */
.L_x_1395:
        /* <DEDUP_REMOVED lines=35> */
.L_x_1394:
[----:B------:R-:W-:Y:S05]  /*0510*/  BSYNC B1 ;  /* 0x0000000000017941 */ /* 0x000fea0003800000 */
.L_x_1393:
        /* <DEDUP_REMOVED lines=23> */
.L_x_1397:
[----:B------:R-:W-:Y:S05]  /*0690*/  BSYNC B1 ;  /* 0x0000000000017941 */ /* 0x000fea0003800000 */
.L_x_1396:
        /* <DEDUP_REMOVED lines=10> */
.L_x_1392:
[----:B------:R-:W-:Y:S05]  /*0740*/  BSYNC B0 ;  /* 0x0000000000007941 */ /* 0x000fea0003800000 */
.L_x_1391:
        /* <DEDUP_REMOVED lines=11> */
.L_x_1402:
        /* <DEDUP_REMOVED lines=18> */
.L_x_1403:
[----:B------:R-:W-:Y:S01]  /*0920*/  @!P1 SHF.R.U32.HI R2, RZ, 0x3, R0 ;  /* 0x00000003ff029819 */ /* 0x000fe20000011600 */
[----:B---3--:R-:W-:Y:S02]  /*0930*/  FADD.FTZ R5, R5, R10 ;  /* 0x0000000a05057221 */ /* 0x008fe40000010000 */
[----:B--2---:R-:W-:Y:S01]  /*0940*/  FADD.FTZ R7, R7, R4 ;  /* 0x0000000407077221 */ /* 0x004fe20000010000 */
[----:B------:R-:W-:-:S05]  /*0950*/  @!P1 LOP3.LUT R2, R2, 0x1ffffffc, RZ, 0xc0, !PT ;  /* 0x1ffffffc02029812 */ /* 0x000fca00078ec0ff */
[----:B------:R2:W-:Y:S04]  /*0960*/  @!P1 STS [R2+0x2000], R5 ;  /* 0x0020000502009388 */ /* 0x0005e80000000800 */
[----:B------:R2:W-:Y:S02]  /*0970*/  @!P1 STS [R2+0x2080], R7 ;  /* 0x0020800702009388 */ /* 0x0005e40000000800 */
.L_x_1398:
        /* <DEDUP_REMOVED lines=14> */
.L_x_1399:
[----:B------:R-:W-:Y:S01]  /*0a60*/  HFMA2.MMA R9, -RZ, RZ, 0, 5.9604644775390625e-08 ;  /* 0x00000001ff097435 */ /* 0x000fe200000001ff */
[----:B--2---:R-:W-:Y:S01]  /*0a70*/  IMAD.MOV.U32 R10, RZ, RZ, R4 ;  /* 0x000000ffff0a7224 */ /* 0x004fe200078e0004 */
[----:B------:R-:W-:Y:S01]  /*0a80*/  MOV R11, 0xffffffff ;  /* 0xffffffff000b7802 */ /* 0x000fe20000000f00 */
[----:B------:R-:W-:Y:S01]  /*0a90*/  IMAD.MOV.U32 R6, RZ, RZ, 0x1f ;  /* 0x0000001fff067424 */ /* 0x000fe200078e00ff */
[----:B------:R-:W-:-:S02]  /*0aa0*/  MOV R2, 0xac0 ;  /* 0x00000ac000027802 */ /* 0x000fc40000000f00 */
[----:B01----:R-:W-:Y:S05]  /*0ab0*/  CALL.REL.NOINC `($__internal_57_$__cuda_sm70_shflsync_bfly_p) ;  /* 0x000003c000007944 */ /* 0x003fea0003c00000 */
[----:B-1----:R-:W-:Y:S01]  /*0ac0*/  MOV R3, R6 ;  /* 0x0000000600037202 */ /* 0x002fe20000000f00 */
[----:B0-----:R-:W-:Y:S05]  /*0ad0*/  BRA `(.L_x_1402) ;  /* 0xfffffd2000007947 */ /* 0x001fea000383ffff */
.L_x_1400:
[----:B------:R-:W-:Y:S01]  /*0ae0*/  HFMA2.MMA R9, -RZ, RZ, 0, 1.1920928955078125e-07 ;  /* 0x00000002ff097435 */ /* 0x000fe200000001ff */
[----:B------:R-:W-:Y:S01]  /*0af0*/  IMAD.MOV.U32 R10, RZ, RZ, R13 ;  /* 0x000000ffff0a7224 */ /* 0x000fe200078e000d */
[----:B------:R-:W-:Y:S01]  /*0b00*/  MOV R6, 0x1f ;  /* 0x0000001f00067802 */ /* 0x000fe20000000f00 */
[----:B------:R-:W-:Y:S01]  /*0b10*/  IMAD.MOV.U32 R11, RZ, RZ, -0x1 ;  /* 0xffffffffff0b7424 */ /* 0x000fe200078e00ff */
[----:B------:R-:W-:-:S02]  /*0b20*/  MOV R2, 0xb40 ;  /* 0x00000b4000027802 */ /* 0x000fc40000000f00 */
[----:B012---:R-:W-:Y:S05]  /*0b30*/  CALL.REL.NOINC `($__internal_57_$__cuda_sm70_shflsync_bfly_p) ;  /* 0x0000034000007944 */ /* 0x007fea0003c00000 */
[----:B0-----:R-:W-:Y:S01]  /*0b40*/  HFMA2.MMA R9, -RZ, RZ, 0, 2.384185791015625e-07 ;  /* 0x00000004ff097435 */ /* 0x001fe200000001ff */
[----:B-1----:R-:W-:Y:S01]  /*0b50*/  FADD.FTZ R10, R13, R6 ;  /* 0x000000060d0a7221 */ /* 0x002fe20000010000 */
[----:B------:R-:W-:Y:S01]  /*0b60*/  MOV R6, 0x1f ;  /* 0x0000001f00067802 */ /* 0x000fe20000000f00 */
[----:B------:R-:W-:Y:S01]  /*0b70*/  IMAD.MOV.U32 R11, RZ, RZ, -0x1 ;  /* 0xffffffffff0b7424 */ /* 0x000fe200078e00ff */
[----:B------:R-:W-:-:S02]  /*0b80*/  MOV R2, 0xba0 ;  /* 0x00000ba000027802 */ /* 0x000fc40000000f00 */
[----:B------:R-:W-:Y:S05]  /*0b90*/  CALL.REL.NOINC `($__internal_57_$__cuda_sm70_shflsync_bfly_p) ;  /* 0x000002e000007944 */ /* 0x000fea0003c00000 */
[----:B0-----:R-:W-:Y:S01]  /*0ba0*/  HFMA2.MMA R9, -RZ, RZ, 0, 4.76837158203125e-07 ;  /* 0x00000008ff097435 */ /* 0x001fe200000001ff */
[----:B-1----:R-:W-:Y:S01]  /*0bb0*/  FADD.FTZ R10, R10, R6 ;  /* 0x000000060a0a7221 */ /* 0x002fe20000010000 */
[----:B------:R-:W-:Y:S01]  /*0bc0*/  MOV R6, 0x1f ;  /* 0x0000001f00067802 */ /* 0x000fe20000000f00 */
[----:B------:R-:W-:Y:S01]  /*0bd0*/  IMAD.MOV.U32 R11, RZ, RZ, -0x1 ;  /* 0xffffffffff0b7424 */ /* 0x000fe200078e00ff */
[----:B------:R-:W-:-:S02]  /*0be0*/  MOV R2, 0xc00 ;  /* 0x00000c0000027802 */ /* 0x000fc40000000f00 */
[----:B------:R-:W-:Y:S05]  /*0bf0*/  CALL.REL.NOINC `($__internal_57_$__cuda_sm70_shflsync_bfly_p) ;  /* 0x0000028000007944 */ /* 0x000fea0003c00000 */
[----:B-1----:R-:W-:Y:S01]  /*0c00*/  FADD.FTZ R4, R10, R6 ;  /* 0x000000060a047221 */ /* 0x002fe20000010000 */
[----:B0-----:R-:W-:Y:S01]  /*0c10*/  HFMA2.MMA R9, -RZ, RZ, 0, 9.5367431640625e-07 ;  /* 0x00000010ff097435 */ /* 0x001fe200000001ff */
[----:B------:R-:W-:Y:S01]  /*0c20*/  MOV R6, 0x1f ;  /* 0x0000001f00067802 */ /* 0x000fe20000000f00 */
[----:B------:R-:W-:Y:S01]  /*0c30*/  IMAD.MOV.U32 R11, RZ, RZ, -0x1 ;  /* 0xffffffffff0b7424 */ /* 0x000fe200078e00ff */
[----:B------:R-:W-:-:S02]  /*0c40*/  MOV R2, 0xc70 ;  /* 0x00000c7000027802 */ /* 0x000fc40000000f00 */
[----:B------:R-:W-:Y:S02]  /*0c50*/  MOV R10, R4 ;  /* 0x00000004000a7202 */ /* 0x000fe40000000f00 */
[----:B------:R-:W-:Y:S05]  /*0c60*/  CALL.REL.NOINC `($__internal_57_$__cuda_sm70_shflsync_bfly_p) ;  /* 0x0000021000007944 */ /* 0x000fea0003c00000 */
[----:B0-----:R-:W-:Y:S01]  /*0c70*/  HFMA2.MMA R9, -RZ, RZ, 0, 5.9604644775390625e-08 ;  /* 0x00000001ff097435 */ /* 0x001fe200000001ff */
[----:B-1----:R-:W-:Y:S01]  /*0c80*/  MOV R7, R6 ;  /* 0x0000000600077202 */ /* 0x002fe20000000f00 */
[----:B------:R-:W-:Y:S01]  /*0c90*/  IMAD.MOV.U32 R10, RZ, RZ, R5 ;  /* 0x000000ffff0a7224 */ /* 0x000fe200078e0005 */
[----:B------:R-:W-:Y:S01]  /*0ca0*/  MOV R6, 0x1f ;  /* 0x0000001f00067802 */ /* 0x000fe20000000f00 */
[----:B------:R-:W-:Y:S01]  /*0cb0*/  IMAD.MOV.U32 R11, RZ, RZ, -0x1 ;  /* 0xffffffffff0b7424 */ /* 0x000fe200078e00ff */
[----:B------:R-:W-:Y:S02]  /*0cc0*/  MOV R2, 0xce0 ;  /* 0x00000ce000027802 */ /* 0x000fe40000000f00 */
[----:B------:R-:W-:Y:S05]  /*0cd0*/  CALL.REL.NOINC `($__internal_57_$__cuda_sm70_shflsync_bfly_p) ;  /* 0x000001a000007944 */ /* 0x000fea0003c00000 */
[----:B0-----:R-:W-:Y:S01]  /*0ce0*/  HFMA2.MMA R9, -RZ, RZ, 0, 1.1920928955078125e-07 ;  /* 0x00000002ff097435 */ /* 0x001fe200000001ff */
[----:B-1----:R-:W-:Y:S01]  /*0cf0*/  FADD.FTZ R10, R5, R6 ;  /* 0x00000006050a7221 */ /* 0x002fe20000010000 */
[----:B------:R-:W-:Y:S01]  /*0d00*/  MOV R6, 0x1f ;  /* 0x0000001f00067802 */ /* 0x000fe20000000f00 */
[----:B------:R-:W-:Y:S01]  /*0d10*/  IMAD.MOV.U32 R11, RZ, RZ, -0x1 ;  /* 0xffffffffff0b7424 */ /* 0x000fe200078e00ff */
[----:B------:R-:W-:Y:S02]  /*0d20*/  MOV R2, 0xd40 ;  /* 0x00000d4000027802 */ /* 0x000fe40000000f00 */
[----:B------:R-:W-:Y:S05]  /*0d30*/  CALL.REL.NOINC `($__internal_57_$__cuda_sm70_shflsync_bfly_p) ;  /* 0x0000014000007944 */ /* 0x000fea0003c00000 */
        /* <DEDUP_REMOVED lines=12> */
[----:B0-----:R-:W-:Y:S01]  /*0e00*/  HFMA2.MMA R9, -RZ, RZ, 0, 9.5367431640625e-07 ;  /* 0x00000010ff097435 */ /* 0x001fe200000001ff */
[----:B-1----:R-:W-:Y:S01]  /*0e10*/  FADD.FTZ R10, R10, R6 ;  /* 0x000000060a0a7221 */ /* 0x002fe20000010000 */
[----:B------:R-:W-:Y:S01]  /*0e20*/  MOV R6, 0x1f ;  /* 0x0000001f00067802 */ /* 0x000fe20000000f00 */
[----:B------:R-:W-:Y:S01]  /*0e30*/  IMAD.MOV.U32 R11, RZ, RZ, -0x1 ;  /* 0xffffffffff0b7424 */ /* 0x000fe200078e00ff */
[----:B------:R-:W-:-:S02]  /*0e40*/  MOV R2, 0xe60 ;  /* 0x00000e6000027802 */ /* 0x000fc40000000f00 */
[----:B------:R-:W-:Y:S05]  /*0e50*/  CALL.REL.NOINC `($__internal_57_$__cuda_sm70_shflsync_bfly_p) ;  /* 0x0000002000007944 */ /* 0x000fea0003c00000 */
[----:B-1----:R-:W-:Y:S01]  /*0e60*/  MOV R5, R6 ;  /* 0x0000000600057202 */ /* 0x002fe20000000f00 */
[----:B0-----:R-:W-:Y:S05]  /*0e70*/  BRA `(.L_x_1403) ;  /* 0xfffffaa000007947 */ /* 0x001fea000383ffff */
        .weak           $__internal_57_$__cuda_sm70_shflsync_bfly_p
        .type           $__internal_57_$__cuda_sm70_shflsync_bfly_p,@function
        .size           $__internal_57_$__cuda_sm70_shflsync_bfly_p,(.L_x_2804 - $__internal_57_$__cuda_sm70_shflsync_bfly_p)
$__internal_57_$__cuda_sm70_shflsync_bfly_p:
[----:B------:R-:W-:Y:S01]  /*0e80*/  HFMA2.MMA R3, -RZ, RZ, 0, 0 ;  /* 0x00000000ff037435 */ /* 0x000fe200000001ff */
[----:B------:R-:W-:Y:S04]  /*0e90*/  WARPSYNC R11 ;  /* 0x0000000b00007348 */ /* 0x000fe80003800000 */
[----:B------:R0:W1:Y:S01]  /*0ea0*/  SHFL.BFLY PT, R6, R10, R9, R6 ;  /* 0x0c0000090a067389 */ /* 0x00006200000e0006 */
[----:B------:R-:W-:Y:S05]  /*0eb0*/  RET.REL.NODEC R2 `(_ZN10layer_norm22ln_bwd_finalize_kernelINS_22Kernel_traits_finalizeILj2560Ef13__nv_bfloat16fS2_fjLb0ELj1024ELj4ENS_18Kernel_traits_baseILj2560EfS2_fS2_fjLj1024EEEEELb0ELb1EEEvNS_9BwdParamsE) ;  /* 0xfffff14002007950 */ /* 0x000fea0003c3ffff */
.L_x_1404:
        /* <DEDUP_REMOVED lines=12> */
.L_x_2804:


//--------------------- .text._ZN10layer_norm40ln_parallel_residual_bwd_finalize_kernelINS_22Kernel_traits_finalizeILj2560Ef13__nv_bfloat16fS2_fjLb0ELj1024ELj4ENS_18Kernel_traits_baseILj2560EfS2_fS2_fjLj1024EEEEELb1EEEvNS_9BwdParamsE --------------------------
	.section	.text._ZN10layer_norm40ln_parallel_residual_bwd_finalize_kernelINS_22Kernel_traits_finalizeILj2560Ef13__nv_bfloat16fS2_fjLb0ELj1024ELj4ENS_18Kernel_traits_baseILj2560EfS2_fS2_fjLj1024EEEEELb1EEEvNS_9BwdParamsE,"ax",@progbits
	.sectioninfo	@"SHI_REGISTERS=32"
	.align	128
        .global         _ZN10layer_norm40ln_parallel_residual_bwd_finalize_kernelINS_22Kernel_traits_finalizeILj2560Ef13__nv_bfloat16fS2_fjLb0ELj1024ELj4ENS_18Kernel_traits_baseILj2560EfS2_fS2_fjLj1024EEEEELb1EEEvNS_9BwdParamsE
        .type           _ZN10layer_norm40ln_parallel_residual_bwd_finalize_kernelINS_22Kernel_traits_finalizeILj2560Ef13__nv_bfloat16fS2_fjLb0ELj1024ELj4ENS_18Kernel_traits_baseILj2560EfS2_fS2_fjLj1024EEEEELb1EEEvNS_9BwdParamsE,@function
        .size           _ZN10layer_norm40ln_parallel_residual_bwd_finalize_kernelINS_22Kernel_traits_finalizeILj2560Ef13__nv_bfloat16fS2_fjLb0ELj1024ELj4ENS_18Kernel_traits_baseILj2560EfS2_fS2_fjLj1024EEEEELb1EEEvNS_9BwdParamsE,(.L_x_2805 - _ZN10layer_norm40ln_parallel_residual_bwd_finalize_kernelINS_22Kernel_traits_finalizeILj2560Ef13__nv_bfloat16fS2_fjLb0ELj1024ELj4ENS_18Kernel_traits_baseILj2560EfS2_fS2_fjLj1024EEEEELb1EEEvNS_9BwdParamsE)
        .other          _ZN10layer_norm40ln_parallel_residual_bwd_finalize_kernelINS_22Kernel_traits_finalizeILj2560Ef13__nv_bfloat16fS2_fjLb0ELj1024ELj4ENS_18Kernel_traits_baseILj2560EfS2_fS2_fjLj1024EEEEELb1EEEvNS_9BwdParamsE,@"STO_CUDA_ENTRY STV_DEFAULT"
_ZN10layer_norm40ln_parallel_residual_bwd_finalize_kernelINS_22Kernel_traits_finalizeILj2560Ef13__nv_bfloat16fS2_fjLb0ELj1024ELj4ENS_18Kernel_traits_baseILj2560EfS2_fS2_fjLj1024EEEEELb1EEEvNS_9BwdParamsE:
.text._ZN10layer_norm40ln_parallel_residual_bwd_finalize_kernelINS_22Kernel_traits_finalizeILj2560Ef13__nv_bfloat16fS2_fjLb0ELj1024ELj4ENS_18Kernel_traits_baseILj2560EfS2_fS2_fjLj1024EEEEELb1EEEvNS_9BwdParamsE:
        /* <DEDUP_REMOVED lines=19> */
.L_x_1418:
        /* <DEDUP_REMOVED lines=37> */
.L_x_1409:
        /* <DEDUP_REMOVED lines=59> */
.L_x_1408:
[----:B------:R-:W-:Y:S05]  /*0730*/  BSYNC B1 ;  /* 0x0000000000017941 */ /* 0x000fea0003800000 */
.L_x_1407:
        /* <DEDUP_REMOVED lines=35> */
.L_x_1411:
[----:B------:R-:W-:Y:S05]  /*0970*/  BSYNC B1 ;  /* 0x0000000000017941 */ /* 0x000fea0003800000 */
.L_x_1410:
        /* <DEDUP_REMOVED lines=16> */
.L_x_1406:
[----:B------:R-:W-:Y:S05]  /*0a80*/  BSYNC B0 ;  /* 0x0000000000007941 */ /* 0x000fea0003800000 */
.L_x_1405:
        /* <DEDUP_REMOVED lines=14> */
.L_x_1419:
        /* <DEDUP_REMOVED lines=36> */
.L_x_1420:
        /* <DEDUP_REMOVED lines=11> */
.L_x_1412:
        /* <DEDUP_REMOVED lines=19> */
.L_x_1416:
[----:B------:R-:W-:Y:S05]  /*0f90*/  BSYNC B0 ;  /* 0x0000000000007941 */ /* 0x000fea0003800000 */
.L_x_1415:
[C---:B------:R-:W-:Y:S02]  /*0fa0*/  ISETP.GT.U32.AND P1, PT, R4.reuse, -0xa01, PT ;  /* 0xfffff5ff0400780c */ /* 0x040fe40003f24070 */
[----:B------:R-:W-:-:S02]  /*0fb0*/  IADD3 R4, R4, 0xa00, RZ ;  /* 0x00000a0004047810 */ /* 0x000fc40007ffe0ff */
[----:B------:R-:W-:-:S09]  /*0fc0*/  IADD3 R5, R5, 0x500, RZ ;  /* 0x0000050005057810 */ /* 0x000fd20007ffe0ff */
[----:B0-----:R-:W-:Y:S01]  /*0fd0*/  @!P1 CALL.REL.NOINC `(.L_x_1417) ;  /* 0x0000001000009944 */ /* 0x001fe20003c00000 */
[----:B------:R-:W-:Y:S05]  /*0fe0*/  BRA `(.L_x_1418) ;  /* 0xfffff14000007947 */ /* 0x000fea000383ffff */
.L_x_1417:
[----:B------:R-:W-:Y:S05]  /*0ff0*/  EXIT ;  /* 0x000000000000794d */ /* 0x000fea0003800000 */
.L_x_1413:
[----:B------:R-:W-:Y:S01]  /*1000*/  HFMA2.MMA R17, -RZ, RZ, 0, 1.847743988037109375e-06 ;  /* 0x0000001fff117435 */ /* 0x000fe200000001ff */
[----:B----4-:R-:W-:Y:S01]  /*1010*/  MOV R19, R12 ;  /* 0x0000000c00137202 */ /* 0x010fe20000000f00 */
[----:B------:R-:W-:Y:S01]  /*1020*/  IMAD.MOV.U32 R16, RZ, RZ, 0x1 ;  /* 0x00000001ff107424 */ /* 0x000fe200078e00ff */
[----:B------:R-:W-:Y:S02]  /*1030*/  MOV R14, 0xffffffff ;  /* 0xffffffff000e7802 */ /* 0x000fe40000000f00 */
[----:B------:R-:W-:Y:S02]  /*1040*/  MOV R8, 0x1060 ;  /* 0x0000106000087802 */ /* 0x000fe40000000f00 */
[----:B0123--:R-:W-:Y:S05]  /*1050*/  CALL.REL.NOINC `($__internal_58_$__cuda_sm70_shflsync_bfly_p) ;  /* 0x000007b000007944 */ /* 0x00ffea0003c00000 */
[----:B01----:R-:W-:Y:S05]  /*1060*/  BRA `(.L_x_1419) ;  /* 0xfffffb0000007947 */ /* 0x003fea000383ffff */
.L_x_1414:
[----:B------:R-:W-:Y:S01]  /*1070*/  HFMA2.MMA R17, -RZ, RZ, 0, 1.847743988037109375e-06 ;  /* 0x0000001fff117435 */ /* 0x000fe200000001ff */
[----:B------:R-:W-:Y:S01]  /*1080*/  MOV R19, R12 ;  /* 0x0000000c00137202 */ /* 0x000fe20000000f00 */
[----:B------:R-:W-:Y:S01]  /*1090*/  IMAD.MOV.U32 R16, RZ, RZ, 0x2 ;  /* 0x00000002ff107424 */ /* 0x000fe200078e00ff */
[----:B------:R-:W-:Y:S02]  /*10a0*/  MOV R14, 0xffffffff ;  /* 0xffffffff000e7802 */ /* 0x000fe40000000f00 */
[----:B------:R-:W-:-:S02]  /*10b0*/  MOV R8, 0x10d0 ;  /* 0x000010d000087802 */ /* 0x000fc40000000f00 */
[----:B-123--:R-:W-:Y:S05]  /*10c0*/  CALL.REL.NOINC `($__internal_58_$__cuda_sm70_shflsync_bfly_p) ;  /* 0x0000074000007944 */ /* 0x00efea0003c00000 */
[----:B0-----:R-:W-:Y:S01]  /*10d0*/  HFMA2.MMA R16, -RZ, RZ, 0, 2.384185791015625e-07 ;  /* 0x00000004ff107435 */ /* 0x001fe200000001ff */
[----:B-1----:R-:W-:Y:S01]  /*10e0*/  FADD.FTZ R19, R12, R14 ;  /* 0x0000000e0c137221 */ /* 0x002fe20000010000 */
[----:B------:R-:W-:Y:S01]  /*10f0*/  MOV R14, 0xffffffff ;  /* 0xffffffff000e7802 */ /* 0x000fe20000000f00 */
[----:B------:R-:W-:Y:S01]  /*1100*/  IMAD.MOV.U32 R17, RZ, RZ, 0x1f ;  /* 0x0000001fff117424 */ /* 0x000fe200078e00ff */
[----:B------:R-:W-:-:S02]  /*1110*/  MOV R8, 0x1130 ;  /* 0x0000113000087802 */ /* 0x000fc40000000f00 */
[----:B------:R-:W-:Y:S05]  /*1120*/  CALL.REL.NOINC `($__internal_58_$__cuda_sm70_shflsync_bfly_p) ;  /* 0x000006e000007944 */ /* 0x000fea0003c00000 */
[----:B0-----:R-:W-:Y:S01]  /*1130*/  HFMA2.MMA R16, -RZ, RZ, 0, 4.76837158203125e-07 ;  /* 0x00000008ff107435 */ /* 0x001fe200000001ff */
[----:B-1----:R-:W-:Y:S01]  /*1140*/  FADD.FTZ R19, R19, R14 ;  /* 0x0000000e13137221 */ /* 0x002fe20000010000 */
[----:B------:R-:W-:Y:S01]  /*1150*/  MOV R17, 0x1f ;  /* 0x0000001f00117802 */ /* 0x000fe20000000f00 */
[----:B------:R-:W-:Y:S01]  /*1160*/  IMAD.MOV.U32 R14, RZ, RZ, -0x1 ;  /* 0xffffffffff0e7424 */ /* 0x000fe200078e00ff */
[----:B------:R-:W-:-:S02]  /*1170*/  MOV R8, 0x1190 ;  /* 0x0000119000087802 */ /* 0x000fc40000000f00 */
[----:B------:R-:W-:Y:S05]  /*1180*/  CALL.REL.NOINC `($__internal_58_$__cuda_sm70_shflsync_bfly_p) ;  /* 0x0000068000007944 */ /* 0x000fea0003c00000 */
[----:B-1----:R-:W-:Y:S01]  /*1190*/  FADD.FTZ R12, R19, R14 ;  /* 0x0000000e130c7221 */ /* 0x002fe20000010000 */
[----:B0-----:R-:W-:Y:S01]  /*11a0*/  HFMA2.MMA R16, -RZ, RZ, 0, 9.5367431640625e-07 ;  /* 0x00000010ff107435 */ /* 0x001fe200000001ff */
[----:B------:R-:W-:-:S02]  /*11b0*/  MOV R17, 0x1f ;  /* 0x0000001f00117802 */ /* 0x000fc40000000f00 */
[----:B------:R-:W-:Y:S01]  /*11c0*/  MOV R14, 0xffffffff ;  /* 0xffffffff000e7802 */ /* 0x000fe20000000f00 */
[----:B------:R-:W-:Y:S01]  /*11d0*/  IMAD.MOV.U32 R19, RZ, RZ, R12 ;  /* 0x000000ffff137224 */ /* 0x000fe200078e000c */
[----:B------:R-:W-:Y:S02]  /*11e0*/  MOV R8, 0x1200 ;  /* 0x0000120000087802 */ /* 0x000fe40000000f00 */
[----:B------:R-:W-:Y:S05]  /*11f0*/  CALL.REL.NOINC `($__internal_58_$__cuda_sm70_shflsync_bfly_p) ;  /* 0x0000061000007944 */ /* 0x000fea0003c00000 */
[----:B0-----:R-:W-:Y:S01]  /*1200*/  HFMA2.MMA R16, -RZ, RZ, 0, 5.9604644775390625e-08 ;  /* 0x00000001ff107435 */ /* 0x001fe200000001ff */
[----:B-1----:R-:W-:Y:S01]  /*1210*/  MOV R15, R14 ;  /* 0x0000000e000f7202 */ /* 0x002fe20000000f00 */
[----:B------:R-:W-:Y:S01]  /*1220*/  IMAD.MOV.U32 R17, RZ, RZ, 0x1f ;  /* 0x0000001fff117424 */ /* 0x000fe200078e00ff */
[----:B------:R-:W-:Y:S02]  /*1230*/  MOV R19, R13 ;  /* 0x0000000d00137202 */ /* 0x000fe40000000f00 */
[----:B------:R-:W-:Y:S02]  /*1240*/  MOV R14, 0xffffffff ;  /* 0xffffffff000e7802 */ /* 0x000fe40000000f00 */
[----:B------:R-:W-:Y:S02]  /*1250*/  MOV R8, 0x1270 ;  /* 0x0000127000087802 */ /* 0x000fe40000000f00 */
[----:B------:R-:W-:Y:S05]  /*1260*/  CALL.REL.NOINC `($__internal_58_$__cuda_sm70_shflsync_bfly_p) ;  /* 0x000005a000007944 */ /* 0x000fea0003c00000 */
[----:B0-----:R-:W-:Y:S01]  /*1270*/  HFMA2.MMA R16, -RZ, RZ, 0, 1.1920928955078125e-07 ;  /* 0x00000002ff107435 */ /* 0x001fe200000001ff */
[----:B-1----:R-:W-:Y:S01]  /*1280*/  FADD.FTZ R19, R13, R14 ;  /* 0x0000000e0d137221 */ /* 0x002fe20000010000 */
[----:B------:R-:W-:Y:S01]  /*1290*/  MOV R17, 0x1f ;  /* 0x0000001f00117802 */ /* 0x000fe20000000f00 */
[----:B------:R-:W-:Y:S01]  /*12a0*/  IMAD.MOV.U32 R14, RZ, RZ, -0x1 ;  /* 0xffffffffff0e7424 */ /* 0x000fe200078e00ff */
[----:B------:R-:W-:-:S02]  /*12b0*/  MOV R8, 0x12d0 ;  /* 0x000012d000087802 */ /* 0x000fc40000000f00 */
[----:B------:R-:W-:Y:S05]  /*12c0*/  CALL.REL.NOINC `($__internal_58_$__cuda_sm70_shflsync_bfly_p) ;  /* 0x0000054000007944 */ /* 0x000fea0003c00000 */
[----:B0-----:R-:W-:Y:S01]  /*12d0*/  HFMA2.MMA R16, -RZ, RZ, 0, 2.384185791015625e-07 ;  /* 0x00000004ff107435 */ /* 0x001fe200000001ff */
[----:B-1----:R-:W-:Y:S01]  /*12e0*/  FADD.FTZ R19, R19, R14 ;  /* 0x0000000e13137221 */ /* 0x002fe20000010000 */
[----:B------:R-:W-:-:S02]  /*12f0*/  MOV R17, 0x1f ;  /* 0x0000001f00117802 */ /* 0x000fc40000000f00 */
[----:B------:R-:W-:Y:S02]  /*1300*/  MOV R14, 0xffffffff ;  /* 0xffffffff000e7802 */ /* 0x000fe40000000f00 */
[----:B------:R-:W-:Y:S02]  /*1310*/  MOV R8, 0x1330 ;  /* 0x0000133000087802 */ /* 0x000fe40000000f00 */
[----:B------:R-:W-:Y:S05]  /*1320*/  CALL.REL.NOINC `($__internal_58_$__cuda_sm70_shflsync_bfly_p) ;  /* 0x000004e000007944 */ /* 0x000fea0003c00000 */
[----:B0-----:R-:W-:Y:S01]  /*1330*/  HFMA2.MMA R17, -RZ, RZ, 0, 1.847743988037109375e-06 ;  /* 0x0000001fff117435 */ /* 0x001fe200000001ff */
[----:B-1----:R-:W-:Y:S01]  /*1340*/  FADD.FTZ R19, R19, R14 ;  /* 0x0000000e13137221 */ /* 0x002fe20000010000 */
[----:B------:R-:W-:Y:S01]  /*1350*/  MOV R14, 0xffffffff ;  /* 0xffffffff000e7802 */ /* 0x000fe20000000f00 */
[----:B------:R-:W-:Y:S01]  /*1360*/  IMAD.MOV.U32 R16, RZ, RZ, 0x8 ;  /* 0x00000008ff107424 */ /* 0x000fe200078e00ff */
[----:B------:R-:W-:Y:S02]  /*1370*/  MOV R8, 0x1390 ;  /* 0x0000139000087802 */ /* 0x000fe40000000f00 */
[----:B------:R-:W-:Y:S05]  /*1380*/  CALL.REL.NOINC `($__internal_58_$__cuda_sm70_shflsync_bfly_p) ;  /* 0x0000048000007944 */ /* 0x000fea0003c00000 */
[----:B-1----:R-:W-:Y:S01]  /*1390*/  FADD.FTZ R13, R19, R14 ;  /* 0x0000000e130d7221 */ /* 0x002fe20000010000 */
[----:B0-----:R-:W-:Y:S01]  /*13a0*/  HFMA2.MMA R16, -RZ, RZ, 0, 9.5367431640625e-07 ;  /* 0x00000010ff107435 */ /* 0x001fe200000001ff */
[----:B------:R-:W-:Y:S01]  /*13b0*/  IMAD.MOV.U32 R17, RZ, RZ, 0x1f ;  /* 0x0000001fff117424 */ /* 0x000fe200078e00ff */
[----:B------:R-:W-:Y:S02]  /*13c0*/  MOV R14, 0xffffffff ;  /* 0xffffffff000e7802 */ /* 0x000fe40000000f00 */
[----:B------:R-:W-:-:S02]  /*13d0*/  MOV R19, R13 ;  /* 0x0000000d00137202 */ /* 0x000fc40000000f00 */
[----:B------:R-:W-:Y:S02]  /*13e0*/  MOV R8, 0x1400 ;  /* 0x0000140000087802 */ /* 0x000fe40000000f00 */
[----:B------:R-:W-:Y:S05]  /*13f0*/  CALL.REL.NOINC `($__internal_58_$__cuda_sm70_shflsync_bfly_p) ;  /* 0x0000041000007944 */ /* 0x000fea0003c00000 */
[----:B0-----:R-:W-:Y:S01]  /*1400*/  HFMA2.MMA R17, -RZ, RZ, 0, 1.847743988037109375e-06 ;  /* 0x0000001fff117435 */ /* 0x001fe200000001ff */
        /* <DEDUP_REMOVED lines=18> */
[----:B0-----:R-:W-:Y:S01]  /*1530*/  HFMA2.MMA R16, -RZ, RZ, 0, 4.76837158203125e-07 ;  /* 0x00000008ff107435 */ /* 0x001fe200000001ff */
[----:B-1----:R-:W-:Y:S01]  /*1540*/  FADD.FTZ R19, R19, R14 ;  /* 0x0000000e13137221 */ /* 0x002fe20000010000 */
[----:B------:R-:W-:Y:S01]  /*1550*/  MOV R14, 0xffffffff ;  /* 0xffffffff000e7802 */ /* 0x000fe20000000f00 */
[----:B------:R-:W-:Y:S01]  /*1560*/  IMAD.MOV.U32 R17, RZ, RZ, 0x1f ;  /* 0x0000001fff117424 */ /* 0x000fe200078e00ff */
[----:B------:R-:W-:Y:S02]  /*1570*/  MOV R8, 0x1590 ;  /* 0x0000159000087802 */ /* 0x000fe40000000f00 */
[----:B------:R-:W-:Y:S05]  /*1580*/  CALL.REL.NOINC `($__internal_58_$__cuda_sm70_shflsync_bfly_p) ;  /* 0x0000028000007944 */ /* 0x000fea0003c00000 */
[----:B-1----:R-:W-:Y:S01]  /*1590*/  FADD.FTZ R11, R19, R14 ;  /* 0x0000000e130b7221 */ /* 0x002fe20000010000 */
[----:B0-----:R-:W-:Y:S01]  /*15a0*/  HFMA2.MMA R16, -RZ, RZ, 0, 9.5367431640625e-07 ;  /* 0x00000010ff107435 */ /* 0x001fe200000001ff */
[----:B------:R-:W-:Y:S02]  /*15b0*/  MOV R17, 0x1f ;  /* 0x0000001f00117802 */ /* 0x000fe40000000f00 */
[----:B------:R-:W-:Y:S01]  /*15c0*/  MOV R14, 0xffffffff ;  /* 0xffffffff000e7802 */ /* 0x000fe20000000f00 */
[----:B------:R-:W-:Y:S01]  /*15d0*/  IMAD.MOV.U32 R19, RZ, RZ, R11 ;  /* 0x000000ffff137224 */ /* 0x000fe200078e000b */
[----:B------:R-:W-:-:S02]  /*15e0*/  MOV R8, 0x1600 ;  /* 0x0000160000087802 */ /* 0x000fc40000000f00 */
[----:B------:R-:W-:Y:S05]  /*15f0*/  CALL.REL.NOINC `($__internal_58_$__cuda_sm70_shflsync_bfly_p) ;  /* 0x0000021000007944 */ /* 0x000fea0003c00000 */
[----:B0-----:R-:W-:Y:S01]  /*1600*/  HFMA2.MMA R16, -RZ, RZ, 0, 5.9604644775390625e-08 ;  /* 0x00000001ff107435 */ /* 0x001fe200000001ff */
[----:B-1----:R-:W-:Y:S01]  /*1610*/  MOV R20, R14 ;  /* 0x0000000e00147202 */ /* 0x002fe20000000f00 */
[----:B------:R-:W-:Y:S01]  /*1620*/  IMAD.MOV.U32 R14, RZ, RZ, -0x1 ;  /* 0xffffffffff0e7424 */ /* 0x000fe200078e00ff */
[----:B------:R-:W-:-:S02]  /*1630*/  MOV R19, R10 ;  /* 0x0000000a00137202 */ /* 0x000fc40000000f00 */
[----:B------:R-:W-:Y:S02]  /*1640*/  MOV R17, 0x1f ;  /* 0x0000001f00117802 */ /* 0x000fe40000000f00 */
[----:B------:R-:W-:Y:S02]  /*1650*/  MOV R8, 0x1670 ;  /* 0x0000167000087802 */ /* 0x000fe40000000f00 */
[----:B------:R-:W-:Y:S05]  /*1660*/  CALL.REL.NOINC `($__internal_58_$__cuda_sm70_shflsync_bfly_p) ;  /* 0x000001a000007944 */ /* 0x000fea0003c00000 */
[----:B0-----:R-:W-:Y:S01]  /*1670*/  HFMA2.MMA R16, -RZ, RZ, 0, 1.1920928955078125e-07 ;  /* 0x00000002ff107435 */ /* 0x001fe200000001ff */
[----:B-1----:R-:W-:Y:S01]  /*1680*/  FADD.FTZ R19, R10, R14 ;  /* 0x0000000e0a137221 */ /* 0x002fe20000010000 */
[----:B------:R-:W-:Y:S02]  /*1690*/  MOV R17, 0x1f ;  /* 0x0000001f00117802 */ /* 0x000fe40000000f00 */
[----:B------:R-:W-:Y:S02]  /*16a0*/  MOV R14, 0xffffffff ;  /* 0xffffffff000e7802 */ /* 0x000fe40000000f00 */
[----:B------:R-:W-:Y:S02]  /*16b0*/  MOV R8, 0x16d0 ;  /* 0x000016d000087802 */ /* 0x000fe40000000f00 */
[----:B------:R-:W-:Y:S05]  /*16c0*/  CALL.REL.NOINC `($__internal_58_$__cuda_sm70_shflsync_bfly_p) ;  /* 0x0000014000007944 */ /* 0x000fea0003c00000 */
        /* <DEDUP_REMOVED lines=18> */
[----:B-1----:R-:W-:Y:S01]  /*17f0*/  MOV R8, R14 ;  /* 0x0000000e00087202 */ /* 0x002fe20000000f00 */
[----:B0-----:R-:W-:Y:S05]  /*1800*/  BRA `(.L_x_1420) ;  /* 0xfffff5a000007947 */ /* 0x001fea000383ffff */
        .weak           $__internal_58_$__cuda_sm70_shflsync_bfly_p
        .type           $__internal_58_$__cuda_sm70_shflsync_bfly_p,@function
        .size           $__internal_58_$__cuda_sm70_shflsync_bfly_p,(.L_x_2805 - $__internal_58_$__cuda_sm70_shflsync_bfly_p)
$__internal_58_$__cuda_sm70_shflsync_bfly_p:
[----:B------:R-:W-:Y:S01]  /*1810*/  HFMA2.MMA R9, -RZ, RZ, 0, 0 ;  /* 0x00000000ff097435 */ /* 0x000fe200000001ff */
[----:B------:R-:W-:Y:S04]  /*1820*/  WARPSYNC R14 ;  /* 0x0000000e00007348 */ /* 0x000fe80003800000 */
[----:B------:R0:W1:Y:S01]  /*1830*/  SHFL.BFLY PT, R14, R19, R16, R17 ;  /* 0x0c000010130e7389 */ /* 0x00006200000e0011 */
[----:B------:R-:W-:Y:S05]  /*1840*/  RET.REL.NODEC R8 `(_ZN10layer_norm40ln_parallel_residual_bwd_finalize_kernelINS_22Kernel_traits_finalizeILj2560Ef13__nv_bfloat16fS2_fjLb0ELj1024ELj4ENS_18Kernel_traits_baseILj2560EfS2_fS2_fjLj1024EEEEELb1EEEvNS_9BwdParamsE) ;  /* 0xffffe7b008007950 */ /* 0x000fea0003c3ffff */
.L_x_1421:
        /* <DEDUP_REMOVED lines=11> */
.L_x_2805:


//--------------------- .text._ZN10layer_norm31ln_parallel_residual_bwd_kernelINS_13Kernel_traitsIf13__nv_bfloat16fS2_fjLj2560ELj1ELj1ELj4ELj8ENS_18Kernel_traits_baseILj2560EfS2_fS2_fjLj128EEEEELb1ELb1ELb1EEEvNS_9BwdParamsE --------------------------
	.section	.text._ZN10layer_norm31ln_parallel_residual_bwd_kernelINS_13Kernel_traitsIf13__nv_bfloat16fS2_fjLj2560ELj1ELj1ELj4ELj8ENS_18Kernel_traits_baseILj2560EfS2_fS2_fjLj128EEEEELb1ELb1ELb1EEEvNS_9BwdParamsE,"ax",@progbits
	.sectioninfo	@"SHI_REGISTERS=168"
	.align	128
        .global         _ZN10layer_norm31ln_parallel_residual_bwd_kernelINS_13Kernel_traitsIf13__nv_bfloat16fS2_fjLj2560ELj1ELj1ELj4ELj8ENS_18Kernel_traits_baseILj2560EfS2_fS2_fjLj128EEEEELb1ELb1ELb1EEEvNS_9BwdParamsE
        .type           _ZN10layer_norm31ln_parallel_residual_bwd_kernelINS_13Kernel_traitsIf13__nv_bfloat16fS2_fjLj2560ELj1ELj1ELj4ELj8ENS_18Kernel_traits_baseILj2560EfS2_fS2_fjLj128EEEEELb1ELb1ELb1EEEvNS_9BwdParamsE,@function
        .size           _ZN10layer_norm31ln_parallel_residual_bwd_kernelINS_13Kernel_traitsIf13__nv_bfloat16fS2_fjLj2560ELj1ELj1ELj4ELj8ENS_18Kernel_traits_baseILj2560EfS2_fS2_fjLj128EEEEELb1ELb1ELb1EEEvNS_9BwdParamsE,(.L_x_2806 - _ZN10layer_norm31ln_parallel_residual_bwd_kernelINS_13Kernel_traitsIf13__nv_bfloat16fS2_fjLj2560ELj1ELj1ELj4ELj8ENS_18Kernel_traits_baseILj2560EfS2_fS2_fjLj128EEEEELb1ELb1ELb1EEEvNS_9BwdParamsE)
        .other          _ZN10layer_norm31ln_parallel_residual_bwd_kernelINS_13Kernel_traitsIf13__nv_bfloat16fS2_fjLj2560ELj1ELj1ELj4ELj8ENS_18Kernel_traits_baseILj2560EfS2_fS2_fjLj128EEEEELb1ELb1ELb1EEEvNS_9BwdParamsE,@"STO_CUDA_ENTRY STV_DEFAULT"
_ZN10layer_norm31ln_parallel_residual_bwd_kernelINS_13Kernel_traitsIf13__nv_bfloat16fS2_fjLj2560ELj1ELj1ELj4ELj8ENS_18Kernel_traits_baseILj2560EfS2_fS2_fjLj128EEEEELb1ELb1ELb1EEEvNS_9BwdParamsE:
.text._ZN10layer_norm31ln_parallel_residual_bwd_kernelINS_13Kernel_traitsIf13__nv_bfloat16fS2_fjLj2560ELj1ELj1ELj4ELj8ENS_18Kernel_traits_baseILj2560EfS2_fS2_fjLj128EEEEELb1ELb1ELb1EEEvNS_9BwdParamsE:
[----:B------:R-:W-:Y:S02]  /*0000*/  IMAD.MOV.U32 R1, RZ, RZ, c[0x0][0x28] ;  /* 0x00000a00ff017624 */ /* 0x000fe400078e00ff */
        /* <DEDUP_REMOVED lines=28> */
.L_x_1422:
[----:B------:R-:W-:-:S05]  /*01d0*/  IMAD.SHL.U32 R2, R0, 0x10, RZ ;  /* 0x0000001000027824 */ /* 0x000fca00078e00ff */
[----:B------:R-:W-:-:S04]  /*01e0*/  LOP3.LUT R2, R2, 0x7f0, RZ, 0xc0, !PT ;  /* 0x000007f002027812 */ /* 0x000fc800078ec0ff */
[----:B------:R-:W-:Y:S02]  /*01f0*/  IADD3 R2, P0, R2, c[0x0][0x1b0], RZ ;  /* 0x00006c0002027a10 */ /* 0x000fe40007f1e0ff */
[----:B------:R-:W-:-:S03]  /*0200*/  SHF.R.U32.HI R109, RZ, 0x5, R0 ;  /* 0x00000005ff6d7819 */ /* 0x000fc60000011600 */
[----:B------:R-:W-:Y:S01]  /*0210*/  IMAD.X R3, RZ, RZ, c[0x0][0x1b4], P0 ;  /* 0x00006d00ff037624 */ /* 0x000fe200000e06ff */
[----:B------:R-:W-:Y:S01]  /*0220*/  HFMA2.MMA R110, -RZ, RZ, 0, 5.9604644775390625e-08 ;  /* 0x00000001ff6e7435 */ /* 0x000fe200000001ff */
[----:B------:R-:W-:Y:S01]  /*0230*/  LEA R107, R107, 0x4, 0x2 ;  /* 0x000000046b6b7811 */ /* 0x000fe200078e10ff */
        /* <DEDUP_REMOVED lines=24> */
[----:B------:R-:W-:Y:S01]  /*03c0*/  LOP3.LUT R109, R109, 0x3, RZ, 0xc0, !PT ;  /* 0x000000036d6d7812 */ /* 0x000fe200078ec0ff */
[----:B0-----:R-:W-:-:S02]  /*03d0*/  CS2R R2, SRZ ;  /* 0x0000000000027805 */ /* 0x001fc4000001ff00 */
.L_x_1432:
[----:B------:R-:W-:Y:S01]  /*03e0*/  IMAD R72, R106, c[0x0][0x168], RZ ;  /* 0x00005a006a487a24 */ /* 0x000fe200078e02ff */
[----:B------:R-:W-:Y:S01]  /*03f0*/  LOP3.LUT R74, R0, 0x7f, RZ, 0xc0, !PT ;  /* 0x0000007f004a7812 */ /* 0x000fe200078ec0ff */
[----:B------:R-:W-:-:S02]  /*0400*/  IMAD.MOV.U32 R127, RZ, RZ, 0x4 ;  /* 0x00000004ff7f7424 */ /* 0x000fc400078e00ff */
[----:B------:R-:W-:Y:S01]  /*0410*/  IMAD.MOV.U32 R114, RZ, RZ, 0x8 ;  /* 0x00000008ff727424 */ /* 0x000fe200078e00ff */
[----:B------:R-:W-:Y:S01]  /*0420*/  SHF.R.S32.HI R73, RZ, 0x1f, R72 ;  /* 0x0000001fff497819 */ /* 0x000fe20000011448 */
[----:B------:R-:W-:-:S03]  /*0430*/  IMAD.WIDE R156, R106, R127, c[0x0][0x1a0] ;  /* 0x000068006a9c7625 */ /* 0x000fc600078e027f */
[----:B------:R-:W-:-:S03]  /*0440*/  LEA.HI R73, R73, R72, RZ, 0x2 ;  /* 0x0000004849497211 */ /* 0x000fc600078f10ff */
[----:B------:R-:W2:Y:S01]  /*0450*/  LDG.E R156, [R156.64] ;  /* 0x000000049c9c7981 */ /* 0x000ea2000c1e1900 */
[----:B------:R-:W-:-:S04]  /*0460*/  LEA.HI.SX32 R125, R73, R74, 0x1e ;  /* 0x0000004a497d7211 */ /* 0x000fc800078ff2ff */
[C---:B------:R-:W-:Y:S01]  /*0470*/  LEA R72, P0, R125.reuse, c[0x0][0x188], 0x4 ;  /* 0x000062007d487a11 */ /* 0x040fe200078020ff */
[C---:B------:R-:W-:Y:S01]  /*0480*/  IMAD.WIDE.U32 R138, R125.reuse, R114, c[0x0][0x208] ;  /* 0x000082007d8a7625 */ /* 0x040fe200078e0072 */
[C---:B------:R-:W-:Y:S02]  /*0490*/  IADD3 R124, R125.reuse, 0x80, RZ ;  /* 0x000000807d7c7810 */ /* 0x040fe40007ffe0ff */
[C---:B------:R-:W-:Y:S02]  /*04a0*/  LEA.HI.X R73, R125.reuse, c[0x0][0x18c], RZ, 0x4, P0 ;  /* 0x000063007d497a11 */ /* 0x040fe400000f24ff */
[C---:B------:R-:W-:Y:S01]  /*04b0*/  LEA R76, P0, R124.reuse, c[0x0][0x188], 0x4 ;  /* 0x000062007c4c7a11 */ /* 0x040fe200078020ff */
[----:B------:R-:W3:Y:S01]  /*04c0*/  LDG.E.64 R138, [R138.64] ;  /* 0x000000048a8a7981 */ /* 0x000ee2000c1e1b00 */
[----:B------:R-:W-:Y:S02]  /*04d0*/  IADD3 R123, R125, 0x100, RZ ;  /* 0x000001007d7b7810 */ /* 0x000fe40007ffe0ff */
[----:B------:R-:W-:-:S02]  /*04e0*/  LEA.HI.X R77, R124, c[0x0][0x18c], RZ, 0x4, P0 ;  /* 0x000063007c4d7a11 */ /* 0x000fc400000f24ff */
[C---:B------:R-:W-:Y:S02]  /*04f0*/  IADD3 R112, R125.reuse, 0x200, RZ ;  /* 0x000002007d707810 */ /* 0x040fe40007ffe0ff */
[----:B------:R-:W-:Y:S01]  /*0500*/  IADD3 R111, R125, 0x180, RZ ;  /* 0x000001807d6f7810 */ /* 0x000fe20007ffe0ff */
[-C--:B------:R-:W-:Y:S01]  /*0510*/  IMAD.WIDE.U32 R142, R124, R114.reuse, c[0x0][0x208] ;  /* 0x000082007c8e7625 */ /* 0x080fe200078e0072 */
[C---:B------:R-:W-:Y:S01]  /*0520*/  LEA R80, P0, R123.reuse, c[0x0][0x188], 0x4 ;  /* 0x000062007b507a11 */ /* 0x040fe200078020ff */
[----:B------:R-:W4:Y:S01]  /*0530*/  LDG.E.128 R76, [R76.64] ;  /* 0x000000044c4c7981 */ /* 0x000f22000c1e1d00 */
[C---:B------:R-:W-:Y:S02]  /*0540*/  LEA R88, P1, R112.reuse, c[0x0][0x188], 0x4 ;  /* 0x0000620070587a11 */ /* 0x040fe400078220ff */
[C---:B------:R-:W-:Y:S01]  /*0550*/  LEA.HI.X R81, R123.reuse, c[0x0][0x18c], RZ, 0x4, P0 ;  /* 0x000063007b517a11 */ /* 0x040fe200000f24ff */
[-C--:B------:R-:W-:Y:S01]  /*0560*/  IMAD.WIDE.U32 R148, R123, R114.reuse, c[0x0][0x208] ;  /* 0x000082007b947625 */ /* 0x080fe200078e0072 */
[C---:B------:R-:W-:Y:S01]  /*0570*/  LEA R84, P0, R111.reuse, c[0x0][0x188], 0x4 ;  /* 0x000062006f547a11 */ /* 0x040fe200078020ff */
[----:B------:R-:W4:Y:S01]  /*0580*/  LDG.E.128 R72, [R72.64] ;  /* 0x0000000448487981 */ /* 0x000f22000c1e1d00 */
[----:B------:R-:W-:Y:S01]  /*0590*/  LEA.HI.X R89, R112, c[0x0][0x18c], RZ, 0x4, P1 ;  /* 0x0000630070597a11 */ /* 0x000fe200008f24ff */
[C---:B------:R-:W-:Y:S01]  /*05a0*/  IMAD.WIDE.U32 R154, R111.reuse, R114, c[0x0][0x208] ;  /* 0x000082006f9a7625 */ /* 0x040fe200078e0072 */
[----:B------:R-:W-:Y:S01]  /*05b0*/  LEA.HI.X R85, R111, c[0x0][0x18c], RZ, 0x4, P0 ;  /* 0x000063006f557a11 */ /* 0x000fe200000f24ff */
[----:B------:R-:W4:Y:S02]  /*05c0*/  LDG.E.64 R148, [R148.64] ;  /* 0x0000000494947981 */ /* 0x000f24000c1e1b00 */
[----:B------:R-:W-:-:S02]  /*05d0*/  IMAD.WIDE R126, R106, R127, c[0x0][0x1a8] ;  /* 0x00006a006a7e7625 */ /* 0x000fc400078e027f */
[----:B------:R-:W4:Y:S04]  /*05e0*/  LDG.E.64 R142, [R142.64] ;  /* 0x000000048e8e7981 */ /* 0x000f28000c1e1b00 */
[----:B------:R-:W4:Y:S01]  /*05f0*/  LDG.E.128 R80, [R80.64] ;  /* 0x0000000450507981 */ /* 0x000f22000c1e1d00 */
[----:B------:R-:W-:-:S03]  /*0600*/  IMAD.WIDE.U32 R114, R112, R114, c[0x0][0x208] ;  /* 0x0000820070727625 */ /* 0x000fc600078e0072 */
[----:B------:R-:W4:Y:S04]  /*0610*/  LDG.E.64 R154, [R154.64] ;  /* 0x000000049a9a7981 */ /* 0x000f28000c1e1b00 */
[----:B------:R-:W4:Y:S04]  /*0620*/  LDG.E.128 R88, [R88.64] ;  /* 0x0000000458587981 */ /* 0x000f28000c1e1d00 */
[----:B------:R-:W4:Y:S04]  /*0630*/  LDG.E.128 R84, [R84.64] ;  /* 0x0000000454547981 */ /* 0x000f28000c1e1d00 */
[----:B------:R0:W4:Y:S04]  /*0640*/  LDG.E R126, [R126.64] ;  /* 0x000000047e7e7981 */ /* 0x000128000c1e1900 */
[----:B------:R-:W4:Y:S01]  /*0650*/  LDG.E.64 R114, [R114.64] ;  /* 0x0000000472727981 */ /* 0x000f22000c1e1b00 */
        /* <DEDUP_REMOVED lines=11> */
[----:B------:R-:W-:Y:S02]  /*0710*/  @P0 IADD3 R128, P1, R152, c[0x0][0x198], RZ ;  /* 0x0000660098800a10 */ /* 0x000fe40007f3e0ff */
[----:B------:R-:W-:Y:S01]  /*0720*/  SHF.R.U32.HI R141, RZ, 0x1e, R124 ;  /* 0x0000001eff8d7819 */ /* 0x000fe2000001167c */
[----:B0----5:R0:W5:Y:S01]  /*0730*/  LDG.E R127, [R136.64] ;  /* 0x00000004887f7981 */ /* 0x021162000c1e1900 */
[----:B------:R-:W-:-:S02]  /*0740*/  @P0 IADD3 R132, P2, R140, c[0x0][0x198], RZ ;  /* 0x000066008c840a10 */ /* 0x000fc40007f5e0ff */
[----:B------:R-:W-:Y:S01]  /*0750*/  SHF.L.U32 R147, R111, 0x2, RZ ;  /* 0x000000026f937819 */ /* 0x000fe200000006ff */
[----:B------:R-:W-:Y:S01]  /*0760*/  IMAD.SHL.U32 R151, R112, 0x4, RZ ;  /* 0x0000000470977824 */ /* 0x000fe200078e00ff */
[----:B------:R-:W-:Y:S01]  /*0770*/  @P0 IADD3.X R129, R146, c[0x0][0x19c], RZ, P1, !PT ;  /* 0x0000670092810a10 */ /* 0x000fe20000ffe4ff */
[----:B------:R1:W5:Y:S01]  /*0780*/  @P0 LDG.E R113, [R134.64] ;  /* 0x0000000486710981 */ /* 0x000362000c1e1900 */
[----:B------:R-:W-:Y:S02]  /*0790*/  ISETP.NE.U32.AND P1, PT, RZ, c[0x0][0x218], PT ;  /* 0x00008600ff007a0c */ /* 0x000fe40003f25070 */
[----:B------:R-:W-:Y:S01]  /*07a0*/  @P0 IADD3.X R133, R141, c[0x0][0x19c], RZ, P2, !PT ;  /* 0x000067008d850a10 */ /* 0x000fe200017fe4ff */
[----:B------:R0:W5:Y:S01]  /*07b0*/  @P0 LDG.E R117, [R128.64] ;  /* 0x0000000480750981 */ /* 0x000162000c1e1900 */
[----:B------:R-:W-:Y:S02]  /*07c0*/  SHF.R.U32.HI R150, RZ, 0x1e, R111 ;  /* 0x0000001eff967819 */ /* 0x000fe4000001166f */
[----:B------:R-:W-:Y:S01]  /*07d0*/  @P0 IADD3 R130, P2, R147, c[0x0][0x198], RZ ;  /* 0x0000660093820a10 */ /* 0x000fe20007f5e0ff */
[----:B------:R0:W5:Y:S01]  /*07e0*/  @P0 LDG.E R116, [R132.64] ;  /* 0x0000000484740981 */ /* 0x000162000c1e1900 */
[----:B------:R-:W-:-:S02]  /*07f0*/  ISETP.NE.AND.EX P1, PT, RZ, c[0x0][0x21c], PT, P1 ;  /* 0x00008700ff007a0c */ /* 0x000fc40003f25310 */
[----:B------:R-:W-:Y:S02]  /*0800*/  @P0 IADD3.X R131, R150, c[0x0][0x19c], RZ, P2, !PT ;  /* 0x0000670096830a10 */ /* 0x000fe400017fe4ff */
[----:B------:R-:W-:Y:S02]  /*0810*/  IADD3 R140, P2, R140, c[0x0][0x190], RZ ;  /* 0x000064008c8c7a10 */ /* 0x000fe40007f5e0ff */
[----:B-1----:R-:W-:Y:S01]  /*0820*/  SHF.R.U32.HI R135, RZ, 0x1e, R112 ;  /* 0x0000001eff877819 */ /* 0x002fe20000011670 */
[----:B------:R-:W-:Y:S01]  /*0830*/  ULDC.U8 UR6, c[0x0][0x1f0] ;  /* 0x00007c0000067ab9 */ /* 0x000fe20000000000 */
[----:B------:R-:W-:Y:S01]  /*0840*/  IADD3.X R141, R141, c[0x0][0x194], RZ, P2, !PT ;  /* 0x000065008d8d7a10 */ /* 0x000fe200017fe4ff */
[----:B------:R1:W5:Y:S01]  /*0850*/  @P0 LDG.E R118, [R130.64] ;  /* 0x0000000482760981 */ /* 0x000362000c1e1900 */
[----:B0-----:R-:W-:Y:S02]  /*0860*/  IADD3 R136, P2, R147, c[0x0][0x190], RZ ;  /* 0x0000640093887a10 */ /* 0x001fe40007f5e0ff */
[----:B------:R-:W-:Y:S01]  /*0870*/  @P0 IADD3 R144, P3, R151, c[0x0][0x198], RZ ;  /* 0x0000660097900a10 */ /* 0x000fe20007f7e0ff */
[----:B------:R0:W5:Y:S01]  /*0880*/  LDG.E R128, [R140.64] ;  /* 0x000000048c807981 */ /* 0x000162000c1e1900 */
[----:B------:R-:W-:-:S02]  /*0890*/  IADD3.X R137, R150, c[0x0][0x194], RZ, P2, !PT ;  /* 0x0000650096897a10 */ /* 0x000fc400017fe4ff */
[----:B------:R-:W-:Y:S02]  /*08a0*/  @P1 LEA R132, P2, R125, c[0x0][0x218], 0x4 ;  /* 0x000086007d841a11 */ /* 0x000fe400078420ff */
[----:B------:R-:W-:Y:S01]  /*08b0*/  @P0 IADD3.X R145, R135, c[0x0][0x19c], RZ, P3, !PT ;  /* 0x0000670087910a10 */ /* 0x000fe20001ffe4ff */
[----:B-1----:R2:W5:Y:S01]  /*08c0*/  LDG.E R130, [R136.64] ;  /* 0x0000000488827981 */ /* 0x002562000c1e1900 */
[----:B------:R-:W-:Y:S02]  /*08d0*/  @P1 LEA.HI.X R133, R125, c[0x0][0x21c], RZ, 0x4, P2 ;  /* 0x000087007d851a11 */ /* 0x000fe400010f24ff */
[----:B------:R-:W-:Y:S01]  /*08e0*/  IADD3 R152, P3, R152, c[0x0][0x190], RZ ;  /* 0x0000640098987a10 */ /* 0x000fe20007f7e0ff */
[----:B------:R1:W5:Y:S01]  /*08f0*/  @P0 LDG.E R119, [R144.64] ;  /* 0x0000000490770981 */ /* 0x000362000c1e1900 */
[----:B------:R-:W-:Y:S02]  /*0900*/  IADD3 R134, P4, R151, c[0x0][0x190], RZ ;  /* 0x0000640097867a10 */ /* 0x000fe40007f9e0ff */
[----:B------:R-:W-:Y:S01]  /*0910*/  @P1 LEA R150, P2, R124, c[0x0][0x218], 0x4 ;  /* 0x000086007c961a11 */ /* 0x000fe200078420ff */
[----:B------:R0:W5:Y:S01]  /*0920*/  @P1 LDG.E.128 R48, [R132.64] ;  /* 0x0000000484301981 */ /* 0x000162000c1e1d00 */
[----:B------:R-:W-:-:S02]  /*0930*/  IADD3.X R153, R146, c[0x0][0x194], RZ, P3, !PT ;  /* 0x0000650092997a10 */ /* 0x000fc40001ffe4ff */
[----:B------:R-:W-:Y:S02]  /*0940*/  IADD3.X R135, R135, c[0x0][0x194], RZ, P4, !PT ;  /* 0x0000650087877a10 */ /* 0x000fe400027fe4ff */
[----:B------:R-:W-:Y:S01]  /*0950*/  @P1 LEA.HI.X R151, R124, c[0x0][0x21c], RZ, 0x4, P2 ;  /* 0x000087007c971a11 */ /* 0x000fe200010f24ff */
[----:B------:R2:W5:Y:S01]  /*0960*/  LDG.E R129, [R152.64] ;  /* 0x0000000498817981 */ /* 0x000562000c1e1900 */
[----:B------:R-:W-:Y:S02]  /*0970*/  @P1 LEA R146, P3, R123, c[0x0][0x218], 0x4 ;  /* 0x000086007b921a11 */ /* 0x000fe400078620ff */
[----:B-1----:R-:W-:Y:S01]  /*0980*/  @P1 LEA R144, P4, R111, c[0x0][0x218], 0x4 ;  /* 0x000086006f901a11 */ /* 0x002fe200078820ff */
[----:B------:R1:W5:Y:S01]  /*0990*/  @P1 LDG.E.128 R52, [R150.64] ;  /* 0x0000000496341981 */ /* 0x000362000c1e1d00 */
[----:B0-----:R-:W-:Y:S02]  /*09a0*/  @P1 LEA R140, P2, R112, c[0x0][0x218], 0x4 ;  /* 0x00008600708c1a11 */ /* 0x001fe400078420ff */
[----:B------:R-:W-:Y:S01]  /*09b0*/  @P1 LEA.HI.X R147, R123, c[0x0][0x21c], RZ, 0x4, P3 ;  /* 0x000087007b931a11 */ /* 0x000fe200018f24ff */
[----:B------:R3:W5:Y:S01]  /*09c0*/  LDG.E R131, [R134.64] ;  /* 0x0000000486837981 */ /* 0x000762000c1e1900 */
[----:B------:R-:W-:-:S02]  /*09d0*/  @P1 LEA.HI.X R145, R111, c[0x0][0x21c], RZ, 0x4, P4 ;  /* 0x000087006f911a11 */ /* 0x000fc400020f24ff */
[----:B------:R-:W-:Y:S01]  /*09e0*/  @P1 LEA.HI.X R141, R112, c[0x0][0x21c], RZ, 0x4, P2 ;  /* 0x00008700708d1a11 */ /* 0x000fe200010f24ff */
[----:B------:R0:W5:Y:S04]  /*09f0*/  @P1 LDG.E.128 R56, [R146.64] ;  /* 0x0000000492381981 */ /* 0x000168000c1e1d00 */
[----:B------:R4:W5:Y:S04]  /*0a00*/  @P1 LDG.E.128 R60, [R144.64] ;  /* 0x00000004903c1981 */ /* 0x000968000c1e1d00 */
[----:B------:R1:W5:Y:S01]  /*0a10*/  @P1 LDG.E.128 R64, [R140.64] ;  /* 0x000000048c401981 */ /* 0x000362000c1e1d00 */
[----:B------:R-:W-:-:S02]  /*0a20*/  ISETP.NE.AND P1, PT, RZ, UR6, PT ;  /* 0x00000006ff007c0c */ /* 0x000fc4000bf25270 */
[----:B0-----:R-:W-:Y:S02]  /*0a30*/  SHF.R.U32.HI R146, RZ, 0x7, R0 ;  /* 0x00000007ff927819 */ /* 0x001fe40000011600 */
[----:B------:R-:W-:Y:S02]  /*0a40*/  IADD3 R106, R106, c[0x0][0x160], RZ ;  /* 0x000058006a6a7a10 */ /* 0x000fe40007ffe0ff */
[----:B------:R-:W-:Y:S02]  /*0a50*/  SHF.L.U32 R146, R146, 0x2, RZ ;  /* 0x0000000292927819 */ /* 0x000fe400000006ff */
[----:B------:R-:W-:Y:S02]  /*0a60*/  ISETP.GE.AND P4, PT, R106, c[0x0][0x164], PT ;  /* 0x000059006a007a0c */ /* 0x000fe40003f86270 */
[----:B--2---:R-:W-:Y:S01]  /*0a70*/  FSEL R136, R156, RZ, !P1 ;  /* 0x000000ff9c887208 */ /* 0x004fe20004800000 */
[----:B---3--:R-:W-:Y:S01]  /*0a80*/  IMAD.MOV.U32 R134, RZ, RZ, R138 ;  /* 0x000000ffff867224 */ /* 0x008fe200078e008a */
[----:B------:R-:W-:-:S02]  /*0a90*/  SHF.R.U64 R133, R138, 0x10, R139 ;  /* 0x000000108a857819 */ /* 0x000fc4000000128b */
[----:B------:R-:W-:Y:S02]  /*0aa0*/  MOV R135, R139 ;  /* 0x0000008b00877202 */ /* 0x000fe40000000f00 */
[----:B------:R-:W-:Y:S01]  /*0ab0*/  SHF.R.U32.HI R132, RZ, 0x10, R139 ;  /* 0x00000010ff847819 */ /* 0x000fe2000001168b */
[C---:B----4-:R-:W-:Y:S02]  /*0ac0*/  FADD.FTZ R145, -R136.reuse, R78 ;  /* 0x0000004e88917221 */ /* 0x050fe40000010100 */
[----:B------:R-:W-:Y:S02]  /*0ad0*/  FADD.FTZ R79, -R136, R79 ;  /* 0x0000004f884f7221 */ /* 0x000fe40000010100 */
[--C-:B------:R-:W-:Y:S02]  /*0ae0*/  FADD.FTZ R137, R72, -R136.reuse ;  /* 0x8000008848897221 */ /* 0x100fe40000010000 */
[--C-:B------:R-:W-:Y:S01]  /*0af0*/  FADD.FTZ R139, R74, -R136.reuse ;  /* 0x800000884a8b7221 */ /* 0x100fe20000010000 */
[--C-:B------:R-:W-:Y:S01]  /*0b00*/  SHF.R.U64 R78, R148, 0x10, R149.reuse ;  /* 0x00000010944e7819 */ /* 0x100fe20000001295 */
[--C-:B------:R-:W-:Y:S01]  /*0b10*/  IMAD.MOV.U32 R147, RZ, RZ, R149.reuse ;  /* 0x000000ffff937224 */ /* 0x100fe200078e0095 */
[----:B-1----:R-:W-:Y:S01]  /*0b20*/  SHF.R.U32.HI R140, RZ, 0x10, R149 ;  /* 0x00000010ff8c7819 */ /* 0x002fe20000011695 */
[----:B------:R-:W-:Y:S01]  /*0b30*/  FADD.FTZ R75, R75, -R136 ;  /* 0x800000884b4b7221 */ /* 0x000fe20000010000 */
[--C-:B------:R-:W-:Y:S01]  /*0b40*/  SHF.R.U64 R74, R142, 0x10, R143.reuse ;  /* 0x000000108e4a7819 */ /* 0x100fe2000000128f */
[--C-:B------:R-:W-:Y:S01]  /*0b50*/  IMAD.MOV.U32 R141, RZ, RZ, R143.reuse ;  /* 0x000000ffff8d7224 */ /* 0x100fe200078e008f */
[----:B------:R-:W-:Y:S01]  /*0b60*/  SHF.R.U32.HI R72, RZ, 0x10, R143 ;  /* 0x00000010ff487819 */ /* 0x000fe2000001168f */
[----:B------:R-:W-:-:S02]  /*0b70*/  FADD.FTZ R143, -R136, R76 ;  /* 0x0000004c888f7221 */ /* 0x000fc40000010100 */
[C---:B------:R-:W-:Y:S02]  /*0b80*/  FADD.FTZ R149, -R136.reuse, R80 ;  /* 0x0000005088957221 */ /* 0x040fe40000010100 */
[----:B------:R-:W-:Y:S01]  /*0b90*/  FADD.FTZ R151, -R136, R82 ;  /* 0x0000005288977221 */ /* 0x000fe20000010100 */
[----:B------:R-:W-:Y:S01]  /*0ba0*/  SHF.R.U64 R82, R154, 0x10, R155 ;  /* 0x000000109a527819 */ /* 0x000fe2000000129b */
[C---:B------:R-:W-:Y:S01]  /*0bb0*/  FADD.FTZ R153, -R136.reuse, R83 ;  /* 0x0000005388997221 */ /* 0x040fe20000010100 */
[----:B------:R-:W-:Y:S01]  /*0bc0*/  MOV R83, R155 ;  /* 0x0000009b00537202 */ /* 0x000fe20000000f00 */
[----:B------:R-:W-:Y:S01]  /*0bd0*/  FADD.FTZ R73, R73, -R136 ;  /* 0x8000008849497221 */ /* 0x000fe20000010000 */
[----:B------:R-:W-:Y:S01]  /*0be0*/  SHF.R.U32.HI R80, RZ, 0x10, R155 ;  /* 0x00000010ff507819 */ /* 0x000fe2000001169b */
[C---:B------:R-:W-:Y:S01]  /*0bf0*/  FADD.FTZ R163, -R136.reuse, R91 ;  /* 0x0000005b88a37221 */ /* 0x040fe20000010100 */
[----:B------:R-:W-:Y:S01]  /*0c00*/  MOV R76, R148 ;  /* 0x00000094004c7202 */ /* 0x000fe20000000f00 */
[----:B------:R-:W-:Y:S01]  /*0c10*/  IMAD.MOV.U32 R138, RZ, RZ, R142 ;  /* 0x000000ffff8a7224 */ /* 0x000fe200078e008e */
[----:B------:R-:W-:Y:S01]  /*0c20*/  PRMT R91, RZ, 0x5410, R134 ;  /* 0x00005410ff5b7816 */ /* 0x000fe20000000086 */
[----:B------:R-:W-:-:S02]  /*0c30*/  FADD.FTZ R155, -R136, R84 ;  /* 0x00000054889b7221 */ /* 0x000fc40000010100 */
[----:B------:R-:W-:Y:S02]  /*0c40*/  FADD.FTZ R161, -R136, R90 ;  /* 0x0000005a88a17221 */ /* 0x000fe40000010100 */
[----:B------:R-:W-:Y:S01]  /*0c50*/  FMUL.FTZ R84, R126, R137 ;  /* 0x000000897e547220 */ /* 0x000fe20000410000 */
[----:B------:R-:W-:Y:S01]  /*0c60*/  PRMT R72, RZ, 0x5410, R72 ;  /* 0x00005410ff487816 */ /* 0x000fe20000000048 */
[----:B------:R-:W-:Y:S02]  /*0c70*/  FADD.FTZ R157, -R136, R86 ;  /* 0x00000056889d7221 */ /* 0x000fe40000010100 */
[C---:B------:R-:W-:Y:S01]  /*0c80*/  FMUL.FTZ R90, R126.reuse, R75 ;  /* 0x0000004b7e5a7220 */ /* 0x040fe20000410000 */
[----:B------:R-:W-:Y:S01]  /*0c90*/  PRMT R75, RZ, 0x5410, R76 ;  /* 0x00005410ff4b7816 */ /* 0x000fe2000000004c */
[----:B------:R-:W-:Y:S01]  /*0ca0*/  FMUL.FTZ R86, R126, R73 ;  /* 0x000000497e567220 */ /* 0x000fe20000410000 */
[----:B------:R-:W-:Y:S01]  /*0cb0*/  PRMT R133, RZ, 0x5410, R133 ;  /* 0x00005410ff857816 */ /* 0x000fe20000000085 */
[----:B------:R-:W-:Y:S01]  /*0cc0*/  FADD.FTZ R104, R91, R104 ;  /* 0x000000685b687221 */ /* 0x000fe20000010000 */
[----:B------:R-:W-:Y:S01]  /*0cd0*/  PRMT R73, RZ, 0x5410, R138 ;  /* 0x00005410ff497816 */ /* 0x000fe2000000008a */
[----:B------:R-:W-:Y:S01]  /*0ce0*/  FFMA.FTZ R105, R84, R91, R105 ;  /* 0x0000005b54697223 */ /* 0x000fe20000010069 */
[----:B------:R-:W-:Y:S01]  /*0cf0*/  PRMT R76, RZ, 0x5410, R82 ;  /* 0x00005410ff4c7816 */ /* 0x000fe20000000052 */
[----:B------:R-:W-:-:S02]  /*0d00*/  FMUL.FTZ R134, R126, R79 ;  /* 0x0000004f7e867220 */ /* 0x000fc40000410000 */
[----:B------:R-:W-:Y:S02]  /*0d10*/  FMUL.FTZ R91, R44, R91 ;  /* 0x0000005b2c5b7220 */ /* 0x000fe40000410000 */
[----:B------:R-:W-:Y:S01]  /*0d20*/  FMUL.FTZ R82, R126, R143 ;  /* 0x0000008f7e527220 */ /* 0x000fe20000410000 */
[----:B------:R-:W-:Y:S01]  /*0d30*/  SHF.R.U32.HI R148, RZ, 0x10, R115 ;  /* 0x00000010ff947819 */ /* 0x000fe20000011673 */
[C---:B------:R-:W-:Y:S01]  /*0d40*/  FADD.FTZ R77, -R136.reuse, R77 ;  /* 0x0000004d884d7221 */ /* 0x040fe20000010100 */
[----:B------:R-:W-:Y:S01]  /*0d50*/  PRMT R135, RZ, 0x5410, R135 ;  /* 0x00005410ff877816 */ /* 0x000fe20000000087 */
[C---:B------:R-:W-:Y:S02]  /*0d60*/  FADD.FTZ R81, -R136.reuse, R81 ;  /* 0x0000005188517221 */ /* 0x040fe40000010100 */
[C---:B------:R-:W-:Y:S02]  /*0d70*/  FADD.FTZ R85, -R136.reuse, R85 ;  /* 0x0000005588557221 */ /* 0x040fe40000010100 */
[----:B------:R-:W-:-:S02]  /*0d80*/  FADD.FTZ R87, -R136, R87 ;  /* 0x0000005788577221 */ /* 0x000fc40000010100 */
[C---:B------:R-:W-:Y:S02]  /*0d90*/  FADD.FTZ R159, -R136.reuse, R88 ;  /* 0x00000058889f7221 */ /* 0x040fe40000010100 */
[----:B------:R-:W-:Y:S02]  /*0da0*/  FADD.FTZ R89, -R136, R89 ;  /* 0x0000005988597221 */ /* 0x000fe40000010100 */
[----:B------:R-:W-:Y:S01]  /*0db0*/  IMAD.MOV.U32 R144, RZ, RZ, R114 ;  /* 0x000000ffff907224 */ /* 0x000fe200078e0072 */
[--C-:B------:R-:W-:Y:S01]  /*0dc0*/  SHF.R.U64 R114, R114, 0x10, R115.reuse ;  /* 0x0000001072727819 */ /* 0x100fe20000001273 */
[----:B------:R-:W-:Y:S02]  /*0dd0*/  IMAD.MOV.U32 R136, RZ, RZ, R115 ;  /* 0x000000ffff887224 */ /* 0x000fe400078e0073 */
[----:B------:R-:W-:Y:S02]  /*0de0*/  FADD.FTZ R20, R72, R20 ;  /* 0x0000001448147221 */ /* 0x000fe40000010000 */
[----:B------:R-:W-:-:S02]  /*0df0*/  FFMA.FTZ R21, R134, R72, R21 ;  /* 0x0000004886157223 */ /* 0x000fc40000010015 */
[----:B------:R-:W-:Y:S02]  /*0e00*/  FMUL.FTZ R143, R43, R72 ;  /* 0x000000482b8f7220 */ /* 0x000fe40000410000 */
        /* <DEDUP_REMOVED lines=8> */
[----:B------:R-:W-:Y:S02]  /*0e90*/  FMUL.FTZ R88, R126, R139 ;  /* 0x0000008b7e587220 */ /* 0x000fe40000410000 */
[----:B------:R-:W-:Y:S02]  /*0ea0*/  FFMA.FTZ R103, R86, R133, R103 ;  /* 0x0000008556677223 */ /* 0x000fe40000010067 */
[----:B------:R-:W-:Y:S02]  /*0eb0*/  FMUL.FTZ R133, R46, R135 ;  /* 0x000000872e857220 */ /* 0x000fe40000410000 */
[----:B------:R-:W-:-:S02]  /*0ec0*/  FADD.FTZ R72, R72, R115 ;  /* 0x0000007348487221 */ /* 0x000fc40000010000 */
[----:B------:R-:W-:Y:S01]  /*0ed0*/  FFMA.FTZ R73, R86, R115, R73 ;  /* 0x0000007356497223 */ /* 0x000fe20000010049 */
[----:B------:R-:W-:Y:S01]  /*0ee0*/  PRMT R74, RZ, 0x5410, R74 ;  /* 0x00005410ff4a7816 */ /* 0x000fe2000000004a */
[----:B------:R-:W-:Y:S01]  /*0ef0*/  FADD.FTZ R100, R135, R100 ;  /* 0x0000006487647221 */ /* 0x000fe20000010000 */
[----:B------:R-:W-:Y:S01]  /*0f00*/  PRMT R165, RZ, 0x5410, R83 ;  /* 0x00005410ffa57816 */ /* 0x000fe20000000053 */
[----:B------:R-:W-:Y:S02]  /*0f10*/  FFMA.FTZ R101, R88, R135, R101 ;  /* 0x0000008758657223 */ /* 0x000fe40000010065 */
[----:B------:R-:W-:Y:S02]  /*0f20*/  IMAD.MOV.U32 R142, RZ, RZ, R154 ;  /* 0x000000ffff8e7224 */ /* 0x000fe400078e009a */
[----:B------:R-:W-:Y:S02]  /*0f30*/  FMUL.FTZ R135, R47, R132 ;  /* 0x000000842f877220 */ /* 0x000fe40000410000 */
[----:B------:R-:W-:-:S02]  /*0f40*/  FMUL.FTZ R83, R126, R77 ;  /* 0x0000004d7e537220 */ /* 0x000fc40000410000 */
[----:B------:R-:W-:Y:S02]  /*0f50*/  FADD.FTZ R72, R72, R133 ;  /* 0x0000008548487221 */ /* 0x000fe40000010000 */
[----:B------:R-:W-:Y:S02]  /*0f60*/  FFMA.FTZ R73, R88, R133, R73 ;  /* 0x0000008558497223 */ /* 0x000fe40000010049 */
[----:B------:R-:W-:Y:S02]  /*0f70*/  FADD.FTZ R98, R132, R98 ;  /* 0x0000006284627221 */ /* 0x000fe40000010000 */
[----:B------:R-:W-:Y:S01]  /*0f80*/  FFMA.FTZ R99, R90, R132, R99 ;  /* 0x000000845a637223 */ /* 0x000fe20000010063 */
[----:B------:R-:W-:Y:S01]  /*0f90*/  PRMT R139, RZ, 0x5410, R142 ;  /* 0x00005410ff8b7816 */ /* 0x000fe2000000008e */
[----:B------:R-:W-:Y:S02]  /*0fa0*/  FADD.FTZ R16, R74, R16 ;  /* 0x000000104a107221 */ /* 0x000fe40000010000 */
[----:B------:R-:W-:-:S02]  /*0fb0*/  FFMA.FTZ R17, R83, R74, R17 ;  /* 0x0000004a53117223 */ /* 0x000fc40000010011 */
[----:B------:R-:W-:Y:S02]  /*0fc0*/  FMUL.FTZ R132, R41, R74 ;  /* 0x0000004a29847220 */ /* 0x000fe40000410000 */
[----:B------:R-:W-:Y:S01]  /*0fd0*/  FADD.FTZ R72, R72, R135 ;  /* 0x0000008748487221 */ /* 0x000fe20000010000 */
[----:B------:R-:W-:Y:S01]  /*0fe0*/  PRMT R141, RZ, 0x5410, R141 ;  /* 0x00005410ff8d7816 */ /* 0x000fe2000000008d */
[----:B------:R-:W-:Y:S01]  /*0ff0*/  FFMA.FTZ R74, R90, R135, R73 ;  /* 0x000000875a4a7223 */ /* 0x000fe20000010049 */
[----:B------:R-:W-:Y:S01]  /*1000*/  PRMT R142, RZ, 0x5410, R114 ;  /* 0x00005410ff8e7816 */ /* 0x000fe20000000072 */
[----:B------:R-:W-:Y:S02]  /*1010*/  FMUL.FTZ R114, R126, R145 ;  /* 0x000000917e727220 */ /* 0x000fe40000410000 */
[----:B------:R-:W-:Y:S02]  /*1020*/  FADD.FTZ R73, R72, R137 ;  /* 0x0000008948497221 */ /* 0x000fe40000010000 */
[----:B------:R-:W-:-:S02]  /*1030*/  FFMA.FTZ R72, R82, R137, R74 ;  /* 0x0000008952487223 */ /* 0x000fc4000001004a */
[----:B------:R-:W-:Y:S02]  /*1040*/  FADD.FTZ R18, R141, R18 ;  /* 0x000000128d127221 */ /* 0x000fe40000010000 */
[-C--:B------:R-:W-:Y:S02]  /*1050*/  FFMA.FTZ R19, R114, R141.reuse, R19 ;  /* 0x0000008d72137223 */ /* 0x080fe40000010013 */
[----:B------:R-:W-:Y:S02]  /*1060*/  FMUL.FTZ R141, R42, R141 ;  /* 0x0000008d2a8d7220 */ /* 0x000fe40000410000 */
[----:B------:R-:W-:Y:S02]  /*1070*/  FADD.FTZ R74, R73, R132 ;  /* 0x00000084494a7221 */ /* 0x000fe40000010000 */
[----:B------:R-:W-:Y:S02]  /*1080*/  FFMA.FTZ R72, R83, R132, R72 ;  /* 0x0000008453487223 */ /* 0x000fe40000010048 */
[----:B------:R-:W-:-:S02]  /*1090*/  FADD.FTZ R74, R74, R141 ;  /* 0x0000008d4a4a7221 */ /* 0x000fc40000010000 */
[----:B------:R-:W-:Y:S01]  /*10a0*/  FFMA.FTZ R72, R114, R141, R72 ;  /* 0x0000008d72487223 */ /* 0x000fe20000010048 */
[----:B------:R-:W-:Y:S01]  /*10b0*/  PRMT R78, RZ, 0x5410, R78 ;  /* 0x00005410ff4e7816 */ /* 0x000fe2000000004e */
[----:B------:R-:W-:Y:S01]  /*10c0*/  FMUL.FTZ R145, R36, R75 ;  /* 0x0000004b24917220 */ /* 0x000fe20000410000 */
[----:B------:R-:W-:Y:S01]  /*10d0*/  PRMT R150, RZ, 0x5410, R136 ;  /* 0x00005410ff967816 */ /* 0x000fe20000000088 */
[----:B------:R-:W-:Y:S02]  /*10e0*/  FADD.FTZ R74, R74, R143 ;  /* 0x0000008f4a4a7221 */ /* 0x000fe40000010000 */
[----:B------:R-:W-:Y:S02]  /*10f0*/  FMUL.FTZ R136, R126, R149 ;  /* 0x000000957e887220 */ /* 0x000fe40000410000 */
[----:B------:R-:W-:Y:S01]  /*1100*/  FFMA.FTZ R73, R134, R143, R72 ;  /* 0x0000008f86497223 */ /* 0x000fe20000010048 */
[----:B------:R-:W-:Y:S01]  /*1110*/  PRMT R147, RZ, 0x5410, R147 ;  /* 0x00005410ff937816 */ /* 0x000fe20000000093 */
[----:B------:R-:W-:-:S02]  /*1120*/  FMUL.FTZ R149, R37, R78 ;  /* 0x0000004e25957220 */ /* 0x000fc40000410000 */
[----:B------:R-:W-:Y:S01]  /*1130*/  FADD.FTZ R72, R74, R145 ;  /* 0x000000914a487221 */ /* 0x000fe20000010000 */
[----:B------:R-:W-:Y:S01]  /*1140*/  PRMT R140, RZ, 0x5410, R140 ;  /* 0x00005410ff8c7816 */ /* 0x000fe2000000008c */
[----:B------:R-:W-:Y:S02]  /*1150*/  FMUL.FTZ R138, R126, R81 ;  /* 0x000000517e8a7220 */ /* 0x000fe40000410000 */
[C---:B------:R-:W-:Y:S01]  /*1160*/  FFMA.FTZ R73, R136.reuse, R145, R73 ;  /* 0x0000009188497223 */ /* 0x040fe20000010049 */
[----:B------:R-:W-:Y:S01]  /*1170*/  PRMT R152, RZ, 0x5410, R148 ;  /* 0x00005410ff987816 */ /* 0x000fe20000000094 */
[----:B------:R-:W-:Y:S02]  /*1180*/  FADD.FTZ R22, R75, R22 ;  /* 0x000000164b167221 */ /* 0x000fe40000010000 */
[----:B------:R-:W-:Y:S02]  /*1190*/  FFMA.FTZ R23, R136, R75, R23 ;  /* 0x0000004b88177223 */ /* 0x000fe40000010017 */
[----:B------:R-:W-:-:S02]  /*11a0*/  FMUL.FTZ R153, R126, R153 ;  /* 0x000000997e997220 */ /* 0x000fc40000410000 */
[----:B------:R-:W-:Y:S02]  /*11b0*/  FMUL.FTZ R148, R38, R147 ;  /* 0x0000009326947220 */ /* 0x000fe40000410000 */
[----:B------:R-:W-:Y:S02]  /*11c0*/  FADD.FTZ R75, R72, R149 ;  /* 0x00000095484b7221 */ /* 0x000fe40000010000 */
[----:B------:R-:W-:Y:S02]  /*11d0*/  FMUL.FTZ R151, R126, R151 ;  /* 0x000000977e977220 */ /* 0x000fe40000410000 */
[----:B------:R-:W-:Y:S02]  /*11e0*/  FFMA.FTZ R73, R138, R149, R73 ;  /* 0x000000958a497223 */ /* 0x000fe40000010049 */
        /* <DEDUP_REMOVED lines=11> */
[----:B------:R-:W-:Y:S02]  /*12a0*/  FMUL.FTZ R158, R126, R157 ;  /* 0x0000009d7e9e7220 */ /* 0x000fe40000410000 */
[----:B------:R-:W-:Y:S02]  /*12b0*/  FADD.FTZ R73, R72, R139 ;  /* 0x0000008b48497221 */ /* 0x000fe40000010000 */
[----:B------:R-:W-:-:S02]  /*12c0*/  FMUL.FTZ R85, R126, R85 ;  /* 0x000000557e557220 */ /* 0x000fc40000410000 */
[----:B------:R-:W-:Y:S02]  /*12d0*/  FMUL.FTZ R156, R33, R76 ;  /* 0x0000004c219c7220 */ /* 0x000fe40000410000 */
[----:B------:R-:W-:Y:S01]  /*12e0*/  FFMA.FTZ R72, R154, R139, R74 ;  /* 0x0000008b9a487223 */ /* 0x000fe2000001004a */
[----:B------:R-:W-:Y:S01]  /*12f0*/  PRMT R80, RZ, 0x5410, R80 ;  /* 0x00005410ff507816 */ /* 0x000fe20000000050 */
[----:B------:R-:W-:Y:S02]  /*1300*/  FADD.FTZ R94, R165, R94 ;  /* 0x0000005ea55e7221 */ /* 0x000fe40000010000 */
[-C--:B------:R-:W-:Y:S02]  /*1310*/  FFMA.FTZ R7, R158, R165.reuse, R7 ;  /* 0x000000a59e077223 */ /* 0x080fe40000010007 */
[----:B------:R-:W-:Y:S02]  /*1320*/  FMUL.FTZ R165, R34, R165 ;  /* 0x000000a522a57220 */ /* 0x000fe40000410000 */
[----:B------:R-:W-:-:S02]  /*1330*/  FADD.FTZ R74, R73, R156 ;  /* 0x0000009c494a7221 */ /* 0x000fc40000010000 */
[----:B------:R-:W-:Y:S01]  /*1340*/  FFMA.FTZ R72, R85, R156, R72 ;  /* 0x0000009c55487223 */ /* 0x000fe20000010048 */
[----:B------:R-:W-:Y:S01]  /*1350*/  PRMT R144, RZ, 0x5410, R144 ;  /* 0x00005410ff907816 */ /* 0x000fe20000000090 */
[C---:B------:R-:W-:Y:S02]  /*1360*/  FMUL.FTZ R159, R126.reuse, R159 ;  /* 0x0000009f7e9f7220 */ /* 0x040fe40000410000 */
[----:B------:R-:W-:Y:S02]  /*1370*/  FMUL.FTZ R87, R126, R87 ;  /* 0x000000577e577220 */ /* 0x000fe40000410000 */
[----:B------:R-:W-:Y:S02]  /*1380*/  FMUL.FTZ R160, R35, R80 ;  /* 0x0000005023a07220 */ /* 0x000fe40000410000 */
[----:B------:R-:W-:Y:S02]  /*1390*/  FADD.FTZ R73, R74, R165 ;  /* 0x000000a54a497221 */ /* 0x000fe40000010000 */
[----:B------:R-:W-:-:S02]  /*13a0*/  FFMA.FTZ R72, R158, R165, R72 ;  /* 0x000000a59e487223 */ /* 0x000fc40000010048 */
[----:B------:R-:W-:Y:S02]  /*13b0*/  FADD.FTZ R96, R144, R96 ;  /* 0x0000006090607221 */ /* 0x000fe40000010000 */
[-C--:B------:R-:W-:Y:S02]  /*13c0*/  FFMA.FTZ R5, R159, R144.reuse, R5 ;  /* 0x000000909f057223 */ /* 0x080fe40000010005 */
        /* <DEDUP_REMOVED lines=16> */
[----:B------:R-:W-:Y:S01]  /*14d0*/  LOP3.LUT P1, RZ, R110, 0xff, RZ, 0xc0, !PT ;  /* 0x000000ff6eff7812 */ /* 0x000fe2000782c0ff */
[----:B------:R-:W-:-:S02]  /*14e0*/  FADD.FTZ R14, R152, R14 ;  /* 0x0000000e980e7221 */ /* 0x000fc40000010000 */
[-C--:B------:R-:W-:Y:S02]  /*14f0*/  FFMA.FTZ R13, R163, R152.reuse, R13 ;  /* 0x00000098a30d7223 */ /* 0x080fe4000001000d */
[----:B------:R-:W-:Y:S02]  /*1500*/  FMUL.FTZ R152, R31, R152 ;  /* 0x000000981f987220 */ /* 0x000fe40000410000 */
        /* <DEDUP_REMOVED lines=15> */
.L_x_1433:
        /* <DEDUP_REMOVED lines=18> */
.L_x_1434:
[----:B------:R-:W-:Y:S01]  /*1720*/  LOP3.LUT P1, RZ, R0, 0x1f, RZ, 0xc0, !PT ;  /* 0x0000001f00ff7812 */ /* 0x000fe2000782c0ff */
[----:B-1-3--:R-:W-:Y:S01]  /*1730*/  FADD.FTZ R80, R147, R80 ;  /* 0x0000005093507221 */ /* 0x00afe20000010000 */
[----:B------:R-:W-:Y:S01]  /*1740*/  ULDC.U8 UR6, c[0x0][0x1f0] ;  /* 0x00007c0000067ab9 */ /* 0x000fe20000000000 */
[----:B0-2---:R-:W-:Y:S01]  /*1750*/  FADD.FTZ R81, R72, R79 ;  /* 0x0000004f48517221 */ /* 0x005fe20000010000 */
[----:B------:R-:W-:Y:S02]  /*1760*/  ISETP.NE.U32.AND P2, PT, RZ, c[0x0][0x218], PT ;  /* 0x00008600ff007a0c */ /* 0x000fe40003f45070 */
[----:B------:R-:W-:Y:S02]  /*1770*/  ISETP.NE.U32.AND P3, PT, RZ, c[0x0][0x258], PT ;  /* 0x00009600ff007a0c */ /* 0x000fe40003f65070 */
[----:B------:R-:W-:Y:S02]  /*1780*/  ISETP.NE.AND.EX P2, PT, RZ, c[0x0][0x21c], PT, P2 ;  /* 0x00008700ff007a0c */ /* 0x000fe40003f45320 */
[----:B------:R-:W-:-:S02]  /*1790*/  ISETP.NE.AND.EX P3, PT, RZ, c[0x0][0x25c], PT, P3 ;  /* 0x00009700ff007a0c */ /* 0x000fc40003f65330 */
[----:B-----5:R-:W-:Y:S01]  /*17a0*/  LOP3.LUT P6, RZ, R127, 0xff, RZ, 0xc0, !PT ;  /* 0x000000ff7fff7812 */ /* 0x020fe200078cc0ff */
[----:B------:R-:W-:-:S05]  /*17b0*/  @!P1 IMAD.IADD R147, R109, 0x1, R146 ;  /* 0x000000016d939824 */ /* 0x000fca00078e0292 */
[----:B------:R-:W-:Y:S01]  /*17c0*/  @!P1 STS.64 [R147.X8+0x2800], R80 ;  /* 0x0028005093009388 */ /* 0x000fe20000008a00 */
[----:B------:R-:W-:Y:S01]  /*17d0*/  ISETP.NE.AND P1, PT, RZ, UR6, PT ;  /* 0x00000006ff007c0c */ /* 0x000fe2000bf25270 */
[----:B------:R-:W-:Y:S02]  /*17e0*/  WARPSYNC 0xffffffff ;  /* 0xffffffff00007948 */ /* 0x000fe40003800000 */
        /* <DEDUP_REMOVED lines=11> */
[----:B------:R-:W-:-:S05]  /*18a0*/  FMUL.FTZ R78, R78, c[0x0][0x1e0] ;  /* 0x000078004e4e7a20 */ /* 0x000fca0000410000 */
[----:B------:R-:W-:Y:S01]  /*18b0*/  FSEL R79, R78, RZ, !P1 ;  /* 0x000000ff4e4f7208 */ /* 0x000fe20004800000 */
[----:B------:R-:W-:Y:S01]  /*18c0*/  FMUL.FTZ R78, R72, c[0x0][0x1e0] ;  /* 0x00007800484e7a20 */ /* 0x000fe20000410000 */
[----:B------:R-:W-:-:S03]  /*18d0*/  ISETP.NE.U32.AND P1, PT, RZ, c[0x0][0x258], PT ;  /* 0x00009600ff007a0c */ /* 0x000fc60003f25070 */
[-CC-:B------:R-:W-:Y:S01]  /*18e0*/  FFMA.FTZ R84, R84, R78.reuse, R79.reuse ;  /* 0x0000004e54547223 */ /* 0x180fe2000001004f */
[----:B------:R-:W-:Y:S01]  /*18f0*/  ISETP.NE.AND.EX P1, PT, RZ, c[0x0][0x25c], PT, P1 ;  /* 0x00009700ff007a0c */ /* 0x000fe20003f25310 */
[-CC-:B------:R-:W-:Y:S02]  /*1900*/  FFMA.FTZ R86, R86, R78.reuse, R79.reuse ;  /* 0x0000004e56567223 */ /* 0x180fe4000001004f */
[-CC-:B------:R-:W-:Y:S02]  /*1910*/  FFMA.FTZ R88, R88, R78.reuse, R79.reuse ;  /* 0x0000004e58587223 */ /* 0x180fe4000001004f */
[----:B------:R-:W-:Y:S02]  /*1920*/  FFMA.FTZ R90, R90, R78, R79 ;  /* 0x0000004e5a5a7223 */ /* 0x000fe4000001004f */
[----:B------:R-:W-:Y:S02]  /*1930*/  FADD.FTZ R91, R91, -R84 ;  /* 0x800000545b5b7221 */ /* 0x000fe40000010000 */
[----:B------:R-:W-:-:S02]  /*1940*/  FADD.FTZ R115, R115, -R86 ;  /* 0x8000005673737221 */ /* 0x000fc40000010000 */
[----:B------:R-:W-:Y:S02]  /*1950*/  FADD.FTZ R133, R133, -R88 ;  /* 0x8000005885857221 */ /* 0x000fe40000010000 */
[----:B------:R-:W-:Y:S01]  /*1960*/  FADD.FTZ R135, R135, -R90 ;  /* 0x8000005a87877221 */ /* 0x000fe20000010000 */
[C---:B------:R-:W-:Y:S01]  /*1970*/  @P1 LEA R76, P5, R125.reuse, c[0x0][0x258], 0x4 ;  /* 0x000096007d4c1a11 */ /* 0x040fe200078a20ff */
[C---:B------:R-:W-:Y:S02]  /*1980*/  FMUL.FTZ R91, R126.reuse, R91 ;  /* 0x0000005b7e5b7220 */ /* 0x040fe40000410000 */
[C---:B------:R-:W-:Y:S01]  /*1990*/  FMUL.FTZ R80, R126.reuse, R115 ;  /* 0x000000737e507220 */ /* 0x040fe20000410000 */
[----:B------:R-:W-:Y:S01]  /*19a0*/  @P1 LEA.HI.X R77, R125, c[0x0][0x25c], RZ, 0x4, P5 ;  /* 0x000097007d4d1a11 */ /* 0x000fe200028f24ff */
[C---:B------:R-:W-:Y:S01]  /*19b0*/  FMUL.FTZ R133, R126.reuse, R133 ;  /* 0x000000857e857220 */ /* 0x040fe20000410000 */
[----:B------:R-:W-:Y:S01]  /*19c0*/  LOP3.LUT P5, RZ, R127, 0xff00, RZ, 0xc0, !PT ;  /* 0x0000ff007fff7812 */ /* 0x000fe200078ac0ff */
[----:B------:R-:W-:-:S02]  /*19d0*/  FMUL.FTZ R84, R126, R135 ;  /* 0x000000877e547220 */ /* 0x000fc40000410000 */
[----:B------:R-:W-:Y:S02]  /*19e0*/  @P2 FADD.FTZ R91, R48, R91 ;  /* 0x0000005b305b2221 */ /* 0x000fe40000010000 */
[----:B------:R-:W-:Y:S02]  /*19f0*/  @P2 FADD.FTZ R80, R49, R80 ;  /* 0x0000005031502221 */ /* 0x000fe40000010000 */
[----:B------:R-:W-:Y:S01]  /*1a00*/  @P2 FADD.FTZ R133, R50, R133 ;  /* 0x0000008532852221 */ /* 0x000fe20000010000 */
[----:B------:R-:W-:Y:S01]  /*1a10*/  SEL R72, R91, R68, P3 ;  /* 0x000000445b487207 */ /* 0x000fe20001800000 */
[----:B------:R-:W-:Y:S01]  /*1a20*/  @P2 FADD.FTZ R84, R51, R84 ;  /* 0x0000005433542221 */ /* 0x000fe20000010000 */
[----:B------:R-:W-:Y:S01]  /*1a30*/  SEL R73, R80, R69, P3 ;  /* 0x0000004550497207 */ /* 0x000fe20001800000 */
[--C-:B------:R-:W-:Y:S01]  /*1a40*/  FFMA.FTZ R114, R114, R78, R79.reuse ;  /* 0x0000004e72727223 */ /* 0x100fe2000001004f */
[----:B------:R-:W-:Y:S01]  /*1a50*/  SEL R74, R133, R70, P3 ;  /* 0x00000046854a7207 */ /* 0x000fe20001800000 */
[----:B------:R-:W-:Y:S01]  /*1a60*/  FFMA.FTZ R83, R83, R78, R79 ;  /* 0x0000004e53537223 */ /* 0x000fe2000001004f */
[----:B------:R-:W-:Y:S01]  /*1a70*/  SEL R75, R84, R71, P3 ;  /* 0x00000047544b7207 */ /* 0x000fe20001800000 */
[----:B------:R-:W-:-:S02]  /*1a80*/  FMUL.FTZ R90, R91, c[0x0][0x1e8] ;  /* 0x00007a005b5a7a20 */ /* 0x000fc40000410000 */
[----:B------:R-:W-:Y:S02]  /*1a90*/  FADD.FTZ R141, R141, -R114 ;  /* 0x800000728d8d7221 */ /* 0x000fe40000010000 */
[----:B------:R-:W-:Y:S01]  /*1aa0*/  FMUL.FTZ R91, R80, c[0x0][0x1e8] ;  /* 0x00007a00505b7a20 */ /* 0x000fe20000410000 */
[----:B------:R0:W-:Y:S01]  /*1ab0*/  @P1 STG.E.128 [R76.64], R72 ;  /* 0x000000484c001986 */ /* 0x0001e2000c101d04 */
[-C--:B------:R-:W-:Y:S01]  /*1ac0*/  FFMA.FTZ R134, R134, R78.reuse, R79 ;  /* 0x0000004e86867223 */ /* 0x080fe2000001004f */
[----:B------:R-:W-:Y:S01]  /*1ad0*/  FSEL R81, R90, RZ, P6 ;  /* 0x000000ff5a517208 */ /* 0x000fe20003000000 */
[----:B------:R-:W-:Y:S01]  /*1ae0*/  FADD.FTZ R83, R132, -R83 ;  /* 0x8000005384537221 */ /* 0x000fe20000010000 */
[----:B------:R-:W-:Y:S01]  /*1af0*/  LOP3.LUT P6, RZ, R127, 0xff0000, RZ, 0xc0, !PT ;  /* 0x00ff00007fff7812 */ /* 0x000fe200078cc0ff */
[----:B------:R-:W-:Y:S02]  /*1b00*/  FMUL.FTZ R115, R84, c[0x0][0x1e8] ;  /* 0x00007a0054737a20 */ /* 0x000fe40000410000 */
[----:B------:R-:W-:Y:S01]  /*1b10*/  FADD.FTZ R143, R143, -R134 ;  /* 0x800000868f8f7221 */ /* 0x000fe20000010000 */
[----:B------:R-:W-:Y:S01]  /*1b20*/  F2F.BF16.F32 R81, R81 ;  /* 0x0000005100517304 */ /* 0x000fe20000202000 */
[----:B------:R-:W-:-:S02]  /*1b30*/  FFMA.FTZ R151, R151, R78, R79 ;  /* 0x0000004e97977223 */ /* 0x000fc4000001004f */
[-C--:B------:R-:W-:Y:S02]  /*1b40*/  FFMA.FTZ R82, R82, R78.reuse, R79 ;  /* 0x0000004e52527223 */ /* 0x080fe4000001004f */
[----:B------:R-:W-:Y:S02]  /*1b50*/  FMUL.FTZ R132, R126, R143 ;  /* 0x0000008f7e847220 */ /* 0x000fe40000410000 */
[----:B------:R-:W-:Y:S02]  /*1b60*/  FMUL.FTZ R114, R133, c[0x0][0x1e8] ;  /* 0x00007a0085727a20 */ /* 0x000fe40000410000 */
[----:B------:R-:W-:Y:S01]  /*1b70*/  FADD.FTZ R151, R148, -R151 ;  /* 0x8000009794977221 */ /* 0x000fe20000010000 */
[----:B0-----:R-:W-:Y:S01]  /*1b80*/  FSEL R76, R91, RZ, P5 ;  /* 0x000000ff5b4c7208 */ /* 0x001fe20002800000 */
[C---:B------:R-:W-:Y:S01]  /*1b90*/  FMUL.FTZ R75, R126.reuse, R141 ;  /* 0x0000008d7e4b7220 */ /* 0x040fe20000410000 */
[----:B------:R-:W-:Y:S01]  /*1ba0*/  LOP3.LUT P5, RZ, R127, 0xff000000, RZ, 0xc0, !PT ;  /* 0xff0000007fff7812 */ /* 0x000fe200078ac0ff */
[----:B------:R-:W-:Y:S01]  /*1bb0*/  FMUL.FTZ R74, R126, R83 ;  /* 0x000000537e4a7220 */ /* 0x000fe20000410000 */
[----:B------:R-:W-:Y:S01]  /*1bc0*/  FSEL R77, R114, RZ, P6 ;  /* 0x000000ff724d7208 */ /* 0x000fe20003000000 */
[----:B------:R-:W-:Y:S01]  /*1bd0*/  @P2 FADD.FTZ R75, R54, R75 ;  /* 0x0000004b364b2221 */ /* 0x000fe20000010000 */
[----:B------:R-:W-:Y:S01]  /*1be0*/  FSEL R84, R115, RZ, P5 ;  /* 0x000000ff73547208 */ /* 0x000fe20002800000 */
[----:B------:R-:W-:Y:S01]  /*1bf0*/  @P2 FADD.FTZ R74, R53, R74 ;  /* 0x0000004a354a2221 */ /* 0x000fe20000010000 */
[C---:B------:R-:W-:Y:S01]  /*1c00*/  LOP3.LUT P5, RZ, R128.reuse, 0xff0000, RZ, 0xc0, !PT ;  /* 0x00ff000080ff7812 */ /* 0x040fe200078ac0ff */
[----:B------:R-:W-:Y:S01]  /*1c10*/  FFMA.FTZ R153, R153, R78, R79 ;  /* 0x0000004e99997223 */ /* 0x000fe2000001004f */
[----:B------:R-:W-:Y:S01]  /*1c20*/  LOP3.LUT P6, RZ, R128, 0xff00, RZ, 0xc0, !PT ;  /* 0x0000ff0080ff7812 */ /* 0x000fe200078cc0ff */
[----:B------:R-:W-:Y:S01]  /*1c30*/  FMUL.FTZ R86, R75, c[0x0][0x1e8] ;  /* 0x00007a004b567a20 */ /* 0x000fe20000410000 */
[----:B------:R-:W-:Y:S01]  /*1c40*/  F2F.BF16.F32 R76, R76 ;  /* 0x0000004c004c7304 */ /* 0x000fe20000202000 */
[----:B------:R-:W-:-:S02]  /*1c50*/  FADD.FTZ R127, R137, -R82 ;  /* 0x80000052897f7221 */ /* 0x000fc40000010000 */
[----:B------:R-:W-:Y:S01]  /*1c60*/  FFMA.FTZ R138, R138, R78, R79 ;  /* 0x0000004e8a8a7223 */ /* 0x000fe2000001004f */
[----:B------:R-:W-:Y:S01]  /*1c70*/  FSEL R72, R86, RZ, P5 ;  /* 0x000000ff56487208 */ /* 0x000fe20002800000 */
[----:B------:R-:W-:Y:S01]  /*1c80*/  @P2 FADD.FTZ R132, R55, R132 ;  /* 0x0000008437842221 */ /* 0x000fe20000010000 */
[----:B------:R-:W-:Y:S01]  /*1c90*/  LOP3.LUT P5, RZ, R128, 0xff000000, RZ, 0xc0, !PT ;  /* 0xff00000080ff7812 */ /* 0x000fe200078ac0ff */
[----:B------:R-:W-:Y:S01]  /*1ca0*/  FMUL.FTZ R133, R126, R151 ;  /* 0x000000977e857220 */ /* 0x000fe20000410000 */
[----:B------:R-:W-:Y:S01]  /*1cb0*/  F2F.BF16.F32 R84, R84 ;  /* 0x0000005400547304 */ /* 0x000fe20000202000 */
[----:B------:R-:W-:Y:S02]  /*1cc0*/  FMUL.FTZ R88, R74, c[0x0][0x1e8] ;  /* 0x00007a004a587a20 */ /* 0x000fe40000410000 */
[----:B------:R-:W-:Y:S02]  /*1cd0*/  FADD.FTZ R153, R140, -R153 ;  /* 0x800000998c997221 */ /* 0x000fe40000010000 */
[----:B------:R-:W-:Y:S01]  /*1ce0*/  FMUL.FTZ R127, R126, R127 ;  /* 0x0000007f7e7f7220 */ /* 0x000fe20000410000 */
[----:B------:R-:W-:Y:S01]  /*1cf0*/  FSEL R73, R88, RZ, P6 ;  /* 0x000000ff58497208 */ /* 0x000fe20003000000 */
[----:B------:R-:W-:Y:S01]  /*1d00*/  FADD.FTZ R149, R149, -R138 ;  /* 0x8000008a95957221 */ /* 0x000fe20000010000 */
[----:B------:R-:W-:Y:S01]  /*1d10*/  LOP3.LUT P6, RZ, R128, 0xff, RZ, 0xc0, !PT ;  /* 0x000000ff80ff7812 */ /* 0x000fe200078cc0ff */
[----:B------:R-:W-:Y:S01]  /*1d20*/  FMUL.FTZ R134, R132, c[0x0][0x1e8] ;  /* 0x00007a0084867a20 */ /* 0x000fe20000410000 */
[----:B------:R-:W-:Y:S01]  /*1d30*/  F2F.BF16.F32 R77, R77 ;  /* 0x0000004d004d7304 */ /* 0x000fe20000202000 */
[----:B------:R-:W-:-:S02]  /*1d40*/  @P2 FADD.FTZ R133, R58, R133 ;  /* 0x000000853a852221 */ /* 0x000fc40000010000 */
[-C--:B------:R-:W-:Y:S01]  /*1d50*/  FFMA.FTZ R80, R136, R78.reuse, R79 ;  /* 0x0000004e88507223 */ /* 0x080fe2000001004f */
[----:B------:R-:W-:Y:S01]  /*1d60*/  FSEL R128, R134, RZ, P5 ;  /* 0x000000ff86807208 */ /* 0x000fe20002800000 */
[----:B------:R-:W-:Y:S01]  /*1d70*/  FMUL.FTZ R146, R126, R153 ;  /* 0x000000997e927220 */ /* 0x000fe20000410000 */
[----:B------:R-:W-:Y:S01]  /*1d80*/  LOP3.LUT P5, RZ, R129, 0xff0000, RZ, 0xc0, !PT ;  /* 0x00ff000081ff7812 */ /* 0x000fe200078ac0ff */
[----:B------:R-:W-:Y:S01]  /*1d90*/  @P2 FADD.FTZ R127, R52, R127 ;  /* 0x0000007f347f2221 */ /* 0x000fe20000010000 */
[----:B------:R-:W-:Y:S01]  /*1da0*/  F2F.BF16.F32 R151, R72 ;  /* 0x0000004800977304 */ /* 0x000fe20000202000 */
[----:B------:R-:W-:Y:S02]  /*1db0*/  FFMA.FTZ R83, R87, R78, R79 ;  /* 0x0000004e57537223 */ /* 0x000fe4000001004f */
[----:B------:R-:W-:Y:S02]  /*1dc0*/  FMUL.FTZ R136, R126, R149 ;  /* 0x000000957e887220 */ /* 0x000fe40000410000 */
[----:B------:R-:W-:-:S02]  /*1dd0*/  FMUL.FTZ R87, R133, c[0x0][0x1e8] ;  /* 0x00007a0085577a20 */ /* 0x000fc40000410000 */
[----:B------:R-:W-:Y:S02]  /*1de0*/  FADD.FTZ R145, R145, -R80 ;  /* 0x8000005091917221 */ /* 0x000fe40000010000 */
[----:B------:R-:W-:Y:S01]  /*1df0*/  @P2 FADD.FTZ R146, R59, R146 ;  /* 0x000000923b922221 */ /* 0x000fe20000010000 */
[----:B------:R-:W-:Y:S01]  /*1e00*/  FSEL R148, R87, RZ, P5 ;  /* 0x000000ff57947208 */ /* 0x000fe20002800000 */
[----:B------:R-:W-:Y:S01]  /*1e10*/  FMUL.FTZ R137, R127, c[0x0][0x1e8] ;  /* 0x00007a007f897a20 */ /* 0x000fe20000410000 */
[----:B------:R-:W-:Y:S01]  /*1e20*/  LOP3.LUT P5, RZ, R129, 0xff000000, RZ, 0xc0, !PT ;  /* 0xff00000081ff7812 */ /* 0x000fe200078ac0ff */
[----:B------:R-:W-:Y:S01]  /*1e30*/  @P2 FADD.FTZ R136, R57, R136 ;  /* 0x0000008839882221 */ /* 0x000fe20000010000 */
[----:B------:R-:W0:Y:S01]  /*1e40*/  F2F.BF16.F32 R80, R128 ;  /* 0x0000008000507304 */ /* 0x000e220000202000 */
[----:B------:R-:W-:Y:S01]  /*1e50*/  FFMA.FTZ R135, R85, R78, R79 ;  /* 0x0000004e55877223 */ /* 0x000fe2000001004f */
[----:B------:R-:W-:Y:S01]  /*1e60*/  FSEL R143, R137, RZ, P6 ;  /* 0x000000ff898f7208 */ /* 0x000fe20003000000 */
[----:B------:R-:W-:Y:S01]  /*1e70*/  FMUL.FTZ R147, R126, R145 ;  /* 0x000000917e937220 */ /* 0x000fe20000410000 */
[----:B------:R-:W-:Y:S01]  /*1e80*/  LOP3.LUT P6, RZ, R129, 0xff00, RZ, 0xc0, !PT ;  /* 0x0000ff0081ff7812 */ /* 0x000fe200078cc0ff */
[----:B------:R-:W-:-:S02]  /*1e90*/  FMUL.FTZ R138, R146, c[0x0][0x1e8] ;  /* 0x00007a00928a7a20 */ /* 0x000fc40000410000 */
[-CC-:B------:R-:W-:Y:S01]  /*1ea0*/  FFMA.FTZ R85, R89, R78.reuse, R79.reuse ;  /* 0x0000004e59557223 */ /* 0x180fe2000001004f */
[----:B------:R-:W-:Y:S01]  /*1eb0*/  F2F.BF16.F32 R143, R143 ;  /* 0x0000008f008f7304 */ /* 0x000fe20000202000 */
[-CC-:B------:R-:W-:Y:S01]  /*1ec0*/  FFMA.FTZ R158, R158, R78.reuse, R79.reuse ;  /* 0x0000004e9e9e7223 */ /* 0x180fe2000001004f */
[----:B------:R-:W-:Y:S01]  /*1ed0*/  FSEL R145, R138, RZ, P5 ;  /* 0x000000ff8a917208 */ /* 0x000fe20002800000 */
[-CC-:B------:R-:W-:Y:S01]  /*1ee0*/  FFMA.FTZ R154, R154, R78.reuse, R79.reuse ;  /* 0x0000004e9a9a7223 */ /* 0x180fe2000001004f */
[----:B------:R-:W-:Y:S01]  /*1ef0*/  LOP3.LUT P5, RZ, R130, 0xff0000, RZ, 0xc0, !PT ;  /* 0x00ff000082ff7812 */ /* 0x000fe200078ac0ff */
[-CC-:B------:R-:W-:Y:S02]  /*1f00*/  FFMA.FTZ R161, R161, R78.reuse, R79.reuse ;  /* 0x0000004ea1a17223 */ /* 0x180fe4000001004f */
[-CC-:B------:R-:W-:Y:S01]  /*1f10*/  FFMA.FTZ R159, R159, R78.reuse, R79.reuse ;  /* 0x0000004e9f9f7223 */ /* 0x180fe2000001004f */
[----:B------:R-:W-:Y:S01]  /*1f20*/  F2F.BF16.F32 R145, R145 ;  /* 0x0000009100917304 */ /* 0x000fe20000202000 */
[----:B------:R-:W-:Y:S01]  /*1f30*/  FMUL.FTZ R89, R136, c[0x0][0x1e8] ;  /* 0x00007a0088597a20 */ /* 0x000fe20000410000 */
[----:B0-----:R-:W-:Y:S01]  /*1f40*/  SHF.L.U32 R80, R80, 0x10, RZ ;  /* 0x0000001050507819 */ /* 0x001fe200000006ff */
[----:B------:R-:W-:-:S02]  /*1f50*/  FFMA.FTZ R79, R163, R78, R79 ;  /* 0x0000004ea34f7223 */ /* 0x000fc4000001004f */
[----:B------:R-:W-:Y:S01]  /*1f60*/  @P2 FADD.FTZ R147, R56, R147 ;  /* 0x0000009338932221 */ /* 0x000fe20000010000 */
[----:B------:R-:W-:Y:S01]  /*1f70*/  FSEL R82, R89, RZ, P6 ;  /* 0x000000ff59527208 */ /* 0x000fe20003000000 */
[----:B------:R-:W-:Y:S01]  /*1f80*/  IMAD.U32 R84, R84, 0x10000, RZ ;  /* 0x0001000054547824 */ /* 0x000fe200078e00ff */
[----:B------:R0:W1:Y:S01]  /*1f90*/  F2F.BF16.F32 R78, R73 ;  /* 0x00000049004e7304 */ /* 0x0000620000202000 */
[----:B------:R-:W-:Y:S01]  /*1fa0*/  FMUL.FTZ R141, R147, c[0x0][0x1e8] ;  /* 0x00007a00938d7a20 */ /* 0x000fe20000410000 */
[----:B------:R-:W-:Y:S01]  /*1fb0*/  LOP3.LUT P6, RZ, R129, 0xff, RZ, 0xc0, !PT ;  /* 0x000000ff81ff7812 */ /* 0x000fe200078cc0ff */
[----:B------:R-:W-:Y:S02]  /*1fc0*/  FADD.FTZ R135, R156, -R135 ;  /* 0x800000879c877221 */ /* 0x000fe40000010000 */
[----:B------:R-:W-:Y:S01]  /*1fd0*/  FADD.FTZ R165, R165, -R158 ;  /* 0x8000009ea5a57221 */ /* 0x000fe20000010000 */
[----:B------:R-:W-:Y:S01]  /*1fe0*/  FSEL R156, R141, RZ, P6 ;  /* 0x000000ff8d9c7208 */ /* 0x000fe20003000000 */
[----:B------:R-:W-:Y:S01]  /*1ff0*/  FMUL.FTZ R140, R126, R135 ;  /* 0x000000877e8c7220 */ /* 0x000fe20000410000 */
[----:B------:R-:W-:Y:S01]  /*2000*/  F2F.BF16.F32 R153, R148 ;  /* 0x0000009400997304 */ /* 0x000fe20000202000 */
[----:B0-----:R-:W-:Y:S01]  /*2010*/  IMAD.WIDE.U32 R72, R76, 0x10000, RZ ;  /* 0x000100004c487825 */ /* 0x001fe200078e00ff */
[----:B------:R-:W-:-:S03]  /*2020*/  LOP3.LUT P6, RZ, R130, 0xff00, RZ, 0xc0, !PT ;  /* 0x0000ff0082ff7812 */ /* 0x000fc600078cc0ff */
[----:B------:R-:W-:Y:S01]  /*2030*/  FMUL.FTZ R135, R126, R165 ;  /* 0x000000a57e877220 */ /* 0x000fe20000410000 */
[----:B------:R-:W-:Y:S01]  /*2040*/  LOP3.LUT R77, R73, R84, R77, 0xfe, !PT ;  /* 0x00000054494d7212 */ /* 0x000fe200078efe4d */
[----:B------:R-:W-:Y:S01]  /*2050*/  FADD.FTZ R157, R160, -R83 ;  /* 0x80000053a09d7221 */ /* 0x000fe20000010000 */
[----:B------:R0:W2:Y:S01]  /*2060*/  F2F.BF16.F32 R84, R82 ;  /* 0x0000005200547304 */ /* 0x0000a20000202000 */
[----:B------:R-:W-:Y:S01]  /*2070*/  LOP3.LUT R76, R72, R81, RZ, 0xfc, !PT ;  /* 0x00000051484c7212 */ /* 0x000fe200078efcff */
[----:B------:R-:W-:Y:S02]  /*2080*/  @P2 FADD.FTZ R135, R62, R135 ;  /* 0x000000873e872221 */ /* 0x000fe40000010000 */
[----:B------:R-:W-:Y:S02]  /*2090*/  FADD.FTZ R161, R150, -R161 ;  /* 0x800000a196a17221 */ /* 0x000fe40000010000 */
[----:B-1----:R-:W-:Y:S02]  /*20a0*/  IMAD.WIDE.U32 R72, R78, 0x10000, RZ ;  /* 0x000100004e487825 */ /* 0x002fe400078e00ff */
[----:B------:R-:W1:Y:S02]  /*20b0*/  F2F.BF16.F32 R83, R156 ;  /* 0x0000009c00537304 */ /* 0x000e640000202000 */
[----:B------:R-:W-:Y:S01]  /*20c0*/  FADD.FTZ R149, R139, -R154 ;  /* 0x8000009a8b957221 */ /* 0x000fe20000010000 */
[----:B------:R-:W-:Y:S01]  /*20d0*/  LOP3.LUT R81, R73, R80, R151, 0xfe, !PT ;  /* 0x0000005049517212 */ /* 0x000fe200078efe97 */
[----:B------:R-:W-:Y:S01]  /*20e0*/  FMUL.FTZ R150, R126, R157 ;  /* 0x0000009d7e967220 */ /* 0x000fe20000410000 */
[----:B------:R-:W-:Y:S01]  /*20f0*/  LOP3.LUT R80, R72, R143, RZ, 0xfc, !PT ;  /* 0x0000008f48507212 */ /* 0x000fe200078efcff */
[----:B------:R-:W-:-:S02]  /*2100*/  @P2 FADD.FTZ R140, R61, R140 ;  /* 0x0000008c3d8c2221 */ /* 0x000fc40000010000 */
[----:B------:R-:W-:Y:S02]  /*2110*/  FMUL.FTZ R128, R135, c[0x0][0x1e8] ;  /* 0x00007a0087807a20 */ /* 0x000fe40000410000 */
[----:B------:R-:W-:Y:S02]  /*2120*/  FMUL.FTZ R149, R126, R149 ;  /* 0x000000957e957220 */ /* 0x000fe40000410000 */
[----:B------:R-:W-:Y:S01]  /*2130*/  @P2 FADD.FTZ R150, R63, R150 ;  /* 0x000000963f962221 */ /* 0x000fe20000010000 */
[----:B0-----:R-:W-:Y:S01]  /*2140*/  FSEL R82, R128, RZ, P5 ;  /* 0x000000ff80527208 */ /* 0x001fe20002800000 */
[----:B------:R-:W-:Y:S01]  /*2150*/  FADD.FTZ R139, R142, -R85 ;  /* 0x800000558e8b7221 */ /* 0x000fe20000010000 */
[----:B------:R-:W-:Y:S01]  /*2160*/  LOP3.LUT P5, RZ, R130, 0xff000000, RZ, 0xc0, !PT ;  /* 0xff00000082ff7812 */ /* 0x000fe200078ac0ff */
[----:B--2---:R-:W-:Y:S01]  /*2170*/  IMAD.WIDE.U32 R72, R84, 0x10000, RZ ;  /* 0x0001000054487825 */ /* 0x004fe200078e00ff */
[----:B------:R0:W-:Y:S03]  /*2180*/  F2F.BF16.F32 R157, R82 ;  /* 0x00000052009d7304 */ /* 0x0001e60000202000 */
[----:B------:R-:W-:-:S02]  /*2190*/  IMAD.U32 R78, R145, 0x10000, RZ ;  /* 0x00010000914e7824 */ /* 0x000fc400078e00ff */
[----:B------:R-:W-:Y:S02]  /*21a0*/  FMUL.FTZ R129, R140, c[0x0][0x1e8] ;  /* 0x00007a008c817a20 */ /* 0x000fe40000410000 */
[----:B------:R-:W-:Y:S02]  /*21b0*/  @P2 FADD.FTZ R149, R60, R149 ;  /* 0x000000953c952221 */ /* 0x000fe40000010000 */
[----:B------:R-:W-:Y:S01]  /*21c0*/  FMUL.FTZ R142, R150, c[0x0][0x1e8] ;  /* 0x00007a00968e7a20 */ /* 0x000fe20000410000 */
[----:B------:R-:W-:Y:S01]  /*21d0*/  FSEL R158, R129, RZ, P6 ;  /* 0x000000ff819e7208 */ /* 0x000fe20003000000 */
[----:B------:R-:W-:Y:S01]  /*21e0*/  FMUL.FTZ R148, R126, R139 ;  /* 0x0000008b7e947220 */ /* 0x000fe20000410000 */
[----:B------:R-:W-:Y:S01]  /*21f0*/  LOP3.LUT P6, RZ, R130, 0xff, RZ, 0xc0, !PT ;  /* 0x000000ff82ff7812 */ /* 0x000fe200078cc0ff */
[----:B------:R-:W-:Y:S01]  /*2200*/  FMUL.FTZ R143, R126, R161 ;  /* 0x000000a17e8f7220 */ /* 0x000fe20000410000 */
[----:B------:R-:W-:Y:S01]  /*2210*/  F2F.BF16.F32 R85, R158 ;  /* 0x0000009e00557304 */ /* 0x000fe20000202000 */
[----:B------:R-:W-:Y:S01]  /*2220*/  FADD.FTZ R155, R152, -R79 ;  /* 0x8000004f989b7221 */ /* 0x000fe20000010000 */
[----:B------:R-:W-:Y:S01]  /*2230*/  LOP3.LUT R79, R73, R78, R153, 0xfe, !PT ;  /* 0x0000004e494f7212 */ /* 0x000fe200078efe99 */
[----:B------:R-:W-:Y:S01]  /*2240*/  FMUL.FTZ R145, R149, c[0x0][0x1e8] ;  /* 0x00007a0095917a20 */ /* 0x000fe20000410000 */
[----:B-1----:R-:W-:Y:S01]  /*2250*/  LOP3.LUT R78, R72, R83, RZ, 0xfc, !PT ;  /* 0x00000053484e7212 */ /* 0x002fe200078efcff */
[----:B------:R-:W-:Y:S01]  /*2260*/  @P2 FADD.FTZ R148, R65, R148 ;  /* 0x0000009441942221 */ /* 0x000fe20000010000 */
[----:B------:R-:W-:Y:S01]  /*2270*/  FSEL R72, R142, RZ, P5 ;  /* 0x000000ff8e487208 */ /* 0x000fe20002800000 */
[----:B------:R-:W-:Y:S01]  /*2280*/  @P2 FADD.FTZ R143, R66, R143 ;  /* 0x0000008f428f2221 */ /* 0x000fe20000010000 */
[----:B------:R-:W-:Y:S01]  /*2290*/  FSEL R153, R145, RZ, P6 ;  /* 0x000000ff91997208 */ /* 0x000fe20003000000 */
[----:B------:R-:W-:Y:S01]  /*22a0*/  FADD.FTZ R159, R144, -R159 ;  /* 0x8000009f909f7221 */ /* 0x000fe20000010000 */
[C---:B------:R-:W-:Y:S01]  /*22b0*/  LOP3.LUT P6, RZ, R131.reuse, 0xff00, RZ, 0xc0, !PT ;  /* 0x0000ff0083ff7812 */ /* 0x040fe200078cc0ff */
[----:B------:R-:W-:Y:S01]  /*22c0*/  FMUL.FTZ R144, R126, R155 ;  /* 0x0000009b7e907220 */ /* 0x000fe20000410000 */
[----:B------:R-:W-:Y:S01]  /*22d0*/  LOP3.LUT P5, RZ, R131, 0xff0000, RZ, 0xc0, !PT ;  /* 0x00ff000083ff7812 */ /* 0x000fe200078ac0ff */
[----:B------:R-:W-:Y:S01]  /*22e0*/  FMUL.FTZ R139, R148, c[0x0][0x1e8] ;  /* 0x00007a00948b7a20 */ /* 0x000fe20000410000 */
[----:B------:R-:W1:Y:S01]  /*22f0*/  F2F.BF16.F32 R72, R72 ;  /* 0x0000004800487304 */ /* 0x000e620000202000 */
[----:B------:R-:W-:-:S02]  /*2300*/  FMUL.FTZ R130, R143, c[0x0][0x1e8] ;  /* 0x00007a008f827a20 */ /* 0x000fc40000410000 */
[----:B------:R-:W-:Y:S01]  /*2310*/  @P2 FADD.FTZ R144, R67, R144 ;  /* 0x0000009043902221 */ /* 0x000fe20000010000 */
[----:B------:R-:W-:Y:S01]  /*2320*/  FSEL R73, R139, RZ, P6 ;  /* 0x000000ff8b497208 */ /* 0x000fe20003000000 */
[----:B------:R-:W-:Y:S01]  /*2330*/  FMUL.FTZ R151, R126, R159 ;  /* 0x0000009f7e977220 */ /* 0x000fe20000410000 */
[----:B0-----:R-:W-:Y:S02]  /*2340*/  FSEL R82, R130, RZ, P5 ;  /* 0x000000ff82527208 */ /* 0x001fe40002800000 */
[C---:B------:R-:W-:Y:S01]  /*2350*/  LOP3.LUT P6, RZ, R131.reuse, 0xff, RZ, 0xc0, !PT ;  /* 0x000000ff83ff7812 */ /* 0x040fe200078cc0ff */
[----:B------:R-:W-:Y:S01]  /*2360*/  @P2 FADD.FTZ R151, R64, R151 ;  /* 0x0000009740972221 */ /* 0x000fe20000010000 */
[----:B------:R-:W-:Y:S01]  /*2370*/  LOP3.LUT P5, RZ, R131, 0xff000000, RZ, 0xc0, !PT ;  /* 0xff00000083ff7812 */ /* 0x000fe200078ac0ff */
[----:B------:R-:W-:Y:S01]  /*2380*/  FMUL.FTZ R131, R144, c[0x0][0x1e8] ;  /* 0x00007a0090837a20 */ /* 0x000fe20000410000 */
[----:B------:R-:W-:Y:S01]  /*2390*/  F2F.BF16.F32 R153, R153 ;  /* 0x0000009900997304 */ /* 0x000fe20000202000 */
[----:B------:R-:W-:Y:S01]  /*23a0*/  FMUL.FTZ R126, R151, c[0x0][0x1e8] ;  /* 0x00007a00977e7a20 */ /* 0x000fe20000410000 */
[----:B------:R-:W-:-:S02]  /*23b0*/  @P0 LOP3.LUT P2, RZ, R113, 0xff, RZ, 0xc0, !PT ;  /* 0x000000ff71ff0812 */ /* 0x000fc4000784c0ff */
[----:B------:R-:W-:Y:S01]  /*23c0*/  FSEL R154, R131, RZ, P5 ;  /* 0x000000ff839a7208 */ /* 0x000fe20002800000 */
[----:B-1----:R-:W-:Y:S01]  /*23d0*/  IMAD.U32 R84, R72, 0x10000, RZ ;  /* 0x0001000048547824 */ /* 0x002fe200078e00ff */
[----:B------:R-:W-:Y:S02]  /*23e0*/  @P0 FSEL R90, R90, RZ, P2 ;  /* 0x000000ff5a5a0208 */ /* 0x000fe40001000000 */
[----:B------:R0:W1:Y:S01]  /*23f0*/  F2F.BF16.F32 R83, R154 ;  /* 0x0000009a00537304 */ /* 0x0000620000202000 */
[----:B------:R-:W-:Y:S02]  /*2400*/  FSEL R152, R126, RZ, P6 ;  /* 0x000000ff7e987208 */ /* 0x000fe40003000000 */
[C---:B------:R-:W-:Y:S02]  /*2410*/  @P0 LOP3.LUT P2, RZ, R113.reuse, 0xff00, RZ, 0xc0, !PT ;  /* 0x0000ff0071ff0812 */ /* 0x040fe4000784c0ff */
[----:B------:R-:W-:Y:S02]  /*2420*/  @P0 LOP3.LUT P5, RZ, R113, 0xff0000, RZ, 0xc0, !PT ;  /* 0x00ff000071ff0812 */ /* 0x000fe400078ac0ff */
[----:B------:R-:W-:Y:S01]  /*2430*/  @P0 FSEL R91, R91, RZ, P2 ;  /* 0x000000ff5b5b0208 */ /* 0x000fe20001000000 */
[----:B------:R2:W3:Y:S01]  /*2440*/  F2F.BF16.F32 R156, R73 ;  /* 0x00000049009c7304 */ /* 0x0004e20000202000 */
[----:B0-----:R-:W-:Y:S01]  /*2450*/  IMAD.SHL.U32 R154, R125, 0x8, RZ ;  /* 0x000000087d9a7824 */ /* 0x001fe200078e00ff */
[----:B------:R-:W-:-:S02]  /*2460*/  SHF.R.U32.HI R125, RZ, 0x1d, R125 ;  /* 0x0000001dff7d7819 */ /* 0x000fc4000001167d */
[----:B------:R-:W-:Y:S02]  /*2470*/  @P0 F2FP.BF16.PACK_AB R90, RZ, R90 ;  /* 0x0000005aff5a023e */ /* 0x000fe400000010ff */
[----:B------:R-:W-:Y:S02]  /*2480*/  @P0 FSEL R114, R114, RZ, P5 ;  /* 0x000000ff72720208 */ /* 0x000fe40002800000 */
[----:B------:R0:W-:Y:S01]  /*2490*/  F2F.BF16.F32 R155, R152 ;  /* 0x00000098009b7304 */ /* 0x0001e20000202000 */
[----:B--2---:R-:W-:Y:S01]  /*24a0*/  IMAD.WIDE.U32 R72, R85, 0x10000, RZ ;  /* 0x0001000055487825 */ /* 0x004fe200078e00ff */
[----:B-1----:R-:W-:Y:S02]  /*24b0*/  SHF.L.U32 R83, R83, 0x10, RZ ;  /* 0x0000001053537819 */ /* 0x002fe400000006ff */
[----:B------:R-:W-:Y:S02]  /*24c0*/  @P0 PRMT R120, R90, 0x7610, R120 ;  /* 0x000076105a780816 */ /* 0x000fe40000000078 */
[----:B------:R-:W-:-:S02]  /*24d0*/  LOP3.LUT R85, R73, R84, R157, 0xfe, !PT ;  /* 0x0000005449557212 */ /* 0x000fc400078efe9d */
[----:B------:R-:W-:Y:S01]  /*24e0*/  LOP3.LUT R84, R72, R153, RZ, 0xfc, !PT ;  /* 0x0000009948547212 */ /* 0x000fe200078efcff */
[----:B------:R-:W1:Y:S01]  /*24f0*/  F2F.BF16.F32 R82, R82 ;  /* 0x0000005200527304 */ /* 0x000e620000202000 */
[----:B0-----:R-:W-:Y:S01]  /*2500*/  IADD3 R152, P2, R154, c[0x0][0x248], RZ ;  /* 0x000092009a987a10 */ /* 0x001fe20007f5e0ff */
[----:B---3--:R-:W-:Y:S01]  /*2510*/  IMAD.WIDE.U32 R72, R156, 0x10000, RZ ;  /* 0x000100009c487825 */ /* 0x008fe200078e00ff */
[----:B------:R-:W-:Y:S02]  /*2520*/  @P0 F2FP.BF16.PACK_AB R91, RZ, R91 ;  /* 0x0000005bff5b023e */ /* 0x000fe400000010ff */
[----:B------:R-:W-:Y:S02]  /*2530*/  IADD3.X R153, R125, c[0x0][0x24c], RZ, P2, !PT ;  /* 0x000093007d997a10 */ /* 0x000fe400017fe4ff */
[----:B------:R-:W-:Y:S02]  /*2540*/  @P0 LOP3.LUT P2, RZ, R113, 0xff000000, RZ, 0xc0, !PT ;  /* 0xff00000071ff0812 */ /* 0x000fe4000784c0ff */
[----:B------:R-:W-:Y:S01]  /*2550*/  @P0 F2FP.BF16.PACK_AB R114, RZ, R114 ;  /* 0x00000072ff72023e */ /* 0x000fe200000010ff */
[----:B------:R0:W-:Y:S01]  /*2560*/  STG.E.64 [R152.64], R76 ;  /* 0x0000004c98007986 */ /* 0x0001e2000c101b04 */
[----:B------:R-:W-:-:S02]  /*2570*/  @P0 FSEL R115, R115, RZ, P2 ;  /* 0x000000ff73730208 */ /* 0x000fc40001000000 */
[----:B------:R-:W-:Y:S02]  /*2580*/  @P1 LEA R90, P6, R124, c[0x0][0x258], 0x4 ;  /* 0x000096007c5a1a11 */ /* 0x000fe400078c20ff */
[----:B------:R-:W-:Y:S02]  /*2590*/  @P0 F2FP.BF16.PACK_AB R115, RZ, R115 ;  /* 0x00000073ff73023e */ /* 0x000fe400000010ff */
[----:B------:R-:W-:Y:S02]  /*25a0*/  @P0 LOP3.LUT P5, RZ, R116, 0xff00, RZ, 0xc0, !PT ;  /* 0x0000ff0074ff0812 */ /* 0x000fe400078ac0ff */
[----:B-1----:R-:W-:Y:S02]  /*25b0*/  LOP3.LUT R83, R73, R83, R82, 0xfe, !PT ;  /* 0x0000005349537212 */ /* 0x002fe400078efe52 */
[----:B------:R-:W-:Y:S02]  /*25c0*/  SEL R73, R74, R69, P3 ;  /* 0x000000454a497207 */ /* 0x000fe40001800000 */
[----:B------:R-:W-:-:S02]  /*25d0*/  LOP3.LUT R82, R72, R155, RZ, 0xfc, !PT ;  /* 0x0000009b48527212 */ /* 0x000fc400078efcff */
[----:B------:R-:W-:Y:S02]  /*25e0*/  @P0 PRMT R122, R91, 0x7610, R122 ;  /* 0x000076105b7a0816 */ /* 0x000fe4000000007a */
[----:B------:R-:W-:Y:S02]  /*25f0*/  SEL R74, R75, R70, P3 ;  /* 0x000000464b4a7207 */ /* 0x000fe40001800000 */
[----:B------:R-:W-:Y:S02]  /*2600*/  @P0 PRMT R108, R114, 0x7610, R108 ;  /* 0x00007610726c0816 */ /* 0x000fe4000000006c */
[----:B------:R-:W-:Y:S02]  /*2610*/  @P0 LOP3.LUT P2, RZ, R116, 0xff0000, RZ, 0xc0, !PT ;  /* 0x00ff000074ff0812 */ /* 0x000fe4000784c0ff */
[----:B------:R-:W-:Y:S02]  /*2620*/  @P1 LEA.HI.X R91, R124, c[0x0][0x25c], RZ, 0x4, P6 ;  /* 0x000097007c5b1a11 */ /* 0x000fe400030f24ff */
[----:B------:R-:W-:-:S02]  /*2630*/  SEL R72, R127, R68, P3 ;  /* 0x000000447f487207 */ /* 0x000fc40001800000 */
[----:B------:R-:W-:Y:S02]  /*2640*/  SEL R75, R132, R71, P3 ;  /* 0x00000047844b7207 */ /* 0x000fe40001800000 */
[----:B------:R-:W-:Y:S02]  /*2650*/  @P0 FSEL R88, R88, RZ, P5 ;  /* 0x000000ff58580208 */ /* 0x000fe40002800000 */
        /* <DEDUP_REMOVED lines=10> */
.L_x_1426:
[----:B0-----:R-:W-:Y:S01]  /*2700*/  @P0 F2FP.BF16.PACK_AB R88, RZ, R88 ;  /* 0x00000058ff58023e */ /* 0x001fe200000010ff */
[----:B------:R0:W-:Y:S01]  /*2710*/  @P1 STG.E.128 [R90.64], R72 ;  /* 0x000000485a001986 */ /* 0x0001e2000c101d04 */
[----:B------:R-:W-:Y:S02]  /*2720*/  @P0 FSEL R86, R86, RZ, P2 ;  /* 0x000000ff56560208 */ /* 0x000fe40001000000 */
[----:B------:R-:W-:Y:S01]  /*2730*/  @P0 PRMT R122, R88, 0x7610, R122 ;  /* 0x00007610587a0816 */ /* 0x000fe2000000007a */
[----:B------:R-:W-:Y:S01]  /*2740*/  IMAD.SHL.U32 R88, R124, 0x8, RZ ;  /* 0x000000087c587824 */ /* 0x000fe200078e00ff */
[----:B------:R-:W-:Y:S02]  /*2750*/  @P0 LOP3.LUT P2, RZ, R116, 0xff, RZ, 0xc0, !PT ;  /* 0x000000ff74ff0812 */ /* 0x000fe4000784c0ff */
[----:B------:R-:W-:Y:S02]  /*2760*/  SHF.R.U32.HI R124, RZ, 0x1d, R124 ;  /* 0x0000001dff7c7819 */ /* 0x000fe4000001167c */
[----:B------:R-:W-:-:S02]  /*2770*/  @P0 FSEL R137, R137, RZ, P2 ;  /* 0x000000ff89890208 */ /* 0x000fc40001000000 */
[----:B------:R-:W-:Y:S02]  /*2780*/  IADD3 R114, P2, R88, c[0x0][0x248], RZ ;  /* 0x0000920058727a10 */ /* 0x000fe40007f5e0ff */
[----:B------:R-:W-:Y:S02]  /*2790*/  @P0 LOP3.LUT P5, RZ, R116, 0xff000000, RZ, 0xc0, !PT ;  /* 0xff00000074ff0812 */ /* 0x000fe400078ac0ff */
[----:B------:R-:W-:Y:S02]  /*27a0*/  IADD3.X R115, R124, c[0x0][0x24c], RZ, P2, !PT ;  /* 0x000093007c737a10 */ /* 0x000fe400017fe4ff */
[----:B------:R-:W-:Y:S02]  /*27b0*/  @P0 FSEL R134, R134, RZ, P5 ;  /* 0x000000ff86860208 */ /* 0x000fe40002800000 */
[----:B------:R-:W-:Y:S01]  /*27c0*/  @P0 F2FP.BF16.PACK_AB R86, RZ, R86 ;  /* 0x00000056ff56023e */ /* 0x000fe200000010ff */
[----:B------:R1:W-:Y:S01]  /*27d0*/  STG.E.64 [R114.64], R80 ;  /* 0x0000005072007986 */ /* 0x0003e2000c101b04 */
[----:B------:R-:W-:-:S02]  /*27e0*/  @P0 F2FP.BF16.PACK_AB R137, RZ, R137 ;  /* 0x00000089ff89023e */ /* 0x000fc400000010ff */
[----:B------:R-:W-:Y:S02]  /*27f0*/  @P0 F2FP.BF16.PACK_AB R134, RZ, R134 ;  /* 0x00000086ff86023e */ /* 0x000fe400000010ff */
[----:B------:R-:W-:Y:S02]  /*2800*/  @P1 LEA R76, P5, R123, c[0x0][0x258], 0x4 ;  /* 0x000096007b4c1a11 */ /* 0x000fe400078a20ff */
[----:B------:R-:W-:Y:S02]  /*2810*/  @P0 LOP3.LUT P2, RZ, R117, 0xff00, RZ, 0xc0, !PT ;  /* 0x0000ff0075ff0812 */ /* 0x000fe4000784c0ff */
[----:B------:R-:W-:Y:S02]  /*2820*/  @P0 PRMT R108, R86, 0x7610, R108 ;  /* 0x00007610566c0816 */ /* 0x000fe4000000006c */
[----:B------:R-:W-:Y:S02]  /*2830*/  @P0 PRMT R120, R137, 0x7610, R120 ;  /* 0x0000761089780816 */ /* 0x000fe40000000078 */
[----:B------:R-:W-:-:S02]  /*2840*/  @P0 PRMT R121, R134, 0x7610, R121 ;  /* 0x0000761086790816 */ /* 0x000fc40000000079 */
[----:B------:R-:W-:Y:S02]  /*2850*/  @P1 LEA.HI.X R77, R123, c[0x0][0x25c], RZ, 0x4, P5 ;  /* 0x000097007b4d1a11 */ /* 0x000fe400028f24ff */
[----:B0-----:R-:W-:Y:S02]  /*2860*/  SEL R73, R136, R69, P3 ;  /* 0x0000004588497207 */ /* 0x001fe40001800000 */
        /* <DEDUP_REMOVED lines=13> */
.L_x_1427:
[----:B-1----:R1:W-:Y:S01]  /*2940*/  @P1 STG.E.128 [R76.64], R72 ;  /* 0x000000484c001986 */ /* 0x0023e2000c101d04 */
[C---:B------:R-:W-:Y:S02]  /*2950*/  @P0 LOP3.LUT P2, RZ, R117.reuse, 0xff, RZ, 0xc0, !PT ;  /* 0x000000ff75ff0812 */ /* 0x040fe4000784c0ff */
[----:B------:R-:W-:Y:S02]  /*2960*/  @P0 LOP3.LUT P5, RZ, R117, 0xff0000, RZ, 0xc0, !PT ;  /* 0x00ff000075ff0812 */ /* 0x000fe400078ac0ff */
[----:B------:R-:W-:Y:S02]  /*2970*/  @P0 FSEL R141, R141, RZ, P2 ;  /* 0x000000ff8d8d0208 */ /* 0x000fe40001000000 */
[----:B------:R-:W-:Y:S02]  /*2980*/  @P0 LOP3.LUT P6, RZ, R117, 0xff000000, RZ, 0xc0, !PT ;  /* 0xff00000075ff0812 */ /* 0x000fe400078cc0ff */
[----:B------:R-:W-:Y:S02]  /*2990*/  @P0 FSEL R87, R87, RZ, P5 ;  /* 0x000000ff57570208 */ /* 0x000fe40002800000 */
[----:B------:R-:W-:-:S02]  /*29a0*/  @P0 FSEL R138, R138, RZ, P6 ;  /* 0x000000ff8a8a0208 */ /* 0x000fc40003000000 */
[----:B------:R-:W-:Y:S02]  /*29b0*/  @P0 F2FP.BF16.PACK_AB R87, RZ, R87 ;  /* 0x00000057ff57023e */ /* 0x000fe400000010ff */
[----:B------:R-:W-:Y:S02]  /*29c0*/  @P0 F2FP.BF16.PACK_AB R141, RZ, R141 ;  /* 0x0000008dff8d023e */ /* 0x000fe400000010ff */
[----:B------:R-:W-:Y:S02]  /*29d0*/  @P0 F2FP.BF16.PACK_AB R138, RZ, R138 ;  /* 0x0000008aff8a023e */ /* 0x000fe400000010ff */
[----:B-1----:R-:W-:Y:S02]  /*29e0*/  @P0 F2FP.BF16.PACK_AB R77, RZ, R86 ;  /* 0x00000056ff4d023e */ /* 0x002fe400000010ff */
[----:B------:R-:W-:Y:S02]  /*29f0*/  SHF.L.U32 R86, R123, 0x3, RZ ;  /* 0x000000037b567819 */ /* 0x000fe400000006ff */
[----:B------:R-:W-:-:S02]  /*2a00*/  SHF.R.U32.HI R123, RZ, 0x1d, R123 ;  /* 0x0000001dff7b7819 */ /* 0x000fc4000001167b */
[----:B0-----:R-:W-:Y:S02]  /*2a10*/  IADD3 R80, P2, R86, c[0x0][0x248], RZ ;  /* 0x0000920056507a10 */ /* 0x001fe40007f5e0ff */
[----:B------:R-:W-:Y:S02]  /*2a20*/  @P1 LEA R76, P5, R111, c[0x0][0x258], 0x4 ;  /* 0x000096006f4c1a11 */ /* 0x000fe400078a20ff */
[----:B------:R-:W-:Y:S02]  /*2a30*/  IADD3.X R81, R123, c[0x0][0x24c], RZ, P2, !PT ;  /* 0x000093007b517a10 */ /* 0x000fe400017fe4ff */
[----:B------:R-:W-:Y:S02]  /*2a40*/  @P0 PRMT R122, R77, 0x7610, R122 ;  /* 0x000076104d7a0816 */ /* 0x000fe4000000007a */
[----:B------:R-:W-:Y:S01]  /*2a50*/  @P0 PRMT R108, R87, 0x7610, R108 ;  /* 0x00007610576c0816 */ /* 0x000fe2000000006c */
[----:B------:R0:W-:Y:S01]  /*2a60*/  STG.E.64 [R80.64], R78 ;  /* 0x0000004e50007986 */ /* 0x0001e2000c101b04 */
[----:B------:R-:W-:-:S02]  /*2a70*/  @P0 PRMT R120, R141, 0x7610, R120 ;  /* 0x000076108d780816 */ /* 0x000fc40000000078 */
[----:B------:R-:W-:Y:S01]  /*2a80*/  @P0 PRMT R121, R138, 0x7610, R121 ;  /* 0x000076108a790816 */ /* 0x000fe20000000079 */
[----:B------:R-:W-:Y:S05]  /*2a90*/  @!P0 BRA `(.L_x_1428) ;  /* 0x0000008000008947 */ /* 0x000fea0003800000 */
[----:B------:R-:W-:Y:S02]  /*2aa0*/  LOP3.LUT R72, R122, 0xffff, RZ, 0xc0, !PT ;  /* 0x0000ffff7a487812 */ /* 0x000fe400078ec0ff */
[----:B------:R-:W-:Y:S02]  /*2ab0*/  IADD3 R74, P2, R86, c[0x0][0x250], RZ ;  /* 0x00009400564a7a10 */ /* 0x000fe40007f5e0ff */
[----:B0-----:R-:W-:Y:S01]  /*2ac0*/  PRMT R79, R108, 0x5410, R121 ;  /* 0x000054106c4f7816 */ /* 0x001fe20000000079 */
[----:B------:R-:W-:Y:S01]  /*2ad0*/  IMAD.WIDE.U32 R72, R72, 0x10000, RZ ;  /* 0x0001000048487825 */ /* 0x000fe200078e00ff */
[----:B------:R-:W-:-:S04]  /*2ae0*/  IADD3.X R75, R123, c[0x0][0x254], RZ, P2, !PT ;  /* 0x000095007b4b7a10 */ /* 0x000fc800017fe4ff */
[----:B------:R-:W-:Y:S02]  /*2af0*/  LOP3.LUT R73, R79, R73, RZ, 0xfc, !PT ;  /* 0x000000494f497212 */ /* 0x000fe400078efcff */
[----:B------:R-:W-:-:S05]  /*2b00*/  LOP3.LUT R72, R72, 0xffff, R120, 0xf8, !PT ;  /* 0x0000ffff48487812 */ /* 0x000fca00078ef878 */
[----:B------:R0:W-:Y:S02]  /*2b10*/  STG.E.64 [R74.64], R72 ;  /* 0x000000484a007986 */ /* 0x0001e4000c101b04 */
.L_x_1428:
[C---:B------:R-:W-:Y:S01]  /*2b20*/  @P1 LEA.HI.X R77, R111.reuse, c[0x0][0x25c], RZ, 0x4, P5 ;  /* 0x000097006f4d1a11 */ /* 0x040fe200028f24ff */
[----:B0-----:R-:W-:Y:S01]  /*2b30*/  IMAD.SHL.U32 R78, R111, 0x8, RZ ;  /* 0x000000086f4e7824 */ /* 0x001fe200078e00ff */
[----:B------:R-:W-:Y:S01]  /*2b40*/  SEL R73, R140, R69, P3 ;  /* 0x000000458c497207 */ /* 0x000fe20001800000 */
[----:B------:R-:W-:Y:S01]  /*2b50*/  IMAD.SHL.U32 R80, R112, 0x8, RZ ;  /* 0x0000000870507824 */ /* 0x000fe200078e00ff */
[----:B------:R-:W-:Y:S02]  /*2b60*/  SEL R74, R135, R70, P3 ;  /* 0x00000046874a7207 */ /* 0x000fe40001800000 */
[----:B------:R-:W-:Y:S02]  /*2b70*/  SEL R72, R149, R68, P3 ;  /* 0x0000004495487207 */ /* 0x000fe40001800000 */
[----:B------:R-:W-:Y:S02]  /*2b80*/  SEL R75, R150, R71, P3 ;  /* 0x00000047964b7207 */ /* 0x000fe40001800000 */
[----:B------:R-:W-:-:S02]  /*2b90*/  @P0 LOP3.LUT P2, RZ, R118, 0xff0000, RZ, 0xc0, !PT ;  /* 0x00ff000076ff0812 */ /* 0x000fc4000784c0ff */
[----:B------:R-:W-:Y:S01]  /*2ba0*/  SHF.R.U32.HI R111, RZ, 0x1d, R111 ;  /* 0x0000001dff6f7819 */ /* 0x000fe2000001166f */
[----:B------:R0:W-:Y:S01]  /*2bb0*/  @P1 STG.E.128 [R76.64], R72 ;  /* 0x000000484c001986 */ /* 0x0001e2000c101d04 */
[----:B------:R-:W-:Y:S02]  /*2bc0*/  @P0 FSEL R128, R128, RZ, P2 ;  /* 0x000000ff80800208 */ /* 0x000fe40001000000 */
[C---:B------:R-:W-:Y:S02]  /*2bd0*/  @P0 LOP3.LUT P6, RZ, R118.reuse, 0xff00, RZ, 0xc0, !PT ;  /* 0x0000ff0076ff0812 */ /* 0x040fe400078cc0ff */
[C---:B------:R-:W-:Y:S02]  /*2be0*/  @P0 LOP3.LUT P5, RZ, R118.reuse, 0xff, RZ, 0xc0, !PT ;  /* 0x000000ff76ff0812 */ /* 0x040fe400078ac0ff */
[----:B------:R-:W-:Y:S02]  /*2bf0*/  @P0 FSEL R129, R129, RZ, P6 ;  /* 0x000000ff81810208 */ /* 0x000fe40003000000 */
[----:B------:R-:W-:-:S02]  /*2c00*/  @P0 LOP3.LUT P6, RZ, R118, 0xff000000, RZ, 0xc0, !PT ;  /* 0xff00000076ff0812 */ /* 0x000fc400078cc0ff */
[----:B------:R-:W-:Y:S02]  /*2c10*/  @P0 FSEL R145, R145, RZ, P5 ;  /* 0x000000ff91910208 */ /* 0x000fe40002800000 */
[----:B------:R-:W-:Y:S02]  /*2c20*/  @P0 FSEL R142, R142, RZ, P6 ;  /* 0x000000ff8e8e0208 */ /* 0x000fe40003000000 */
[----:B------:R-:W-:Y:S02]  /*2c30*/  @P0 F2FP.BF16.PACK_AB R129, RZ, R129 ;  /* 0x00000081ff81023e */ /* 0x000fe400000010ff */
[----:B------:R-:W-:Y:S02]  /*2c40*/  @P0 F2FP.BF16.PACK_AB R128, RZ, R128 ;  /* 0x00000080ff80023e */ /* 0x000fe400000010ff */
[----:B0-----:R-:W-:Y:S02]  /*2c50*/  IADD3 R72, P2, R78, c[0x0][0x248], RZ ;  /* 0x000092004e487a10 */ /* 0x001fe40007f5e0ff */
[----:B------:R-:W-:-:S02]  /*2c60*/  @P0 F2FP.BF16.PACK_AB R145, RZ, R145 ;  /* 0x00000091ff91023e */ /* 0x000fc400000010ff */
[----:B------:R-:W-:Y:S02]  /*2c70*/  IADD3.X R73, R111, c[0x0][0x24c], RZ, P2, !PT ;  /* 0x000093006f497a10 */ /* 0x000fe400017fe4ff */
[----:B------:R-:W-:Y:S02]  /*2c80*/  @P0 F2FP.BF16.PACK_AB R142, RZ, R142 ;  /* 0x0000008eff8e023e */ /* 0x000fe400000010ff */
[----:B------:R-:W-:Y:S01]  /*2c90*/  SHF.R.U32.HI R86, RZ, 0x1d, R112 ;  /* 0x0000001dff567819 */ /* 0x000fe20000011670 */
[----:B------:R0:W-:Y:S01]  /*2ca0*/  STG.E.64 [R72.64], R84 ;  /* 0x0000005448007986 */ /* 0x0001e2000c101b04 */
[----:B------:R-:W-:Y:S02]  /*2cb0*/  IADD3 R74, P5, R80, c[0x0][0x248], RZ ;  /* 0x00009200504a7a10 */ /* 0x000fe40007fbe0ff */
[----:B------:R-:W-:Y:S02]  /*2cc0*/  @P1 LEA R76, P2, R112, c[0x0][0x258], 0x4 ;  /* 0x00009600704c1a11 */ /* 0x000fe400078420ff */
        /* <DEDUP_REMOVED lines=19> */
.L_x_1429:
        /* <DEDUP_REMOVED lines=27> */
.L_x_1430:
[----:B0-----:R-:W-:-:S04]  /*2fb0*/  LOP3.LUT P0, RZ, R110, 0xff, RZ, 0xc0, !PT ;  /* 0x000000ff6eff7812 */ /* 0x001fc8000780c0ff */
[----:B------:R-:W-:Y:S01]  /*2fc0*/  SEL R110, RZ, 0x1, P0 ;  /* 0x00000001ff6e7807 */ /* 0x000fe20000000000 */
[----:B------:R-:W-:Y:S01]  /*2fd0*/  @P4 CALL.REL.NOINC `(.L_x_1431) ;  /* 0x0000001000004944 */ /* 0x000fe20003c00000 */
[----:B------:R-:W-:Y:S05]  /*2fe0*/  BRA `(.L_x_1432) ;  /* 0xffffd3f000007947 */ /* 0x000fea000383ffff */
.L_x_1431:
        /* <DEDUP_REMOVED lines=34> */
.L_x_1423:
        /* <DEDUP_REMOVED lines=19> */
.L_x_1424:
[----:B------:R-:W-:Y:S01]  /*3340*/  HFMA2.MMA R76, -RZ, RZ, 0, 9.5367431640625e-07 ;  /* 0x00000010ff4c7435 */ /* 0x000fe200000001ff */
[----:B------:R-:W-:Y:S01]  /*3350*/  IMAD.MOV.U32 R77, RZ, RZ, R81 ;  /* 0x000000ffff4d7224 */ /* 0x000fe200078e0051 */
[----:B------:R-:W-:Y:S01]  /*3360*/  MOV R72, 0x33a0 ;  /* 0x000033a000487802 */ /* 0x000fe20000000f00 */
[----:B------:R-:W-:-:S02]  /*3370*/  IMAD.MOV.U32 R75, RZ, RZ, 0x1f ;  /* 0x0000001fff4b7424 */ /* 0x000fc400078e00ff */
[----:B------:R-:W-:Y:S02]  /*3380*/  IMAD.MOV.U32 R74, RZ, RZ, -0x1 ;  /* 0xffffffffff4a7424 */ /* 0x000fe400078e00ff */
[----:B-----5:R-:W-:Y:S05]  /*3390*/  CALL.REL.NOINC `($__internal_59_$__cuda_sm70_shflsync_down_p) ;  /* 0x0000046000007944 */ /* 0x020fea0003c00000 */
[----:B-1----:R-:W-:Y:S01]  /*33a0*/  MOV R78, R74 ;  /* 0x0000004a004e7202 */ /* 0x002fe20000000f00 */
[----:B0-----:R-:W-:Y:S05]  /*33b0*/  BRA `(.L_x_1433) ;  /* 0xffffe24000007947 */ /* 0x001fea000383ffff */
.L_x_1425:
[----:B------:R-:W-:Y:S01]  /*33c0*/  HFMA2.MMA R75, -RZ, RZ, 0, 1.847743988037109375e-06 ;  /* 0x0000001fff4b7435 */ /* 0x000fe200000001ff */
[----:B------:R-:W-:Y:S01]  /*33d0*/  IMAD.MOV.U32 R77, RZ, RZ, R79 ;  /* 0x000000ffff4d7224 */ /* 0x000fe200078e004f */
[----:B------:R-:W-:Y:S01]  /*33e0*/  MOV R72, 0x3420 ;  /* 0x0000342000487802 */ /* 0x000fe20000000f00 */
[----:B------:R-:W-:Y:S02]  /*33f0*/  IMAD.MOV.U32 R76, RZ, RZ, 0x10 ;  /* 0x00000010ff4c7424 */ /* 0x000fe400078e00ff */
[----:B------:R-:W-:Y:S02]  /*3400*/  IMAD.MOV.U32 R74, RZ, RZ, -0x1 ;  /* 0xffffffffff4a7424 */ /* 0x000fe400078e00ff */
[----:B01---5:R-:W-:Y:S05]  /*3410*/  CALL.REL.NOINC `($__internal_59_$__cuda_sm70_shflsync_down_p) ;  /* 0x000003e000007944 */ /* 0x023fea0003c00000 */
[----:B------:R-:W-:Y:S01]  /*3420*/  FADD.FTZ R81, R81, R78 ;  /* 0x0000004e51517221 */ /* 0x000fe20000010000 */
[----:B0-----:R-:W-:Y:S01]  /*3430*/  MOV R75, 0x1f ;  /* 0x0000001f004b7802 */ /* 0x001fe20000000f00 */
[----:B-1----:R-:W-:Y:S01]  /*3440*/  FADD.FTZ R79, R79, R74 ;  /* 0x0000004a4f4f7221 */ /* 0x002fe20000010000 */
[----:B------:R-:W-:Y:S01]  /*3450*/  MOV R72, 0x34a0 ;  /* 0x000034a000487802 */ /* 0x000fe20000000f00 */
[----:B------:R-:W-:-:S02]  /*3460*/  IMAD.MOV.U32 R76, RZ, RZ, 0x8 ;  /* 0x00000008ff4c7424 */ /* 0x000fc400078e00ff */
[----:B------:R-:W-:Y:S02]  /*3470*/  IMAD.MOV.U32 R74, RZ, RZ, -0x1 ;  /* 0xffffffffff4a7424 */ /* 0x000fe400078e00ff */
[----:B------:R-:W-:Y:S02]  /*3480*/  IMAD.MOV.U32 R77, RZ, RZ, R81 ;  /* 0x000000ffff4d7224 */ /* 0x000fe400078e0051 */
[----:B------:R-:W-:Y:S05]  /*3490*/  CALL.REL.NOINC `($__internal_59_$__cuda_sm70_shflsync_down_p) ;  /* 0x0000036000007944 */ /* 0x000fea0003c00000 */
[----:B0-----:R-:W-:Y:S01]  /*34a0*/  HFMA2.MMA R75, -RZ, RZ, 0, 1.847743988037109375e-06 ;  /* 0x0000001fff4b7435 */ /* 0x001fe200000001ff */
[----:B-1----:R-:W-:Y:S01]  /*34b0*/  MOV R78, R74 ;  /* 0x0000004a004e7202 */ /* 0x002fe20000000f00 */
[----:B------:R-:W-:Y:S01]  /*34c0*/  IMAD.MOV.U32 R77, RZ, RZ, R79 ;  /* 0x000000ffff4d7224 */ /* 0x000fe200078e004f */
[----:B------:R-:W-:Y:S01]  /*34d0*/  MOV R72, 0x3510 ;  /* 0x0000351000487802 */ /* 0x000fe20000000f00 */
[----:B------:R-:W-:Y:S02]  /*34e0*/  IMAD.MOV.U32 R76, RZ, RZ, 0x8 ;  /* 0x00000008ff4c7424 */ /* 0x000fe400078e00ff */
[----:B------:R-:W-:Y:S02]  /*34f0*/  IMAD.MOV.U32 R74, RZ, RZ, -0x1 ;  /* 0xffffffffff4a7424 */ /* 0x000fe400078e00ff */
[----:B------:R-:W-:Y:S05]  /*3500*/  CALL.REL.NOINC `($__internal_59_$__cuda_sm70_shflsync_down_p) ;  /* 0x000002f000007944 */ /* 0x000fea0003c00000 */
        /* <DEDUP_REMOVED lines=45> */
[----:B-1----:R-:W-:Y:S01]  /*37e0*/  IMAD.MOV.U32 R72, RZ, RZ, R74 ;  /* 0x000000ffff487224 */ /* 0x002fe200078e004a */
[----:B0-----:R-:W-:Y:S05]  /*37f0*/  BRA `(.L_x_1434) ;  /* 0xffffdf2000007947 */ /* 0x001fea000383ffff */
        .weak           $__internal_59_$__cuda_sm70_shflsync_down_p
        .type           $__internal_59_$__cuda_sm70_shflsync_down_p,@function
        .size           $__internal_59_$__cuda_sm70_shflsync_down_p,(.L_x_2806 - $__internal_59_$__cuda_sm70_shflsync_down_p)
$__internal_59_$__cuda_sm70_shflsync_down_p:
[----:B------:R-:W-:Y:S01]  /*3800*/  MOV R73, 0x0 ;  /* 0x0000000000497802 */ /* 0x000fe20000000f00 */
[----:B------:R-:W-:Y:S04]  /*3810*/  WARPSYNC R74 ;  /* 0x0000004a00007348 */ /* 0x000fe80003800000 */
[----:B------:R0:W1:Y:S01]  /*3820*/  SHFL.DOWN PT, R74, R77, R76, R75 ;  /* 0x0800004c4d4a7389 */ /* 0x00006200000e004b */
[----:B------:R-:W-:Y:S05]  /*3830*/  RET.REL.NODEC R72 `(_ZN10layer_norm31ln_parallel_residual_bwd_kernelINS_13Kernel_traitsIf13__nv_bfloat16fS2_fjLj2560ELj1ELj1ELj4ELj8ENS_18Kernel_traits_baseILj2560EfS2_fS2_fjLj128EEEEELb1ELb1ELb1EEEvNS_9BwdParamsE) ;  /* 0xffffc7c048007950 */ /* 0x000fea0003c3ffff */
.L_x_1435:
        /* <DEDUP_REMOVED lines=12> */
.L_x_2806:


//--------------------- .text._ZN10layer_norm31ln_parallel_residual_bwd_kernelINS_13Kernel_traitsIf6__halfS2_S2_fjLj2560ELj1ELj1ELj4ELj8ENS_18Kernel_traits_baseILj2560EfS2_S2_S2_fjLj128EEEEELb0ELb0ELb0EEEvNS_9BwdParamsE --------------------------
	.section	.text._ZN10layer_norm31ln_parallel_residual_bwd_kernelINS_13Kernel_traitsIf6__halfS2_S2_fjLj2560ELj1ELj1ELj4ELj8ENS_18Kernel_traits_baseILj2560EfS2_S2_S2_fjLj128EEEEELb0ELb0ELb0EEEvNS_9BwdParamsE,"ax",@progbits
	.sectioninfo	@"SHI_REGISTERS=202"
	.align	128
        .global         _ZN10layer_norm31ln_parallel_residual_bwd_kernelINS_13Kernel_traitsIf6__halfS2_S2_fjLj2560ELj1ELj1ELj4ELj8ENS_18Kernel_traits_baseILj2560EfS2_S2_S2_fjLj128EEEEELb0ELb0ELb0EEEvNS_9BwdParamsE
        .type           _ZN10layer_norm31ln_parallel_residual_bwd_kernelINS_13Kernel_traitsIf6__halfS2_S2_fjLj2560ELj1ELj1ELj4ELj8ENS_18Kernel_traits_baseILj2560EfS2_S2_S2_fjLj128EEEEELb0ELb0ELb0EEEvNS_9BwdParamsE,@function
        .size           _ZN10layer_norm31ln_parallel_residual_bwd_kernelINS_13Kernel_traitsIf6__halfS2_S2_fjLj2560ELj1ELj1ELj4ELj8ENS_18Kernel_traits_baseILj2560EfS2_S2_S2_fjLj128EEEEELb0ELb0ELb0EEEvNS_9BwdParamsE,(.L_x_2807 - _ZN10layer_norm31ln_parallel_residual_bwd_kernelINS_13Kernel_traitsIf6__halfS2_S2_fjLj2560ELj1ELj1ELj4ELj8ENS_18Kernel_traits_baseILj2560EfS2_S2_S2_fjLj128EEEEELb0ELb0ELb0EEEvNS_9BwdParamsE)
        .other          _ZN10layer_norm31ln_parallel_residual_bwd_kernelINS_13Kernel_traitsIf6__halfS2_S2_fjLj2560ELj1ELj1ELj4ELj8ENS_18Kernel_traits_baseILj2560EfS2_S2_S2_fjLj128EEEEELb0ELb0ELb0EEEvNS_9BwdParamsE,@"STO_CUDA_ENTRY STV_DEFAULT"
_ZN10layer_norm31ln_parallel_residual_bwd_kernelINS_13Kernel_traitsIf6__halfS2_S2_fjLj2560ELj1ELj1ELj4ELj8ENS_18Kernel_traits_baseILj2560EfS2_S2_S2_fjLj128EEEEELb0ELb0ELb0EEEvNS_9BwdParamsE:
.text._ZN10layer_norm31ln_parallel_residual_bwd_kernelINS_13Kernel_traitsIf6__halfS2_S2_fjLj2560ELj1ELj1ELj4ELj8ENS_18Kernel_traits_baseILj2560EfS2_S2_S2_fjLj128EEEEELb0ELb0ELb0EEEvNS_9BwdParamsE:
        /* <DEDUP_REMOVED lines=16> */
[----:B------:R-:W-:Y:S02]  /*0100*/  @P5 MOV R13, 0x10 ;  /* 0x00000010000d5802 */ /* 0x000fe40000000f00 */
        /* <DEDUP_REMOVED lines=71> */
[----:B------:R-:W-:Y:S01]  /*0580*/  HFMA2.MMA R140, -RZ, RZ, 0, 5.9604644775390625e-08 ;  /* 0x00000001ff8c7435 */ /* 0x000fe200000001ff */
[----:B------:R-:W-:-:S06]  /*0590*/  MOV R81, RZ ;  /* 0x000000ff00517202 */ /* 0x000fcc0000000f00 */
.L_x_1468:
[----:B------:R-:W-:-:S05]  /*05a0*/  MOV R131, 0x4 ;  /* 0x0000000400837802 */ /* 0x000fca0000000f00 */
        /* <DEDUP_REMOVED lines=30> */
[----:B------:R-:W-:Y:S01]  /*0790*/  HADD2.F32 R156, -RZ, R153.H0_H0 ;  /* 0x20000099ff9c7230 */ /* 0x000fe20000004100 */
[----:B------:R-:W-:Y:S01]  /*07a0*/  SHF.R.U32.HI R192, RZ, 0x10, R153 ;  /* 0x00000010ffc07819 */ /* 0x000fe20000011699 */
[----:B------:R-:W-:Y:S02]  /*07b0*/  HADD2.F32 R152, -RZ, R152.H0_H0 ;  /* 0x20000098ff987230 */ /* 0x000fe40000004100 */
[----:B------:R-:W-:Y:S01]  /*07c0*/  HADD2.F32 R154, -RZ, R154.H0_H0 ;  /* 0x2000009aff9a7230 */ /* 0x000fe20000004100 */
[C---:B------:R-:W-:Y:S01]  /*07d0*/  FADD.FTZ R158, -R125.reuse, R156 ;  /* 0x0000009c7d9e7221 */ /* 0x040fe20000010100 */
[----:B------:R-:W-:Y:S01]  /*07e0*/  HADD2.F32 R192, -RZ, R192.H0_H0 ;  /* 0x200000c0ffc07230 */ /* 0x000fe20000004100 */
[----:B---3--:R-:W-:Y:S01]  /*07f0*/  MOV R131, R126 ;  /* 0x0000007e00837202 */ /* 0x008fe20000000f00 */
[C---:B------:R-:W-:Y:S01]  /*0800*/  FADD.FTZ R152, -R125.reuse, R152 ;  /* 0x000000987d987221 */ /* 0x040fe20000010100 */
[----:B------:R-:W-:Y:S01]  /*0810*/  SHF.R.U32.HI R196, RZ, 0x10, R127 ;  /* 0x00000010ffc47819 */ /* 0x000fe2000001167f */
[C---:B------:R-:W-:Y:S01]  /*0820*/  FADD.FTZ R156, -R125.reuse, R154 ;  /* 0x0000009a7d9c7221 */ /* 0x040fe20000010100 */
[----:B----4-:R-:W-:Y:S01]  /*0830*/  SHF.R.U64 R157, R128, 0x10, R129 ;  /* 0x00000010809d7819 */ /* 0x010fe20000001281 */
[----:B------:R-:W-:Y:S01]  /*0840*/  FADD.FTZ R192, -R125, R192 ;  /* 0x000000c07dc07221 */ /* 0x000fe20000010100 */
[----:B------:R-:W-:Y:S01]  /*0850*/  MOV R125, R128 ;  /* 0x00000080007d7202 */ /* 0x000fe20000000f00 */
[----:B------:R-:W-:Y:S01]  /*0860*/  IMAD.MOV.U32 R128, RZ, RZ, R127 ;  /* 0x000000ffff807224 */ /* 0x000fe200078e007f */
[----:B------:R-:W-:Y:S01]  /*0870*/  MOV R130, R129 ;  /* 0x0000008100827202 */ /* 0x000fe20000000f00 */
[C---:B------:R-:W-:Y:S01]  /*0880*/  FMUL.FTZ R151, R141.reuse, R152 ;  /* 0x000000988d977220 */ /* 0x040fe20000410000 */
[----:B------:R-:W-:Y:S01]  /*0890*/  SHF.R.U32.HI R155, RZ, 0x10, R129 ;  /* 0x00000010ff9b7819 */ /* 0x000fe20000011681 */
[----:B------:R-:W-:Y:S01]  /*08a0*/  HADD2.F32 R129, -RZ, R131.H0_H0 ;  /* 0x20000083ff817230 */ /* 0x000fe20000004100 */
[----:B------:R-:W-:Y:S01]  /*08b0*/  SHF.R.U64 R131, R126, 0x10, R127 ;  /* 0x000000107e837819 */ /* 0x000fe2000000127f */
        /* <DEDUP_REMOVED lines=9> */
[----:B------:R-:W-:Y:S01]  /*0950*/  FFMA.FTZ R80, R151, R125, R80 ;  /* 0x0000007d97507223 */ /* 0x000fe20000010050 */
[----:B------:R-:W-:Y:S01]  /*0960*/  HADD2.F32 R125, -RZ, R130.H0_H0 ;  /* 0x20000082ff7d7230 */ /* 0x000fe20000004100 */
[----:B------:R-:W-:Y:S01]  /*0970*/  FMUL.FTZ R154, R118, R127 ;  /* 0x0000007f769a7220 */ /* 0x000fe20000410000 */
[----:B------:R-:W-:Y:S01]  /*0980*/  HADD2.F32 R130, -RZ, R155.H0_H0 ;  /* 0x2000009bff827230 */ /* 0x000fe20000004100 */
        /* <DEDUP_REMOVED lines=12> */
[----:B------:R-:W-:-:S02]  /*0a50*/  FMUL.FTZ R157, R119, R196 ;  /* 0x000000c4779d7220 */ /* 0x000fc40000410000 */
[----:B------:R-:W-:Y:S02]  /*0a60*/  FADD.FTZ R127, R126, R155 ;  /* 0x0000009b7e7f7221 */ /* 0x000fe40000010000 */
[----:B------:R-:W-:Y:S02]  /*0a70*/  FFMA.FTZ R125, R156, R155, R125 ;  /* 0x0000009b9c7d7223 */ /* 0x000fe4000001007d */
[----:B------:R-:W-:Y:S02]  /*0a80*/  FADD.FTZ R20, R20, R129 ;  /* 0x0000008114147221 */ /* 0x000fe40000010000 */
[----:B------:R-:W-:Y:S02]  /*0a90*/  FFMA.FTZ R40, R151, R129, R40 ;  /* 0x0000008197287223 */ /* 0x000fe40000010028 */
[----:B------:R-:W-:Y:S02]  /*0aa0*/  FMUL.FTZ R158, R141, R192 ;  /* 0x000000c08d9e7220 */ /* 0x000fe40000410000 */
[----:B------:R-:W-:-:S02]  /*0ab0*/  FFMA.FTZ R157, R123, R130, R157 ;  /* 0x000000827b9d7223 */ /* 0x000fc4000001009d */
[----:B------:R-:W-:Y:S02]  /*0ac0*/  FADD.FTZ R126, R127, R154 ;  /* 0x0000009a7f7e7221 */ /* 0x000fe40000010000 */
[----:B------:R-:W-:Y:S02]  /*0ad0*/  FFMA.FTZ R129, R153, R154, R125 ;  /* 0x0000009a99817223 */ /* 0x000fe4000001007d */
[----:B------:R-:W-:Y:S02]  /*0ae0*/  FADD.FTZ R21, R21, R128 ;  /* 0x0000008015157221 */ /* 0x000fe40000010000 */
[----:B------:R-:W-:Y:S01]  /*0af0*/  FFMA.FTZ R41, R156, R128, R41 ;  /* 0x000000809c297223 */ /* 0x000fe20000010029 */
[----:B------:R-:W-:Y:S01]  /*0b00*/  IADD3 R128, R142, 0x80, RZ ;  /* 0x000000808e807810 */ /* 0x000fe20007ffe0ff */
[----:B------:R-:W-:Y:S02]  /*0b10*/  FADD.FTZ R63, R63, R130 ;  /* 0x000000823f3f7221 */ /* 0x000fe40000010000 */
[----:B------:R-:W-:-:S02]  /*0b20*/  FFMA.FTZ R83, R158, R130, R83 ;  /* 0x000000829e537223 */ /* 0x000fc40000010053 */
[----:B------:R-:W-:Y:S02]  /*0b30*/  FADD.FTZ R23, R23, R196 ;  /* 0x000000c417177221 */ /* 0x000fe40000010000 */
[----:B------:R-:W-:Y:S02]  /*0b40*/  FFMA.FTZ R43, R158, R196, R43 ;  /* 0x000000c49e2b7223 */ /* 0x000fe4000001002b */
[----:B------:R-:W-:Y:S02]  /*0b50*/  FADD.FTZ R125, R126, R157 ;  /* 0x0000009d7e7d7221 */ /* 0x000fe40000010000 */
[----:B------:R-:W-:Y:S02]  /*0b60*/  FFMA.FTZ R129, R158, R157, R129 ;  /* 0x0000009d9e817223 */ /* 0x000fe40000010081 */
.L_x_1438:
[----:B-1----:R-:W-:Y:S05]  /*0b70*/  BSYNC B0 ;  /* 0x0000000000007941 */ /* 0x002fea0003800000 */
.L_x_1437:
        /* <DEDUP_REMOVED lines=25> */
[C---:B------:R-:W-:Y:S01]  /*0d10*/  FADD.FTZ R192, -R196.reuse, R169 ;  /* 0x000000a9c4c07221 */ /* 0x040fe20000010100 */
[----:B---3--:R-:W-:Y:S01]  /*0d20*/  MOV R168, R126 ;  /* 0x0000007e00a87202 */ /* 0x008fe20000000f00 */
[C---:B------:R-:W-:Y:S01]  /*0d30*/  FADD.FTZ R174, -R196.reuse, R167 ;  /* 0x000000a7c4ae7221 */ /* 0x040fe20000010100 */
[----:B----4-:R-:W-:Y:S01]  /*0d40*/  MOV R167, R130 ;  /* 0x0000008200a77202 */ /* 0x010fe20000000f00 */
[----:B------:R-:W-:Y:S01]  /*0d50*/  FADD.FTZ R196, -R196, R173 ;  /* 0x000000adc4c47221 */ /* 0x000fe20000010100 */
[----:B------:R-:W-:Y:S01]  /*0d60*/  SHF.R.U64 R173, R130, 0x10, R131 ;  /* 0x0000001082ad7819 */ /* 0x000fe20000001283 */
[----:B------:R-:W-:Y:S01]  /*0d70*/  HADD2.F32 R193, -RZ, R168.H0_H0 ;  /* 0x200000a8ffc17230 */ /* 0x000fe20000004100 */
[----:B------:R-:W-:-:S02]  /*0d80*/  MOV R130, R127 ;  /* 0x0000007f00827202 */ /* 0x000fc40000000f00 */
[----:B------:R-:W-:Y:S02]  /*0d90*/  SHF.R.U64 R126, R126, 0x10, R127 ;  /* 0x000000107e7e7819 */ /* 0x000fe4000000127f */
[----:B------:R-:W-:Y:S01]  /*0da0*/  MOV R169, R131 ;  /* 0x0000008300a97202 */ /* 0x000fe20000000f00 */
[----:B------:R-:W-:Y:S01]  /*0db0*/  HADD2.F32 R195, -RZ, R130.H0_H0 ;  /* 0x20000082ffc37230 */ /* 0x000fe20000004100 */
[----:B-1----:R-:W-:Y:S01]  /*0dc0*/  SHF.R.U32.HI R171, RZ, 0x10, R131 ;  /* 0x00000010ffab7819 */ /* 0x002fe20000011683 */
[----:B------:R-:W-:Y:S01]  /*0dd0*/  HADD2.F32 R130, -RZ, R126.H0_H0 ;  /* 0x2000007eff827230 */ /* 0x000fe20000004100 */
[----:B------:R-:W-:Y:S01]  /*0de0*/  SHF.R.U32.HI R198, RZ, 0x10, R127 ;  /* 0x00000010ffc67819 */ /* 0x000fe2000001167f */
[----:B------:R-:W-:Y:S01]  /*0df0*/  HADD2.F32 R131, -RZ, R167.H0_H0 ;  /* 0x200000a7ff837230 */ /* 0x000fe20000004100 */
[----:B------:R-:W-:Y:S01]  /*0e00*/  FMUL.FTZ R168, R108, R193 ;  /* 0x000000c16ca87220 */ /* 0x000fe20000410000 */
[----:B------:R-:W-:Y:S01]  /*0e10*/  HADD2.F32 R127, -RZ, R169.H0_H0 ;  /* 0x200000a9ff7f7230 */ /* 0x000fe20000004100 */
[C---:B------:R-:W-:Y:S01]  /*0e20*/  FMUL.FTZ R169, R141.reuse, R192 ;  /* 0x000000c08da97220 */ /* 0x040fe20000410000 */
[----:B------:R-:W-:Y:S01]  /*0e30*/  HADD2.F32 R126, -RZ, R173.H0_H0 ;  /* 0x200000adff7e7230 */ /* 0x000fe20000004100 */
[----:B------:R-:W-:Y:S01]  /*0e40*/  FMUL.FTZ R167, R141, R172 ;  /* 0x000000ac8da77220 */ /* 0x000fe20000410000 */
[----:B------:R-:W-:Y:S01]  /*0e50*/  HADD2.F32 R192, -RZ, R171.H0_H0 ;  /* 0x200000abffc07230 */ /* 0x000fe20000004100 */
[----:B------:R-:W-:Y:S01]  /*0e60*/  FMUL.FTZ R171, R109, R130 ;  /* 0x000000826dab7220 */ /* 0x000fe20000410000 */
[----:B------:R-:W-:Y:S01]  /*0e70*/  HADD2.F32 R198, -RZ, R198.H0_H0 ;  /* 0x200000c6ffc67230 */ /* 0x000fe20000004100 */
[----:B------:R-:W-:-:S02]  /*0e80*/  FMUL.FTZ R172, R141, R174 ;  /* 0x000000ae8dac7220 */ /* 0x000fc40000410000 */
[----:B------:R-:W-:Y:S02]  /*0e90*/  FFMA.FTZ R168, R112, R131, R168 ;  /* 0x0000008370a87223 */ /* 0x000fe400000100a8 */
[----:B------:R-:W-:Y:S02]  /*0ea0*/  FADD.FTZ R57, R57, R126 ;  /* 0x0000007e39397221 */ /* 0x000fe40000010000 */
[-C--:B------:R-:W-:Y:S02]  /*0eb0*/  FFMA.FTZ R171, R113, R126.reuse, R171 ;  /* 0x0000007e71ab7223 */ /* 0x080fe400000100ab */
[----:B------:R-:W-:Y:S02]  /*0ec0*/  FFMA.FTZ R77, R172, R126, R77 ;  /* 0x0000007eac4d7223 */ /* 0x000fe4000001004d */
[----:B------:R-:W-:Y:S02]  /*0ed0*/  FMUL.FTZ R170, R110, R195 ;  /* 0x000000c36eaa7220 */ /* 0x000fe40000410000 */
[----:B------:R-:W-:-:S02]  /*0ee0*/  FADD.FTZ R126, R125, R168 ;  /* 0x000000a87d7e7221 */ /* 0x000fc40000010000 */
[----:B------:R-:W-:Y:S02]  /*0ef0*/  FFMA.FTZ R129, R167, R168, R129 ;  /* 0x000000a8a7817223 */ /* 0x000fe40000010081 */
[----:B------:R-:W-:Y:S02]  /*0f00*/  FFMA.FTZ R170, R114, R127, R170 ;  /* 0x0000007f72aa7223 */ /* 0x000fe400000100aa */
        /* <DEDUP_REMOVED lines=23> */
.L_x_1440:
[----:B------:R-:W-:Y:S05]  /*1080*/  BSYNC B0 ;  /* 0x0000000000007941 */ /* 0x000fea0003800000 */
.L_x_1439:
[----:B------:R-:W-:Y:S01]  /*1090*/  BSSY B0, `(.L_x_1441) ;  /* 0x0000050000007945 */ /* 0x000fe20003800000 */
[----:B------:R-:W-:Y:S05]  /*10a0*/  @!P4 BRA `(.L_x_1442) ;  /* 0x000004e00000c947 */ /* 0x000fea0003800000 */
[----:B------:R-:W-:-:S04]  /*10b0*/  LEA R176, P0, R128, c[0x0][0x188], 0x3 ;  /* 0x0000620080b07a11 */ /* 0x000fc800078018ff */
[----:B------:R-:W-:Y:S01]  /*10c0*/  LEA.HI.X R177, R128, c[0x0][0x18c], RZ, 0x3, P0 ;  /* 0x0000630080b17a11 */ /* 0x000fe200000f1cff */
[----:B------:R-:W-:-:S05]  /*10d0*/  IMAD.MOV.U32 R131, RZ, RZ, 0x8 ;  /* 0x00000008ff837424 */ /* 0x000fca00078e00ff */
        /* <DEDUP_REMOVED lines=75> */
.L_x_1442:
[----:B------:R-:W-:Y:S05]  /*1590*/  BSYNC B0 ;  /* 0x0000000000007941 */ /* 0x000fea0003800000 */
.L_x_1441:
        /* <DEDUP_REMOVED lines=26> */
[----:B---3--:R-:W-:Y:S01]  /*1740*/  SHF.R.U32.HI R198, RZ, 0x10, R127 ;  /* 0x00000010ffc67819 */ /* 0x008fe2000001167f */
[C---:B------:R-:W-:Y:S01]  /*1750*/  FADD.FTZ R190, -R196.reuse, R183 ;  /* 0x000000b7c4be7221 */ /* 0x040fe20000010100 */
[----:B----4-:R-:W-:Y:S01]  /*1760*/  MOV R183, R130 ;  /* 0x0000008200b77202 */ /* 0x010fe20000000f00 */
[----:B------:R-:W-:Y:S01]  /*1770*/  FADD.FTZ R196, -R196, R189 ;  /* 0x000000bdc4c47221 */ /* 0x000fe20000010100 */
[----:B------:R-:W-:Y:S01]  /*1780*/  SHF.R.U64 R189, R130, 0x10, R131 ;  /* 0x0000001082bd7819 */ /* 0x000fe20000001283 */
[----:B------:R-:W-:Y:S01]  /*1790*/  IMAD.MOV.U32 R184, RZ, RZ, R126 ;  /* 0x000000ffffb87224 */ /* 0x000fe200078e007e */
[----:B------:R-:W-:Y:S01]  /*17a0*/  MOV R130, R127 ;  /* 0x0000007f00827202 */ /* 0x000fe20000000f00 */
[----:B------:R-:W-:Y:S01]  /*17b0*/  HADD2.F32 R198, -RZ, R198.H0_H0 ;  /* 0x200000c6ffc67230 */ /* 0x000fe20000004100 */
[----:B------:R-:W-:-:S02]  /*17c0*/  SHF.R.U64 R126, R126, 0x10, R127 ;  /* 0x000000107e7e7819 */ /* 0x000fc4000000127f */
[----:B------:R-:W-:Y:S01]  /*17d0*/  MOV R185, R131 ;  /* 0x0000008300b97202 */ /* 0x000fe20000000f00 */
[----:B------:R-:W-:Y:S01]  /*17e0*/  HADD2.F32 R193, -RZ, R184.H0_H0 ;  /* 0x200000b8ffc17230 */ /* 0x000fe20000004100 */
[----:B-1----:R-:W-:Y:S01]  /*17f0*/  SHF.R.U32.HI R187, RZ, 0x10, R131 ;  /* 0x00000010ffbb7819 */ /* 0x002fe20000011683 */
[----:B------:R-:W-:Y:S01]  /*1800*/  HADD2.F32 R195, -RZ, R130.H0_H0 ;  /* 0x20000082ffc37230 */ /* 0x000fe20000004100 */
[----:B------:R-:W-:Y:S01]  /*1810*/  FADD.FTZ R11, R11, R198 ;  /* 0x000000c60b0b7221 */ /* 0x000fe20000010000 */
[----:B------:R-:W-:Y:S01]  /*1820*/  HADD2.F32 R130, -RZ, R126.H0_H0 ;  /* 0x2000007eff827230 */ /* 0x000fe20000004100 */
[----:B------:R-:W-:Y:S01]  /*1830*/  FMUL.FTZ R184, R92, R193 ;  /* 0x000000c15cb87220 */ /* 0x000fe20000410000 */
[----:B------:R-:W-:Y:S01]  /*1840*/  HADD2.F32 R131, -RZ, R183.H0_H0 ;  /* 0x200000b7ff837230 */ /* 0x000fe20000004100 */
[C---:B------:R-:W-:Y:S01]  /*1850*/  FMUL.FTZ R183, R141.reuse, R188 ;  /* 0x000000bc8db77220 */ /* 0x040fe20000410000 */
[----:B------:R-:W-:Y:S01]  /*1860*/  HADD2.F32 R127, -RZ, R185.H0_H0 ;  /* 0x200000b9ff7f7230 */ /* 0x000fe20000004100 */
[C---:B------:R-:W-:Y:S01]  /*1870*/  FMUL.FTZ R185, R141.reuse, R192 ;  /* 0x000000c08db97220 */ /* 0x040fe20000410000 */
        /* <DEDUP_REMOVED lines=31> */
[----:B------:R-:W-:Y:S02]  /*1a70*/  FFMA.FTZ R31, R190, R198, R31 ;  /* 0x000000c6be1f7223 */ /* 0x000fe4000001001f */
[----:B------:R-:W-:Y:S02]  /*1a80*/  FADD.FTZ R125, R126, R189 ;  /* 0x000000bd7e7d7221 */ /* 0x000fe40000010000 */
[----:B------:R-:W-:-:S02]  /*1a90*/  FFMA.FTZ R129, R190, R189, R129 ;  /* 0x000000bdbe817223 */ /* 0x000fc40000010081 */
.L_x_1444:
[----:B------:R-:W-:Y:S05]  /*1aa0*/  BSYNC B0 ;  /* 0x0000000000007941 */ /* 0x000fea0003800000 */
.L_x_1443:
[----:B------:R-:W-:Y:S01]  /*1ab0*/  BSSY B0, `(.L_x_1445) ;  /* 0x000004f000007945 */ /* 0x000fe20003800000 */
[----:B------:R-:W-:Y:S05]  /*1ac0*/  @!P2 BRA `(.L_x_1446) ;  /* 0x000004d00000a947 */ /* 0x000fea0003800000 */
[----:B------:R-:W-:Y:S01]  /*1ad0*/  HFMA2.MMA R131, -RZ, RZ, 0, 4.76837158203125e-07 ;  /* 0x00000008ff837435 */ /* 0x000fe200000001ff */
[----:B------:R-:W-:-:S04]  /*1ae0*/  LEA R126, P0, R128, c[0x0][0x188], 0x3 ;  /* 0x00006200807e7a11 */ /* 0x000fc800078018ff */
[----:B------:R-:W-:-:S05]  /*1af0*/  LEA.HI.X R127, R128, c[0x0][0x18c], RZ, 0x3, P0 ;  /* 0x00006300807f7a11 */ /* 0x000fca00000f1cff */
[CC--:B------:R-:W-:Y:S01]  /*1b00*/  IMAD.WIDE.U32 R160, R128.reuse, R131.reuse, c[0x0][0x208] ;  /* 0x0000820080a07625 */ /* 0x0c0fe200078e0083 */
[----:B------:R-:W2:Y:S03]  /*1b10*/  LDG.E.64 R126, [R126.64] ;  /* 0x000000047e7e7981 */ /* 0x000ea6000c1e1b00 */
        /* <DEDUP_REMOVED lines=9> */
[----:B-1---5:R-:W-:Y:S02]  /*1bb0*/  FSEL R163, R124, RZ, !P0 ;  /* 0x000000ff7ca37208 */ /* 0x022fe40004000000 */
[----:B---3--:R-:W-:Y:S01]  /*1bc0*/  MOV R128, R160 ;  /* 0x000000a000807202 */ /* 0x008fe20000000f00 */
[--C-:B------:R-:W-:Y:S01]  /*1bd0*/  IMAD.MOV.U32 R164, RZ, RZ, R161.reuse ;  /* 0x000000ffffa47224 */ /* 0x100fe200078e00a1 */
[--C-:B------:R-:W-:Y:S02]  /*1be0*/  SHF.R.U64 R195, R160, 0x10, R161.reuse ;  /* 0x00000010a0c37819 */ /* 0x100fe400000012a1 */
[----:B------:R-:W-:Y:S02]  /*1bf0*/  SHF.R.U32.HI R193, RZ, 0x10, R161 ;  /* 0x00000010ffc17819 */ /* 0x000fe400000116a1 */
[----:B----4-:R-:W-:Y:S02]  /*1c00*/  SHF.R.U64 R192, R130, 0x10, R131 ;  /* 0x0000001082c07819 */ /* 0x010fe40000001283 */
[----:B------:R-:W-:-:S02]  /*1c10*/  MOV R160, R131 ;  /* 0x0000008300a07202 */ /* 0x000fc40000000f00 */
[----:B------:R-:W-:Y:S02]  /*1c20*/  SHF.R.U32.HI R165, RZ, 0x10, R131 ;  /* 0x00000010ffa57819 */ /* 0x000fe40000011683 */
[--C-:B--2---:R-:W-:Y:S02]  /*1c30*/  SHF.R.U64 R131, R126, 0x10, R127.reuse ;  /* 0x000000107e837819 */ /* 0x104fe4000000127f */
[----:B------:R-:W-:Y:S01]  /*1c40*/  SHF.R.U32.HI R161, RZ, 0x10, R127 ;  /* 0x00000010ffa17819 */ /* 0x000fe2000001167f */
[----:B------:R-:W-:Y:S01]  /*1c50*/  HADD2.F32 R126, -RZ, R126.H0_H0 ;  /* 0x2000007eff7e7230 */ /* 0x000fe20000004100 */
[----:B------:R-:W-:Y:S01]  /*1c60*/  MOV R159, R130 ;  /* 0x00000082009f7202 */ /* 0x000fe20000000f00 */
[----:B------:R-:W-:Y:S02]  /*1c70*/  HADD2.F32 R130, -RZ, R127.H0_H0 ;  /* 0x2000007fff827230 */ /* 0x000fe40000004100 */
[----:B------:R-:W-:Y:S02]  /*1c80*/  HADD2.F32 R124, -RZ, R131.H0_H0 ;  /* 0x20000083ff7c7230 */ /* 0x000fe40000004100 */
[----:B------:R-:W-:Y:S01]  /*1c90*/  HADD2.F32 R161, -RZ, R161.H0_H0 ;  /* 0x200000a1ffa17230 */ /* 0x000fe20000004100 */
[C---:B------:R-:W-:Y:S01]  /*1ca0*/  FADD.FTZ R126, -R163.reuse, R126 ;  /* 0x0000007ea37e7221 */ /* 0x040fe20000010100 */
[----:B------:R-:W-:Y:S01]  /*1cb0*/  HADD2.F32 R131, -RZ, R159.H0_H0 ;  /* 0x2000009fff837230 */ /* 0x000fe20000004100 */
[C---:B------:R-:W-:Y:S01]  /*1cc0*/  FADD.FTZ R130, -R163.reuse, R130 ;  /* 0x00000082a3827221 */ /* 0x040fe20000010100 */
[----:B------:R-:W-:Y:S01]  /*1cd0*/  HADD2.F32 R127, -RZ, R128.H0_H0 ;  /* 0x20000080ff7f7230 */ /* 0x000fe20000004100 */
[----:B------:R-:W-:-:S02]  /*1ce0*/  FADD.FTZ R128, -R163, R124 ;  /* 0x0000007ca3807221 */ /* 0x000fc40000010100 */
[----:B------:R-:W-:Y:S01]  /*1cf0*/  FADD.FTZ R166, -R163, R161 ;  /* 0x000000a1a3a67221 */ /* 0x000fe20000010100 */
[----:B------:R-:W-:Y:S01]  /*1d00*/  HADD2.F32 R163, -RZ, R160.H0_H0 ;  /* 0x200000a0ffa37230 */ /* 0x000fe20000004100 */
[----:B------:R-:W-:Y:S02]  /*1d10*/  FMUL.FTZ R124, R84, R131 ;  /* 0x00000083547c7220 */ /* 0x000fe40000410000 */
[C---:B------:R-:W-:Y:S01]  /*1d20*/  FMUL.FTZ R159, R141.reuse, R126 ;  /* 0x0000007e8d9f7220 */ /* 0x040fe20000410000 */
[----:B------:R-:W-:Y:S01]  /*1d30*/  HADD2.F32 R126, -RZ, R192.H0_H0 ;  /* 0x200000c0ff7e7230 */ /* 0x000fe20000004100 */
[----:B------:R-:W-:Y:S02]  /*1d40*/  FMUL.FTZ R161, R141, R130 ;  /* 0x000000828da17220 */ /* 0x000fe40000410000 */
[----:B------:R-:W-:Y:S02]  /*1d50*/  FADD.FTZ R44, R44, R127 ;  /* 0x0000007f2c2c7221 */ /* 0x000fe40000010000 */
[-C--:B------:R-:W-:Y:S01]  /*1d60*/  FFMA.FTZ R160, R88, R127.reuse, R124 ;  /* 0x0000007f58a07223 */ /* 0x080fe2000001007c */
[----:B------:R-:W-:Y:S01]  /*1d70*/  HADD2.F32 R124, -RZ, R195.H0_H0 ;  /* 0x200000c3ff7c7230 */ /* 0x000fe20000004100 */
[----:B------:R-:W-:Y:S01]  /*1d80*/  FFMA.FTZ R64, R159, R127, R64 ;  /* 0x0000007f9f407223 */ /* 0x000fe20000010040 */
[----:B------:R-:W-:Y:S01]  /*1d90*/  HADD2.F32 R127, -RZ, R164.H0_H0 ;  /* 0x200000a4ff7f7230 */ /* 0x000fe20000004100 */
[----:B------:R-:W-:-:S02]  /*1da0*/  FMUL.FTZ R162, R86, R163 ;  /* 0x000000a356a27220 */ /* 0x000fc40000410000 */
[----:B------:R-:W-:Y:S02]  /*1db0*/  FADD.FTZ R6, R6, R163 ;  /* 0x000000a306067221 */ /* 0x000fe40000010000 */
[----:B------:R-:W-:Y:S02]  /*1dc0*/  FFMA.FTZ R26, R161, R163, R26 ;  /* 0x000000a3a11a7223 */ /* 0x000fe4000001001a */
[----:B------:R-:W-:Y:S02]  /*1dd0*/  FMUL.FTZ R163, R85, R126 ;  /* 0x0000007e55a37220 */ /* 0x000fe40000410000 */
[----:B------:R-:W-:Y:S01]  /*1de0*/  FMUL.FTZ R164, R141, R128 ;  /* 0x000000808da47220 */ /* 0x000fe20000410000 */
[----:B------:R-:W-:Y:S01]  /*1df0*/  HADD2.F32 R130, -RZ, R165.H0_H0 ;  /* 0x200000a5ff827230 */ /* 0x000fe20000004100 */
[----:B------:R-:W-:Y:S02]  /*1e00*/  FADD.FTZ R45, R45, R124 ;  /* 0x0000007c2d2d7221 */ /* 0x000fe40000010000 */
[----:B------:R-:W-:-:S02]  /*1e10*/  FFMA.FTZ R163, R89, R124, R163 ;  /* 0x0000007c59a37223 */ /* 0x000fc400000100a3 */
[----:B------:R-:W-:Y:S02]  /*1e20*/  FFMA.FTZ R65, R164, R124, R65 ;  /* 0x0000007ca4417223 */ /* 0x000fe40000010041 */
[----:B------:R-:W-:Y:S02]  /*1e30*/  FADD.FTZ R124, R125, R160 ;  /* 0x000000a07d7c7221 */ /* 0x000fe40000010000 */
[----:B------:R-:W-:Y:S01]  /*1e40*/  FFMA.FTZ R129, R159, R160, R129 ;  /* 0x000000a09f817223 */ /* 0x000fe20000010081 */
[----:B------:R-:W-:Y:S01]  /*1e50*/  HADD2.F32 R128, -RZ, R193.H0_H0 ;  /* 0x200000c1ff807230 */ /* 0x000fe20000004100 */
        /* <DEDUP_REMOVED lines=20> */
.L_x_1446:
[----:B------:R-:W-:Y:S05]  /*1fa0*/  BSYNC B0 ;  /* 0x0000000000007941 */ /* 0x000fea0003800000 */
.L_x_1445:
[----:B------:R-:W-:Y:S02]  /*1fb0*/  LOP3.LUT P1, RZ, R140, 0xff, RZ, 0xc0, !PT ;  /* 0x000000ff8cff7812 */ /* 0x000fe4000782c0ff */
[----:B-----5:R-:W-:-:S02]  /*1fc0*/  SHF.R.U32.HI R124, RZ, 0x5, R191 ;  /* 0x00000005ff7c7819 */ /* 0x020fc400000116bf */
[----:B------:R-:W-:Y:S02]  /*1fd0*/  LOP3.LUT P0, RZ, R191, 0x1f, RZ, 0xc0, !PT ;  /* 0x0000001fbfff7812 */ /* 0x000fe4000780c0ff */
[----:B------:R-:W-:-:S07]  /*1fe0*/  LOP3.LUT R192, R124, 0x7fffffc, RZ, 0xc0, !PT ;  /* 0x07fffffc7cc07812 */ /* 0x000fce00078ec0ff */
[----:B------:R-:W-:Y:S01]  /*1ff0*/  @!P1 IADD3 R192, R192, 0x4, RZ ;  /* 0x00000004c0c09810 */ /* 0x000fe20007ffe0ff */
[----:B------:R-:W-:Y:S05]  /*2000*/  BRA.DIV ~URZ, `(.L_x_1447) ;  /* 0x00001f327f007947 */ /* 0x000fea000b800000 */
[----:B------:R1:W2:Y:S02]  /*2010*/  SHFL.DOWN PT, R128, R125, 0x10, 0x1f ;  /* 0x0a001f007d807f89 */ /* 0x0002a400000e0000 */
.L_x_1477:
        /* <DEDUP_REMOVED lines=18> */
.L_x_1478:
        /* <DEDUP_REMOVED lines=9> */
[----:B------:R-:W0:Y:S04]  /*21d0*/  LDS.128 R124, [R192.X8+0x2800] ;  /* 0x00280000c07c7984 */ /* 0x000e280000008c00 */
[----:B-1----:R-:W1:Y:S01]  /*21e0*/  LDS.128 R128, [R192.X8+0x2810] ;  /* 0x00281000c0807984 */ /* 0x002e620000008c00 */
        /* <DEDUP_REMOVED lines=24> */
[----:B------:R-:W-:Y:S01]  /*2370*/  @P0 SHF.R.U64 R126, R138, 0x10, R139 ;  /* 0x000000108a7e0819 */ /* 0x000fe2000000128b */
[----:B------:R-:W-:Y:S01]  /*2380*/  FADD.FTZ R192, R157, -R192 ;  /* 0x800000c09dc07221 */ /* 0x000fe20000010000 */
[----:B------:R-:W-:Y:S01]  /*2390*/  @P0 MOV R125, R138 ;  /* 0x0000008a007d0202 */ /* 0x000fe20000000f00 */
[C---:B------:R-:W-:Y:S01]  /*23a0*/  FMUL.FTZ R130, R141.reuse, R130 ;  /* 0x000000828d827220 */ /* 0x040fe20000410000 */
[----:B------:R-:W-:Y:S01]  /*23b0*/  @P0 MOV R131, R139 ;  /* 0x0000008b00830202 */ /* 0x000fe20000000f00 */
[----:B------:R-:W-:Y:S01]  /*23c0*/  @P0 HADD2.F32 R126, -RZ, R126.H0_H0 ;  /* 0x2000007eff7e0230 */ /* 0x000fe20000004100 */
[----:B------:R-:W-:Y:S01]  /*23d0*/  FMUL.FTZ R192, R141, R192 ;  /* 0x000000c08dc07220 */ /* 0x000fe20000410000 */
[----:B------:R-:W-:-:S02]  /*23e0*/  @P0 HADD2.F32 R125, -RZ, R125.H0_H0 ;  /* 0x2000007dff7d0230 */ /* 0x000fc40000004100 */
[----:B------:R-:W-:Y:S01]  /*23f0*/  @P0 HADD2.F32 R131, -RZ, R131.H0_H0 ;  /* 0x20000083ff830230 */ /* 0x000fe20000004100 */
[----:B------:R-:W-:Y:S02]  /*2400*/  @P0 FADD.FTZ R127, R127, R126 ;  /* 0x0000007e7f7f0221 */ /* 0x000fe40000010000 */
[----:B------:R-:W-:Y:S01]  /*2410*/  FMUL.FTZ R126, R141, R124 ;  /* 0x0000007c8d7e7220 */ /* 0x000fe20000410000 */
[----:B------:R-:W-:Y:S01]  /*2420*/  @P0 SHF.R.U32.HI R124, RZ, 0x10, R139 ;  /* 0x00000010ff7c0819 */ /* 0x000fe2000001168b */
[----:B------:R-:W-:Y:S01]  /*2430*/  @P0 FADD.FTZ R130, R130, R131 ;  /* 0x0000008382820221 */ /* 0x000fe20000010000 */
[----:B------:R0:W1:Y:S01]  /*2440*/  F2F.F16.F32 R198, R127 ;  /* 0x0000007f00c67304 */ /* 0x0000620000200800 */
[----:B------:R-:W-:Y:S01]  /*2450*/  @P0 FADD.FTZ R126, R126, R125 ;  /* 0x0000007d7e7e0221 */ /* 0x000fe20000010000 */
[----:B------:R-:W-:Y:S01]  /*2460*/  HFMA2.MMA R131, -RZ, RZ, 0, 4.76837158203125e-07 ;  /* 0x00000008ff837435 */ /* 0x000fe200000001ff */
[----:B------:R-:W-:-:S03]  /*2470*/  @P0 HADD2.F32 R125, -RZ, R124.H0_H0 ;  /* 0x2000007cff7d0230 */ /* 0x000fc60000004100 */
[----:B------:R-:W-:Y:S02]  /*2480*/  @P1 F2FP.PACK_AB R124, RZ, R126 ;  /* 0x0000007eff7c123e */ /* 0x000fe400000000ff */
[----:B------:R-:W-:Y:S01]  /*2490*/  @P0 FADD.FTZ R192, R192, R125 ;  /* 0x0000007dc0c00221 */ /* 0x000fe20000010000 */
[----:B0-----:R-:W-:Y:S01]  /*24a0*/  @P1 F2FP.PACK_AB R127, RZ, R127 ;  /* 0x0000007fff7f123e */ /* 0x001fe200000000ff */
[----:B------:R-:W-:Y:S01]  /*24b0*/  F2F.F16.F32 R196, R130 ;  /* 0x0000008200c47304 */ /* 0x000fe20000200800 */
[----:B------:R-:W-:Y:S02]  /*24c0*/  @P1 PRMT R143, R124, 0x7610, R143 ;  /* 0x000076107c8f1816 */ /* 0x000fe4000000008f */
[----:B------:R-:W-:Y:S02]  /*24d0*/  @P1 F2FP.PACK_AB R124, RZ, R130 ;  /* 0x00000082ff7c123e */ /* 0x000fe400000000ff */
[----:B------:R-:W-:Y:S02]  /*24e0*/  @P1 F2FP.PACK_AB R125, RZ, R192 ;  /* 0x000000c0ff7d123e */ /* 0x000fe400000000ff */
[----:B------:R-:W-:Y:S01]  /*24f0*/  @P1 PRMT R144, R127, 0x7610, R144 ;  /* 0x000076107f901816 */ /* 0x000fe20000000090 */
[----:B------:R-:W0:Y:S01]  /*2500*/  F2F.F16.F32 R197, R192 ;  /* 0x000000c000c57304 */ /* 0x000e220000200800 */
[----:B------:R-:W-:-:S02]  /*2510*/  @P1 PRMT R145, R124, 0x7610, R145 ;  /* 0x000076107c911816 */ /* 0x000fc40000000091 */
[----:B------:R-:W-:Y:S01]  /*2520*/  @P1 PRMT R146, R125, 0x7610, R146 ;  /* 0x000076107d921816 */ /* 0x000fe20000000092 */
[----:B-1----:R-:W-:Y:S01]  /*2530*/  IMAD.WIDE.U32 R124, R198, 0x10000, RZ ;  /* 0x00010000c67c7825 */ /* 0x002fe200078e00ff */
[----:B------:R-:W-:Y:S02]  /*2540*/  ISETP.NE.U32.AND P1, PT, RZ, c[0x0][0x258], PT ;  /* 0x00009600ff007a0c */ /* 0x000fe40003f25070 */
[----:B------:R-:W-:Y:S01]  /*2550*/  ISETP.NE.U32.AND P0, PT, RZ, c[0x0][0x250], PT ;  /* 0x00009400ff007a0c */ /* 0x000fe20003f05070 */
[----:B------:R1:W2:Y:S01]  /*2560*/  F2F.F16.F32 R195, R126 ;  /* 0x0000007e00c37304 */ /* 0x0002a20000200800 */
[----:B------:R-:W-:Y:S02]  /*2570*/  ISETP.NE.AND.EX P1, PT, RZ, c[0x0][0x25c], PT, P1 ;  /* 0x00009700ff007a0c */ /* 0x000fe40003f25310 */
[----:B------:R-:W-:Y:S01]  /*2580*/  ISETP.NE.AND.EX P0, PT, RZ, c[0x0][0x254], PT, P0 ;  /* 0x00009500ff007a0c */ /* 0x000fe20003f05300 */
[----:B0-----:R-:W-:-:S05]  /*2590*/  IMAD.U32 R127, R197, 0x10000, RZ ;  /* 0x00010000c57f7824 */ /* 0x001fca00078e00ff */
[----:B------:R-:W-:Y:S01]  /*25a0*/  LOP3.LUT R125, R125, R127, R196, 0xfe, !PT ;  /* 0x0000007f7d7d7212 */ /* 0x000fe200078efec4 */
[----:B-1----:R-:W-:Y:S01]  /*25b0*/  IMAD.WIDE.U32 R126, R142, R131, c[0x0][0x248] ;  /* 0x000092008e7e7625 */ /* 0x002fe200078e0083 */
[----:B--2---:R-:W-:-:S03]  /*25c0*/  LOP3.LUT R124, R124, R195, RZ, 0xfc, !PT ;  /* 0x000000c37c7c7212 */ /* 0x004fc600078efcff */
        /* <DEDUP_REMOVED lines=9> */
.L_x_1451:
        /* <DEDUP_REMOVED lines=14> */
.L_x_1452:
[----:B------:R-:W-:Y:S02]  /*2740*/  IADD3 R142, R142, 0x80, RZ ;  /* 0x000000808e8e7810 */ /* 0x000fe40007ffe0ff */
.L_x_1450:
[----:B------:R-:W-:Y:S05]  /*2750*/  BSYNC B0 ;  /* 0x0000000000007941 */ /* 0x000fea0003800000 */
.L_x_1449:
[----:B------:R-:W-:Y:S01]  /*2760*/  BSSY B0, `(.L_x_1453) ;  /* 0x000004c000007945 */ /* 0x000fe20003800000 */
[----:B------:R-:W-:Y:S05]  /*2770*/  @!P5 BRA `(.L_x_1454) ;  /* 0x000004a00000d947 */ /* 0x000fea0003800000 */
[----:B------:R-:W-:Y:S01]  /*2780*/  ISETP.NE.U32.AND P0, PT, RZ, c[0x0][0x218], PT ;  /* 0x00008600ff007a0c */ /* 0x000fe20003f05070 */
[-CC-:B01----:R-:W-:Y:S01]  /*2790*/  FFMA.FTZ R124, R172, R128.reuse, R129.reuse ;  /* 0x00000080ac7c7223 */ /* 0x183fe20000010081 */
        /* <DEDUP_REMOVED lines=22> */
[----:B------:R0:W1:Y:S01]  /*2900*/  F2F.F16.F32 R198, R127 ;  /* 0x0000007f00c67304 */ /* 0x0000620000200800 */
[----:B------:R-:W-:Y:S02]  /*2910*/  @P0 FADD.FTZ R130, R130, R131 ;  /* 0x0000008382820221 */ /* 0x000fe40000010000 */
[----:B------:R-:W-:Y:S01]  /*2920*/  @P0 FADD.FTZ R126, R126, R125 ;  /* 0x0000007d7e7e0221 */ /* 0x000fe20000010000 */
[----:B------:R-:W-:Y:S01]  /*2930*/  @P0 HADD2.F32 R125, -RZ, R124.H0_H0 ;  /* 0x2000007cff7d0230 */ /* 0x000fe20000004100 */
[----:B------:R-:W-:-:S03]  /*2940*/  IMAD.MOV.U32 R131, RZ, RZ, 0x8 ;  /* 0x00000008ff837424 */ /* 0x000fc600078e00ff */
[----:B------:R-:W-:Y:S01]  /*2950*/  F2F.F16.F32 R196, R130 ;  /* 0x0000008200c47304 */ /* 0x000fe20000200800 */
[----:B------:R-:W-:Y:S01]  /*2960*/  @P0 FADD.FTZ R192, R192, R125 ;  /* 0x0000007dc0c00221 */ /* 0x000fe20000010000 */
[----:B------:R-:W-:Y:S02]  /*2970*/  ISETP.NE.U32.AND P0, PT, RZ, c[0x0][0x258], PT ;  /* 0x00009600ff007a0c */ /* 0x000fe40003f05070 */
[----:B------:R-:W-:Y:S02]  /*2980*/  @P1 F2FP.PACK_AB R124, RZ, R126 ;  /* 0x0000007eff7c123e */ /* 0x000fe400000000ff */
[----:B------:R-:W-:Y:S02]  /*2990*/  ISETP.NE.AND.EX P0, PT, RZ, c[0x0][0x25c], PT, P0 ;  /* 0x00009700ff007a0c */ /* 0x000fe40003f05300 */
[----:B------:R-:W2:Y:S01]  /*29a0*/  F2F.F16.F32 R197, R192 ;  /* 0x000000c000c57304 */ /* 0x000ea20000200800 */
[----:B------:R-:W-:Y:S02]  /*29b0*/  @P1 PRMT R143, R124, 0x7610, R143 ;  /* 0x000076107c8f1816 */ /* 0x000fe4000000008f */
[----:B------:R-:W-:-:S02]  /*29c0*/  @P1 F2FP.PACK_AB R124, RZ, R130 ;  /* 0x00000082ff7c123e */ /* 0x000fc400000000ff */
[----:B------:R-:W-:Y:S02]  /*29d0*/  @P1 F2FP.PACK_AB R125, RZ, R192 ;  /* 0x000000c0ff7d123e */ /* 0x000fe400000000ff */
[----:B0-----:R-:W-:Y:S01]  /*29e0*/  @P1 F2FP.PACK_AB R127, RZ, R127 ;  /* 0x0000007fff7f123e */ /* 0x001fe200000000ff */
[----:B------:R0:W3:Y:S01]  /*29f0*/  F2F.F16.F32 R195, R126 ;  /* 0x0000007e00c37304 */ /* 0x0000e20000200800 */
[----:B------:R-:W-:Y:S02]  /*2a00*/  @P1 PRMT R145, R124, 0x7610, R145 ;  /* 0x000076107c911816 */ /* 0x000fe40000000091 */
[----:B------:R-:W-:Y:S01]  /*2a10*/  @P1 PRMT R146, R125, 0x7610, R146 ;  /* 0x000076107d921816 */ /* 0x000fe20000000092 */
[----:B-1----:R-:W-:Y:S01]  /*2a20*/  IMAD.WIDE.U32 R124, R198, 0x10000, RZ ;  /* 0x00010000c67c7825 */ /* 0x002fe200078e00ff */
[----:B------:R-:W-:Y:S02]  /*2a30*/  @P1 PRMT R144, R127, 0x7610, R144 ;  /* 0x000076107f901816 */ /* 0x000fe40000000090 */
[----:B------:R-:W-:-:S02]  /*2a40*/  ISETP.NE.U32.AND P1, PT, RZ, c[0x0][0x250], PT ;  /* 0x00009400ff007a0c */ /* 0x000fc40003f25070 */
[----:B--2---:R-:W-:Y:S02]  /*2a50*/  SHF.L.U32 R127, R197, 0x10, RZ ;  /* 0x00000010c57f7819 */ /* 0x004fe400000006ff */
[----:B------:R-:W-:Y:S02]  /*2a60*/  ISETP.NE.AND.EX P1, PT, RZ, c[0x0][0x254], PT, P1 ;  /* 0x00009500ff007a0c */ /* 0x000fe40003f25310 */
[----:B------:R-:W-:Y:S01]  /*2a70*/  LOP3.LUT R125, R125, R127, R196, 0xfe, !PT ;  /* 0x0000007f7d7d7212 */ /* 0x000fe200078efec4 */
[----:B0-----:R-:W-:Y:S01]  /*2a80*/  IMAD.WIDE.U32 R126, R142, R131, c[0x0][0x248] ;  /* 0x000092008e7e7625 */ /* 0x001fe200078e0083 */
[----:B---3--:R-:W-:Y:S01]  /*2a90*/  LOP3.LUT R124, R124, R195, RZ, 0xfc, !PT ;  /* 0x000000c37c7c7212 */ /* 0x008fe200078efcff */
[----:B------:R-:W-:Y:S07]  /*2aa0*/  @!P0 BRA `(.L_x_1455) ;  /* 0x0000008000008947 */ /* 0x000fee0003800000 */
        /* <DEDUP_REMOVED lines=8> */
.L_x_1455:
        /* <DEDUP_REMOVED lines=14> */
.L_x_1456:
[----:B------:R-:W-:Y:S02]  /*2c10*/  IADD3 R142, R142, 0x80, RZ ;  /* 0x000000808e8e7810 */ /* 0x000fe40007ffe0ff */
.L_x_1454:
[----:B------:R-:W-:Y:S05]  /*2c20*/  BSYNC B0 ;  /* 0x0000000000007941 */ /* 0x000fea0003800000 */
.L_x_1453:
        /* <DEDUP_REMOVED lines=27> */
[----:B------:R-:W-:Y:S01]  /*2de0*/  @P0 FADD.FTZ R130, R130, R131 ;  /* 0x0000008382820221 */ /* 0x000fe20000010000 */
[----:B------:R-:W-:Y:S01]  /*2df0*/  HFMA2.MMA R131, -RZ, RZ, 0, 4.76837158203125e-07 ;  /* 0x00000008ff837435 */ /* 0x000fe200000001ff */
[----:B------:R-:W-:Y:S01]  /*2e00*/  @P0 FADD.FTZ R126, R126, R125 ;  /* 0x0000007d7e7e0221 */ /* 0x000fe20000010000 */
[----:B------:R-:W-:-:S04]  /*2e10*/  @P0 HADD2.F32 R125, -RZ, R124.H0_H0 ;  /* 0x2000007cff7d0230 */ /* 0x000fc80000004100 */
        /* <DEDUP_REMOVED lines=30> */
.L_x_1459:
        /* <DEDUP_REMOVED lines=14> */
.L_x_1460:
[----:B------:R-:W-:Y:S02]  /*30e0*/  IADD3 R142, R142, 0x80, RZ ;  /* 0x000000808e8e7810 */ /* 0x000fe40007ffe0ff */
.L_x_1458:
[----:B------:R-:W-:Y:S05]  /*30f0*/  BSYNC B0 ;  /* 0x0000000000007941 */ /* 0x000fea0003800000 */
.L_x_1457:
        /* <DEDUP_REMOVED lines=61> */
.L_x_1463:
        /* <DEDUP_REMOVED lines=14> */
.L_x_1464:
[----:B------:R-:W-:Y:S02]  /*35b0*/  IADD3 R142, R142, 0x80, RZ ;  /* 0x000000808e8e7810 */ /* 0x000fe40007ffe0ff */
.L_x_1462:
[----:B------:R-:W-:Y:S05]  /*35c0*/  BSYNC B0 ;  /* 0x0000000000007941 */ /* 0x000fea0003800000 */
.L_x_1461:
        /* <DEDUP_REMOVED lines=12> */
[----:B------:R-:W-:-:S04]  /*3690*/  FFMA.FTZ R128, R166, R128, R129 ;  /* 0x00000080a6807223 */ /* 0x000fc80000010081 */
[--C-:B------:R-:W-:Y:S01]  /*36a0*/  @P1 SHF.R.U64 R131, R2, 0x10, R3.reuse ;  /* 0x0000001002831819 */ /* 0x100fe20000001203 */
[----:B------:R-:W-:Y:S01]  /*36b0*/  FADD.FTZ R128, R165, -R128 ;  /* 0x80000080a5807221 */ /* 0x000fe20000010000 */
[--C-:B------:R-:W-:Y:S01]  /*36c0*/  @P1 SHF.R.U32.HI R129, RZ, 0x10, R3.reuse ;  /* 0x00000010ff811819 */ /* 0x100fe20000011603 */
[----:B------:R-:W-:Y:S02]  /*36d0*/  @P1 IMAD.MOV.U32 R130, RZ, RZ, R3 ;  /* 0x000000ffff821224 */ /* 0x000fe400078e0003 */
[----:B------:R-:W-:Y:S01]  /*36e0*/  @P1 HADD2.F32 R124, -RZ, R131.H0_H0 ;  /* 0x20000083ff7c1230 */ /* 0x000fe20000004100 */
[----:B------:R-:W-:Y:S01]  /*36f0*/  FMUL.FTZ R128, R141, R128 ;  /* 0x000000808d807220 */ /* 0x000fe20000410000 */
[----:B------:R-:W-:Y:S02]  /*3700*/  @P1 HADD2.F32 R129, -RZ, R129.H0_H0 ;  /* 0x20000081ff811230 */ /* 0x000fe40000004100 */
[----:B------:R-:W-:Y:S01]  /*3710*/  @P1 HADD2.F32 R131, -RZ, R130.H0_H0 ;  /* 0x20000082ff831230 */ /* 0x000fe20000004100 */
[----:B------:R-:W-:-:S02]  /*3720*/  @P1 FADD.FTZ R127, R127, R124 ;  /* 0x0000007c7f7f1221 */ /* 0x000fc40000010000 */
[----:B------:R-:W-:Y:S01]  /*3730*/  FADD.FTZ R124, R160, -R125 ;  /* 0x8000007da07c7221 */ /* 0x000fe20000010000 */
[----:B------:R-:W-:Y:S01]  /*3740*/  @P1 MOV R125, R2 ;  /* 0x00000002007d1202 */ /* 0x000fe20000000f00 */
[C---:B------:R-:W-:Y:S01]  /*3750*/  FMUL.FTZ R130, R141.reuse, R126 ;  /* 0x0000007e8d827220 */ /* 0x040fe20000410000 */
[----:B------:R0:W1:Y:S01]  /*3760*/  F2F.F16.F32 R196, R127 ;  /* 0x0000007f00c47304 */ /* 0x0000620000200800 */
[----:B------:R-:W-:Y:S02]  /*3770*/  FMUL.FTZ R126, R141, R124 ;  /* 0x0000007c8d7e7220 */ /* 0x000fe40000410000 */
[----:B------:R-:W-:Y:S01]  /*3780*/  @P1 HADD2.F32 R125, -RZ, R125.H0_H0 ;  /* 0x2000007dff7d1230 */ /* 0x000fe20000004100 */
[----:B------:R-:W-:Y:S01]  /*3790*/  @P1 FADD.FTZ R128, R128, R129 ;  /* 0x0000008180801221 */ /* 0x000fe20000010000 */
[----:B------:R-:W-:Y:S01]  /*37a0*/  HFMA2.MMA R129, -RZ, RZ, 0, 4.76837158203125e-07 ;  /* 0x00000008ff817435 */ /* 0x000fe200000001ff */
[----:B------:R-:W-:Y:S02]  /*37b0*/  @P1 FADD.FTZ R130, R130, R131 ;  /* 0x0000008382821221 */ /* 0x000fe40000010000 */
[----:B------:R-:W-:Y:S01]  /*37c0*/  @P1 FADD.FTZ R126, R126, R125 ;  /* 0x0000007d7e7e1221 */ /* 0x000fe20000010000 */
[----:B------:R-:W2:Y:S01]  /*37d0*/  F2F.F16.F32 R193, R128 ;  /* 0x0000008000c17304 */ /* 0x000ea20000200800 */
[----:B------:R-:W-:-:S02]  /*37e0*/  ISETP.NE.U32.AND P1, PT, RZ, c[0x0][0x258], PT ;  /* 0x00009600ff007a0c */ /* 0x000fc40003f25070 */
[----:B------:R-:W-:Y:S02]  /*37f0*/  @P0 F2FP.PACK_AB R125, RZ, R128 ;  /* 0x00000080ff7d023e */ /* 0x000fe400000000ff */
[----:B------:R-:W-:Y:S02]  /*3800*/  @P0 F2FP.PACK_AB R124, RZ, R126 ;  /* 0x0000007eff7c023e */ /* 0x000fe400000000ff */
[----:B------:R-:W-:Y:S01]  /*3810*/  ISETP.NE.AND.EX P1, PT, RZ, c[0x0][0x25c], PT, P1 ;  /* 0x00009700ff007a0c */ /* 0x000fe20003f25310 */
[----:B------:R-:W3:Y:S01]  /*3820*/  F2F.F16.F32 R192, R130 ;  /* 0x0000008200c07304 */ /* 0x000ee20000200800 */
[----:B------:R-:W-:Y:S02]  /*3830*/  @P0 PRMT R143, R124, 0x7610, R143 ;  /* 0x000076107c8f0816 */ /* 0x000fe4000000008f */
[----:B------:R-:W-:Y:S02]  /*3840*/  @P0 F2FP.PACK_AB R124, RZ, R130 ;  /* 0x00000082ff7c023e */ /* 0x000fe400000000ff */
[----:B0-----:R-:W-:-:S02]  /*3850*/  @P0 F2FP.PACK_AB R127, RZ, R127 ;  /* 0x0000007fff7f023e */ /* 0x001fc400000000ff */
[----:B------:R-:W-:Y:S01]  /*3860*/  @P0 PRMT R145, R124, 0x7610, R145 ;  /* 0x000076107c910816 */ /* 0x000fe20000000091 */
[----:B------:R0:W4:Y:S01]  /*3870*/  F2F.F16.F32 R141, R126 ;  /* 0x0000007e008d7304 */ /* 0x0001220000200800 */
[----:B------:R-:W-:Y:S01]  /*3880*/  @P0 PRMT R146, R125, 0x7610, R146 ;  /* 0x000076107d920816 */ /* 0x000fe20000000092 */
[----:B-1----:R-:W-:Y:S01]  /*3890*/  IMAD.WIDE.U32 R124, R196, 0x10000, RZ ;  /* 0x00010000c47c7825 */ /* 0x002fe200078e00ff */
[----:B------:R-:W-:Y:S02]  /*38a0*/  @P0 PRMT R144, R127, 0x7610, R144 ;  /* 0x000076107f900816 */ /* 0x000fe40000000090 */
[----:B--2---:R-:W-:Y:S02]  /*38b0*/  SHF.L.U32 R127, R193, 0x10, RZ ;  /* 0x00000010c17f7819 */ /* 0x004fe400000006ff */
[----:B------:R-:W-:Y:S02]  /*38c0*/  ISETP.NE.U32.AND P0, PT, RZ, c[0x0][0x250], PT ;  /* 0x00009400ff007a0c */ /* 0x000fe40003f05070 */
[----:B---3--:R-:W-:Y:S01]  /*38d0*/  LOP3.LUT R125, R125, R127, R192, 0xfe, !PT ;  /* 0x0000007f7d7d7212 */ /* 0x008fe200078efec0 */
[----:B0-----:R-:W-:Y:S01]  /*38e0*/  IMAD.WIDE.U32 R126, R142, R129, c[0x0][0x248] ;  /* 0x000092008e7e7625 */ /* 0x001fe200078e0081 */
[----:B----4-:R-:W-:Y:S01]  /*38f0*/  LOP3.LUT R124, R124, R141, RZ, 0xfc, !PT ;  /* 0x0000008d7c7c7212 */ /* 0x010fe200078efcff */
[----:B------:R-:W-:Y:S05]  /*3900*/  @!P1 BRA `(.L_x_1467) ;  /* 0x0000008000009947 */ /* 0x000fea0003800000 */
[----:B------:R-:W-:Y:S02]  /*3910*/  LOP3.LUT R128, R144, 0xffff, RZ, 0xc0, !PT ;  /* 0x0000ffff90807812 */ /* 0x000fe400078ec0ff */
[----:B------:R-:W-:-:S02]  /*3920*/  PRMT R131, R145, 0x5410, R146 ;  /* 0x0000541091837816 */ /* 0x000fc40000000092 */
[----:B------:R-:W-:Y:S01]  /*3930*/  MOV R195, 0x8 ;  /* 0x0000000800c37802 */ /* 0x000fe20000000f00 */
[----:B------:R-:W-:-:S05]  /*3940*/  IMAD.WIDE.U32 R128, R128, 0x10000, RZ ;  /* 0x0001000080807825 */ /* 0x000fca00078e00ff */
[----:B------:R-:W-:Y:S01]  /*3950*/  LOP3.LUT R129, R131, R129, RZ, 0xfc, !PT ;  /* 0x0000008183817212 */ /* 0x000fe200078efcff */
[----:B------:R-:W-:Y:S01]  /*3960*/  IMAD.WIDE.U32 R130, R142, R195, c[0x0][0x258] ;  /* 0x000096008e827625 */ /* 0x000fe200078e00c3 */
[----:B------:R-:W-:-:S05]  /*3970*/  LOP3.LUT R128, R128, 0xffff, R143, 0xf8, !PT ;  /* 0x0000ffff80807812 */ /* 0x000fca00078ef88f */
[----:B------:R0:W-:Y:S02]  /*3980*/  STG.E.64 [R130.64], R128 ;  /* 0x0000008082007986 */ /* 0x0001e4000c101b04 */
.L_x_1467:
        /* <DEDUP_REMOVED lines=15> */
.L_x_1466:
[----:B-1----:R-:W-:Y:S05]  /*3a80*/  BSYNC B0 ;  /* 0x0000000000007941 */ /* 0x002fea0003800000 */
.L_x_1465:
[----:B------:R-:W-:Y:S02]  /*3a90*/  IADD3 R0, R0, c[0x0][0x160], RZ ;  /* 0x0000580000007a10 */ /* 0x000fe40007ffe0ff */
[----:B------:R-:W-:Y:S02]  /*3aa0*/  LOP3.LUT P1, RZ, R140, 0xff, RZ, 0xc0, !PT ;  /* 0x000000ff8cff7812 */ /* 0x000fe4000782c0ff */
[----:B------:R-:W-:Y:S02]  /*3ab0*/  ISETP.GE.AND P0, PT, R0, c[0x0][0x164], PT ;  /* 0x0000590000007a0c */ /* 0x000fe40003f06270 */
[----:B------:R-:W-:-:S11]  /*3ac0*/  SEL R140, RZ, 0x1, P1 ;  /* 0x00000001ff8c7807 */ /* 0x000fd60000800000 */
[----:B0-----:R-:W-:Y:S01]  /*3ad0*/  @P0 CALL.REL.NOINC `(.L_x_1436) ;  /* 0x0000001000000944 */ /* 0x001fe20003c00000 */
[----:B------:R-:W-:Y:S05]  /*3ae0*/  BRA `(.L_x_1468) ;  /* 0xffffcab000007947 */ /* 0x000fea000383ffff */
.L_x_1436:
        /* <DEDUP_REMOVED lines=18> */
.L_x_1470:
[----:B------:R-:W-:Y:S05]  /*3c10*/  BSYNC B0 ;  /* 0x0000000000007941 */ /* 0x000fea0003800000 */
.L_x_1469:
        /* <DEDUP_REMOVED lines=12> */
.L_x_1472:
[----:B------:R-:W-:Y:S05]  /*3ce0*/  BSYNC B0 ;  /* 0x0000000000007941 */ /* 0x000fea0003800000 */
.L_x_1471:
        /* <DEDUP_REMOVED lines=12> */
.L_x_1474:
[----:B------:R-:W-:Y:S05]  /*3db0*/  BSYNC B0 ;  /* 0x0000000000007941 */ /* 0x000fea0003800000 */
.L_x_1473:
        /* <DEDUP_REMOVED lines=12> */
.L_x_1476:
[----:B------:R-:W-:Y:S05]  /*3e80*/  BSYNC B0 ;  /* 0x0000000000007941 */ /* 0x000fea0003800000 */
.L_x_1475:
[----:B------:R-:W-:Y:S05]  /*3e90*/  @!P2 EXIT ;  /* 0x000000000000a94d */ /* 0x000fea0003800000 */
[----:B0-----:R-:W-:-:S10]  /*3ea0*/  HFMA2.MMA R13, -RZ, RZ, 0, 9.5367431640625e-07 ;  /* 0x00000010ff0d7435 */ /* 0x001fd400000001ff */
        /* <DEDUP_REMOVED lines=9> */
.L_x_1447:
[----:B------:R-:W-:Y:S01]  /*3f40*/  HFMA2.MMA R193, -RZ, RZ, 0, 9.5367431640625e-07 ;  /* 0x00000010ffc17435 */ /* 0x000fe200000001ff */
[----:B------:R-:W-:Y:S01]  /*3f50*/  MOV R130, R125 ;  /* 0x0000007d00827202 */ /* 0x000fe20000000f00 */
[----:B------:R-:W-:Y:S01]  /*3f60*/  IMAD.MOV.U32 R195, RZ, RZ, 0x1f ;  /* 0x0000001fffc37424 */ /* 0x000fe200078e00ff */
[----:B------:R-:W-:-:S02]  /*3f70*/  MOV R198, 0xffffffff ;  /* 0xffffffff00c67802 */ /* 0x000fc40000000f00 */
[----:B------:R-:W-:Y:S02]  /*3f80*/  MOV R126, 0x3fa0 ;  /* 0x00003fa0007e7802 */ /* 0x000fe40000000f00 */
[----:B0-----:R-:W-:Y:S05]  /*3f90*/  CALL.REL.NOINC `($__internal_60_$__cuda_sm70_shflsync_down_p) ;  /* 0x0000046000007944 */ /* 0x001fea0003c00000 */
[----:B-1----:R-:W-:Y:S01]  /*3fa0*/  MOV R128, R130 ;  /* 0x0000008200807202 */ /* 0x002fe20000000f00 */
[----:B0-----:R-:W-:Y:S05]  /*3fb0*/  BRA `(.L_x_1477) ;  /* 0xffffe06000007947 */ /* 0x001fea000383ffff */
.L_x_1448:
[----:B------:R-:W-:Y:S01]  /*3fc0*/  HFMA2.MMA R193, -RZ, RZ, 0, 9.5367431640625e-07 ;  /* 0x00000010ffc17435 */ /* 0x000fe200000001ff */
[----:B------:R-:W-:Y:S01]  /*3fd0*/  MOV R130, R129 ;  /* 0x0000008100827202 */ /* 0x000fe20000000f00 */
[----:B------:R-:W-:Y:S01]  /*3fe0*/  IMAD.MOV.U32 R198, RZ, RZ, -0x1 ;  /* 0xffffffffffc67424 */ /* 0x000fe200078e00ff */
[----:B------:R-:W-:Y:S02]  /*3ff0*/  MOV R195, 0x1f ;  /* 0x0000001f00c37802 */ /* 0x000fe40000000f00 */
[----:B------:R-:W-:Y:S02]  /*4000*/  MOV R126, 0x4020 ;  /* 0x00004020007e7802 */ /* 0x000fe40000000f00 */
[----:B012---:R-:W-:Y:S05]  /*4010*/  CALL.REL.NOINC `($__internal_60_$__cuda_sm70_shflsync_down_p) ;  /* 0x000003e000007944 */ /* 0x007fea0003c00000 */
[----:B------:R-:W-:Y:S01]  /*4020*/  FADD.FTZ R128, R128, R125 ;  /* 0x0000007d80807221 */ /* 0x000fe20000010000 */
[----:B0-----:R-:W-:Y:S01]  /*4030*/  HFMA2.MMA R193, -RZ, RZ, 0, 4.76837158203125e-07 ;  /* 0x00000008ffc17435 */ /* 0x001fe200000001ff */
[----:B-1----:R-:W-:Y:S01]  /*4040*/  FADD.FTZ R129, R129, R130 ;  /* 0x0000008281817221 */ /* 0x002fe20000010000 */
[----:B------:R-:W-:Y:S02]  /*4050*/  MOV R195, 0x1f ;  /* 0x0000001f00c37802 */ /* 0x000fe40000000f00 */
[----:B------:R-:W-:-:S02]  /*4060*/  MOV R198, 0xffffffff ;  /* 0xffffffff00c67802 */ /* 0x000fc40000000f00 */
[----:B------:R-:W-:Y:S02]  /*4070*/  MOV R130, R128 ;  /* 0x0000008000827202 */ /* 0x000fe40000000f00 */
[----:B------:R-:W-:Y:S02]  /*4080*/  MOV R126, 0x40a0 ;  /* 0x000040a0007e7802 */ /* 0x000fe40000000f00 */
[----:B------:R-:W-:Y:S05]  /*4090*/  CALL.REL.NOINC `($__internal_60_$__cuda_sm70_shflsync_down_p) ;  /* 0x0000036000007944 */ /* 0x000fea0003c00000 */
[----:B0-----:R-:W-:Y:S01]  /*40a0*/  HFMA2.MMA R193, -RZ, RZ, 0, 4.76837158203125e-07 ;  /* 0x00000008ffc17435 */ /* 0x001fe200000001ff */
[----:B-1----:R-:W-:Y:S01]  /*40b0*/  MOV R125, R130 ;  /* 0x00000082007d7202 */ /* 0x002fe20000000f00 */
[----:B------:R-:W-:Y:S01]  /*40c0*/  IMAD.MOV.U32 R130, RZ, RZ, R129 ;  /* 0x000000ffff827224 */ /* 0x000fe200078e0081 */
[----:B------:R-:W-:Y:S02]  /*40d0*/  MOV R195, 0x1f ;  /* 0x0000001f00c37802 */ /* 0x000fe40000000f00 */
[----:B------:R-:W-:Y:S02]  /*40e0*/  MOV R198, 0xffffffff ;  /* 0xffffffff00c67802 */ /* 0x000fe40000000f00 */
[----:B------:R-:W-:Y:S02]  /*40f0*/  MOV R126, 0x4110 ;  /* 0x00004110007e7802 */ /* 0x000fe40000000f00 */
[----:B------:R-:W-:Y:S05]  /*4100*/  CALL.REL.NOINC `($__internal_60_$__cuda_sm70_shflsync_down_p) ;  /* 0x000002f000007944 */ /* 0x000fea0003c00000 */
[----:B------:R-:W-:Y:S01]  /*4110*/  FADD.FTZ R128, R125, R128 ;  /* 0x000000807d807221 */ /* 0x000fe20000010000 */
[----:B0-----:R-:W-:Y:S01]  /*4120*/  HFMA2.MMA R193, -RZ, RZ, 0, 2.384185791015625e-07 ;  /* 0x00000004ffc17435 */ /* 0x001fe200000001ff */
[----:B-1----:R-:W-:Y:S01]  /*4130*/  FADD.FTZ R129, R129, R130 ;  /* 0x0000008281817221 */ /* 0x002fe20000010000 */
[----:B------:R-:W-:Y:S01]  /*4140*/  MOV R195, 0x1f ;  /* 0x0000001f00c37802 */ /* 0x000fe20000000f00 */
[----:B------:R-:W-:Y:S01]  /*4150*/  IMAD.MOV.U32 R198, RZ, RZ, -0x1 ;  /* 0xffffffffffc67424 */ /* 0x000fe200078e00ff */
[----:B------:R-:W-:-:S02]  /*4160*/  MOV R130, R128 ;  /* 0x0000008000827202 */ /* 0x000fc40000000f00 */
[----:B------:R-:W-:Y:S02]  /*4170*/  MOV R126, 0x4190 ;  /* 0x00004190007e7802 */ /* 0x000fe40000000f00 */
[----:B------:R-:W-:Y:S05]  /*4180*/  CALL.REL.NOINC `($__internal_60_$__cuda_sm70_shflsync_down_p) ;  /* 0x0000027000007944 */ /* 0x000fea0003c00000 */
[----:B0-----:R-:W-:Y:S01]  /*4190*/  HFMA2.MMA R193, -RZ, RZ, 0, 2.384185791015625e-07 ;  /* 0x00000004ffc17435 */ /* 0x001fe200000001ff */
[----:B-1----:R-:W-:Y:S01]  /*41a0*/  MOV R125, R130 ;  /* 0x00000082007d7202 */ /* 0x002fe20000000f00 */
[----:B------:R-:W-:Y:S01]  /*41b0*/  IMAD.MOV.U32 R198, RZ, RZ, -0x1 ;  /* 0xffffffffffc67424 */ /* 0x000fe200078e00ff */
[----:B------:R-:W-:Y:S02]  /*41c0*/  MOV R130, R129 ;  /* 0x0000008100827202 */ /* 0x000fe40000000f00 */
[----:B------:R-:W-:Y:S02]  /*41d0*/  MOV R195, 0x1f ;  /* 0x0000001f00c37802 */ /* 0x000fe40000000f00 */
[----:B------:R-:W-:Y:S02]  /*41e0*/  MOV R126, 0x4200 ;  /* 0x00004200007e7802 */ /* 0x000fe40000000f00 */
[----:B------:R-:W-:Y:S05]  /*41f0*/  CALL.REL.NOINC `($__internal_60_$__cuda_sm70_shflsync_down_p) ;  /* 0x0000020000007944 */ /* 0x000fea0003c00000 */
[----:B------:R-:W-:Y:S01]  /*4200*/  FADD.FTZ R128, R125, R128 ;  /* 0x000000807d807221 */ /* 0x000fe20000010000 */
[----:B0-----:R-:W-:Y:S01]  /*4210*/  HFMA2.MMA R193, -RZ, RZ, 0, 1.1920928955078125e-07 ;  /* 0x00000002ffc17435 */ /* 0x001fe200000001ff */
[----:B-1----:R-:W-:Y:S01]  /*4220*/  FADD.FTZ R131, R129, R130 ;  /* 0x0000008281837221 */ /* 0x002fe20000010000 */
[----:B------:R-:W-:-:S02]  /*4230*/  MOV R195, 0x1f ;  /* 0x0000001f00c37802 */ /* 0x000fc40000000f00 */
[----:B------:R-:W-:Y:S02]  /*4240*/  MOV R198, 0xffffffff ;  /* 0xffffffff00c67802 */ /* 0x000fe40000000f00 */
[----:B------:R-:W-:Y:S02]  /*4250*/  MOV R130, R128 ;  /* 0x0000008000827202 */ /* 0x000fe40000000f00 */
[----:B------:R-:W-:Y:S02]  /*4260*/  MOV R126, 0x4280 ;  /* 0x00004280007e7802 */ /* 0x000fe40000000f00 */
[----:B------:R-:W-:Y:S05]  /*4270*/  CALL.REL.NOINC `($__internal_60_$__cuda_sm70_shflsync_down_p) ;  /* 0x0000018000007944 */ /* 0x000fea0003c00000 */
[----:B0-----:R-:W-:Y:S01]  /*4280*/  HFMA2.MMA R195, -RZ, RZ, 0, 1.847743988037109375e-06 ;  /* 0x0000001fffc37435 */ /* 0x001fe200000001ff */
[----:B-1----:R-:W-:Y:S01]  /*4290*/  MOV R125, R130 ;  /* 0x00000082007d7202 */ /* 0x002fe20000000f00 */
[----:B------:R-:W-:Y:S01]  /*42a0*/  IMAD.MOV.U32 R193, RZ, RZ, 0x2 ;  /* 0x00000002ffc17424 */ /* 0x000fe200078e00ff */
[----:B------:R-:W-:Y:S02]  /*42b0*/  MOV R130, R131 ;  /* 0x0000008300827202 */ /* 0x000fe40000000f00 */
[----:B------:R-:W-:Y:S02]  /*42c0*/  MOV R198, 0xffffffff ;  /* 0xffffffff00c67802 */ /* 0x000fe40000000f00 */
[----:B------:R-:W-:-:S02]  /*42d0*/  MOV R126, 0x42f0 ;  /* 0x000042f0007e7802 */ /* 0x000fc40000000f00 */
[----:B------:R-:W-:Y:S05]  /*42e0*/  CALL.REL.NOINC `($__internal_60_$__cuda_sm70_shflsync_down_p) ;  /* 0x0000011000007944 */ /* 0x000fea0003c00000 */
[----:B------:R-:W-:Y:S01]  /*42f0*/  FADD.FTZ R129, R125, R128 ;  /* 0x000000807d817221 */ /* 0x000fe20000010000 */
[----:B0-----:R-:W-:Y:S01]  /*4300*/  HFMA2.MMA R193, -RZ, RZ, 0, 5.9604644775390625e-08 ;  /* 0x00000001ffc17435 */ /* 0x001fe200000001ff */
[----:B-1----:R-:W-:Y:S01]  /*4310*/  FADD.FTZ R131, R131, R130 ;  /* 0x0000008283837221 */ /* 0x002fe20000010000 */
[----:B------:R-:W-:-:S02]  /*4320*/  MOV R195, 0x1f ;  /* 0x0000001f00c37802 */ /* 0x000fc40000000f00 */
[----:B------:R-:W-:Y:S02]  /*4330*/  MOV R198, 0xffffffff ;  /* 0xffffffff00c67802 */ /* 0x000fe40000000f00 */
[----:B------:R-:W-:Y:S02]  /*4340*/  MOV R130, R129 ;  /* 0x0000008100827202 */ /* 0x000fe40000000f00 */
[----:B------:R-:W-:Y:S02]  /*4350*/  MOV R126, 0x4370 ;  /* 0x00004370007e7802 */ /* 0x000fe40000000f00 */
[----:B------:R-:W-:Y:S05]  /*4360*/  CALL.REL.NOINC `($__internal_60_$__cuda_sm70_shflsync_down_p) ;  /* 0x0000009000007944 */ /* 0x000fea0003c00000 */
[----:B0-----:R-:W-:Y:S01]  /*4370*/  HFMA2.MMA R193, -RZ, RZ, 0, 5.9604644775390625e-08 ;  /* 0x00000001ffc17435 */ /* 0x001fe200000001ff */
[----:B-1----:R-:W-:Y:S01]  /*4380*/  IMAD.MOV.U32 R196, RZ, RZ, R130 ;  /* 0x000000ffffc47224 */ /* 0x002fe200078e0082 */
[----:B------:R-:W-:Y:S02]  /*4390*/  MOV R130, R131 ;  /* 0x0000008300827202 */ /* 0x000fe40000000f00 */
[----:B------:R-:W-:Y:S02]  /*43a0*/  MOV R195, 0x1f ;  /* 0x0000001f00c37802 */ /* 0x000fe40000000f00 */
[----:B------:R-:W-:-:S02]  /*43b0*/  MOV R198, 0xffffffff ;  /* 0xffffffff00c67802 */ /* 0x000fc40000000f00 */
[----:B------:R-:W-:Y:S02]  /*43c0*/  MOV R126, 0x43e0 ;  /* 0x000043e0007e7802 */ /* 0x000fe40000000f00 */
[----:B------:R-:W-:Y:S05]  /*43d0*/  CALL.REL.NOINC `($__internal_60_$__cuda_sm70_shflsync_down_p) ;  /* 0x0000002000007944 */ /* 0x000fea0003c00000 */
[----:B-1----:R-:W-:Y:S01]  /*43e0*/  MOV R126, R130 ;  /* 0x00000082007e7202 */ /* 0x002fe20000000f00 */
[----:B0-----:R-:W-:Y:S05]  /*43f0*/  BRA `(.L_x_1478) ;  /* 0xffffdd4000007947 */ /* 0x001fea000383ffff */
        .weak           $__internal_60_$__cuda_sm70_shflsync_down_p
        .type           $__internal_60_$__cuda_sm70_shflsync_down_p,@function
        .size           $__internal_60_$__cuda_sm70_shflsync_down_p,(.L_x_2807 - $__internal_60_$__cuda_sm70_shflsync_down_p)
$__internal_60_$__cuda_sm70_shflsync_down_p:
[----:B------:R-:W-:Y:S01]  /*4400*/  HFMA2.MMA R127, -RZ, RZ, 0, 0 ;  /* 0x00000000ff7f7435 */ /* 0x000fe200000001ff */
[----:B------:R-:W-:Y:S04]  /*4410*/  WARPSYNC R198 ;  /* 0x000000c600007348 */ /* 0x000fe80003800000 */
[----:B------:R0:W1:Y:S01]  /*4420*/  SHFL.DOWN PT, R130, R130, R193, R195 ;  /* 0x080000c182827389 */ /* 0x00006200000e00c3 */
[----:B------:R-:W-:Y:S05]  /*4430*/  RET.REL.NODEC R126 `(_ZN10layer_norm31ln_parallel_residual_bwd_kernelINS_13Kernel_traitsIf6__halfS2_S2_fjLj2560ELj1ELj1ELj4ELj8ENS_18Kernel_traits_baseILj2560EfS2_S2_S2_fjLj128EEEEELb0ELb0ELb0EEEvNS_9BwdParamsE) ;  /* 0xffffbbc07e007950 */ /* 0x000fea0003c3ffff */
.L_x_1479:
        /* <DEDUP_REMOVED lines=12> */
.L_x_2807:


//--------------------- .text._ZN10layer_norm31ln_parallel_residual_bwd_kernelINS_13Kernel_traitsIf6__halfS2_S2_fjLj2560ELj1ELj1ELj4ELj8ENS_18Kernel_traits_baseILj2560EfS2_S2_S2_fjLj128EEEEELb0ELb0ELb1EEEvNS_9BwdParamsE --------------------------
	.section	.text._ZN10layer_norm31ln_parallel_residual_bwd_kernelINS_13Kernel_traitsIf6__halfS2_S2_fjLj2560ELj1ELj1ELj4ELj8ENS_18Kernel_traits_baseILj2560EfS2_S2_S2_fjLj128EEEEELb0ELb0ELb1EEEvNS_9BwdParamsE,"ax",@progbits
	.sectioninfo	@"SHI_REGISTERS=207"
	.align	128
        .global         _ZN10layer_norm31ln_parallel_residual_bwd_kernelINS_13Kernel_traitsIf6__halfS2_S2_fjLj2560ELj1ELj1ELj4ELj8ENS_18Kernel_traits_baseILj2560EfS2_S2_S2_fjLj128EEEEELb0ELb0ELb1EEEvNS_9BwdParamsE
        .type           _ZN10layer_norm31ln_parallel_residual_bwd_kernelINS_13Kernel_traitsIf6__halfS2_S2_fjLj2560ELj1ELj1ELj4ELj8ENS_18Kernel_traits_baseILj2560EfS2_S2_S2_fjLj128EEEEELb0ELb0ELb1EEEvNS_9BwdParamsE,@function
        .size           _ZN10layer_norm31ln_parallel_residual_bwd_kernelINS_13Kernel_traitsIf6__halfS2_S2_fjLj2560ELj1ELj1ELj4ELj8ENS_18Kernel_traits_baseILj2560EfS2_S2_S2_fjLj128EEEEELb0ELb0ELb1EEEvNS_9BwdParamsE,(.L_x_2808 - _ZN10layer_norm31ln_parallel_residual_bwd_kernelINS_13Kernel_traitsIf6__halfS2_S2_fjLj2560ELj1ELj1ELj4ELj8ENS_18Kernel_traits_baseILj2560EfS2_S2_S2_fjLj128EEEEELb0ELb0ELb1EEEvNS_9BwdParamsE)
        .other          _ZN10layer_norm31ln_parallel_residual_bwd_kernelINS_13Kernel_traitsIf6__halfS2_S2_fjLj2560ELj1ELj1ELj4ELj8ENS_18Kernel_traits_baseILj2560EfS2_S2_S2_fjLj128EEEEELb0ELb0ELb1EEEvNS_9BwdParamsE,@"STO_CUDA_ENTRY STV_DEFAULT"
_ZN10layer_norm31ln_parallel_residual_bwd_kernelINS_13Kernel_traitsIf6__halfS2_S2_fjLj2560ELj1ELj1ELj4ELj8ENS_18Kernel_traits_baseILj2560EfS2_S2_S2_fjLj128EEEEELb0ELb0ELb1EEEvNS_9BwdParamsE:
.text._ZN10layer_norm31ln_parallel_residual_bwd_kernelINS_13Kernel_traitsIf6__halfS2_S2_fjLj2560ELj1ELj1ELj4ELj8ENS_18Kernel_traits_baseILj2560EfS2_S2_S2_fjLj128EEEEELb0ELb0ELb1EEEvNS_9BwdParamsE:
        /* <DEDUP_REMOVED lines=48> */
.L_x_1480:
[----:B------:R-:W-:-:S04]  /*0300*/  SHF.L.U32 R2, R0, 0x4, RZ ;  /* 0x0000000400027819 */ /* 0x000fc800000006ff */
[----:B------:R-:W-:-:S04]  /*0310*/  LOP3.LUT R44, R2, 0x7f0, RZ, 0xc0, !PT ;  /* 0x000007f0022c7812 */ /* 0x000fc800078ec0ff */
[C---:B------:R-:W-:Y:S02]  /*0320*/  IADD3 R2, P0, R44.reuse, c[0x0][0x1b0], RZ ;  /* 0x00006c002c027a10 */ /* 0x040fe40007f1e0ff */
[----:B------:R-:W-:Y:S02]  /*0330*/  IADD3 R44, P1, R44, c[0x0][0x1b8], RZ ;  /* 0x00006e002c2c7a10 */ /* 0x000fe40007f3e0ff */
[----:B------:R-:W-:Y:S02]  /*0340*/  IADD3.X R3, RZ, c[0x0][0x1b4], RZ, P0, !PT ;  /* 0x00006d00ff037a10 */ /* 0x000fe400007fe4ff */
[----:B------:R-:W-:-:S03]  /*0350*/  IADD3.X R45, RZ, c[0x0][0x1bc], RZ, P1, !PT ;  /* 0x00006f00ff2d7a10 */ /* 0x000fc60000ffe4ff */
        /* <DEDUP_REMOVED lines=52> */
.L_x_1495:
[----:B------:R-:W-:Y:S01]  /*06a0*/  IMAD R44, R170, c[0x0][0x168], RZ ;  /* 0x00005a00aa2c7a24 */ /* 0x000fe200078e02ff */
[----:B------:R-:W-:-:S02]  /*06b0*/  LOP3.LUT R46, R0, 0x7f, RZ, 0xc0, !PT ;  /* 0x0000007f002e7812 */ /* 0x000fc400078ec0ff */
        /* <DEDUP_REMOVED lines=10> */
[C---:B------:R-:W-:Y:S02]  /*0760*/  IMAD.WIDE.U32 R48, R189.reuse, R150, c[0x0][0x210] ;  /* 0x00008400bd307625 */ /* 0x040fe400078e0096 */
[----:B------:R-:W4:Y:S04]  /*0770*/  LDG.E.64 R46, [R46.64] ;  /* 0x000000042e2e7981 */ /* 0x000f28000c1e1b00 */
[----:B------:R-:W4:Y:S01]  /*0780*/  LDG.E.64 R48, [R48.64] ;  /* 0x0000000430307981 */ /* 0x000f22000c1e1b00 */
[----:B------:R-:W-:Y:S01]  /*0790*/  IMAD.WIDE R190, R170, R191, c[0x0][0x1a8] ;  /* 0x00006a00aabe7625 */ /* 0x000fe200078e02bf */
[----:B------:R-:W-:-:S05]  /*07a0*/  IADD3 R143, R189, 0x80, RZ ;  /* 0x00000080bd8f7810 */ /* 0x000fca0007ffe0ff */
[----:B------:R1:W4:Y:S01]  /*07b0*/  LDG.E R190, [R190.64] ;  /* 0x00000004bebe7981 */ /* 0x000322000c1e1900 */
[----:B------:R-:W-:Y:S01]  /*07c0*/  IMAD.SHL.U32 R188, R143, 0x8, RZ ;  /* 0x000000088fbc7824 */ /* 0x000fe200078e00ff */
[----:B------:R-:W-:-:S04]  /*07d0*/  SHF.R.U32.HI R183, RZ, 0x1d, R143 ;  /* 0x0000001dffb77819 */ /* 0x000fc8000001168f */
[----:B------:R-:W-:-:S04]  /*07e0*/  IADD3 R62, P0, R188, c[0x0][0x188], RZ ;  /* 0x00006200bc3e7a10 */ /* 0x000fc80007f1e0ff */
[----:B------:R-:W-:Y:S01]  /*07f0*/  IADD3.X R63, R183, c[0x0][0x18c], RZ, P0, !PT ;  /* 0x00006300b73f7a10 */ /* 0x000fe200007fe4ff */
[----:B0-----:R-:W-:-:S04]  /*0800*/  IMAD.WIDE.U32 R60, R143, R150, c[0x0][0x210] ;  /* 0x000084008f3c7625 */ /* 0x001fc800078e0096 */
[----:B------:R-:W-:Y:S01]  /*0810*/  IMAD.WIDE.U32 R50, R143, R150, c[0x0][0x208] ;  /* 0x000082008f327625 */ /* 0x000fe200078e0096 */
[----:B------:R-:W4:Y:S01]  /*0820*/  LDG.E.64 R62, [R62.64] ;  /* 0x000000043e3e7981 */ /* 0x000f22000c1e1b00 */
[----:B------:R-:W-:-:S03]  /*0830*/  IADD3 R147, R189, 0x100, RZ ;  /* 0x00000100bd937810 */ /* 0x000fc60007ffe0ff */
[----:B------:R-:W4:Y:S04]  /*0840*/  LDG.E.64 R60, [R60.64] ;  /* 0x000000043c3c7981 */ /* 0x000f28000c1e1b00 */
[----:B------:R-:W4:Y:S01]  /*0850*/  LDG.E.64 R50, [R50.64] ;  /* 0x0000000432327981 */ /* 0x000f22000c1e1b00 */
[----:B------:R-:W-:Y:S02]  /*0860*/  SHF.L.U32 R173, R147, 0x3, RZ ;  /* 0x0000000393ad7819 */ /* 0x000fe400000006ff */
[----:B------:R-:W-:Y:S02]  /*0870*/  SHF.R.U32.HI R174, RZ, 0x1d, R147 ;  /* 0x0000001dffae7819 */ /* 0x000fe40000011693 */
[----:B------:R-:W-:-:S04]  /*0880*/  IADD3 R118, P0, R173, c[0x0][0x188], RZ ;  /* 0x00006200ad767a10 */ /* 0x000fc80007f1e0ff */
[----:B------:R-:W-:Y:S01]  /*0890*/  IADD3.X R119, R174, c[0x0][0x18c], RZ, P0, !PT ;  /* 0x00006300ae777a10 */ /* 0x000fe200007fe4ff */
[----:B------:R-:W-:-:S05]  /*08a0*/  IMAD.WIDE.U32 R64, R147, R150, c[0x0][0x208] ;  /* 0x0000820093407625 */ /* 0x000fca00078e0096 */
[----:B------:R-:W4:Y:S01]  /*08b0*/  LDG.E.64 R118, [R118.64] ;  /* 0x0000000476767981 */ /* 0x000f22000c1e1b00 */
[----:B------:R-:W-:Y:S01]  /*08c0*/  IMAD.WIDE.U32 R116, R147, R150, c[0x0][0x210] ;  /* 0x0000840093747625 */ /* 0x000fe200078e0096 */
[----:B------:R-:W-:Y:S02]  /*08d0*/  IADD3 R149, R189, 0x180, RZ ;  /* 0x00000180bd957810 */ /* 0x000fe40007ffe0ff */
[----:B------:R-:W4:Y:S02]  /*08e0*/  LDG.E.64 R64, [R64.64] ;  /* 0x0000000440407981 */ /* 0x000f24000c1e1b00 */
[----:B------:R-:W-:Y:S02]  /*08f0*/  SHF.L.U32 R184, R149, 0x3, RZ ;  /* 0x0000000395b87819 */ /* 0x000fe400000006ff */
[----:B------:R-:W4:Y:S01]  /*0900*/  LDG.E.64 R116, [R116.64] ;  /* 0x0000000474747981 */ /* 0x000f22000c1e1b00 */
[----:B------:R-:W-:Y:S02]  /*0910*/  SHF.R.U32.HI R185, RZ, 0x1d, R149 ;  /* 0x0000001dffb97819 */ /* 0x000fe40000011695 */
[----:B------:R-:W-:-:S04]  /*0920*/  IADD3 R128, P0, R184, c[0x0][0x188], RZ ;  /* 0x00006200b8807a10 */ /* 0x000fc80007f1e0ff */
[----:B------:R-:W-:Y:S01]  /*0930*/  IADD3.X R129, R185, c[0x0][0x18c], RZ, P0, !PT ;  /* 0x00006300b9817a10 */ /* 0x000fe200007fe4ff */
[----:B------:R-:W-:-:S04]  /*0940*/  IMAD.WIDE.U32 R122, R149, R150, c[0x0][0x208] ;  /* 0x00008200957a7625 */ /* 0x000fc800078e0096 */
[----:B------:R-:W-:Y:S01]  /*0950*/  IMAD.WIDE.U32 R124, R149, R150, c[0x0][0x210] ;  /* 0x00008400957c7625 */ /* 0x000fe200078e0096 */
[----:B------:R-:W4:Y:S04]  /*0960*/  LDG.E.64 R128, [R128.64] ;  /* 0x0000000480807981 */ /* 0x000f28000c1e1b00 */
[----:B------:R-:W4:Y:S04]  /*0970*/  LDG.E.64 R122, [R122.64] ;  /* 0x000000047a7a7981 */ /* 0x000f28000c1e1b00 */
[----:B------:R-:W4:Y:S01]  /*0980*/  LDG.E.64 R124, [R124.64] ;  /* 0x000000047c7c7981 */ /* 0x000f22000c1e1b00 */
[----:B-1----:R-:W-:-:S05]  /*0990*/  IADD3 R191, R189, 0x200, RZ ;  /* 0x00000200bdbf7810 */ /* 0x002fca0007ffe0ff */
[----:B------:R-:W-:-:S04]  /*09a0*/  IMAD.WIDE.U32 R130, R191, R150, c[0x0][0x208] ;  /* 0x00008200bf827625 */ /* 0x000fc800078e0096 */
[C---:B------:R-:W-:Y:S02]  /*09b0*/  IMAD.WIDE.U32 R136, R191.reuse, R150, c[0x0][0x210] ;  /* 0x00008400bf887625 */ /* 0x040fe400078e0096 */
[----:B------:R-:W4:Y:S04]  /*09c0*/  LDG.E.64 R130, [R130.64] ;  /* 0x0000000482827981 */ /* 0x000f28000c1e1b00 */
[----:B------:R-:W4:Y:S01]  /*09d0*/  LDG.E.64 R136, [R136.64] ;  /* 0x0000000488887981 */ /* 0x000f22000c1e1b00 */
[----:B------:R-:W-:Y:S02]  /*09e0*/  SHF.L.U32 R186, R191, 0x3, RZ ;  /* 0x00000003bfba7819 */ /* 0x000fe400000006ff */
[----:B------:R-:W-:Y:S02]  /*09f0*/  SHF.R.U32.HI R187, RZ, 0x1d, R191 ;  /* 0x0000001dffbb7819 */ /* 0x000fe400000116bf */
[----:B------:R-:W-:-:S04]  /*0a00*/  IADD3 R138, P0, R186, c[0x0][0x188], RZ ;  /* 0x00006200ba8a7a10 */ /* 0x000fc80007f1e0ff */
[----:B------:R-:W-:-:S06]  /*0a10*/  IADD3.X R139, R187, c[0x0][0x18c], RZ, P0, !PT ;  /* 0x00006300bb8b7a10 */ /* 0x000fcc00007fe4ff */
[----:B------:R-:W4:Y:S01]  /*0a20*/  LDG.E.64 R138, [R138.64] ;  /* 0x000000048a8a7981 */ /* 0x000f22000c1e1b00 */
[----:B------:R-:W-:-:S04]  /*0a30*/  ISETP.NE.U32.AND P1, PT, RZ, c[0x0][0x218], PT ;  /* 0x00008600ff007a0c */ /* 0x000fc80003f25070 */
[----:B------:R-:W-:Y:S02]  /*0a40*/  ISETP.NE.AND.EX P1, PT, RZ, c[0x0][0x21c], PT, P1 ;  /* 0x00008700ff007a0c */ /* 0x000fe40003f25310 */
[----:B------:R-:W-:Y:S01]  /*0a50*/  LOP3.LUT P3, RZ, R141, 0xff, RZ, 0xc0, !PT ;  /* 0x000000ff8dff7812 */ /* 0x000fe2000786c0ff */
[----:B------:R-:W-:-:S10]  /*0a60*/  ULDC.U8 UR6, c[0x0][0x1f0] ;  /* 0x00007c0000067ab9 */ /* 0x000fd40000000000 */
[----:B------:R-:W-:Y:S02]  /*0a70*/  @P1 LEA R140, P0, R143, c[0x0][0x218], 0x3 ;  /* 0x000086008f8c1a11 */ /* 0x000fe400078018ff */
[----:B------:R-:W-:Y:S02]  /*0a80*/  @P1 LEA R142, P2, R147, c[0x0][0x218], 0x3 ;  /* 0x00008600938e1a11 */ /* 0x000fe400078418ff */
[----:B------:R-:W-:Y:S02]  /*0a90*/  @P1 LEA.HI.X R141, R143, c[0x0][0x21c], RZ, 0x3, P0 ;  /* 0x000087008f8d1a11 */ /* 0x000fe400000f1cff */
[----:B------:R-:W-:Y:S02]  /*0aa0*/  @P1 LEA R146, P0, R149, c[0x0][0x218], 0x3 ;  /* 0x0000860095921a11 */ /* 0x000fe400078018ff */
[----:B------:R-:W-:Y:S01]  /*0ab0*/  @P1 LEA.HI.X R143, R147, c[0x0][0x21c], RZ, 0x3, P2 ;  /* 0x00008700938f1a11 */ /* 0x000fe200010f1cff */
[----:B------:R-:W-:Y:S01]  /*0ac0*/  @P1 IMAD.WIDE.U32 R150, R189, R150, c[0x0][0x218] ;  /* 0x00008600bd961625 */ /* 0x000fe200078e0096 */
[----:B------:R-:W-:Y:S01]  /*0ad0*/  @P1 LEA.HI.X R147, R149, c[0x0][0x21c], RZ, 0x3, P0 ;  /* 0x0000870095931a11 */ /* 0x000fe200000f1cff */
[----:B-----5:R0:W5:Y:S01]  /*0ae0*/  @P1 LDG.E.64 R52, [R140.64] ;  /* 0x000000048c341981 */ /* 0x020162000c1e1b00 */
[----:B------:R-:W-:-:S03]  /*0af0*/  ISETP.NE.AND P0, PT, RZ, UR6, PT ;  /* 0x00000006ff007c0c */ /* 0x000fc6000bf05270 */
[----:B------:R3:W5:Y:S04]  /*0b00*/  @P1 LDG.E.64 R54, [R142.64] ;  /* 0x000000048e361981 */ /* 0x000768000c1e1b00 */
[----:B------:R2:W5:Y:S04]  /*0b10*/  @P1 LDG.E.64 R2, [R150.64] ;  /* 0x0000000496021981 */ /* 0x000568000c1e1b00 */
[----:B------:R1:W5:Y:S01]  /*0b20*/  @P1 LDG.E.64 R56, [R146.64] ;  /* 0x0000000492381981 */ /* 0x000362000c1e1b00 */
[----:B------:R-:W-:-:S04]  /*0b30*/  @P1 LEA R148, P4, R191, c[0x0][0x218], 0x3 ;  /* 0x00008600bf941a11 */ /* 0x000fc800078818ff */
[----:B------:R-:W-:-:S05]  /*0b40*/  @P1 LEA.HI.X R149, R191, c[0x0][0x21c], RZ, 0x3, P4 ;  /* 0x00008700bf951a11 */ /* 0x000fca00020f1cff */
        /* <DEDUP_REMOVED lines=9> */
[----:B-1----:R-:W-:Y:S01]  /*0be0*/  SHF.R.U32.HI R146, RZ, 0x10, R49 ;  /* 0x00000010ff927819 */ /* 0x002fe20000011631 */
[----:B------:R-:W-:Y:S01]  /*0bf0*/  HADD2.F32 R49, -RZ, R142.H0_H0 ;  /* 0x2000008eff317230 */ /* 0x000fe20000004100 */
[----:B------:R-:W-:-:S04]  /*0c00*/  FADD.FTZ R193, -R150, R193 ;  /* 0x000000c196c17221 */ /* 0x000fc80000010100 */
[----:B------:R-:W-:Y:S01]  /*0c10*/  FADD.FTZ R49, -R150, R49 ;  /* 0x0000003196317221 */ /* 0x000fe20000010100 */
[--C-:B------:R-:W-:Y:S01]  /*0c20*/  SHF.R.U32.HI R192, RZ, 0x10, R47.reuse ;  /* 0x00000010ffc07819 */ /* 0x100fe2000001162f */
[----:B------:R-:W-:Y:S02]  /*0c30*/  IMAD.MOV.U32 R191, RZ, RZ, R47 ;  /* 0x000000ffffbf7224 */ /* 0x000fe400078e002f */
[C---:B------:R-:W-:Y:S01]  /*0c40*/  FMUL.FTZ R142, R190.reuse, R49 ;  /* 0x00000031be8e7220 */ /* 0x040fe20000410000 */
[----:B------:R-:W-:Y:S01]  /*0c50*/  SHF.R.U32.HI R49, RZ, 0x10, R45 ;  /* 0x00000010ff317819 */ /* 0x000fe2000001162d */
[----:B------:R-:W-:Y:S01]  /*0c60*/  HADD2.F32 R47, -RZ, R46.H0_H0 ;  /* 0x2000002eff2f7230 */ /* 0x000fe20000004100 */
[----:B0-----:R-:W-:Y:S01]  /*0c70*/  FMUL.FTZ R140, R190, R193 ;  /* 0x000000c1be8c7220 */ /* 0x001fe20000410000 */
[----:B------:R-:W-:Y:S02]  /*0c80*/  HADD2.F32 R46, -RZ, R48.H0_H0 ;  /* 0x20000030ff2e7230 */ /* 0x000fe40000004100 */
[----:B------:R-:W-:Y:S01]  /*0c90*/  HADD2.F32 R49, -RZ, R49.H0_H0 ;  /* 0x20000031ff317230 */ /* 0x000fe20000004100 */
[----:B------:R-:W-:-:S02]  /*0ca0*/  FMUL.FTZ R141, R20, R47 ;  /* 0x0000002f148d7220 */ /* 0x000fc40000410000 */
[----:B------:R-:W-:Y:S02]  /*0cb0*/  FADD.FTZ R168, R47, R168 ;  /* 0x000000a82fa87221 */ /* 0x000fe40000010000 */
[----:B------:R-:W-:Y:S01]  /*0cc0*/  FFMA.FTZ R169, R140, R47, R169 ;  /* 0x0000002f8ca97223 */ /* 0x000fe200000100a9 */
[----:B------:R-:W-:Y:S01]  /*0cd0*/  HADD2.F32 R47, -RZ, R45.H0_H0 ;  /* 0x2000002dff2f7230 */ /* 0x000fe20000004100 */
[C---:B------:R-:W-:Y:S01]  /*0ce0*/  FADD.FTZ R49, -R150.reuse, R49 ;  /* 0x0000003196317221 */ /* 0x040fe20000010100 */
[----:B------:R-:W-:Y:S01]  /*0cf0*/  HADD2.F32 R143, -RZ, R194.H0_H0 ;  /* 0x200000c2ff8f7230 */ /* 0x000fe20000004100 */
[----:B------:R-:W-:Y:S01]  /*0d00*/  FMUL.FTZ R48, R21, R46 ;  /* 0x0000002e15307220 */ /* 0x000fe20000410000 */
        /* <DEDUP_REMOVED lines=11> */
[----:B------:R-:W-:Y:S01]  /*0dc0*/  FMUL.FTZ R147, R22, R45 ;  /* 0x0000002d16937220 */ /* 0x000fe20000410000 */
[----:B------:R-:W-:Y:S01]  /*0dd0*/  SHF.R.U64 R62, R62, 0x10, R63 ;  /* 0x000000103e3e7819 */ /* 0x000fe2000000123f */
[----:B------:R-:W-:Y:S02]  /*0de0*/  FMUL.FTZ R48, R23, R44 ;  /* 0x0000002c17307220 */ /* 0x000fe40000410000 */
[----:B------:R-:W-:Y:S02]  /*0df0*/  FADD.FTZ R165, R46, R165 ;  /* 0x000000a52ea57221 */ /* 0x000fe40000010000 */
[----:B------:R-:W-:Y:S02]  /*0e00*/  FFMA.FTZ R164, R142, R46, R164 ;  /* 0x0000002e8ea47223 */ /* 0x000fe400000100a4 */
[----:B------:R-:W-:-:S02]  /*0e10*/  FADD.FTZ R162, R191, R162 ;  /* 0x000000a2bfa27221 */ /* 0x000fc40000010000 */
[-C--:B------:R-:W-:Y:S02]  /*0e20*/  FFMA.FTZ R163, R146, R191.reuse, R163 ;  /* 0x000000bf92a37223 */ /* 0x080fe400000100a3 */
[----:B------:R-:W-:Y:S01]  /*0e30*/  FFMA.FTZ R147, R42, R191, R147 ;  /* 0x000000bf2a937223 */ /* 0x000fe20000010093 */
[----:B------:R-:W-:Y:S01]  /*0e40*/  SHF.R.U64 R191, R50, 0x10, R51 ;  /* 0x0000001032bf7819 */ /* 0x000fe20000001233 */
[----:B------:R-:W-:Y:S02]  /*0e50*/  FADD.FTZ R158, R149, R158 ;  /* 0x0000009e959e7221 */ /* 0x000fe40000010000 */
[----:B------:R-:W-:Y:S02]  /*0e60*/  FFMA.FTZ R159, R148, R149, R159 ;  /* 0x00000095949f7223 */ /* 0x000fe4000001009f */
[----:B------:R-:W-:Y:S02]  /*0e70*/  FADD.FTZ R156, R44, R156 ;  /* 0x0000009c2c9c7221 */ /* 0x000fe40000010000 */
[----:B------:R-:W-:Y:S01]  /*0e80*/  FFMA.FTZ R157, R148, R44, R157 ;  /* 0x0000002c949d7223 */ /* 0x000fe2000001009d */
[----:B------:R-:W-:Y:S01]  /*0e90*/  MOV R44, R50 ;  /* 0x00000032002c7202 */ /* 0x000fe20000000f00 */
[----:B------:R-:W-:-:S02]  /*0ea0*/  IMAD.MOV.U32 R46, RZ, RZ, R60 ;  /* 0x000000ffff2e7224 */ /* 0x000fc400078e003c */
[----:B------:R-:W-:Y:S01]  /*0eb0*/  FADD.FTZ R49, -R150, R49 ;  /* 0x0000003196317221 */ /* 0x000fe20000010100 */
[----:B------:R-:W-:Y:S01]  /*0ec0*/  HADD2.F32 R151, -RZ, R151.H0_H0 ;  /* 0x20000097ff977230 */ /* 0x000fe20000004100 */
[----:B------:R-:W-:Y:S01]  /*0ed0*/  FFMA.FTZ R149, R43, R149, R48 ;  /* 0x000000952b957223 */ /* 0x000fe20000010030 */
[----:B------:R-:W-:Y:S01]  /*0ee0*/  SHF.R.U64 R50, R60, 0x10, R61 ;  /* 0x000000103c327819 */ /* 0x000fe2000000123d */
[----:B------:R-:W-:Y:S01]  /*0ef0*/  FADD.FTZ R160, R45, R160 ;  /* 0x000000a02da07221 */ /* 0x000fe20000010000 */
[----:B------:R-:W-:Y:S01]  /*0f00*/  MOV R47, R61 ;  /* 0x0000003d002f7202 */ /* 0x000fe20000000f00 */
[----:B------:R-:W-:Y:S01]  /*0f10*/  FFMA.FTZ R161, R146, R45, R161 ;  /* 0x0000002d92a17223 */ /* 0x000fe200000100a1 */
[----:B------:R-:W-:Y:S01]  /*0f20*/  SHF.R.U32.HI R48, RZ, 0x10, R61 ;  /* 0x00000010ff307819 */ /* 0x000fe2000001163d */
[----:B------:R-:W-:Y:S01]  /*0f30*/  HADD2.F32 R61, -RZ, R62.H0_H0 ;  /* 0x2000003eff3d7230 */ /* 0x000fe20000004100 */
[----:B------:R-:W-:Y:S01]  /*0f40*/  MOV R45, R51 ;  /* 0x00000033002d7202 */ /* 0x000fe20000000f00 */
[----:B------:R-:W-:Y:S01]  /*0f50*/  FMUL.FTZ R62, R190, R49 ;  /* 0x00000031be3e7220 */ /* 0x000fe20000410000 */
[----:B------:R-:W-:Y:S01]  /*0f60*/  SHF.R.U32.HI R193, RZ, 0x10, R51 ;  /* 0x00000010ffc17819 */ /* 0x000fe20000011633 */
[----:B------:R-:W-:Y:S01]  /*0f70*/  HADD2.F32 R51, -RZ, R46.H0_H0 ;  /* 0x2000002eff337230 */ /* 0x000fe20000004100 */
[----:B------:R-:W-:Y:S01]  /*0f80*/  SHF.R.U32.HI R49, RZ, 0x10, R63 ;  /* 0x00000010ff317819 */ /* 0x000fe2000001163f */
[----:B------:R-:W-:-:S02]  /*0f90*/  FADD.FTZ R171, R151, R171 ;  /* 0x000000ab97ab7221 */ /* 0x000fc40000010000 */
[-C--:B------:R-:W-:Y:S02]  /*0fa0*/  FFMA.FTZ R172, R140, R151.reuse, R172 ;  /* 0x000000978cac7223 */ /* 0x080fe400000100ac */
[----:B------:R-:W-:Y:S01]  /*0fb0*/  FFMA.FTZ R141, R40, R151, R141 ;  /* 0x00000097288d7223 */ /* 0x000fe2000001008d */
[----:B------:R-:W-:Y:S01]  /*0fc0*/  HADD2.F32 R151, -RZ, R44.H0_H0 ;  /* 0x2000002cff977230 */ /* 0x000fe20000004100 */
[----:B------:R-:W-:Y:S01]  /*0fd0*/  FMUL.FTZ R44, R16, R51 ;  /* 0x00000033102c7220 */ /* 0x000fe20000410000 */
[----:B------:R-:W-:Y:S01]  /*0fe0*/  HADD2.F32 R46, -RZ, R50.H0_H0 ;  /* 0x20000032ff2e7230 */ /* 0x000fe20000004100 */
[----:B------:R-:W-:Y:S01]  /*0ff0*/  FADD.FTZ R61, -R150, R61 ;  /* 0x0000003d963d7221 */ /* 0x000fe20000010100 */
[----:B------:R-:W-:Y:S01]  /*1000*/  HADD2.F32 R49, -RZ, R49.H0_H0 ;  /* 0x20000031ff317230 */ /* 0x000fe20000004100 */
[----:B------:R-:W-:Y:S01]  /*1010*/  FADD.FTZ R154, R151, R154 ;  /* 0x0000009a979a7221 */ /* 0x000fe20000010000 */
[----:B------:R-:W-:Y:S01]  /*1020*/  HADD2.F32 R191, -RZ, R191.H0_H0 ;  /* 0x200000bfffbf7230 */ /* 0x000fe20000004100 */
[-C--:B------:R-:W-:Y:S01]  /*1030*/  FFMA.FTZ R155, R62, R151.reuse, R155 ;  /* 0x000000973e9b7223 */ /* 0x080fe2000001009b */
[----:B------:R-:W-:Y:S01]  /*1040*/  HADD2.F32 R63, -RZ, R63.H0_H0 ;  /* 0x2000003fff3f7230 */ /* 0x000fe20000004100 */
[----:B------:R-:W-:-:S02]  /*1050*/  FFMA.FTZ R151, R36, R151, R44 ;  /* 0x0000009724977223 */ /* 0x000fc4000001002c */
[----:B------:R-:W-:Y:S02]  /*1060*/  FMUL.FTZ R192, R190, R61 ;  /* 0x0000003dbec07220 */ /* 0x000fe40000410000 */
[----:B------:R-:W-:Y:S02]  /*1070*/  FMUL.FTZ R44, R17, R46 ;  /* 0x0000002e112c7220 */ /* 0x000fe40000410000 */
[----:B------:R-:W-:Y:S01]  /*1080*/  FADD.FTZ R49, -R150, R49 ;  /* 0x0000003196317221 */ /* 0x000fe20000010100 */
[----:B------:R-:W-:Y:S01]  /*1090*/  HADD2.F32 R47, -RZ, R47.H0_H0 ;  /* 0x2000002fff2f7230 */ /* 0x000fe20000004100 */
[----:B------:R-:W-:Y:S02]  /*10a0*/  FADD.FTZ R144, R191, R144 ;  /* 0x00000090bf907221 */ /* 0x000fe40000010000 */
[----:B------:R-:W-:Y:S02]  /*10b0*/  FFMA.FTZ R145, R192, R191, R145 ;  /* 0x000000bfc0917223 */ /* 0x000fe40000010091 */
[----:B------:R-:W-:-:S02]  /*10c0*/  FADD.FTZ R63, -R150, R63 ;  /* 0x0000003f963f7221 */ /* 0x000fc40000010100 */
[----:B------:R-:W-:Y:S01]  /*10d0*/  FFMA.FTZ R191, R37, R191, R44 ;  /* 0x000000bf25bf7223 */ /* 0x000fe2000001002c */
[----:B------:R-:W-:Y:S01]  /*10e0*/  HADD2.F32 R44, -RZ, R48.H0_H0 ;  /* 0x20000030ff2c7230 */ /* 0x000fe20000004100 */
[C---:B------:R-:W-:Y:S01]  /*10f0*/  FMUL.FTZ R194, R190.reuse, R49 ;  /* 0x00000031bec27220 */ /* 0x040fe20000410000 */
[----:B------:R-:W-:Y:S01]  /*1100*/  HADD2.F32 R49, -RZ, R118.H0_H0 ;  /* 0x20000076ff317230 */ /* 0x000fe20000004100 */
[----:B------:R-:W-:Y:S01]  /*1110*/  FMUL.FTZ R196, R190, R63 ;  /* 0x0000003fbec47220 */ /* 0x000fe20000410000 */
[----:B------:R-:W-:Y:S01]  /*1120*/  HADD2.F32 R45, -RZ, R45.H0_H0 ;  /* 0x2000002dff2d7230 */ /* 0x000fe20000004100 */
[----:B------:R-:W-:Y:S01]  /*1130*/  FMUL.FTZ R63, R18, R47 ;  /* 0x0000002f123f7220 */ /* 0x000fe20000410000 */
[----:B------:R-:W-:Y:S01]  /*1140*/  HADD2.F32 R193, -RZ, R193.H0_H0 ;  /* 0x200000c1ffc17230 */ /* 0x000fe20000004100 */
[----:B------:R-:W-:Y:S01]  /*1150*/  FMUL.FTZ R48, R19, R44 ;  /* 0x0000002c13307220 */ /* 0x000fe20000410000 */
[----:B------:R-:W-:Y:S01]  /*1160*/  SHF.R.U64 R118, R118, 0x10, R119 ;  /* 0x0000001076767819 */ /* 0x000fe20000001277 */
[----:B------:R-:W-:-:S02]  /*1170*/  FADD.FTZ R49, -R150, R49 ;  /* 0x0000003196317221 */ /* 0x000fc40000010100 */
[----:B------:R-:W-:Y:S02]  /*1180*/  FADD.FTZ R114, R44, R114 ;  /* 0x000000722c727221 */ /* 0x000fe40000010000 */
[----:B------:R-:W-:Y:S01]  /*1190*/  FFMA.FTZ R115, R194, R44, R115 ;  /* 0x0000002cc2737223 */ /* 0x000fe20000010073 */
[----:B------:R-:W-:Y:S01]  /*11a0*/  MOV R44, R64 ;  /* 0x00000040002c7202 */ /* 0x000fe20000000f00 */
[----:B------:R-:W-:Y:S01]  /*11b0*/  FADD.FTZ R132, R45, R132 ;  /* 0x000000842d847221 */ /* 0x000fe20000010000 */
[----:B------:R-:W-:Y:S01]  /*11c0*/  SHF.R.U64 R64, R64, 0x10, R65 ;  /* 0x0000001040407819 */ /* 0x000fe20000001241 */
[-C--:B------:R-:W-:Y:S01]  /*11d0*/  FFMA.FTZ R133, R196, R45.reuse, R133 ;  /* 0x0000002dc4857223 */ /* 0x080fe20000010085 */
[----:B------:R-:W-:Y:S01]  /*11e0*/  SHF.R.U32.HI R60, RZ, 0x10, R65 ;  /* 0x00000010ff3c7819 */ /* 0x000fe20000011641 */
[----:B------:R-:W-:Y:S01]  /*11f0*/  FFMA.FTZ R63, R38, R45, R63 ;  /* 0x0000002d263f7223 */ /* 0x000fe2000001003f */
[----:B------:R-:W-:Y:S01]  /*1200*/  MOV R45, R65 ;  /* 0x00000041002d7202 */ /* 0x000fe20000000f00 */
[----:B------:R-:W-:-:S02]  /*1210*/  FADD.FTZ R120, R193, R120 ;  /* 0x00000078c1787221 */ /* 0x000fc40000010000 */
[-C--:B------:R-:W-:Y:S01]  /*1220*/  FFMA.FTZ R121, R194, R193.reuse, R121 ;  /* 0x000000c1c2797223 */ /* 0x080fe20000010079 */
[--C-:B------:R-:W-:Y:S01]  /*1230*/  SHF.R.U64 R50, R116, 0x10, R117.reuse ;  /* 0x0000001074327819 */ /* 0x100fe20000001275 */
[----:B------:R-:W-:Y:S01]  /*1240*/  FFMA.FTZ R193, R39, R193, R48 ;  /* 0x000000c127c17223 */ /* 0x000fe20000010030 */
[----:B------:R-:W-:Y:S01]  /*1250*/  SHF.R.U32.HI R48, RZ, 0x10, R117 ;  /* 0x00000010ff307819 */ /* 0x000fe20000011675 */
[----:B------:R-:W-:Y:S02]  /*1260*/  FADD.FTZ R126, R47, R126 ;  /* 0x0000007e2f7e7221 */ /* 0x000fe40000010000 */
[----:B------:R-:W-:Y:S02]  /*1270*/  FFMA.FTZ R127, R196, R47, R127 ;  /* 0x0000002fc47f7223 */ /* 0x000fe4000001007f */
[----:B------:R-:W-:Y:S02]  /*1280*/  FADD.FTZ R134, R46, R134 ;  /* 0x000000862e867221 */ /* 0x000fe40000010000 */
[----:B------:R-:W-:Y:S01]  /*1290*/  FFMA.FTZ R135, R192, R46, R135 ;  /* 0x0000002ec0877223 */ /* 0x000fe20000010087 */
[----:B------:R-:W-:Y:S01]  /*12a0*/  MOV R46, R116 ;  /* 0x00000074002e7202 */ /* 0x000fe20000000f00 */
[----:B------:R-:W-:Y:S01]  /*12b0*/  FMUL.FTZ R65, R190, R49 ;  /* 0x00000031be417220 */ /* 0x000fe20000410000 */
[----:B------:R-:W-:Y:S01]  /*12c0*/  SHF.R.U32.HI R49, RZ, 0x10, R119 ;  /* 0x00000010ff317819 */ /* 0x000fe20000011677 */
[----:B------:R-:W-:Y:S01]  /*12d0*/  IMAD.MOV.U32 R47, RZ, RZ, R117 ;  /* 0x000000ffff2f7224 */ /* 0x000fe200078e0075 */
[----:B------:R-:W-:-:S02]  /*12e0*/  HADD2.F32 R117, -RZ, R118.H0_H0 ;  /* 0x20000076ff757230 */ /* 0x000fc40000004100 */
[----:B------:R-:W-:Y:S02]  /*12f0*/  HADD2.F32 R61, -RZ, R46.H0_H0 ;  /* 0x2000002eff3d7230 */ /* 0x000fe40000004100 */
[----:B------:R-:W-:Y:S01]  /*1300*/  HADD2.F32 R49, -RZ, R49.H0_H0 ;  /* 0x20000031ff317230 */ /* 0x000fe20000004100 */
[----:B------:R-:W-:Y:S01]  /*1310*/  FADD.FTZ R117, -R150, R117 ;  /* 0x0000007596757221 */ /* 0x000fe20000010100 */
[----:B------:R-:W-:Y:S01]  /*1320*/  HADD2.F32 R46, -RZ, R50.H0_H0 ;  /* 0x20000032ff2e7230 */ /* 0x000fe20000004100 */
[----:B------:R-:W-:Y:S01]  /*1330*/  FADD.FTZ R152, R51, R152 ;  /* 0x0000009833987221 */ /* 0x000fe20000010000 */
[----:B------:R-:W-:Y:S01]  /*1340*/  HADD2.F32 R119, -RZ, R119.H0_H0 ;  /* 0x20000077ff777230 */ /* 0x000fe20000004100 */
[----:B------:R-:W-:Y:S01]  /*1350*/  FFMA.FTZ R153, R62, R51, R153 ;  /* 0x000000333e997223 */ /* 0x000fe20000010099 */
[----:B------:R-:W-:Y:S01]  /*1360*/  HADD2.F32 R51, -RZ, R44.H0_H0 ;  /* 0x2000002cff337230 */ /* 0x000fe20000004100 */
[----:B------:R-:W-:Y:S01]  /*1370*/  FMUL.FTZ R116, R190, R117 ;  /* 0x00000075be747220 */ /* 0x000fe20000410000 */
[----:B------:R-:W-:Y:S01]  /*1380*/  HADD2.F32 R44, -RZ, R64.H0_H0 ;  /* 0x20000040ff2c7230 */ /* 0x000fe20000004100 */
[C---:B------:R-:W-:Y:S01]  /*1390*/  FADD.FTZ R49, -R150.reuse, R49 ;  /* 0x0000003196317221 */ /* 0x040fe20000010100 */
[----:B------:R-:W-:Y:S01]  /*13a0*/  HADD2.F32 R48, -RZ, R48.H0_H0 ;  /* 0x20000030ff307230 */ /* 0x000fe20000004100 */
[----:B------:R-:W-:Y:S01]  /*13b0*/  FMUL.FTZ R117, R13, R46 ;  /* 0x0000002e0d757220 */ /* 0x000fe20000410000 */
[----:B------:R-:W-:Y:S01]  /*13c0*/  HADD2.F32 R47, -RZ, R47.H0_H0 ;  /* 0x2000002fff2f7230 */ /* 0x000fe20000004100 */
[----:B------:R-:W-:-:S02]  /*13d0*/  FADD.FTZ R119, -R150, R119 ;  /* 0x0000007796777221 */ /* 0x000fc40000010100 */
[----:B------:R-:W-:Y:S01]  /*13e0*/  FMUL.FTZ R118, R190, R49 ;  /* 0x00000031be767220 */ /* 0x000fe20000410000 */
[----:B------:R-:W-:Y:S01]  /*13f0*/  HADD2.F32 R49, -RZ, R128.H0_H0 ;  /* 0x20000080ff317230 */ /* 0x000fe20000004100 */
[----:B------:R-:W-:Y:S02]  /*1400*/  FADD.FTZ R101, R44, R101 ;  /* 0x000000652c657221 */ /* 0x000fe40000010000 */
[-C--:B------:R-:W-:Y:S02]  /*1410*/  FFMA.FTZ R113, R116, R44.reuse, R113 ;  /* 0x0000002c74717223 */ /* 0x080fe40000010071 */
[----:B------:R-:W-:Y:S01]  /*1420*/  FFMA.FTZ R117, R33, R44, R117 ;  /* 0x0000002c21757223 */ /* 0x000fe20000010075 */
[----:B------:R-:W-:Y:S01]  /*1430*/  HADD2.F32 R44, -RZ, R60.H0_H0 ;  /* 0x2000003cff2c7230 */ /* 0x000fe20000004100 */
[----:B------:R-:W-:Y:S01]  /*1440*/  FMUL.FTZ R195, R190, R119 ;  /* 0x00000077bec37220 */ /* 0x000fe20000410000 */
[----:B------:R-:W-:Y:S01]  /*1450*/  HADD2.F32 R45, -RZ, R45.H0_H0 ;  /* 0x2000002dff2d7230 */ /* 0x000fe20000004100 */
[----:B------:R-:W-:Y:S01]  /*1460*/  FMUL.FTZ R119, R15, R48 ;  /* 0x000000300f777220 */ /* 0x000fe20000410000 */
[----:B------:R-:W-:Y:S01]  /*1470*/  SHF.R.U64 R128, R128, 0x10, R129 ;  /* 0x0000001080807819 */ /* 0x000fe20000001281 */
[----:B------:R-:W-:-:S02]  /*1480*/  FMUL.FTZ R198, R14, R47 ;  /* 0x0000002f0ec67220 */ /* 0x000fc40000410000 */
[----:B------:R-:W-:Y:S01]  /*1490*/  FADD.FTZ R49, -R150, R49 ;  /* 0x0000003196317221 */ /* 0x000fe20000010100 */
[----:B------:R-:W-:Y:S01]  /*14a0*/  SHF.R.U64 R60, R122, 0x10, R123 ;  /* 0x000000107a3c7819 */ /* 0x000fe2000000127b */
[----:B------:R-:W-:Y:S01]  /*14b0*/  FADD.FTZ R99, R44, R99 ;  /* 0x000000632c637221 */ /* 0x000fe20000010000 */
[----:B------:R-:W-:Y:S01]  /*14c0*/  SHF.R.U64 R50, R124, 0x10, R125 ;  /* 0x000000107c327819 */ /* 0x000fe2000000127d */
[-C--:B------:R-:W-:Y:S02]  /*14d0*/  FFMA.FTZ R111, R118, R44.reuse, R111 ;  /* 0x0000002c766f7223 */ /* 0x080fe4000001006f */
[----:B------:R-:W-:Y:S01]  /*14e0*/  FFMA.FTZ R119, R35, R44, R119 ;  /* 0x0000002c23777223 */ /* 0x000fe20000010077 */
[----:B------:R-:W-:Y:S01]  /*14f0*/  MOV R44, R122 ;  /* 0x0000007a002c7202 */ /* 0x000fe20000000f00 */
[----:B------:R-:W-:Y:S02]  /*1500*/  FADD.FTZ R74, R47, R74 ;  /* 0x0000004a2f4a7221 */ /* 0x000fe40000010000 */
[----:B------:R-:W-:Y:S01]  /*1510*/  FFMA.FTZ R86, R195, R47, R86 ;  /* 0x0000002fc3567223 */ /* 0x000fe20000010056 */
[----:B------:R-:W-:Y:S01]  /*1520*/  MOV R47, R125 ;  /* 0x0000007d002f7202 */ /* 0x000fe20000000f00 */
[----:B------:R-:W-:-:S02]  /*1530*/  FADD.FTZ R77, R46, R77 ;  /* 0x0000004d2e4d7221 */ /* 0x000fc40000010000 */
[----:B------:R-:W-:Y:S01]  /*1540*/  FFMA.FTZ R89, R116, R46, R89 ;  /* 0x0000002e74597223 */ /* 0x000fe20000010059 */
[----:B------:R-:W-:Y:S01]  /*1550*/  MOV R46, R124 ;  /* 0x0000007c002e7202 */ /* 0x000fe20000000f00 */
[----:B------:R-:W-:Y:S02]  /*1560*/  FADD.FTZ R75, R48, R75 ;  /* 0x0000004b304b7221 */ /* 0x000fe40000010000 */
[----:B------:R-:W-:Y:S01]  /*1570*/  FFMA.FTZ R87, R118, R48, R87 ;  /* 0x0000003076577223 */ /* 0x000fe20000010057 */
[----:B------:R-:W-:Y:S01]  /*1580*/  SHF.R.U32.HI R48, RZ, 0x10, R125 ;  /* 0x00000010ff307819 */ /* 0x000fe2000001167d */
[----:B------:R-:W-:Y:S01]  /*1590*/  FADD.FTZ R98, R45, R98 ;  /* 0x000000622d627221 */ /* 0x000fe20000010000 */
[----:B------:R-:W-:Y:S01]  /*15a0*/  SHF.R.U32.HI R122, RZ, 0x10, R123 ;  /* 0x00000010ff7a7819 */ /* 0x000fe2000001167b */
[-C--:B------:R-:W-:Y:S01]  /*15b0*/  FFMA.FTZ R110, R195, R45.reuse, R110 ;  /* 0x0000002dc36e7223 */ /* 0x080fe2000001006e */
[----:B------:R-:W-:Y:S01]  /*15c0*/  HADD2.F32 R125, -RZ, R128.H0_H0 ;  /* 0x20000080ff7d7230 */ /* 0x000fe20000004100 */
[----:B------:R-:W-:Y:S01]  /*15d0*/  FFMA.FTZ R198, R34, R45, R198 ;  /* 0x0000002d22c67223 */ /* 0x000fe200000100c6 */
[----:B------:R-:W-:Y:S01]  /*15e0*/  MOV R45, R123 ;  /* 0x0000007b002d7202 */ /* 0x000fe20000000f00 */
[----:B------:R-:W-:Y:S01]  /*15f0*/  FMUL.FTZ R123, R190, R49 ;  /* 0x00000031be7b7220 */ /* 0x000fe20000410000 */
[----:B------:R-:W-:Y:S01]  /*1600*/  SHF.R.U32.HI R49, RZ, 0x10, R129 ;  /* 0x00000010ff317819 */ /* 0x000fe20000011681 */
[----:B------:R-:W-:-:S02]  /*1610*/  FMUL.FTZ R64, R12, R61 ;  /* 0x0000003d0c407220 */ /* 0x000fc40000410000 */
[----:B------:R-:W-:Y:S02]  /*1620*/  FADD.FTZ R76, R61, R76 ;  /* 0x0000004c3d4c7221 */ /* 0x000fe40000010000 */
[----:B------:R-:W-:Y:S01]  /*1630*/  FFMA.FTZ R88, R65, R61, R88 ;  /* 0x0000003d41587223 */ /* 0x000fe20000010058 */
[----:B------:R-:W-:Y:S01]  /*1640*/  HADD2.F32 R61, -RZ, R46.H0_H0 ;  /* 0x2000002eff3d7230 */ /* 0x000fe20000004100 */
[----:B------:R-:W-:Y:S01]  /*1650*/  FADD.FTZ R125, -R150, R125 ;  /* 0x0000007d967d7221 */ /* 0x000fe20000010100 */
[----:B------:R-:W-:Y:S01]  /*1660*/  HADD2.F32 R46, -RZ, R50.H0_H0 ;  /* 0x20000032ff2e7230 */ /* 0x000fe20000004100 */
[----:B------:R-:W-:Y:S01]  /*1670*/  FADD.FTZ R100, R51, R100 ;  /* 0x0000006433647221 */ /* 0x000fe20000010000 */
[----:B------:R-:W-:Y:S01]  /*1680*/  HADD2.F32 R49, -RZ, R49.H0_H0 ;  /* 0x20000031ff317230 */ /* 0x000fe20000004100 */
[-C--:B------:R-:W-:Y:S02]  /*1690*/  FFMA.FTZ R112, R65, R51.reuse, R112 ;  /* 0x0000003341707223 */ /* 0x080fe40000010070 */
[----:B------:R-:W-:Y:S01]  /*16a0*/  FFMA.FTZ R64, R32, R51, R64 ;  /* 0x0000003320407223 */ /* 0x000fe20000010040 */
[----:B------:R-:W-:Y:S01]  /*16b0*/  HADD2.F32 R51, -RZ, R44.H0_H0 ;  /* 0x2000002cff337230 */ /* 0x000fe20000004100 */
[----:B------:R-:W-:Y:S01]  /*16c0*/  FMUL.FTZ R200, R190, R125 ;  /* 0x0000007dbec87220 */ /* 0x000fe20000410000 */
[----:B------:R-:W-:Y:S01]  /*16d0*/  HADD2.F32 R44, -RZ, R60.H0_H0 ;  /* 0x2000003cff2c7230 */ /* 0x000fe20000004100 */
[----:B------:R-:W-:-:S02]  /*16e0*/  FMUL.FTZ R125, R9, R46 ;  /* 0x0000002e097d7220 */ /* 0x000fc40000410000 */
[----:B------:R-:W-:Y:S02]  /*16f0*/  FADD.FTZ R49, -R150, R49 ;  /* 0x0000003196317221 */ /* 0x000fe40000010100 */
[----:B------:R-:W-:Y:S02]  /*1700*/  FADD.FTZ R97, R44, R97 ;  /* 0x000000612c617221 */ /* 0x000fe40000010000 */
[-C--:B------:R-:W-:Y:S02]  /*1710*/  FFMA.FTZ R109, R200, R44.reuse, R109 ;  /* 0x0000002cc86d7223 */ /* 0x080fe4000001006d */
[----:B------:R-:W-:Y:S01]  /*1720*/  FFMA.FTZ R125, R29, R44, R125 ;  /* 0x0000002c1d7d7223 */ /* 0x000fe2000001007d */
[----:B------:R-:W-:Y:S01]  /*1730*/  HADD2.F32 R44, -RZ, R48.H0_H0 ;  /* 0x20000030ff2c7230 */ /* 0x000fe20000004100 */
[----:B------:R-:W-:Y:S02]  /*1740*/  FMUL.FTZ R128, R190, R49 ;  /* 0x00000031be807220 */ /* 0x000fe40000410000 */
[----:B------:R-:W-:-:S02]  /*1750*/  FADD.FTZ R73, R46, R73 ;  /* 0x000000492e497221 */ /* 0x000fc40000010000 */
[----:B------:R-:W-:Y:S02]  /*1760*/  FMUL.FTZ R48, R11, R44 ;  /* 0x0000002c0b307220 */ /* 0x000fe40000410000 */
[----:B------:R-:W-:Y:S01]  /*1770*/  FFMA.FTZ R85, R200, R46, R85 ;  /* 0x0000002ec8557223 */ /* 0x000fe20000010055 */
[----:B------:R-:W-:Y:S01]  /*1780*/  MOV R46, R136 ;  /* 0x00000088002e7202 */ /* 0x000fe20000000f00 */
[----:B------:R-:W-:Y:S02]  /*1790*/  FADD.FTZ R71, R44, R71 ;  /* 0x000000472c477221 */ /* 0x000fe40000010000 */
[----:B------:R-:W-:Y:S02]  /*17a0*/  FFMA.FTZ R83, R128, R44, R83 ;  /* 0x0000002c80537223 */ /* 0x000fe40000010053 */
[----:B------:R-:W-:Y:S02]  /*17b0*/  FMUL.FTZ R124, R8, R61 ;  /* 0x0000003d087c7220 */ /* 0x000fe40000410000 */
[----:B------:R-:W-:-:S02]  /*17c0*/  IMAD.MOV.U32 R44, RZ, RZ, R130 ;  /* 0x000000ffff2c7224 */ /* 0x000fc400078e0082 */
[----:B------:R-:W-:Y:S02]  /*17d0*/  FADD.FTZ R96, R51, R96 ;  /* 0x0000006033607221 */ /* 0x000fe40000010000 */
[-C--:B------:R-:W-:Y:S02]  /*17e0*/  FFMA.FTZ R108, R123, R51.reuse, R108 ;  /* 0x000000337b6c7223 */ /* 0x080fe4000001006c */
[----:B------:R-:W-:Y:S01]  /*17f0*/  FFMA.FTZ R124, R28, R51, R124 ;  /* 0x000000331c7c7223 */ /* 0x000fe2000001007c */
[----:B------:R-:W-:Y:S01]  /*1800*/  HADD2.F32 R51, -RZ, R44.H0_H0 ;  /* 0x2000002cff337230 */ /* 0x000fe20000004100 */
[----:B------:R-:W-:Y:S02]  /*1810*/  FADD.FTZ R72, R61, R72 ;  /* 0x000000483d487221 */ /* 0x000fe40000010000 */
[----:B------:R-:W-:Y:S01]  /*1820*/  FFMA.FTZ R84, R123, R61, R84 ;  /* 0x0000003d7b547223 */ /* 0x000fe20000010054 */
[----:B------:R-:W-:Y:S01]  /*1830*/  HADD2.F32 R61, -RZ, R46.H0_H0 ;  /* 0x2000002eff3d7230 */ /* 0x000fe20000004100 */
[----:B------:R-:W-:-:S02]  /*1840*/  FFMA.FTZ R44, R140, R141, RZ ;  /* 0x0000008d8c2c7223 */ /* 0x000fc400000100ff */
[----:B------:R-:W-:Y:S02]  /*1850*/  FADD.FTZ R46, RZ, R141 ;  /* 0x0000008dff2e7221 */ /* 0x000fe40000010000 */
[----:B------:R-:W-:Y:S02]  /*1860*/  FFMA.FTZ R44, R142, R143, R44 ;  /* 0x0000008f8e2c7223 */ /* 0x000fe4000001002c */
[----:B------:R-:W-:Y:S01]  /*1870*/  FADD.FTZ R46, R143, R46 ;  /* 0x0000002e8f2e7221 */ /* 0x000fe20000010000 */
[----:B------:R-:W-:Y:S01]  /*1880*/  HADD2.F32 R129, -RZ, R129.H0_H0 ;  /* 0x20000081ff817230 */ /* 0x000fe20000004100 */
[----:B------:R-:W-:Y:S02]  /*1890*/  FFMA.FTZ R44, R146, R147, R44 ;  /* 0x00000093922c7223 */ /* 0x000fe4000001002c */
[----:B------:R-:W-:Y:S01]  /*18a0*/  FADD.FTZ R46, R147, R46 ;  /* 0x0000002e932e7221 */ /* 0x000fe20000010000 */
[----:B------:R-:W-:Y:S01]  /*18b0*/  HADD2.F32 R47, -RZ, R47.H0_H0 ;  /* 0x2000002fff2f7230 */ /* 0x000fe20000004100 */
[----:B------:R-:W-:-:S02]  /*18c0*/  FFMA.FTZ R44, R148, R149, R44 ;  /* 0x00000095942c7223 */ /* 0x000fc4000001002c */
[----:B------:R-:W-:Y:S02]  /*18d0*/  FADD.FTZ R46, R149, R46 ;  /* 0x0000002e952e7221 */ /* 0x000fe40000010000 */
[----:B------:R-:W-:Y:S01]  /*18e0*/  FADD.FTZ R129, -R150, R129 ;  /* 0x0000008196817221 */ /* 0x000fe20000010100 */
[----:B------:R-:W-:Y:S01]  /*18f0*/  HADD2.F32 R45, -RZ, R45.H0_H0 ;  /* 0x2000002dff2d7230 */ /* 0x000fe20000004100 */
[----:B------:R-:W-:Y:S01]  /*1900*/  FADD.FTZ R46, R151, R46 ;  /* 0x0000002e972e7221 */ /* 0x000fe20000010000 */
[----:B------:R-:W-:Y:S01]  /*1910*/  HADD2.F32 R49, -RZ, R138.H0_H0 ;  /* 0x2000008aff317230 */ /* 0x000fe20000004100 */
        /* <DEDUP_REMOVED lines=8> */
[----:B------:R-:W-:Y:S01]  /*19a0*/  MOV R45, R131 ;  /* 0x00000083002d7202 */ /* 0x000fe20000000f00 */
[----:B------:R-:W-:Y:S01]  /*19b0*/  FADD.FTZ R49, -R150, R49 ;  /* 0x0000003196317221 */ /* 0x000fe20000010100 */
[--C-:B------:R-:W-:Y:S01]  /*19c0*/  SHF.R.U64 R50, R136, 0x10, R137.reuse ;  /* 0x0000001088327819 */ /* 0x100fe20000001289 */
[----:B------:R-:W-:Y:S01]  /*19d0*/  FADD.FTZ R70, R47, R70 ;  /* 0x000000462f467221 */ /* 0x000fe20000010000 */
[----:B------:R-:W-:Y:S01]  /*19e0*/  SHF.R.U32.HI R60, RZ, 0x10, R137 ;  /* 0x00000010ff3c7819 */ /* 0x000fe20000011689 */
[----:B------:R-:W-:Y:S01]  /*19f0*/  FFMA.FTZ R82, R199, R47, R82 ;  /* 0x0000002fc7527223 */ /* 0x000fe20000010052 */
[----:B------:R-:W-:Y:S01]  /*1a00*/  MOV R47, R137 ;  /* 0x00000089002f7202 */ /* 0x000fe20000000f00 */
[----:B------:R-:W-:-:S02]  /*1a10*/  FADD.FTZ R46, R63, R46 ;  /* 0x0000002e3f2e7221 */ /* 0x000fc40000010000 */
[----:B------:R-:W-:Y:S02]  /*1a20*/  FFMA.FTZ R44, R196, R63, R44 ;  /* 0x0000003fc42c7223 */ /* 0x000fe4000001002c */
[----:B------:R-:W-:Y:S01]  /*1a30*/  FMUL.FTZ R137, R190, R49 ;  /* 0x00000031be897220 */ /* 0x000fe20000410000 */
[----:B------:R-:W-:Y:S01]  /*1a40*/  HADD2.F32 R49, -RZ, R45.H0_H0 ;  /* 0x2000002dff317230 */ /* 0x000fe20000004100 */
[----:B------:R-:W-:Y:S02]  /*1a50*/  FADD.FTZ R45, R193, R46 ;  /* 0x0000002ec12d7221 */ /* 0x000fe40000010000 */
[----:B------:R-:W-:Y:S01]  /*1a60*/  FFMA.FTZ R44, R194, R193, R44 ;  /* 0x000000c1c22c7223 */ /* 0x000fe2000001002c */
[----:B------:R-:W-:Y:S01]  /*1a70*/  HADD2.F32 R122, -RZ, R122.H0_H0 ;  /* 0x2000007aff7a7230 */ /* 0x000fe20000004100 */
[----:B------:R-:W-:Y:S02]  /*1a80*/  FADD.FTZ R46, R64, R45 ;  /* 0x0000002d402e7221 */ /* 0x000fe40000010000 */
[----:B------:R-:W-:-:S02]  /*1a90*/  FFMA.FTZ R44, R65, R64, R44 ;  /* 0x00000040412c7223 */ /* 0x000fc4000001002c */
[----:B------:R-:W-:Y:S02]  /*1aa0*/  FADD.FTZ R45, R117, R46 ;  /* 0x0000002e752d7221 */ /* 0x000fe40000010000 */
[----:B------:R-:W-:Y:S02]  /*1ab0*/  FFMA.FTZ R44, R116, R117, R44 ;  /* 0x00000075742c7223 */ /* 0x000fe4000001002c */
[----:B------:R-:W-:Y:S02]  /*1ac0*/  FADD.FTZ R95, R122, R95 ;  /* 0x0000005f7a5f7221 */ /* 0x000fe40000010000 */
[-C--:B------:R-:W-:Y:S01]  /*1ad0*/  FFMA.FTZ R107, R128, R122.reuse, R107 ;  /* 0x0000007a806b7223 */ /* 0x080fe2000001006b */
[--C-:B------:R-:W-:Y:S01]  /*1ae0*/  SHF.R.U32.HI R202, RZ, 0x10, R131.reuse ;  /* 0x00000010ffca7819 */ /* 0x100fe20000011683 */
[----:B------:R-:W-:Y:S01]  /*1af0*/  FFMA.FTZ R122, R31, R122, R48 ;  /* 0x0000007a1f7a7223 */ /* 0x000fe20000010030 */
[----:B------:R-:W-:Y:S01]  /*1b00*/  SHF.R.U64 R48, R130, 0x10, R131 ;  /* 0x0000001082307819 */ /* 0x000fe20000001283 */
[----:B------:R-:W-:Y:S01]  /*1b10*/  FADD.FTZ R46, R198, R45 ;  /* 0x0000002dc62e7221 */ /* 0x000fe20000010000 */
[--C-:B------:R-:W-:Y:S01]  /*1b20*/  SHF.R.U64 R129, R138, 0x10, R139.reuse ;  /* 0x000000108a817819 */ /* 0x100fe2000000128b */
[----:B------:R-:W-:Y:S01]  /*1b30*/  FFMA.FTZ R44, R195, R198, R44 ;  /* 0x000000c6c32c7223 */ /* 0x000fe2000001002c */
[----:B------:R-:W-:Y:S01]  /*1b40*/  SHF.R.U32.HI R131, RZ, 0x10, R139 ;  /* 0x00000010ff837819 */ /* 0x000fe2000001168b */
[----:B------:R-:W-:Y:S01]  /*1b50*/  HADD2.F32 R139, -RZ, R139.H0_H0 ;  /* 0x2000008bff8b7230 */ /* 0x000fe20000004100 */
[----:B------:R-:W-:-:S02]  /*1b60*/  FADD.FTZ R45, R119, R46 ;  /* 0x0000002e772d7221 */ /* 0x000fc40000010000 */
[----:B------:R-:W-:Y:S02]  /*1b70*/  FFMA.FTZ R44, R118, R119, R44 ;  /* 0x00000077762c7223 */ /* 0x000fe4000001002c */
[----:B------:R-:W-:Y:S01]  /*1b80*/  FADD.FTZ R139, -R150, R139 ;  /* 0x0000008b968b7221 */ /* 0x000fe20000010100 */
[----:B------:R-:W-:Y:S01]  /*1b90*/  HADD2.F32 R129, -RZ, R129.H0_H0 ;  /* 0x20000081ff817230 */ /* 0x000fe20000004100 */
[----:B------:R-:W-:Y:S01]  /*1ba0*/  FADD.FTZ R46, R124, R45 ;  /* 0x0000002d7c2e7221 */ /* 0x000fe20000010000 */
[----:B------:R-:W-:Y:S01]  /*1bb0*/  HADD2.F32 R131, -RZ, R131.H0_H0 ;  /* 0x20000083ff837230 */ /* 0x000fe20000004100 */
[----:B------:R-:W-:Y:S01]  /*1bc0*/  FFMA.FTZ R44, R123, R124, R44 ;  /* 0x0000007c7b2c7223 */ /* 0x000fe2000001002c */
[----:B------:R-:W-:Y:S01]  /*1bd0*/  HADD2.F32 R47, -RZ, R47.H0_H0 ;  /* 0x2000002fff2f7230 */ /* 0x000fe20000004100 */
[----:B------:R-:W-:Y:S02]  /*1be0*/  FMUL.FTZ R201, R190, R139 ;  /* 0x0000008bbec97220 */ /* 0x000fe40000410000 */
[----:B------:R-:W-:-:S02]  /*1bf0*/  FADD.FTZ R46, R125, R46 ;  /* 0x0000002e7d2e7221 */ /* 0x000fc40000010000 */
[----:B------:R-:W-:Y:S01]  /*1c00*/  FFMA.FTZ R44, R200, R125, R44 ;  /* 0x0000007dc82c7223 */ /* 0x000fe2000001002c */
[----:B------:R-:W-:Y:S01]  /*1c10*/  HADD2.F32 R50, -RZ, R50.H0_H0 ;  /* 0x20000032ff327230 */ /* 0x000fe20000004100 */
[C---:B------:R-:W-:Y:S02]  /*1c20*/  FADD.FTZ R129, -R150.reuse, R129 ;  /* 0x0000008196817221 */ /* 0x040fe40000010100 */
[----:B------:R-:W-:Y:S02]  /*1c30*/  FADD.FTZ R131, -R150, R131 ;  /* 0x0000008396837221 */ /* 0x000fe40000010100 */
[-C--:B------:R-:W-:Y:S02]  /*1c40*/  FMUL.FTZ R150, R6, R47.reuse ;  /* 0x0000002f06967220 */ /* 0x080fe40000410000 */
[----:B------:R-:W-:Y:S02]  /*1c50*/  FADD.FTZ R66, R47, R66 ;  /* 0x000000422f427221 */ /* 0x000fe40000010000 */
[----:B------:R-:W-:-:S02]  /*1c60*/  FFMA.FTZ R78, R201, R47, R78 ;  /* 0x0000002fc94e7223 */ /* 0x000fc4000001004e */
[----:B------:R-:W-:Y:S02]  /*1c70*/  FMUL.FTZ R136, R4, R61 ;  /* 0x0000003d04887220 */ /* 0x000fe40000410000 */
[----:B------:R-:W-:Y:S02]  /*1c80*/  FADD.FTZ R47, R197, R46 ;  /* 0x0000002ec52f7221 */ /* 0x000fe40000010000 */
[----:B------:R-:W-:Y:S01]  /*1c90*/  FFMA.FTZ R45, R199, R197, R44 ;  /* 0x000000c5c72d7223 */ /* 0x000fe2000001002c */
[----:B------:R-:W-:Y:S01]  /*1ca0*/  HADD2.F32 R48, -RZ, R48.H0_H0 ;  /* 0x20000030ff307230 */ /* 0x000fe20000004100 */
[----:B------:R-:W-:Y:S02]  /*1cb0*/  FFMA.FTZ R136, R24, R51, R136 ;  /* 0x0000003318887223 */ /* 0x000fe40000010088 */
[----:B------:R-:W-:Y:S02]  /*1cc0*/  FMUL.FTZ R203, R5, R50 ;  /* 0x0000003205cb7220 */ /* 0x000fe40000410000 */
[----:B------:R-:W-:-:S02]  /*1cd0*/  FADD.FTZ R47, R122, R47 ;  /* 0x0000002f7a2f7221 */ /* 0x000fc40000010000 */
[----:B------:R-:W-:Y:S01]  /*1ce0*/  FFMA.FTZ R45, R128, R122, R45 ;  /* 0x0000007a802d7223 */ /* 0x000fe2000001002d */
[----:B------:R-:W-:Y:S01]  /*1cf0*/  HADD2.F32 R60, -RZ, R60.H0_H0 ;  /* 0x2000003cff3c7230 */ /* 0x000fe20000004100 */
[----:B------:R-:W-:Y:S02]  /*1d00*/  FMUL.FTZ R130, R190, R129 ;  /* 0x00000081be827220 */ /* 0x000fe40000410000 */
[----:B------:R-:W-:Y:S02]  /*1d10*/  FFMA.FTZ R203, R25, R48, R203 ;  /* 0x0000003019cb7223 */ /* 0x000fe400000100cb */
[----:B------:R-:W-:Y:S02]  /*1d20*/  FADD.FTZ R44, R136, R47 ;  /* 0x0000002f882c7221 */ /* 0x000fe40000010000 */
[----:B------:R-:W-:Y:S02]  /*1d30*/  FFMA.FTZ R45, R137, R136, R45 ;  /* 0x00000088892d7223 */ /* 0x000fe4000001002d */
[----:B------:R-:W-:-:S02]  /*1d40*/  FADD.FTZ R93, R48, R93 ;  /* 0x0000005d305d7221 */ /* 0x000fc40000010000 */
[----:B------:R-:W-:Y:S01]  /*1d50*/  FFMA.FTZ R105, R130, R48, R105 ;  /* 0x0000003082697223 */ /* 0x000fe20000010069 */
[----:B------:R-:W-:Y:S01]  /*1d60*/  HADD2.F32 R48, -RZ, R202.H0_H0 ;  /* 0x200000caff307230 */ /* 0x000fe20000004100 */
[----:B------:R-:W-:Y:S02]  /*1d70*/  FFMA.FTZ R150, R26, R49, R150 ;  /* 0x000000311a967223 */ /* 0x000fe40000010096 */
[----:B------:R-:W-:Y:S02]  /*1d80*/  FMUL.FTZ R202, R7, R60 ;  /* 0x0000003c07ca7220 */ /* 0x000fe40000410000 */
[----:B------:R-:W-:Y:S02]  /*1d90*/  FADD.FTZ R47, R44, R203 ;  /* 0x000000cb2c2f7221 */ /* 0x000fe40000010000 */
[----:B------:R-:W-:Y:S01]  /*1da0*/  FFMA.FTZ R45, R130, R203, R45 ;  /* 0x000000cb822d7223 */ /* 0x000fe2000001002d */
[----:B------:R-:W-:Y:S01]  /*1db0*/  IADD3 R170, R170, c[0x0][0x160], RZ ;  /* 0x00005800aaaa7a10 */ /* 0x000fe20007ffe0ff */
[----:B------:R-:W-:-:S02]  /*1dc0*/  FMUL.FTZ R204, R190, R131 ;  /* 0x00000083becc7220 */ /* 0x000fc40000410000 */
[----:B------:R-:W-:Y:S02]  /*1dd0*/  FFMA.FTZ R202, R27, R48, R202 ;  /* 0x000000301bca7223 */ /* 0x000fe400000100ca */
[----:B------:R-:W-:Y:S02]  /*1de0*/  FADD.FTZ R47, R47, R150 ;  /* 0x000000962f2f7221 */ /* 0x000fe40000010000 */
[----:B------:R-:W-:Y:S01]  /*1df0*/  FFMA.FTZ R45, R201, R150, R45 ;  /* 0x00000096c92d7223 */ /* 0x000fe2000001002d */
        /* <DEDUP_REMOVED lines=15> */
[----:B------:R-:W-:Y:S01]  /*1ef0*/  FFMA.FTZ R51, R204, R202, R45 ;  /* 0x000000cacc337223 */ /* 0x000fe2000001002d */
[----:B------:R-:W-:Y:S05]  /*1f00*/  BRA.DIV ~URZ, `(.L_x_1482) ;  /* 0x00001d827f007947 */ /* 0x000fea000b800000 */
[----:B------:R0:W1:Y:S02]  /*1f10*/  SHFL.DOWN PT, R46, R49, 0x10, 0x1f ;  /* 0x0a001f00312e7f89 */ /* 0x00006400000e0000 */
.L_x_1496:
        /* <DEDUP_REMOVED lines=18> */
.L_x_1497:
[----:B------:R-:W-:Y:S01]  /*2040*/  PLOP3.LUT P0, PT, PT, PT, PT, 0x80, 0x0 ;  /* 0x000000000000781c */ /* 0x000fe20003f0f070 */
[----:B--2---:R-:W-:Y:S01]  /*2050*/  FADD.FTZ R60, R60, R49 ;  /* 0x000000313c3c7221 */ /* 0x004fe20000010000 */
[----:B------:R-:W-:Y:S01]  /*2060*/  @!P2 PLOP3.LUT P0, PT, P3, PT, PT, 0x80, 0x0 ;  /* 0x000000000000a81c */ /* 0x000fe20001f0f070 */
[----:B-1----:R-:W-:Y:S01]  /*2070*/  FADD.FTZ R61, R44, R51 ;  /* 0x000000332c3d7221 */ /* 0x002fe20000010000 */
[----:B------:R-:W-:Y:S01]  /*2080*/  SHF.R.U32.HI R45, RZ, 0x5, R0 ;  /* 0x00000005ff2d7819 */ /* 0x000fe20000011600 */
[----:B------:R-:W-:Y:S01]  /*2090*/  ULDC.U8 UR6, c[0x0][0x1f0] ;  /* 0x00007c0000067ab9 */ /* 0x000fe20000000000 */
[----:B-----5:R-:W-:Y:S02]  /*20a0*/  @P1 SHF.R.U64 R138, R52, 0x10, R53 ;  /* 0x00000010348a1819 */ /* 0x020fe40000001235 */
        /* <DEDUP_REMOVED lines=12> */
[----:B-1----:R-:W-:Y:S02]  /*2170*/  @P1 SHF.R.U32.HI R60, RZ, 0x10, R3 ;  /* 0x00000010ff3c1819 */ /* 0x002fe40000011603 */
[----:B------:R-:W-:-:S05]  /*2180*/  @P1 MOV R129, R52 ;  /* 0x0000003400811202 */ /* 0x000fca0000000f00 */
[----:B------:R-:W-:Y:S01]  /*2190*/  @P1 HADD2.F32 R129, -RZ, R129.H0_H0 ;  /* 0x20000081ff811230 */ /* 0x000fe20000004100 */
[----:B------:R-:W1:Y:S04]  /*21a0*/  LDS.128 R44, [R131+0x2800] ;  /* 0x00280000832c7984 */ /* 0x000e680000000c00 */
[----:B0-----:R0:W2:Y:S02]  /*21b0*/  LDS.128 R48, [R131+0x2810] ;  /* 0x0028100083307984 */ /* 0x0010a40000000c00 */
[----:B0-----:R-:W-:Y:S01]  /*21c0*/  @P1 MOV R131, R53 ;  /* 0x0000003500831202 */ /* 0x001fe20000000f00 */
[----:B-1----:R-:W-:Y:S02]  /*21d0*/  FADD.FTZ R139, RZ, R44 ;  /* 0x0000002cff8b7221 */ /* 0x002fe40000010000 */
[----:B------:R-:W-:-:S02]  /*21e0*/  FADD.FTZ R44, RZ, R45 ;  /* 0x0000002dff2c7221 */ /* 0x000fc40000010000 */
[----:B------:R-:W-:Y:S02]  /*21f0*/  FADD.FTZ R139, R46, R139 ;  /* 0x0000008b2e8b7221 */ /* 0x000fe40000010000 */
[----:B------:R-:W-:Y:S02]  /*2200*/  FADD.FTZ R44, R47, R44 ;  /* 0x0000002c2f2c7221 */ /* 0x000fe40000010000 */
[----:B--2---:R-:W-:Y:S01]  /*2210*/  FADD.FTZ R139, R139, R48 ;  /* 0x000000308b8b7221 */ /* 0x004fe20000010000 */
        /* <DEDUP_REMOVED lines=17> */
[----:B------:R-:W-:Y:S02]  /*2330*/  FFMA.FTZ R65, R65, R46, R45 ;  /* 0x0000002e41417223 */ /* 0x000fe4000001002d */
[----:B------:R-:W-:Y:S02]  /*2340*/  FMUL.FTZ R50, R190, R147 ;  /* 0x00000093be327220 */ /* 0x000fe40000410000 */
[----:B------:R-:W-:Y:S01]  /*2350*/  FADD.FTZ R65, R64, -R65 ;  /* 0x8000004140417221 */ /* 0x000fe20000010000 */
[----:B------:R-:W-:Y:S01]  /*2360*/  @P1 MOV R64, R56 ;  /* 0x0000003800401202 */ /* 0x000fe20000000f00 */
[----:B------:R-:W-:Y:S01]  /*2370*/  @P1 FADD.FTZ R50, R50, R51 ;  /* 0x0000003332321221 */ /* 0x000fe20000010000 */
[----:B------:R-:W-:Y:S01]  /*2380*/  @P1 HADD2.F32 R51, -RZ, R60.H0_H0 ;  /* 0x2000003cff331230 */ /* 0x000fe20000004100 */
[-CC-:B------:R-:W-:Y:S02]  /*2390*/  FFMA.FTZ R60, R62, R46.reuse, R45.reuse ;  /* 0x0000002e3e3c7223 */ /* 0x180fe4000001002d */
[----:B------:R-:W-:Y:S01]  /*23a0*/  FFMA.FTZ R116, R116, R46, R45 ;  /* 0x0000002e74747223 */ /* 0x000fe2000001002d */
[----:B------:R0:W1:Y:S01]  /*23b0*/  F2F.F16.F32 R61, R50 ;  /* 0x00000032003d7304 */ /* 0x0000620000200800 */
[----:B------:R-:W-:-:S02]  /*23c0*/  FADD.FTZ R151, R151, -R60 ;  /* 0x8000003c97977221 */ /* 0x000fc40000010000 */
[-CC-:B------:R-:W-:Y:S02]  /*23d0*/  FFMA.FTZ R60, R192, R46.reuse, R45.reuse ;  /* 0x0000002ec03c7223 */ /* 0x180fe4000001002d */
[----:B------:R-:W-:Y:S02]  /*23e0*/  FMUL.FTZ R192, R190, R151 ;  /* 0x00000097bec07220 */ /* 0x000fe40000410000 */
[----:B------:R-:W-:Y:S02]  /*23f0*/  FADD.FTZ R191, R191, -R60 ;  /* 0x8000003cbfbf7221 */ /* 0x000fe40000010000 */
[----:B------:R-:W-:Y:S01]  /*2400*/  FFMA.FTZ R60, R196, R46, R45 ;  /* 0x0000002ec43c7223 */ /* 0x000fe2000001002d */
[----:B0-----:R-:W-:Y:S01]  /*2410*/  @P0 F2FP.PACK_AB R50, RZ, R50 ;  /* 0x00000032ff32023e */ /* 0x001fe200000000ff */
[----:B------:R-:W-:Y:S01]  /*2420*/  @P1 FADD.FTZ R192, R192, R129 ;  /* 0x00000081c0c01221 */ /* 0x000fe20000010000 */
[----:B------:R-:W-:Y:S01]  /*2430*/  @P1 HADD2.F32 R129, -RZ, R138.H0_H0 ;  /* 0x2000008aff811230 */ /* 0x000fe20000004100 */
[----:B------:R-:W-:Y:S01]  /*2440*/  FADD.FTZ R63, R63, -R60 ;  /* 0x8000003c3f3f7221 */ /* 0x000fe20000010000 */
[----:B------:R-:W-:Y:S01]  /*2450*/  @P1 HADD2.F32 R60, -RZ, R131.H0_H0 ;  /* 0x20000083ff3c1230 */ /* 0x000fe20000004100 */
[----:B------:R-:W-:Y:S01]  /*2460*/  @P1 SHF.R.U32.HI R131, RZ, 0x10, R53 ;  /* 0x00000010ff831819 */ /* 0x000fe20000011635 */
[C---:B------:R-:W-:Y:S01]  /*2470*/  FMUL.FTZ R196, R190.reuse, R191 ;  /* 0x000000bfbec47220 */ /* 0x040fe20000410000 */
[----:B-1----:R-:W-:Y:S01]  /*2480*/  @P2 PRMT R180, R61, 0x7610, R180 ;  /* 0x000076103db42816 */ /* 0x002fe200000000b4 */
[----:B------:R-:W-:Y:S01]  /*2490*/  FMUL.FTZ R63, R190, R63 ;  /* 0x0000003fbe3f7220 */ /* 0x000fe20000410000 */
[----:B------:R-:W-:Y:S01]  /*24a0*/  @P0 PRMT R179, R50, 0x7610, R179 ;  /* 0x0000761032b30816 */ /* 0x000fe200000000b3 */
[----:B------:R-:W-:-:S02]  /*24b0*/  FADD.FTZ R151, R193, -R194 ;  /* 0x800000c2c1977221 */ /* 0x000fc40000010000 */
[----:B------:R-:W-:Y:S01]  /*24c0*/  @P1 FADD.FTZ R63, R63, R60 ;  /* 0x0000003c3f3f1221 */ /* 0x000fe20000010000 */
[----:B------:R-:W-:Y:S01]  /*24d0*/  @P1 HADD2.F32 R60, -RZ, R131.H0_H0 ;  /* 0x20000083ff3c1230 */ /* 0x000fe20000004100 */
[----:B------:R-:W-:Y:S01]  /*24e0*/  @P1 FADD.FTZ R196, R196, R129 ;  /* 0x00000081c4c41221 */ /* 0x000fe20000010000 */
[----:B------:R-:W-:Y:S01]  /*24f0*/  @P1 MOV R129, R54 ;  /* 0x0000003600811202 */ /* 0x000fe20000000f00 */
[C---:B------:R-:W-:Y:S02]  /*2500*/  FMUL.FTZ R151, R190.reuse, R151 ;  /* 0x00000097be977220 */ /* 0x040fe40000410000 */
[----:B------:R-:W-:Y:S01]  /*2510*/  FMUL.FTZ R191, R190, R65 ;  /* 0x00000041bebf7220 */ /* 0x000fe20000410000 */
[----:B------:R-:W-:Y:S01]  /*2520*/  @P1 SHF.R.U64 R65, R54, 0x10, R55 ;  /* 0x0000001036411819 */ /* 0x000fe20000001237 */
[----:B------:R-:W-:Y:S01]  /*2530*/  @P1 FADD.FTZ R151, R151, R60 ;  /* 0x0000003c97971221 */ /* 0x000fe20000010000 */
[----:B------:R-:W-:Y:S01]  /*2540*/  @P1 HADD2.F32 R60, -RZ, R129.H0_H0 ;  /* 0x20000081ff3c1230 */ /* 0x000fe20000004100 */
[----:B------:R-:W-:-:S02]  /*2550*/  FADD.FTZ R117, R117, -R116 ;  /* 0x8000007475757221 */ /* 0x000fc40000010000 */
[-C--:B------:R-:W-:Y:S01]  /*2560*/  FFMA.FTZ R195, R195, R46.reuse, R45 ;  /* 0x0000002ec3c37223 */ /* 0x080fe2000001002d */
[----:B------:R-:W-:Y:S01]  /*2570*/  @P1 HADD2.F32 R65, -RZ, R65.H0_H0 ;  /* 0x20000041ff411230 */ /* 0x000fe20000004100 */
[----:B------:R-:W-:Y:S01]  /*2580*/  @P1 FADD.FTZ R191, R191, R60 ;  /* 0x0000003cbfbf1221 */ /* 0x000fe20000010000 */
[----:B------:R-:W-:Y:S01]  /*2590*/  F2F.F16.F32 R193, R151 ;  /* 0x0000009700c17304 */ /* 0x000fe20000200800 */
[----:B------:R-:W-:Y:S02]  /*25a0*/  @P1 IMAD.MOV.U32 R60, RZ, RZ, R55 ;  /* 0x000000ffff3c1224 */ /* 0x000fe400078e0037 */
[----:B------:R-:W-:Y:S01]  /*25b0*/  FMUL.FTZ R194, R190, R117 ;  /* 0x00000075bec27220 */ /* 0x000fe20000410000 */
[----:B------:R-:W-:Y:S01]  /*25c0*/  @P1 SHF.R.U64 R117, R56, 0x10, R57 ;  /* 0x0000001038751819 */ /* 0x000fe20000001239 */
[----:B------:R-:W-:Y:S01]  /*25d0*/  FADD.FTZ R195, R198, -R195 ;  /* 0x800000c3c6c37221 */ /* 0x000fe20000010000 */
[----:B------:R-:W-:Y:S01]  /*25e0*/  @P1 HADD2.F32 R60, -RZ, R60.H0_H0 ;  /* 0x2000003cff3c1230 */ /* 0x000fe20000004100 */
[-C--:B------:R-:W-:Y:S01]  /*25f0*/  FFMA.FTZ R118, R118, R46.reuse, R45 ;  /* 0x0000002e76767223 */ /* 0x080fe2000001002d */
[----:B------:R-:W-:Y:S01]  /*2600*/  F2F.F16.F32 R129, R191 ;  /* 0x000000bf00817304 */ /* 0x000fe20000200800 */
[----:B------:R-:W-:Y:S01]  /*2610*/  @P1 FADD.FTZ R194, R194, R65 ;  /* 0x00000041c2c21221 */ /* 0x000fe20000010000 */
[----:B------:R-:W-:Y:S01]  /*2620*/  @P1 SHF.R.U32.HI R65, RZ, 0x10, R55 ;  /* 0x00000010ff411819 */ /* 0x000fe20000011637 */
[----:B------:R-:W-:Y:S01]  /*2630*/  FMUL.FTZ R195, R190, R195 ;  /* 0x000000c3bec37220 */ /* 0x000fe20000410000 */
[----:B------:R-:W-:Y:S01]  /*2640*/  @P1 HADD2.F32 R117, -RZ, R117.H0_H0 ;  /* 0x20000075ff751230 */ /* 0x000fe20000004100 */
[-CC-:B------:R-:W-:Y:S01]  /*2650*/  FFMA.FTZ R123, R123, R46.reuse, R45.reuse ;  /* 0x0000002e7b7b7223 */ /* 0x180fe2000001002d */
[----:B------:R-:W-:Y:S01]  /*2660*/  @P0 F2FP.PACK_AB R198, RZ, R63 ;  /* 0x0000003fffc6023e */ /* 0x000fe200000000ff */
[----:B------:R-:W-:Y:S01]  /*2670*/  FADD.FTZ R119, R119, -R118 ;  /* 0x8000007677777221 */ /* 0x000fe20000010000 */
[----:B------:R-:W-:Y:S01]  /*2680*/  F2F.F16.F32 R131, R194 ;  /* 0x000000c200837304 */ /* 0x000fe20000200800 */
[----:B------:R-:W-:-:S02]  /*2690*/  FFMA.FTZ R200, R200, R46, R45 ;  /* 0x0000002ec8c87223 */ /* 0x000fc4000001002d */
[----:B------:R-:W-:Y:S01]  /*26a0*/  @P1 FADD.FTZ R195, R195, R60 ;  /* 0x0000003cc3c31221 */ /* 0x000fe20000010000 */
[----:B------:R-:W-:Y:S01]  /*26b0*/  @P1 HADD2.F32 R60, -RZ, R65.H0_H0 ;  /* 0x20000041ff3c1230 */ /* 0x000fe20000004100 */
[----:B------:R-:W-:Y:S01]  /*26c0*/  FFMA.FTZ R140, R140, R46, R45 ;  /* 0x0000002e8c8c7223 */ /* 0x000fe2000001002d */
[----:B------:R-:W-:Y:S01]  /*26d0*/  @P1 HADD2.F32 R65, -RZ, R64.H0_H0 ;  /* 0x20000040ff411230 */ /* 0x000fe20000004100 */
[----:B------:R-:W-:Y:S02]  /*26e0*/  FADD.FTZ R123, R124, -R123 ;  /* 0x8000007b7c7b7221 */ /* 0x000fe40000010000 */
[----:B------:R-:W-:Y:S02]  /*26f0*/  FMUL.FTZ R139, R190, R119 ;  /* 0x00000077be8b7220 */ /* 0x000fe40000410000 */
[----:B------:R-:W-:Y:S02]  /*2700*/  FADD.FTZ R125, R125, -R200 ;  /* 0x800000c87d7d7221 */ /* 0x000fe40000010000 */
[----:B------:R-:W-:-:S02]  /*2710*/  FADD.FTZ R141, R141, -R140 ;  /* 0x8000008c8d8d7221 */ /* 0x000fc40000010000 */
[C---:B------:R-:W-:Y:S02]  /*2720*/  FMUL.FTZ R138, R190.reuse, R123 ;  /* 0x0000007bbe8a7220 */ /* 0x040fe40000410000 */
[----:B------:R-:W-:Y:S02]  /*2730*/  @P1 FADD.FTZ R139, R139, R60 ;  /* 0x0000003c8b8b1221 */ /* 0x000fe40000010000 */
[----:B------:R-:W-:Y:S02]  /*2740*/  FMUL.FTZ R140, R190, R125 ;  /* 0x0000007dbe8c7220 */ /* 0x000fe40000410000 */
[-C--:B------:R-:W-:Y:S01]  /*2750*/  FFMA.FTZ R60, R199, R46.reuse, R45 ;  /* 0x0000002ec73c7223 */ /* 0x080fe2000001002d */
[----:B------:R-:W0:Y:S01]  /*2760*/  F2F.F16.F32 R146, R139 ;  /* 0x0000008b00927304 */ /* 0x000e220000200800 */
[----:B------:R-:W-:Y:S02]  /*2770*/  @P1 FADD.FTZ R138, R138, R65 ;  /* 0x000000418a8a1221 */ /* 0x000fe40000010000 */
[----:B------:R-:W-:-:S02]  /*2780*/  FFMA.FTZ R148, R148, R46, R45 ;  /* 0x0000002e94947223 */ /* 0x000fc4000001002d */
[----:B------:R-:W-:Y:S02]  /*2790*/  @P1 FADD.FTZ R140, R140, R117 ;  /* 0x000000758c8c1221 */ /* 0x000fe40000010000 */
[-CC-:B------:R-:W-:Y:S01]  /*27a0*/  FFMA.FTZ R65, R128, R46.reuse, R45.reuse ;  /* 0x0000002e80417223 */ /* 0x180fe2000001002d */
[----:B------:R-:W-:Y:S01]  /*27b0*/  F2F.F16.F32 R125, R138 ;  /* 0x0000008a007d7304 */ /* 0x000fe20000200800 */
[-CC-:B------:R-:W-:Y:S02]  /*27c0*/  FFMA.FTZ R142, R142, R46.reuse, R45.reuse ;  /* 0x0000002e8e8e7223 */ /* 0x180fe4000001002d */
[----:B------:R-:W-:Y:S01]  /*27d0*/  FADD.FTZ R197, R197, -R60 ;  /* 0x8000003cc5c57221 */ /* 0x000fe20000010000 */
[----:B------:R-:W-:Y:S01]  /*27e0*/  @P1 MOV R60, R57 ;  /* 0x00000039003c1202 */ /* 0x000fe20000000f00 */
[-CC-:B------:R-:W-:Y:S02]  /*27f0*/  FFMA.FTZ R137, R137, R46.reuse, R45.reuse ;  /* 0x0000002e89897223 */ /* 0x180fe4000001002d */
[----:B------:R-:W-:-:S02]  /*2800*/  FFMA.FTZ R64, R130, R46, R45 ;  /* 0x0000002e82407223 */ /* 0x000fc4000001002d */
[-CC-:B------:R-:W-:Y:S01]  /*2810*/  FFMA.FTZ R201, R201, R46.reuse, R45.reuse ;  /* 0x0000002ec9c97223 */ /* 0x180fe2000001002d */
[----:B------:R-:W-:Y:S01]  /*2820*/  F2F.F16.F32 R130, R140 ;  /* 0x0000008c00827304 */ /* 0x000fe20000200800 */
[----:B------:R-:W-:Y:S01]  /*2830*/  FFMA.FTZ R117, R204, R46, R45 ;  /* 0x0000002ecc757223 */ /* 0x000fe2000001002d */
[----:B------:R-:W-:Y:S01]  /*2840*/  @P1 SHF.R.U32.HI R45, RZ, 0x10, R57 ;  /* 0x00000010ff2d1819 */ /* 0x000fe20000011639 */
[----:B------:R-:W-:Y:S01]  /*2850*/  FMUL.FTZ R44, R190, R141 ;  /* 0x0000008dbe2c7220 */ /* 0x000fe20000410000 */
[----:B------:R-:W-:Y:S01]  /*2860*/  @P1 HADD2.F32 R46, -RZ, R60.H0_H0 ;  /* 0x2000003cff2e1230 */ /* 0x000fe20000004100 */
[----:B------:R-:W-:Y:S01]  /*2870*/  FADD.FTZ R149, R149, -R148 ;  /* 0x8000009495957221 */ /* 0x000fe20000010000 */
[----:B------:R-:W-:Y:S01]  /*2880*/  @P1 SHF.R.U64 R60, R58, 0x10, R59 ;  /* 0x000000103a3c1819 */ /* 0x000fe2000000123b */
[----:B------:R-:W-:Y:S01]  /*2890*/  FADD.FTZ R65, R122, -R65 ;  /* 0x800000417a417221 */ /* 0x000fe20000010000 */
[----:B------:R-:W-:Y:S01]  /*28a0*/  @P1 HADD2.F32 R45, -RZ, R45.H0_H0 ;  /* 0x2000002dff2d1230 */ /* 0x000fe20000004100 */
[----:B------:R-:W-:Y:S01]  /*28b0*/  FADD.FTZ R143, R143, -R142 ;  /* 0x8000008e8f8f7221 */ /* 0x000fe20000010000 */
[----:B------:R1:W-:Y:S01]  /*28c0*/  F2F.F16.F32 R148, R196 ;  /* 0x000000c400947304 */ /* 0x0003e20000200800 */
[----:B------:R-:W-:-:S02]  /*28d0*/  FADD.FTZ R147, R136, -R137 ;  /* 0x8000008988937221 */ /* 0x000fc40000010000 */
[----:B------:R-:W-:Y:S02]  /*28e0*/  @P1 FADD.FTZ R44, R44, R47 ;  /* 0x0000002f2c2c1221 */ /* 0x000fe40000010000 */
[C---:B------:R-:W-:Y:S02]  /*28f0*/  FMUL.FTZ R62, R190.reuse, R149 ;  /* 0x00000095be3e7220 */ /* 0x040fe40000410000 */
[C---:B------:R-:W-:Y:S01]  /*2900*/  FMUL.FTZ R136, R190.reuse, R65 ;  /* 0x00000041be887220 */ /* 0x040fe20000410000 */
[----:B------:R2:W-:Y:S01]  /*2910*/  F2F.F16.F32 R49, R44 ;  /* 0x0000002c00317304 */ /* 0x0005e20000200800 */
[----:B------:R-:W-:Y:S01]  /*2920*/  FMUL.FTZ R47, R190, R143 ;  /* 0x0000008fbe2f7220 */ /* 0x000fe20000410000 */
[----:B-1----:R-:W-:Y:S01]  /*2930*/  @P0 F2FP.PACK_AB R196, RZ, R196 ;  /* 0x000000c4ffc4023e */ /* 0x002fe200000000ff */
[----:B------:R-:W-:Y:S01]  /*2940*/  FADD.FTZ R203, R203, -R64 ;  /* 0x80000040cbcb7221 */ /* 0x000fe20000010000 */
[----:B0-----:R-:W-:Y:S01]  /*2950*/  SHF.L.U32 R64, R146, 0x10, RZ ;  /* 0x0000001092407819 */ /* 0x001fe200000006ff */
[----:B------:R-:W-:-:S02]  /*2960*/  @P1 FADD.FTZ R62, R62, R51 ;  /* 0x000000333e3e1221 */ /* 0x000fc40000010000 */
[----:B------:R-:W-:Y:S01]  /*2970*/  @P1 FADD.FTZ R136, R136, R45 ;  /* 0x0000002d88881221 */ /* 0x000fe20000010000 */
[----:B------:R-:W-:Y:S01]  /*2980*/  @P1 HADD2.F32 R45, -RZ, R60.H0_H0 ;  /* 0x2000003cff2d1230 */ /* 0x000fe20000004100 */
[----:B------:R-:W-:Y:S01]  /*2990*/  @P1 FADD.FTZ R47, R47, R48 ;  /* 0x000000302f2f1221 */ /* 0x000fe20000010000 */
[----:B------:R-:W0:Y:S01]  /*29a0*/  F2F.F16.F32 R51, R62 ;  /* 0x0000003e00337304 */ /* 0x000e220000200800 */
[C---:B------:R-:W-:Y:S01]  /*29b0*/  FMUL.FTZ R197, R190.reuse, R197 ;  /* 0x000000c5bec57220 */ /* 0x040fe20000410000 */
[----:B------:R-:W-:Y:S01]  /*29c0*/  @P1 SHF.R.U32.HI R60, RZ, 0x10, R59 ;  /* 0x00000010ff3c1819 */ /* 0x000fe2000001163b */
[----:B------:R-:W-:Y:S01]  /*29d0*/  FMUL.FTZ R128, R190, R203 ;  /* 0x000000cbbe807220 */ /* 0x000fe20000410000 */
[----:B--2---:R-:W-:Y:S01]  /*29e0*/  @P0 F2FP.PACK_AB R44, RZ, R44 ;  /* 0x0000002cff2c023e */ /* 0x004fe200000000ff */
[----:B------:R-:W-:Y:S01]  /*29f0*/  @P1 FADD.FTZ R197, R197, R46 ;  /* 0x0000002ec5c51221 */ /* 0x000fe20000010000 */
[----:B------:R-:W-:Y:S01]  /*2a00*/  @P1 MOV R46, R59 ;  /* 0x0000003b002e1202 */ /* 0x000fe20000000f00 */
[----:B------:R-:W-:Y:S01]  /*2a10*/  @P1 FADD.FTZ R128, R128, R45 ;  /* 0x0000002d80801221 */ /* 0x000fe20000010000 */
[----:B------:R-:W1:Y:S01]  /*2a20*/  F2F.F16.F32 R48, R47 ;  /* 0x0000002f00307304 */ /* 0x000e620000200800 */
[----:B------:R-:W-:Y:S01]  /*2a30*/  @P1 MOV R45, R58 ;  /* 0x0000003a002d1202 */ /* 0x000fe20000000f00 */
[----:B------:R-:W-:Y:S01]  /*2a40*/  FADD.FTZ R201, R150, -R201 ;  /* 0x800000c996c97221 */ /* 0x000fe20000010000 */
[----:B------:R-:W-:Y:S01]  /*2a50*/  @P1 HADD2.F32 R65, -RZ, R46.H0_H0 ;  /* 0x2000002eff411230 */ /* 0x000fe20000004100 */
[----:B------:R-:W-:Y:S01]  /*2a60*/  FADD.FTZ R117, R202, -R117 ;  /* 0x80000075ca757221 */ /* 0x000fe20000010000 */
[----:B------:R-:W-:Y:S01]  /*2a70*/  @P0 PRMT R175, R44, 0x7610, R175 ;  /* 0x000076102caf0816 */ /* 0x000fe200000000af */
[----:B------:R-:W-:Y:S01]  /*2a80*/  @P1 HADD2.F32 R46, -RZ, R45.H0_H0 ;  /* 0x2000002dff2e1230 */ /* 0x000fe20000004100 */
[C---:B------:R-:W-:Y:S01]  /*2a90*/  FMUL.FTZ R124, R190.reuse, R201 ;  /* 0x000000c9be7c7220 */ /* 0x040fe20000410000 */
[----:B------:R-:W-:Y:S01]  /*2aa0*/  @P1 HADD2.F32 R45, -RZ, R60.H0_H0 ;  /* 0x2000003cff2d1230 */ /* 0x000fe20000004100 */
[C---:B------:R-:W-:Y:S01]  /*2ab0*/  FMUL.FTZ R147, R190.reuse, R147 ;  /* 0x00000093be937220 */ /* 0x040fe20000410000 */
[----:B------:R-:W2:Y:S01]  /*2ac0*/  F2F.F16.F32 R149, R63 ;  /* 0x0000003f00957304 */ /* 0x000ea20000200800 */
[----:B------:R-:W-:Y:S01]  /*2ad0*/  FMUL.FTZ R190, R190, R117 ;  /* 0x00000075bebe7220 */ /* 0x000fe20000410000 */
[----:B------:R-:W-:Y:S01]  /*2ae0*/  @P0 F2FP.PACK_AB R44, RZ, R47 ;  /* 0x0000002fff2c023e */ /* 0x000fe200000000ff */
[----:B------:R-:W-:Y:S01]  /*2af0*/  @P1 FADD.FTZ R147, R147, R46 ;  /* 0x0000002e93931221 */ /* 0x000fe20000010000 */
[----:B0-----:R-:W-:Y:S01]  /*2b00*/  @P2 PRMT R177, R51, 0x7610, R177 ;  /* 0x0000761033b12816 */ /* 0x001fe200000000b1 */
[----:B------:R-:W-:Y:S01]  /*2b10*/  @P1 FADD.FTZ R190, R190, R45 ;  /* 0x0000002dbebe1221 */ /* 0x000fe20000010000 */
[----:B------:R-:W-:Y:S01]  /*2b20*/  @P0 PRMT R178, R44, 0x7610, R178 ;  /* 0x000076102cb20816 */ /* 0x000fe200000000b2 */
[C---:B-1----:R-:W-:Y:S01]  /*2b30*/  IMAD.WIDE.U32 R46, R48.reuse, 0x10000, RZ ;  /* 0x00010000302e7825 */ /* 0x042fe200078e00ff */
[----:B------:R-:W0:Y:S01]  /*2b40*/  F2F.F16.F32 R141, R195 ;  /* 0x000000c3008d7304 */ /* 0x000e220000200800 */
[----:B------:R-:W-:-:S02]  /*2b50*/  @P2 PRMT R176, R48, 0x7610, R176 ;  /* 0x0000761030b02816 */ /* 0x000fc400000000b0 */
[----:B------:R-:W-:Y:S01]  /*2b60*/  IMAD.U32 R51, R51, 0x10000, RZ ;  /* 0x0001000033337824 */ /* 0x000fe200078e00ff */
[----:B------:R-:W-:Y:S01]  /*2b70*/  LOP3.LUT R60, R46, R49, RZ, 0xfc, !PT ;  /* 0x000000312e3c7212 */ /* 0x000fe200078efcff */
[----:B------:R-:W-:Y:S01]  /*2b80*/  @P1 FADD.FTZ R124, R124, R65 ;  /* 0x000000417c7c1221 */ /* 0x000fe20000010000 */
[----:B------:R-:W-:Y:S01]  /*2b90*/  @P2 PRMT R181, R49, 0x7610, R181 ;  /* 0x0000761031b52816 */ /* 0x000fe200000000b5 */
[----:B------:R-:W-:Y:S01]  /*2ba0*/  IMAD.WIDE.U32 R44, R148, 0x10000, RZ ;  /* 0x00010000942c7825 */ /* 0x000fe200078e00ff */
[----:B------:R-:W1:Y:S01]  /*2bb0*/  F2F.F16.F32 R118, R128 ;  /* 0x0000008000767304 */ /* 0x000e620000200800 */
[----:B------:R-:W-:Y:S02]  /*2bc0*/  LOP3.LUT R61, R47, R51, R61, 0xfe, !PT ;  /* 0x000000332f3d7212 */ /* 0x000fe400078efe3d */
[----:B------:R-:W-:Y:S01]  /*2bd0*/  SHF.L.U32 R47, R193, 0x10, RZ ;  /* 0x00000010c12f7819 */ /* 0x000fe200000006ff */
[----:B------:R-:W-:-:S03]  /*2be0*/  IMAD.WIDE.U32 R48, R130, 0x10000, RZ ;  /* 0x0001000082307825 */ /* 0x000fc600078e00ff */
[----:B--2---:R-:W-:Y:S01]  /*2bf0*/  LOP3.LUT R45, R45, R47, R149, 0xfe, !PT ;  /* 0x0000002f2d2d7212 */ /* 0x004fe200078efe95 */
[----:B------:R-:W2:Y:S01]  /*2c00*/  F2F.F16.F32 R142, R136 ;  /* 0x00000088008e7304 */ /* 0x000ea20000200800 */
[----:B------:R-:W-:Y:S01]  /*2c10*/  IMAD.WIDE.U32 R46, R131, 0x10000, RZ ;  /* 0x00010000832e7825 */ /* 0x000fe200078e00ff */
[----:B------:R-:W-:-:S03]  /*2c20*/  LOP3.LUT R48, R48, R125, RZ, 0xfc, !PT ;  /* 0x0000007d30307212 */ /* 0x000fc600078efcff */
[----:B------:R-:W-:Y:S01]  /*2c30*/  IMAD.MOV.U32 R150, RZ, RZ, 0x8 ;  /* 0x00000008ff967424 */ /* 0x000fe200078e00ff */
[----:B0-----:R-:W-:Y:S02]  /*2c40*/  LOP3.LUT R47, R47, R64, R141, 0xfe, !PT ;  /* 0x000000402f2f7212 */ /* 0x001fe400078efe8d */
[----:B------:R-:W0:Y:S01]  /*2c50*/  F2F.F16.F32 R122, R190 ;  /* 0x000000be007a7304 */ /* 0x000e220000200800 */
[----:B-1----:R-:W-:Y:S01]  /*2c60*/  IMAD.WIDE.U32 R50, R118, 0x10000, RZ ;  /* 0x0001000076327825 */ /* 0x002fe200078e00ff */
[----:B------:R-:W-:Y:S02]  /*2c70*/  @P0 F2FP.PACK_AB R64, RZ, R62 ;  /* 0x0000003eff40023e */ /* 0x000fe400000000ff */
[----:B------:R-:W-:Y:S01]  /*2c80*/  LOP3.LUT R46, R46, R129, RZ, 0xfc, !PT ;  /* 0x000000812e2e7212 */ /* 0x000fe200078efcff */
[----:B------:R-:W-:Y:S01]  /*2c90*/  IMAD.WIDE.U32 R62, R189, R150, c[0x0][0x248] ;  /* 0x00009200bd3e7625 */ /* 0x000fe200078e0096 */
[----:B------:R-:W-:Y:S02]  /*2ca0*/  @P0 PRMT R182, R64, 0x7610, R182 ;  /* 0x0000761040b60816 */ /* 0x000fe400000000b6 */
[----:B------:R1:W3:Y:S01]  /*2cb0*/  F2F.F16.F32 R143, R192 ;  /* 0x000000c0008f7304 */ /* 0x0002e20000200800 */
[----:B--2---:R-:W-:-:S07]  /*2cc0*/  SHF.L.U32 R65, R142, 0x10, RZ ;  /* 0x000000108e417819 */ /* 0x004fce00000006ff */
[----:B------:R-:W2:Y:S01]  /*2cd0*/  F2F.F16.F32 R137, R197 ;  /* 0x000000c500897304 */ /* 0x000ea20000200800 */
[----:B0-----:R-:W-:Y:S02]  /*2ce0*/  SHF.L.U32 R116, R122, 0x10, RZ ;  /* 0x000000107a747819 */ /* 0x001fe400000006ff */
[----:B-1----:R-:W-:-:S05]  /*2cf0*/  @P0 F2FP.PACK_AB R192, RZ, R192 ;  /* 0x000000c0ffc0023e */ /* 0x002fca00000000ff */
[----:B------:R-:W0:Y:S01]  /*2d00*/  F2F.F16.F32 R119, R124 ;  /* 0x0000007c00777304 */ /* 0x000e220000200800 */
[----:B---3--:R-:W-:-:S07]  /*2d10*/  LOP3.LUT R44, R44, R143, RZ, 0xfc, !PT ;  /* 0x0000008f2c2c7212 */ /* 0x008fce00078efcff */
[----:B------:R-:W1:Y:S01]  /*2d20*/  F2F.F16.F32 R123, R147 ;  /* 0x00000093007b7304 */ /* 0x000e620000200800 */
[----:B--2---:R-:W-:Y:S02]  /*2d30*/  LOP3.LUT R49, R49, R65, R137, 0xfe, !PT ;  /* 0x0000004131317212 */ /* 0x004fe400078efe89 */
[----:B0-----:R-:W-:Y:S02]  /*2d40*/  LOP3.LUT R51, R51, R116, R119, 0xfe, !PT ;  /* 0x0000007433337212 */ /* 0x001fe400078efe77 */
[----:B-1----:R-:W-:Y:S01]  /*2d50*/  LOP3.LUT R50, R50, R123, RZ, 0xfc, !PT ;  /* 0x0000007b32327212 */ /* 0x002fe200078efcff */
        /* <DEDUP_REMOVED lines=9> */
.L_x_1484:
        /* <DEDUP_REMOVED lines=12> */
.L_x_1485:
[----:B------:R-:W-:Y:S02]  /*2eb0*/  @P0 F2FP.PACK_AB R151, RZ, R151 ;  /* 0x00000097ff97023e */ /* 0x000fe400000000ff */
[----:B-1----:R-:W-:Y:S02]  /*2ec0*/  IADD3 R60, P1, R188, c[0x0][0x248], RZ ;  /* 0x00009200bc3c7a10 */ /* 0x002fe40007f3e0ff */
[----:B------:R-:W-:Y:S02]  /*2ed0*/  @P2 PRMT R181, R143, 0x7610, R181 ;  /* 0x000076108fb52816 */ /* 0x000fe400000000b5 */
[----:B------:R-:W-:Y:S02]  /*2ee0*/  @P2 PRMT R176, R148, 0x7610, R176 ;  /* 0x0000761094b02816 */ /* 0x000fe400000000b0 */
[----:B------:R-:W-:Y:S02]  /*2ef0*/  @P2 PRMT R180, R149, 0x7610, R180 ;  /* 0x0000761095b42816 */ /* 0x000fe400000000b4 */
[----:B------:R-:W-:-:S02]  /*2f00*/  @P2 PRMT R177, R193, 0x7610, R177 ;  /* 0x00007610c1b12816 */ /* 0x000fc400000000b1 */
[----:B------:R-:W-:Y:S02]  /*2f10*/  @P0 F2FP.PACK_AB R191, RZ, R191 ;  /* 0x000000bfffbf023e */ /* 0x000fe400000000ff */
[----:B------:R-:W-:Y:S02]  /*2f20*/  @P0 F2FP.PACK_AB R194, RZ, R194 ;  /* 0x000000c2ffc2023e */ /* 0x000fe400000000ff */
[----:B------:R-:W-:Y:S02]  /*2f30*/  @P0 F2FP.PACK_AB R195, RZ, R195 ;  /* 0x000000c3ffc3023e */ /* 0x000fe400000000ff */
        /* <DEDUP_REMOVED lines=11> */
.L_x_1486:
        /* <DEDUP_REMOVED lines=13> */
.L_x_1487:
[----:B------:R-:W-:Y:S02]  /*30c0*/  @P0 F2FP.PACK_AB R139, RZ, R139 ;  /* 0x0000008bff8b023e */ /* 0x000fe400000000ff */
[----:B01----:R-:W-:Y:S02]  /*30d0*/  IADD3 R44, P1, R173, c[0x0][0x248], RZ ;  /* 0x00009200ad2c7a10 */ /* 0x003fe40007f3e0ff */
        /* <DEDUP_REMOVED lines=18> */
.L_x_1488:
        /* <DEDUP_REMOVED lines=13> */
.L_x_1489:
[----:B------:R-:W-:Y:S02]  /*32d0*/  @P0 F2FP.PACK_AB R136, RZ, R136 ;  /* 0x00000088ff88023e */ /* 0x000fe400000000ff */
[----:B------:R-:W-:Y:S02]  /*32e0*/  @P2 PRMT R181, R125, 0x7610, R181 ;  /* 0x000076107db52816 */ /* 0x000fe400000000b5 */
[----:B------:R-:W-:Y:S02]  /*32f0*/  @P2 PRMT R176, R130, 0x7610, R176 ;  /* 0x0000761082b02816 */ /* 0x000fe400000000b0 */
[----:B------:R-:W-:Y:S02]  /*3300*/  @P2 PRMT R180, R137, 0x7610, R180 ;  /* 0x0000761089b42816 */ /* 0x000fe400000000b4 */
[----:B------:R-:W-:Y:S02]  /*3310*/  @P2 PRMT R177, R142, 0x7610, R177 ;  /* 0x000076108eb12816 */ /* 0x000fe400000000b1 */
[----:B------:R-:W-:-:S02]  /*3320*/  @P0 F2FP.PACK_AB R147, RZ, R147 ;  /* 0x00000093ff93023e */ /* 0x000fc400000000ff */
        /* <DEDUP_REMOVED lines=10> */
.L_x_1490:
        /* <DEDUP_REMOVED lines=21> */
.L_x_1491:
        /* <DEDUP_REMOVED lines=9> */
.L_x_1492:
        /* <DEDUP_REMOVED lines=14> */
.L_x_1493:
[----:B------:R-:W-:Y:S01]  /*3690*/  SEL R141, RZ, 0x1, P3 ;  /* 0x00000001ff8d7807 */ /* 0x000fe20001800000 */
[----:B01----:R-:W-:Y:S01]  /*36a0*/  @P4 CALL.REL.NOINC `(.L_x_1494) ;  /* 0x0000001000004944 */ /* 0x003fe20003c00000 */
[----:B------:R-:W-:Y:S05]  /*36b0*/  BRA `(.L_x_1495) ;  /* 0xffffcfe000007947 */ /* 0x000fea000383ffff */
.L_x_1494:
        /* <DEDUP_REMOVED lines=62> */
.L_x_1481:
        /* <DEDUP_REMOVED lines=31> */
.L_x_1482:
[----:B------:R-:W-:Y:S01]  /*3c90*/  HFMA2.MMA R48, -RZ, RZ, 0, 9.5367431640625e-07 ;  /* 0x00000010ff307435 */ /* 0x000fe200000001ff */
[----:B------:R-:W-:-:S02]  /*3ca0*/  MOV R47, R49 ;  /* 0x00000031002f7202 */ /* 0x000fc40000000f00 */
[----:B------:R-:W-:Y:S02]  /*3cb0*/  MOV R50, 0x1f ;  /* 0x0000001f00327802 */ /* 0x000fe40000000f00 */
[----:B------:R-:W-:Y:S02]  /*3cc0*/  MOV R61, 0xffffffff ;  /* 0xffffffff003d7802 */ /* 0x000fe40000000f00 */
[----:B------:R-:W-:Y:S02]  /*3cd0*/  MOV R44, 0x3cf0 ;  /* 0x00003cf0002c7802 */ /* 0x000fe40000000f00 */
[----:B-----5:R-:W-:Y:S05]  /*3ce0*/  CALL.REL.NOINC `($__internal_61_$__cuda_sm70_shflsync_down_p) ;  /* 0x0000046000007944 */ /* 0x020fea0003c00000 */
[----:B-1----:R-:W-:Y:S01]  /*3cf0*/  MOV R46, R47 ;  /* 0x0000002f002e7202 */ /* 0x002fe20000000f00 */
[----:B0-----:R-:W-:Y:S05]  /*3d00*/  BRA `(.L_x_1496) ;  /* 0xffffe21000007947 */ /* 0x001fea000383ffff */
.L_x_1483:
[----:B------:R-:W-:Y:S01]  /*3d10*/  HFMA2.MMA R48, -RZ, RZ, 0, 9.5367431640625e-07 ;  /* 0x00000010ff307435 */ /* 0x000fe200000001ff */
[----:B------:R-:W-:Y:S01]  /*3d20*/  IMAD.MOV.U32 R47, RZ, RZ, R51 ;  /* 0x000000ffff2f7224 */ /* 0x000fe200078e0033 */
[----:B------:R-:W-:Y:S02]  /*3d30*/  MOV R50, 0x1f ;  /* 0x0000001f00327802 */ /* 0x000fe40000000f00 */
[----:B------:R-:W-:Y:S02]  /*3d40*/  MOV R61, 0xffffffff ;  /* 0xffffffff003d7802 */ /* 0x000fe40000000f00 */
[----:B------:R-:W-:-:S02]  /*3d50*/  MOV R44, 0x3d70 ;  /* 0x00003d70002c7802 */ /* 0x000fc40000000f00 */
[----:B01---5:R-:W-:Y:S05]  /*3d60*/  CALL.REL.NOINC `($__internal_61_$__cuda_sm70_shflsync_down_p) ;  /* 0x000003e000007944 */ /* 0x023fea0003c00000 */
[----:B------:R-:W-:Y:S01]  /*3d70*/  FADD.FTZ R49, R49, R46 ;  /* 0x0000002e31317221 */ /* 0x000fe20000010000 */
[----:B0-----:R-:W-:Y:S01]  /*3d80*/  HFMA2.MMA R48, -RZ, RZ, 0, 4.76837158203125e-07 ;  /* 0x00000008ff307435 */ /* 0x001fe200000001ff */
[----:B-1----:R-:W-:Y:S01]  /*3d90*/  FADD.FTZ R60, R51, R47 ;  /* 0x0000002f333c7221 */ /* 0x002fe20000010000 */
[----:B------:R-:W-:Y:S01]  /*3da0*/  MOV R50, 0x1f ;  /* 0x0000001f00327802 */ /* 0x000fe20000000f00 */
[----:B------:R-:W-:Y:S01]  /*3db0*/  IMAD.MOV.U32 R61, RZ, RZ, -0x1 ;  /* 0xffffffffff3d7424 */ /* 0x000fe200078e00ff */
[----:B------:R-:W-:-:S02]  /*3dc0*/  MOV R47, R49 ;  /* 0x00000031002f7202 */ /* 0x000fc40000000f00 */
[----:B------:R-:W-:Y:S02]  /*3dd0*/  MOV R44, 0x3df0 ;  /* 0x00003df0002c7802 */ /* 0x000fe40000000f00 */
[----:B------:R-:W-:Y:S05]  /*3de0*/  CALL.REL.NOINC `($__internal_61_$__cuda_sm70_shflsync_down_p) ;  /* 0x0000036000007944 */ /* 0x000fea0003c00000 */
[----:B0-----:R-:W-:Y:S01]  /*3df0*/  HFMA2.MMA R48, -RZ, RZ, 0, 4.76837158203125e-07 ;  /* 0x00000008ff307435 */ /* 0x001fe200000001ff */
[----:B-1----:R-:W-:Y:S01]  /*3e00*/  MOV R46, R47 ;  /* 0x0000002f002e7202 */ /* 0x002fe20000000f00 */
[----:B------:R-:W-:Y:S01]  /*3e10*/  IMAD.MOV.U32 R61, RZ, RZ, -0x1 ;  /* 0xffffffffff3d7424 */ /* 0x000fe200078e00ff */
[----:B------:R-:W-:Y:S02]  /*3e20*/  MOV R47, R60 ;  /* 0x0000003c002f7202 */ /* 0x000fe40000000f00 */
[----:B------:R-:W-:Y:S02]  /*3e30*/  MOV R50, 0x1f ;  /* 0x0000001f00327802 */ /* 0x000fe40000000f00 */
[----:B------:R-:W-:Y:S02]  /*3e40*/  MOV R44, 0x3e60 ;  /* 0x00003e60002c7802 */ /* 0x000fe40000000f00 */
[----:B------:R-:W-:Y:S05]  /*3e50*/  CALL.REL.NOINC `($__internal_61_$__cuda_sm70_shflsync_down_p) ;  /* 0x000002f000007944 */ /* 0x000fea0003c00000 */
[----:B------:R-:W-:Y:S01]  /*3e60*/  FADD.FTZ R49, R46, R49 ;  /* 0x000000312e317221 */ /* 0x000fe20000010000 */
[----:B0-----:R-:W-:Y:S01]  /*3e70*/  HFMA2.MMA R48, -RZ, RZ, 0, 2.384185791015625e-07 ;  /* 0x00000004ff307435 */ /* 0x001fe200000001ff */
[----:B-1----:R-:W-:Y:S01]  /*3e80*/  FADD.FTZ R60, R60, R47 ;  /* 0x0000002f3c3c7221 */ /* 0x002fe20000010000 */
[----:B------:R-:W-:-:S02]  /*3e90*/  MOV R50, 0x1f ;  /* 0x0000001f00327802 */ /* 0x000fc40000000f00 */
[----:B------:R-:W-:Y:S02]  /*3ea0*/  MOV R61, 0xffffffff ;  /* 0xffffffff003d7802 */ /* 0x000fe40000000f00 */
[----:B------:R-:W-:Y:S02]  /*3eb0*/  MOV R47, R49 ;  /* 0x00000031002f7202 */ /* 0x000fe40000000f00 */
[----:B------:R-:W-:Y:S02]  /*3ec0*/  MOV R44, 0x3ee0 ;  /* 0x00003ee0002c7802 */ /* 0x000fe40000000f00 */
[----:B------:R-:W-:Y:S05]  /*3ed0*/  CALL.REL.NOINC `($__internal_61_$__cuda_sm70_shflsync_down_p) ;  /* 0x0000027000007944 */ /* 0x000fea0003c00000 */
[----:B0-----:R-:W-:Y:S01]  /*3ee0*/  HFMA2.MMA R48, -RZ, RZ, 0, 2.384185791015625e-07 ;  /* 0x00000004ff307435 */ /* 0x001fe200000001ff */
[----:B-1----:R-:W-:Y:S01]  /*3ef0*/  MOV R46, R47 ;  /* 0x0000002f002e7202 */ /* 0x002fe20000000f00 */
[----:B------:R-:W-:Y:S01]  /*3f00*/  IMAD.MOV.U32 R47, RZ, RZ, R60 ;  /* 0x000000ffff2f7224 */ /* 0x000fe200078e003c */
[----:B------:R-:W-:Y:S02]  /*3f10*/  MOV R50, 0x1f ;  /* 0x0000001f00327802 */ /* 0x000fe40000000f00 */
[----:B------:R-:W-:Y:S02]  /*3f20*/  MOV R61, 0xffffffff ;  /* 0xffffffff003d7802 */ /* 0x000fe40000000f00 */
[----:B------:R-:W-:-:S02]  /*3f30*/  MOV R44, 0x3f50 ;  /* 0x00003f50002c7802 */ /* 0x000fc40000000f00 */
[----:B------:R-:W-:Y:S05]  /*3f40*/  CALL.REL.NOINC `($__internal_61_$__cuda_sm70_shflsync_down_p) ;  /* 0x0000020000007944 */ /* 0x000fea0003c00000 */
[----:B------:R-:W-:Y:S01]  /*3f50*/  FADD.FTZ R49, R46, R49 ;  /* 0x000000312e317221 */ /* 0x000fe20000010000 */
[----:B0-----:R-:W-:Y:S01]  /*3f60*/  HFMA2.MMA R48, -RZ, RZ, 0, 1.1920928955078125e-07 ;  /* 0x00000002ff307435 */ /* 0x001fe200000001ff */
[----:B-1----:R-:W-:Y:S01]  /*3f70*/  FADD.FTZ R60, R60, R47 ;  /* 0x0000002f3c3c7221 */ /* 0x002fe20000010000 */
[----:B------:R-:W-:Y:S01]  /*3f80*/  MOV R50, 0x1f ;  /* 0x0000001f00327802 */ /* 0x000fe20000000f00 */
[----:B------:R-:W-:Y:S01]  /*3f90*/  IMAD.MOV.U32 R61, RZ, RZ, -0x1 ;  /* 0xffffffffff3d7424 */ /* 0x000fe200078e00ff */
[----:B------:R-:W-:-:S02]  /*3fa0*/  MOV R47, R49 ;  /* 0x00000031002f7202 */ /* 0x000fc40000000f00 */
[----:B------:R-:W-:Y:S02]  /*3fb0*/  MOV R44, 0x3fd0 ;  /* 0x00003fd0002c7802 */ /* 0x000fe40000000f00 */
[----:B------:R-:W-:Y:S05]  /*3fc0*/  CALL.REL.NOINC `($__internal_61_$__cuda_sm70_shflsync_down_p) ;  /* 0x0000018000007944 */ /* 0x000fea0003c00000 */
[----:B0-----:R-:W-:Y:S01]  /*3fd0*/  HFMA2.MMA R48, -RZ, RZ, 0, 1.1920928955078125e-07 ;  /* 0x00000002ff307435 */ /* 0x001fe200000001ff */
[----:B-1----:R-:W-:Y:S01]  /*3fe0*/  MOV R46, R47 ;  /* 0x0000002f002e7202 */ /* 0x002fe20000000f00 */
[----:B------:R-:W-:Y:S01]  /*3ff0*/  IMAD.MOV.U32 R61, RZ, RZ, -0x1 ;  /* 0xffffffffff3d7424 */ /* 0x000fe200078e00ff */
[----:B------:R-:W-:Y:S02]  /*4000*/  MOV R47, R60 ;  /* 0x0000003c002f7202 */ /* 0x000fe40000000f00 */
[----:B------:R-:W-:Y:S02]  /*4010*/  MOV R50, 0x1f ;  /* 0x0000001f00327802 */ /* 0x000fe40000000f00 */
[----:B------:R-:W-:Y:S02]  /*4020*/  MOV R44, 0x4040 ;  /* 0x00004040002c7802 */ /* 0x000fe40000000f00 */
[----:B------:R-:W-:Y:S05]  /*4030*/  CALL.REL.NOINC `($__internal_61_$__cuda_sm70_shflsync_down_p) ;  /* 0x0000011000007944 */ /* 0x000fea0003c00000 */
[----:B------:R-:W-:Y:S01]  /*4040*/  FADD.FTZ R49, R46, R49 ;  /* 0x000000312e317221 */ /* 0x000fe20000010000 */
[----:B0-----:R-:W-:Y:S01]  /*4050*/  HFMA2.MMA R48, -RZ, RZ, 0, 5.9604644775390625e-08 ;  /* 0x00000001ff307435 */ /* 0x001fe200000001ff */
[----:B-1----:R-:W-:Y:S01]  /*4060*/  FADD.FTZ R51, R60, R47 ;  /* 0x0000002f3c337221 */ /* 0x002fe20000010000 */
[----:B------:R-:W-:-:S02]  /*4070*/  MOV R50, 0x1f ;  /* 0x0000001f00327802 */ /* 0x000fc40000000f00 */
[----:B------:R-:W-:Y:S02]  /*4080*/  MOV R61, 0xffffffff ;  /* 0xffffffff003d7802 */ /* 0x000fe40000000f00 */
[----:B------:R-:W-:Y:S02]  /*4090*/  MOV R47, R49 ;  /* 0x00000031002f7202 */ /* 0x000fe40000000f00 */
[----:B------:R-:W-:Y:S02]  /*40a0*/  MOV R44, 0x40c0 ;  /* 0x000040c0002c7802 */ /* 0x000fe40000000f00 */
[----:B------:R-:W-:Y:S05]  /*40b0*/  CALL.REL.NOINC `($__internal_61_$__cuda_sm70_shflsync_down_p) ;  /* 0x0000009000007944 */ /* 0x000fea0003c00000 */
[----:B0-----:R-:W-:Y:S01]  /*40c0*/  HFMA2.MMA R48, -RZ, RZ, 0, 5.9604644775390625e-08 ;  /* 0x00000001ff307435 */ /* 0x001fe200000001ff */
[----:B-1----:R-:W-:Y:S01]  /*40d0*/  MOV R60, R47 ;  /* 0x0000002f003c7202 */ /* 0x002fe20000000f00 */
[----:B------:R-:W-:Y:S01]  /*40e0*/  IMAD.MOV.U32 R47, RZ, RZ, R51 ;  /* 0x000000ffff2f7224 */ /* 0x000fe200078e0033 */
[----:B------:R-:W-:Y:S02]  /*40f0*/  MOV R50, 0x1f ;  /* 0x0000001f00327802 */ /* 0x000fe40000000f00 */
[----:B------:R-:W-:Y:S02]  /*4100*/  MOV R61, 0xffffffff ;  /* 0xffffffff003d7802 */ /* 0x000fe40000000f00 */
[----:B------:R-:W-:-:S02]  /*4110*/  MOV R44, 0x4130 ;  /* 0x00004130002c7802 */ /* 0x000fc40000000f00 */
[----:B------:R-:W-:Y:S05]  /*4120*/  CALL.REL.NOINC `($__internal_61_$__cuda_sm70_shflsync_down_p) ;  /* 0x0000002000007944 */ /* 0x000fea0003c00000 */
[----:B-1----:R-:W-:Y:S01]  /*4130*/  MOV R44, R47 ;  /* 0x0000002f002c7202 */ /* 0x002fe20000000f00 */
[----:B0-----:R-:W-:Y:S05]  /*4140*/  BRA `(.L_x_1497) ;  /* 0xffffdef000007947 */ /* 0x001fea000383ffff */
        .weak           $__internal_61_$__cuda_sm70_shflsync_down_p
        .type           $__internal_61_$__cuda_sm70_shflsync_down_p,@function
        .size           $__internal_61_$__cuda_sm70_shflsync_down_p,(.L_x_2808 - $__internal_61_$__cuda_sm70_shflsync_down_p)
$__internal_61_$__cuda_sm70_shflsync_down_p:
[----:B------:R-:W-:Y:S01]  /*4150*/  HFMA2.MMA R45, -RZ, RZ, 0, 0 ;  /* 0x00000000ff2d7435 */ /* 0x000fe200000001ff */
[----:B------:R-:W-:Y:S04]  /*4160*/  WARPSYNC R61 ;  /* 0x0000003d00007348 */ /* 0x000fe80003800000 */
[----:B------:R0:W1:Y:S01]  /*4170*/  SHFL.DOWN PT, R47, R47, R48, R50 ;  /* 0x080000302f2f7389 */ /* 0x00006200000e0032 */
[----:B------:R-:W-:Y:S05]  /*4180*/  RET.REL.NODEC R44 `(_ZN10layer_norm31ln_parallel_residual_bwd_kernelINS_13Kernel_traitsIf6__halfS2_S2_fjLj2560ELj1ELj1ELj4ELj8ENS_18Kernel_traits_baseILj2560EfS2_S2_S2_fjLj128EEEEELb0ELb0ELb1EEEvNS_9BwdParamsE) ;  /* 0xffffbe702c007950 */ /* 0x000fea0003c3ffff */
.L_x_1498:
        /* <DEDUP_REMOVED lines=15> */
.L_x_2808:


//--------------------- .text._ZN10layer_norm31ln_parallel_residual_bwd_kernelINS_13Kernel_traitsIf6__halfS2_S2_fjLj2560ELj1ELj1ELj4ELj8ENS_18Kernel_traits_baseILj2560EfS2_S2_S2_fjLj128EEEEELb0ELb1ELb0EEEvNS_9BwdParamsE --------------------------
	.section	.text._ZN10layer_norm31ln_parallel_residual_bwd_kernelINS_13Kernel_traitsIf6__halfS2_S2_fjLj2560ELj1ELj1ELj4ELj8ENS_18Kernel_traits_baseILj2560EfS2_S2_S2_fjLj128EEEEELb0ELb1ELb0EEEvNS_9BwdParamsE,"ax",@progbits
	.sectioninfo	@"SHI_REGISTERS=140"
	.align	128
        .global         _ZN10layer_norm31ln_parallel_residual_bwd_kernelINS_13Kernel_traitsIf6__halfS2_S2_fjLj2560ELj1ELj1ELj4ELj8ENS_18Kernel_traits_baseILj2560EfS2_S2_S2_fjLj128EEEEELb0ELb1ELb0EEEvNS_9BwdParamsE
        .type           _ZN10layer_norm31ln_parallel_residual_bwd_kernelINS_13Kernel_traitsIf6__halfS2_S2_fjLj2560ELj1ELj1ELj4ELj8ENS_18Kernel_traits_baseILj2560EfS2_S2_S2_fjLj128EEEEELb0ELb1ELb0EEEvNS_9BwdParamsE,@function
        .size           _ZN10layer_norm31ln_parallel_residual_bwd_kernelINS_13Kernel_traitsIf6__halfS2_S2_fjLj2560ELj1ELj1ELj4ELj8ENS_18Kernel_traits_baseILj2560EfS2_S2_S2_fjLj128EEEEELb0ELb1ELb0EEEvNS_9BwdParamsE,(.L_x_2809 - _ZN10layer_norm31ln_parallel_residual_bwd_kernelINS_13Kernel_traitsIf6__halfS2_S2_fjLj2560ELj1ELj1ELj4ELj8ENS_18Kernel_traits_baseILj2560EfS2_S2_S2_fjLj128EEEEELb0ELb1ELb0EEEvNS_9BwdParamsE)
        .other          _ZN10layer_norm31ln_parallel_residual_bwd_kernelINS_13Kernel_traitsIf6__halfS2_S2_fjLj2560ELj1ELj1ELj4ELj8ENS_18Kernel_traits_baseILj2560EfS2_S2_S2_fjLj128EEEEELb0ELb1ELb0EEEvNS_9BwdParamsE,@"STO_CUDA_ENTRY STV_DEFAULT"
_ZN10layer_norm31ln_parallel_residual_bwd_kernelINS_13Kernel_traitsIf6__halfS2_S2_fjLj2560ELj1ELj1ELj4ELj8ENS_18Kernel_traits_baseILj2560EfS2_S2_S2_fjLj128EEEEELb0ELb1ELb0EEEvNS_9BwdParamsE:
.text._ZN10layer_norm31ln_parallel_residual_bwd_kernelINS_13Kernel_traitsIf6__halfS2_S2_fjLj2560ELj1ELj1ELj4ELj8ENS_18Kernel_traits_baseILj2560EfS2_S2_S2_fjLj128EEEEELb0ELb1ELb0EEEvNS_9BwdParamsE:
        /* <DEDUP_REMOVED lines=21> */
[----:B------:R-:W0:Y:S01]  /*0150*/  S2UR UR6, SR_CTAID.X ;  /* 0x00000000000679c3 */ /* 0x000e220000002500 */
[C---:B------:R-:W-:Y:S01]  /*0160*/  @P5 IMAD.WIDE.U32 R6, R5.reuse, R6, c[0x0][0x1b0] ;  /* 0x00006c0005065625 */ /* 0x040fe200078e0006 */
[----:B------:R-:W-:Y:S01]  /*0170*/  @P5 IADD3 R5, R5, 0x80, RZ ;  /* 0x0000008005055810 */ /* 0x000fe20007ffe0ff */
[----:B------:R0:W5:Y:S04]  /*0180*/  @P6 LDG.E.128 R80, [R2.64] ;  /* 0x0000000402506981 */ /* 0x000168000c1e1d00 */
[C---:B------:R-:W-:Y:S01]  /*0190*/  @P4 IMAD.WIDE.U32 R8, R5.reuse, R8, c[0x0][0x1b0] ;  /* 0x00006c0005084625 */ /* 0x040fe200078e0008 */
[----:B------:R-:W-:Y:S01]  /*01a0*/  @P4 IADD3 R5, R5, 0x80, RZ ;  /* 0x0000008005054810 */ /* 0x000fe20007ffe0ff */
[----:B------:R1:W5:Y:S04]  /*01b0*/  @P5 LDG.E.128 R76, [R6.64] ;  /* 0x00000004064c5981 */ /* 0x000368000c1e1d00 */
        /* <DEDUP_REMOVED lines=29> */
[----:B-1----:R-:W-:Y:S01]  /*0390*/  HFMA2.MMA R61, -RZ, RZ, 0, 0 ;  /* 0x00000000ff3d7435 */ /* 0x002fe200000001ff */
[----:B------:R-:W-:-:S02]  /*03a0*/  IMAD.MOV.U32 R3, RZ, RZ, 0x1 ;  /* 0x00000001ff037424 */ /* 0x000fc400078e00ff */
.L_x_1531:
        /* <DEDUP_REMOVED lines=32> */
[--C-:B---3--:R-:W-:Y:S01]  /*05b0*/  SHF.R.U64 R8, R6, 0x10, R7.reuse ;  /* 0x0000001006087819 */ /* 0x108fe20000001207 */
[----:B------:R-:W-:Y:S01]  /*05c0*/  HADD2.F32 R6, -RZ, R6.H0_H0 ;  /* 0x20000006ff067230 */ /* 0x000fe20000004100 */
[----:B------:R-:W-:Y:S01]  /*05d0*/  SHF.R.U32.HI R86, RZ, 0x10, R7 ;  /* 0x00000010ff567819 */ /* 0x000fe20000011607 */
[----:B------:R-:W-:Y:S01]  /*05e0*/  HADD2.F32 R84, -RZ, R7.H0_H0 ;  /* 0x20000007ff547230 */ /* 0x000fe20000004100 */
[----:B------:R-:W-:Y:S01]  /*05f0*/  SHF.R.U32.HI R88, RZ, 0x10, R9 ;  /* 0x00000010ff587819 */ /* 0x000fe20000011609 */
[----:B------:R-:W-:Y:S01]  /*0600*/  HADD2.F32 R8, -RZ, R8.H0_H0 ;  /* 0x20000008ff087230 */ /* 0x000fe20000004100 */
[----:B------:R-:W-:Y:S01]  /*0610*/  FADD.FTZ R7, -R127, R6 ;  /* 0x000000067f077221 */ /* 0x000fe20000010100 */
[----:B------:R-:W-:-:S02]  /*0620*/  HADD2.F32 R9, -RZ, R12.H0_H0 ;  /* 0x2000000cff097230 */ /* 0x000fc40000004100 */
[----:B0-----:R-:W-:Y:S01]  /*0630*/  HADD2.F32 R10, -RZ, R85.H0_H0 ;  /* 0x20000055ff0a7230 */ /* 0x001fe20000004100 */
[C---:B------:R-:W-:Y:S01]  /*0640*/  FADD.FTZ R11, -R127.reuse, R8 ;  /* 0x000000087f0b7221 */ /* 0x040fe20000010100 */
[----:B------:R-:W-:Y:S01]  /*0650*/  HADD2.F32 R85, -RZ, R13.H0_H0 ;  /* 0x2000000dff557230 */ /* 0x000fe20000004100 */
[----:B-----5:R-:W-:Y:S01]  /*0660*/  FMUL.FTZ R6, R4, R7 ;  /* 0x0000000704067220 */ /* 0x020fe20000410000 */
[----:B------:R-:W-:Y:S01]  /*0670*/  HADD2.F32 R12, -RZ, R86.H0_H0 ;  /* 0x20000056ff0c7230 */ /* 0x000fe20000004100 */
[----:B------:R-:W-:Y:S01]  /*0680*/  FADD.FTZ R13, -R127, R84 ;  /* 0x000000547f0d7221 */ /* 0x000fe20000010100 */
[----:B------:R-:W-:Y:S01]  /*0690*/  HADD2.F32 R88, -RZ, R88.H0_H0 ;  /* 0x20000058ff587230 */ /* 0x000fe20000004100 */
[----:B------:R-:W-:Y:S02]  /*06a0*/  FADD.FTZ R40, R40, R9 ;  /* 0x0000000928287221 */ /* 0x000fe40000010000 */
[----:B------:R-:W-:Y:S02]  /*06b0*/  FMUL.FTZ R7, R4, R11 ;  /* 0x0000000b04077220 */ /* 0x000fe40000410000 */
[----:B------:R-:W-:-:S02]  /*06c0*/  FFMA.FTZ R60, R6, R9, R60 ;  /* 0x00000009063c7223 */ /* 0x000fc4000001003c */
[----:B------:R-:W-:Y:S02]  /*06d0*/  FMUL.FTZ R9, R80, R9 ;  /* 0x0000000950097220 */ /* 0x000fe40000410000 */
[----:B------:R-:W-:Y:S02]  /*06e0*/  FMUL.FTZ R8, R4, R13 ;  /* 0x0000000d04087220 */ /* 0x000fe40000410000 */
[----:B------:R-:W-:Y:S02]  /*06f0*/  FADD.FTZ R41, R41, R10 ;  /* 0x0000000a29297221 */ /* 0x000fe40000010000 */
[-C--:B------:R-:W-:Y:S02]  /*0700*/  FFMA.FTZ R61, R7, R10.reuse, R61 ;  /* 0x0000000a073d7223 */ /* 0x080fe4000001003d */
[----:B------:R-:W-:Y:S02]  /*0710*/  FMUL.FTZ R10, R81, R10 ;  /* 0x0000000a510a7220 */ /* 0x000fe40000410000 */
[----:B------:R-:W-:-:S02]  /*0720*/  FADD.FTZ R13, RZ, R9 ;  /* 0x00000009ff0d7221 */ /* 0x000fc40000010000 */
[----:B------:R-:W-:Y:S02]  /*0730*/  FFMA.FTZ R84, R6, R9, RZ ;  /* 0x0000000906547223 */ /* 0x000fe400000100ff */
        /* <DEDUP_REMOVED lines=14> */
.L_x_1501:
[----:B0-----:R-:W-:Y:S05]  /*0820*/  BSYNC B0 ;  /* 0x0000000000007941 */ /* 0x001fea0003800000 */
.L_x_1500:
        /* <DEDUP_REMOVED lines=14> */
[----:B---3--:R-:W-:Y:S01]  /*0910*/  IMAD.MOV.U32 R20, RZ, RZ, R14 ;  /* 0x000000ffff147224 */ /* 0x008fe200078e000e */
[----:B------:R-:W-:Y:S02]  /*0920*/  SHF.R.U64 R85, R14, 0x10, R15 ;  /* 0x000000100e557819 */ /* 0x000fe4000000120f */
[----:B--2---:R-:W-:Y:S01]  /*0930*/  SHF.R.U64 R14, R16, 0x10, R17 ;  /* 0x00000010100e7819 */ /* 0x004fe20000001211 */
[----:B------:R-:W-:Y:S01]  /*0940*/  HADD2.F32 R16, -RZ, R16.H0_H0 ;  /* 0x20000010ff107230 */ /* 0x000fe20000004100 */
[----:B------:R-:W-:Y:S02]  /*0950*/  MOV R21, R15 ;  /* 0x0000000f00157202 */ /* 0x000fe40000000f00 */
[----:B------:R-:W-:Y:S01]  /*0960*/  SHF.R.U32.HI R86, RZ, 0x10, R15 ;  /* 0x00000010ff567819 */ /* 0x000fe2000001160f */
[----:B------:R-:W-:Y:S01]  /*0970*/  HADD2.F32 R14, -RZ, R14.H0_H0 ;  /* 0x2000000eff0e7230 */ /* 0x000fe20000004100 */
[----:B------:R-:W-:Y:S01]  /*0980*/  FADD.FTZ R15, -R127, R16 ;  /* 0x000000107f0f7221 */ /* 0x000fe20000010100 */
[----:B------:R-:W-:Y:S01]  /*0990*/  SHF.R.U32.HI R87, RZ, 0x10, R17 ;  /* 0x00000010ff577819 */ /* 0x000fe20000011611 */
[----:B------:R-:W-:-:S02]  /*09a0*/  HADD2.F32 R84, -RZ, R17.H0_H0 ;  /* 0x20000011ff547230 */ /* 0x000fc40000004100 */
[----:B------:R-:W-:Y:S01]  /*09b0*/  HADD2.F32 R17, -RZ, R20.H0_H0 ;  /* 0x20000014ff117230 */ /* 0x000fe20000004100 */
[C---:B0-----:R-:W-:Y:S01]  /*09c0*/  FADD.FTZ R19, -R127.reuse, R14 ;  /* 0x0000000e7f137221 */ /* 0x041fe20000010100 */
[----:B------:R-:W-:Y:S01]  /*09d0*/  HADD2.F32 R18, -RZ, R85.H0_H0 ;  /* 0x20000055ff127230 */ /* 0x000fe20000004100 */
[----:B-----5:R-:W-:Y:S01]  /*09e0*/  FMUL.FTZ R14, R4, R15 ;  /* 0x0000000f040e7220 */ /* 0x020fe20000410000 */
[----:B------:R-:W-:Y:S01]  /*09f0*/  HADD2.F32 R85, -RZ, R21.H0_H0 ;  /* 0x20000015ff557230 */ /* 0x000fe20000004100 */
[----:B------:R-:W-:Y:S02]  /*0a00*/  FADD.FTZ R21, -R127, R84 ;  /* 0x000000547f157221 */ /* 0x000fe40000010100 */
[----:B------:R-:W-:Y:S02]  /*0a10*/  FADD.FTZ R36, R36, R17 ;  /* 0x0000001124247221 */ /* 0x000fe40000010000 */
[----:B------:R-:W-:Y:S02]  /*0a20*/  FMUL.FTZ R15, R4, R19 ;  /* 0x00000013040f7220 */ /* 0x000fe40000410000 */
[----:B------:R-:W-:-:S02]  /*0a30*/  FFMA.FTZ R56, R14, R17, R56 ;  /* 0x000000110e387223 */ /* 0x000fc40000010038 */
[----:B------:R-:W-:Y:S01]  /*0a40*/  FMUL.FTZ R17, R76, R17 ;  /* 0x000000114c117220 */ /* 0x000fe20000410000 */
[----:B------:R-:W-:Y:S01]  /*0a50*/  HADD2.F32 R20, -RZ, R87.H0_H0 ;  /* 0x20000057ff147230 */ /* 0x000fe20000004100 */
[----:B------:R-:W-:Y:S02]  /*0a60*/  FMUL.FTZ R16, R4, R21 ;  /* 0x0000001504107220 */ /* 0x000fe40000410000 */
        /* <DEDUP_REMOVED lines=20> */
.L_x_1503:
[----:B------:R-:W-:Y:S05]  /*0bb0*/  BSYNC B0 ;  /* 0x0000000000007941 */ /* 0x000fea0003800000 */
.L_x_1502:
        /* <DEDUP_REMOVED lines=23> */
[----:B------:R-:W-:Y:S01]  /*0d30*/  FADD.FTZ R23, -R127, R84 ;  /* 0x000000547f177221 */ /* 0x000fe20000010100 */
[----:B------:R-:W-:-:S02]  /*0d40*/  HADD2.F32 R93, -RZ, R88.H0_H0 ;  /* 0x20000058ff5d7230 */ /* 0x000fc40000004100 */
[----:B------:R-:W-:Y:S01]  /*0d50*/  HADD2.F32 R92, -RZ, R92.H0_H0 ;  /* 0x2000005cff5c7230 */ /* 0x000fe20000004100 */
[----:B------:R-:W-:Y:S01]  /*0d60*/  FADD.FTZ R85, -R127, R22 ;  /* 0x000000167f557221 */ /* 0x000fe20000010100 */
[----:B------:R-:W-:Y:S01]  /*0d70*/  HADD2.F32 R89, -RZ, R89.H0_H0 ;  /* 0x20000059ff597230 */ /* 0x000fe20000004100 */
[----:B-----5:R-:W-:Y:S01]  /*0d80*/  FMUL.FTZ R22, R4, R23 ;  /* 0x0000001704167220 */ /* 0x020fe20000410000 */
[----:B0-----:R-:W-:Y:S01]  /*0d90*/  HADD2.F32 R86, -RZ, R95.H0_H0 ;  /* 0x2000005fff567230 */ /* 0x001fe20000004100 */
[----:B------:R-:W-:Y:S01]  /*0da0*/  FADD.FTZ R32, R32, R93 ;  /* 0x0000005d20207221 */ /* 0x000fe20000010000 */
[----:B------:R-:W-:Y:S01]  /*0db0*/  HADD2.F32 R84, -RZ, R96.H0_H0 ;  /* 0x20000060ff547230 */ /* 0x000fe20000004100 */
[----:B------:R-:W-:Y:S02]  /*0dc0*/  FMUL.FTZ R23, R4, R85 ;  /* 0x0000005504177220 */ /* 0x000fe40000410000 */
[-C--:B------:R-:W-:Y:S02]  /*0dd0*/  FFMA.FTZ R52, R22, R93.reuse, R52 ;  /* 0x0000005d16347223 */ /* 0x080fe40000010034 */
        /* <DEDUP_REMOVED lines=22> */
.L_x_1505:
[----:B------:R-:W-:Y:S05]  /*0f40*/  BSYNC B0 ;  /* 0x0000000000007941 */ /* 0x000fea0003800000 */
.L_x_1504:
        /* <DEDUP_REMOVED lines=14> */
[----:B--2---:R-:W-:Y:S01]  /*1030*/  SHF.R.U32.HI R102, RZ, 0x10, R87 ;  /* 0x00000010ff667819 */ /* 0x004fe20000011657 */
[----:B---3--:R-:W-:Y:S01]  /*1040*/  IMAD.MOV.U32 R98, RZ, RZ, R84 ;  /* 0x000000ffff627224 */ /* 0x008fe200078e0054 */
[----:B------:R-:W-:Y:S02]  /*1050*/  SHF.R.U64 R103, R84, 0x10, R85 ;  /* 0x0000001054677819 */ /* 0x000fe40000001255 */
[----:B------:R-:W-:Y:S01]  /*1060*/  SHF.R.U64 R84, R86, 0x10, R87 ;  /* 0x0000001056547819 */ /* 0x000fe20000001257 */
[----:B------:R-:W-:Y:S01]  /*1070*/  HADD2.F32 R86, -RZ, R86.H0_H0 ;  /* 0x20000056ff567230 */ /* 0x000fe20000004100 */
[----:B------:R-:W-:Y:S01]  /*1080*/  SHF.R.U32.HI R101, RZ, 0x10, R85 ;  /* 0x00000010ff657819 */ /* 0x000fe20000011655 */
[----:B------:R-:W-:Y:S01]  /*1090*/  HADD2.F32 R100, -RZ, R87.H0_H0 ;  /* 0x20000057ff647230 */ /* 0x000fe20000004100 */
[----:B------:R-:W-:Y:S01]  /*10a0*/  MOV R99, R85 ;  /* 0x0000005500637202 */ /* 0x000fe20000000f00 */
[----:B------:R-:W-:Y:S01]  /*10b0*/  HADD2.F32 R87, -RZ, R98.H0_H0 ;  /* 0x20000062ff577230 */ /* 0x000fe20000004100 */
[----:B------:R-:W-:Y:S01]  /*10c0*/  FADD.FTZ R85, -R127, R86 ;  /* 0x000000567f557221 */ /* 0x000fe20000010100 */
[----:B------:R-:W-:-:S02]  /*10d0*/  HADD2.F32 R84, -RZ, R84.H0_H0 ;  /* 0x20000054ff547230 */ /* 0x000fc40000004100 */
[----:B------:R-:W-:Y:S01]  /*10e0*/  HADD2.F32 R86, -RZ, R101.H0_H0 ;  /* 0x20000065ff567230 */ /* 0x000fe20000004100 */
[C---:B------:R-:W-:Y:S01]  /*10f0*/  FADD.FTZ R101, -R127.reuse, R100 ;  /* 0x000000647f657221 */ /* 0x040fe20000010100 */
[----:B0-----:R-:W-:Y:S01]  /*1100*/  HADD2.F32 R88, -RZ, R103.H0_H0 ;  /* 0x20000067ff587230 */ /* 0x001fe20000004100 */
[----:B------:R-:W-:Y:S01]  /*1110*/  FADD.FTZ R89, -R127, R84 ;  /* 0x000000547f597221 */ /* 0x000fe20000010100 */
[----:B------:R-:W-:Y:S01]  /*1120*/  HADD2.F32 R105, -RZ, R99.H0_H0 ;  /* 0x20000063ff697230 */ /* 0x000fe20000004100 */
[----:B-----5:R-:W-:Y:S02]  /*1130*/  FMUL.FTZ R99, R4, R85 ;  /* 0x0000005504637220 */ /* 0x020fe40000410000 */
[----:B------:R-:W-:Y:S01]  /*1140*/  FMUL.FTZ R100, R68, R87 ;  /* 0x0000005744647220 */ /* 0x000fe20000410000 */
[----:B------:R-:W-:Y:S01]  /*1150*/  HADD2.F32 R84, -RZ, R102.H0_H0 ;  /* 0x20000066ff547230 */ /* 0x000fe20000004100 */
[C---:B------:R-:W-:Y:S02]  /*1160*/  FMUL.FTZ R101, R4.reuse, R101 ;  /* 0x0000006504657220 */ /* 0x040fe40000410000 */
[----:B------:R-:W-:-:S02]  /*1170*/  FMUL.FTZ R98, R4, R89 ;  /* 0x0000005904627220 */ /* 0x000fc40000410000 */
[----:B------:R-:W-:Y:S02]  /*1180*/  FMUL.FTZ R103, R69, R88 ;  /* 0x0000005845677220 */ /* 0x000fe40000410000 */
[----:B------:R-:W-:Y:S02]  /*1190*/  FADD.FTZ R90, R90, R100 ;  /* 0x000000645a5a7221 */ /* 0x000fe40000010000 */
[----:B------:R-:W-:Y:S02]  /*11a0*/  FFMA.FTZ R91, R99, R100, R91 ;  /* 0x00000064635b7223 */ /* 0x000fe4000001005b */
[----:B------:R-:W-:Y:S02]  /*11b0*/  FADD.FTZ R30, R30, R105 ;  /* 0x000000691e1e7221 */ /* 0x000fe40000010000 */
[-C--:B------:R-:W-:Y:S02]  /*11c0*/  FFMA.FTZ R50, R101, R105.reuse, R50 ;  /* 0x0000006965327223 */ /* 0x080fe40000010032 */
[----:B------:R-:W-:-:S02]  /*11d0*/  FMUL.FTZ R102, R70, R105 ;  /* 0x0000006946667220 */ /* 0x000fc40000410000 */
[----:B------:R-:W-:Y:S02]  /*11e0*/  FADD.FTZ R105, -R127, R84 ;  /* 0x000000547f697221 */ /* 0x000fe40000010100 */
        /* <DEDUP_REMOVED lines=14> */
.L_x_1507:
[----:B------:R-:W-:Y:S05]  /*12d0*/  BSYNC B0 ;  /* 0x0000000000007941 */ /* 0x000fea0003800000 */
.L_x_1506:
        /* <DEDUP_REMOVED lines=18> */
[--C-:B------:R-:W-:Y:S01]  /*1400*/  IMAD.MOV.U32 R87, RZ, RZ, R85.reuse ;  /* 0x000000ffff577224 */ /* 0x100fe200078e0055 */
[--C-:B------:R-:W-:Y:S01]  /*1410*/  SHF.R.U64 R122, R84, 0x10, R85.reuse ;  /* 0x00000010547a7819 */ /* 0x100fe20000001255 */
[----:B------:R-:W-:Y:S01]  /*1420*/  HADD2.F32 R84, -RZ, R107.H0_H0 ;  /* 0x2000006bff547230 */ /* 0x000fe20000004100 */
[----:B------:R-:W-:Y:S01]  /*1430*/  SHF.R.U32.HI R109, RZ, 0x10, R85 ;  /* 0x00000010ff6d7819 */ /* 0x000fe20000011655 */
[----:B------:R-:W-:Y:S01]  /*1440*/  HADD2.F32 R85, -RZ, R86.H0_H0 ;  /* 0x20000056ff557230 */ /* 0x000fe20000004100 */
[C---:B------:R-:W-:Y:S01]  /*1450*/  FADD.FTZ R107, -R127.reuse, R106 ;  /* 0x0000006a7f6b7221 */ /* 0x040fe20000010100 */
[----:B------:R-:W-:Y:S01]  /*1460*/  HADD2.F32 R110, -RZ, R110.H0_H0 ;  /* 0x2000006eff6e7230 */ /* 0x000fe20000004100 */
[C---:B0-----:R-:W-:Y:S01]  /*1470*/  FADD.FTZ R89, -R127.reuse, R84 ;  /* 0x000000547f597221 */ /* 0x041fe20000010100 */
[----:B------:R-:W-:Y:S01]  /*1480*/  HADD2.F32 R84, -RZ, R122.H0_H0 ;  /* 0x2000007aff547230 */ /* 0x000fe20000004100 */
[----:B------:R-:W-:Y:S01]  /*1490*/  FADD.FTZ R111, -R127, R108 ;  /* 0x0000006c7f6f7221 */ /* 0x000fe20000010100 */
[----:B------:R-:W-:Y:S01]  /*14a0*/  HADD2.F32 R87, -RZ, R87.H0_H0 ;  /* 0x20000057ff577230 */ /* 0x000fe20000004100 */
[----:B-----5:R-:W-:Y:S01]  /*14b0*/  FMUL.FTZ R107, R4, R107 ;  /* 0x0000006b046b7220 */ /* 0x020fe20000410000 */
[----:B------:R-:W-:Y:S01]  /*14c0*/  HADD2.F32 R86, -RZ, R109.H0_H0 ;  /* 0x2000006dff567230 */ /* 0x000fe20000004100 */
[----:B------:R-:W-:-:S02]  /*14d0*/  FMUL.FTZ R108, R64, R85 ;  /* 0x00000055406c7220 */ /* 0x000fc40000410000 */
[----:B------:R-:W-:Y:S02]  /*14e0*/  FMUL.FTZ R106, R4, R89 ;  /* 0x00000059046a7220 */ /* 0x000fe40000410000 */
[----:B------:R-:W-:Y:S02]  /*14f0*/  FMUL.FTZ R109, R65, R84 ;  /* 0x00000054416d7220 */ /* 0x000fe40000410000 */
[----:B------:R-:W-:Y:S02]  /*1500*/  FADD.FTZ R90, R90, R108 ;  /* 0x0000006c5a5a7221 */ /* 0x000fe40000010000 */
[----:B------:R-:W-:Y:S02]  /*1510*/  FFMA.FTZ R91, R107, R108, R91 ;  /* 0x0000006c6b5b7223 */ /* 0x000fe4000001005b */
[----:B------:R-:W-:Y:S02]  /*1520*/  FADD.FTZ R123, -R127, R110 ;  /* 0x0000006e7f7b7221 */ /* 0x000fe40000010100 */
        /* <DEDUP_REMOVED lines=18> */
.L_x_1509:
[----:B------:R-:W-:Y:S05]  /*1650*/  BSYNC B0 ;  /* 0x0000000000007941 */ /* 0x000fea0003800000 */
.L_x_1508:
[----:B------:R-:W-:Y:S02]  /*1660*/  LOP3.LUT P1, RZ, R3, 0xff, RZ, 0xc0, !PT ;  /* 0x000000ff03ff7812 */ /* 0x000fe4000782c0ff */
[----:B------:R-:W-:-:S02]  /*1670*/  SHF.R.U32.HI R86, RZ, 0x5, R0 ;  /* 0x00000005ff567819 */ /* 0x000fc40000011600 */
[----:B------:R-:W-:Y:S02]  /*1680*/  LOP3.LUT P0, RZ, R0, 0x1f, RZ, 0xc0, !PT ;  /* 0x0000001f00ff7812 */ /* 0x000fe4000780c0ff */
[----:B------:R-:W-:-:S07]  /*1690*/  LOP3.LUT R134, R86, 0x7fffffc, RZ, 0xc0, !PT ;  /* 0x07fffffc56867812 */ /* 0x000fce00078ec0ff */
[----:B------:R-:W-:Y:S01]  /*16a0*/  @!P1 IADD3 R134, R134, 0x4, RZ ;  /* 0x0000000486869810 */ /* 0x000fe20007ffe0ff */
[----:B------:R-:W-:Y:S05]  /*16b0*/  BRA.DIV ~URZ, `(.L_x_1510) ;  /* 0x00001d427f007947 */ /* 0x000fea000b800000 */
[----:B------:R0:W1:Y:S02]  /*16c0*/  SHFL.DOWN PT, R87, R90, 0x10, 0x1f ;  /* 0x0a001f005a577f89 */ /* 0x00006400000e0000 */
.L_x_1532:
        /* <DEDUP_REMOVED lines=18> */
.L_x_1533:
[----:B------:R-:W-:Y:S01]  /*17f0*/  @!P0 LOP3.LUT R85, R86, 0x3, RZ, 0xc0, !PT ;  /* 0x0000000356558812 */ /* 0x000fe200078ec0ff */
[----:B--2---:R-:W-:Y:S01]  /*1800*/  FADD.FTZ R126, R126, R89 ;  /* 0x000000597e7e7221 */ /* 0x004fe20000010000 */
[----:B------:R-:W-:Y:S01]  /*1810*/  ULDC.U8 UR6, c[0x0][0x1f0] ;  /* 0x00007c0000067ab9 */ /* 0x000fe20000000000 */
[----:B0-----:R-:W-:Y:S01]  /*1820*/  FADD.FTZ R127, R84, R91 ;  /* 0x0000005b547f7221 */ /* 0x001fe20000010000 */
[----:B------:R-:W-:Y:S02]  /*1830*/  @!P0 IADD3 R135, R134, R85, RZ ;  /* 0x0000005586878210 */ /* 0x000fe40007ffe0ff */
[----:B------:R-:W-:Y:S01]  /*1840*/  ISETP.NE.AND P1, PT, RZ, UR6, PT ;  /* 0x00000006ff007c0c */ /* 0x000fe2000bf25270 */
[----:B------:R-:W-:Y:S01]  /*1850*/  WARPSYNC 0xffffffff ;  /* 0xffffffff00007948 */ /* 0x000fe20003800000 */
[----:B------:R-:W-:Y:S01]  /*1860*/  BSSY B0, `(.L_x_1512) ;  /* 0x000005b000007945 */ /* 0x000fe20003800000 */
        /* <DEDUP_REMOVED lines=23> */
[----:B------:R-:W-:Y:S02]  /*19e0*/  FFMA.FTZ R88, R8, R126, R127 ;  /* 0x0000007e08587223 */ /* 0x000fe4000001007f */
[----:B-----5:R-:W-:-:S02]  /*19f0*/  FMUL.FTZ R87, R4, R85 ;  /* 0x0000005504577220 */ /* 0x020fc40000410000 */
[----:B------:R-:W-:Y:S02]  /*1a00*/  FADD.FTZ R85, R9, -R84 ;  /* 0x8000005409557221 */ /* 0x000fe40000010000 */
[----:B------:R-:W-:Y:S02]  /*1a10*/  FADD.FTZ R89, R11, -R88 ;  /* 0x800000580b597221 */ /* 0x000fe40000010000 */
[----:B------:R-:W-:Y:S02]  /*1a20*/  FFMA.FTZ R91, R13, R126, R127 ;  /* 0x0000007e0d5b7223 */ /* 0x000fe4000001007f */
[----:B------:R-:W-:Y:S01]  /*1a30*/  @P0 SHF.R.U64 R86, R120, 0x10, R121 ;  /* 0x0000001078560819 */ /* 0x000fe20000001279 */
[----:B------:R-:W-:Y:S01]  /*1a40*/  @P0 IMAD.MOV.U32 R84, RZ, RZ, R120 ;  /* 0x000000ffff540224 */ /* 0x000fe200078e0078 */
[----:B------:R-:W-:Y:S01]  /*1a50*/  @P0 MOV R88, R121 ;  /* 0x0000007900580202 */ /* 0x000fe20000000f00 */
[----:B------:R-:W-:Y:S02]  /*1a60*/  FMUL.FTZ R89, R4, R89 ;  /* 0x0000005904597220 */ /* 0x000fe40000410000 */
[----:B------:R-:W-:Y:S01]  /*1a70*/  @P0 HADD2.F32 R86, -RZ, R86.H0_H0 ;  /* 0x20000056ff560230 */ /* 0x000fe20000004100 */
[----:B------:R-:W-:-:S04]  /*1a80*/  FADD.FTZ R91, R12, -R91 ;  /* 0x8000005b0c5b7221 */ /* 0x000fc80000010000 */
[----:B------:R-:W-:Y:S02]  /*1a90*/  @P0 FADD.FTZ R87, R87, R86 ;  /* 0x0000005657570221 */ /* 0x000fe40000010000 */
[C---:B------:R-:W-:Y:S01]  /*1aa0*/  FMUL.FTZ R86, R4.reuse, R85 ;  /* 0x0000005504567220 */ /* 0x040fe20000410000 */
[----:B------:R-:W-:Y:S01]  /*1ab0*/  @P0 HADD2.F32 R85, -RZ, R84.H0_H0 ;  /* 0x20000054ff550230 */ /* 0x000fe20000004100 */
[----:B------:R-:W-:Y:S01]  /*1ac0*/  FMUL.FTZ R91, R4, R91 ;  /* 0x0000005b045b7220 */ /* 0x000fe20000410000 */
[----:B------:R-:W-:Y:S01]  /*1ad0*/  @P0 HADD2.F32 R84, -RZ, R88.H0_H0 ;  /* 0x20000058ff540230 */ /* 0x000fe20000004100 */
[----:B------:R-:W-:Y:S01]  /*1ae0*/  @P0 SHF.R.U32.HI R88, RZ, 0x10, R121 ;  /* 0x00000010ff580819 */ /* 0x000fe20000011679 */
[----:B------:R0:W1:Y:S01]  /*1af0*/  F2F.F16.F32 R137, R87 ;  /* 0x0000005700897304 */ /* 0x0000620000200800 */
[----:B------:R-:W-:Y:S02]  /*1b00*/  @P0 FADD.FTZ R86, R86, R85 ;  /* 0x0000005556560221 */ /* 0x000fe40000010000 */
[----:B------:R-:W-:Y:S01]  /*1b10*/  @P0 FADD.FTZ R89, R89, R84 ;  /* 0x0000005459590221 */ /* 0x000fe20000010000 */
[----:B------:R-:W-:Y:S01]  /*1b20*/  @P0 HADD2.F32 R84, -RZ, R88.H0_H0 ;  /* 0x20000058ff540230 */ /* 0x000fe20000004100 */
[----:B------:R-:W-:-:S03]  /*1b30*/  HFMA2.MMA R88, -RZ, RZ, 0, 4.76837158203125e-07 ;  /* 0x00000008ff587435 */ /* 0x000fc600000001ff */
[----:B------:R-:W-:Y:S01]  /*1b40*/  F2F.F16.F32 R134, R89 ;  /* 0x0000005900867304 */ /* 0x000fe20000200800 */
[----:B------:R-:W-:Y:S01]  /*1b50*/  @P0 FADD.FTZ R91, R91, R84 ;  /* 0x000000545b5b0221 */ /* 0x000fe20000010000 */
[----:B------:R-:W-:Y:S02]  /*1b60*/  @P1 F2FP.PACK_AB R84, RZ, R86 ;  /* 0x00000056ff54123e */ /* 0x000fe400000000ff */
[----:B0-----:R-:W-:Y:S02]  /*1b70*/  @P1 F2FP.PACK_AB R87, RZ, R87 ;  /* 0x00000057ff57123e */ /* 0x001fe400000000ff */
[----:B------:R-:W-:Y:S02]  /*1b80*/  @P1 PRMT R124, R84, 0x7610, R124 ;  /* 0x00007610547c1816 */ /* 0x000fe4000000007c */
[----:B------:R-:W-:Y:S01]  /*1b90*/  @P1 F2FP.PACK_AB R84, RZ, R89 ;  /* 0x00000059ff54123e */ /* 0x000fe200000000ff */
[----:B------:R-:W0:Y:S01]  /*1ba0*/  F2F.F16.F32 R136, R91 ;  /* 0x0000005b00887304 */ /* 0x000e220000200800 */
[----:B------:R-:W-:-:S02]  /*1bb0*/  @P1 F2FP.PACK_AB R85, RZ, R91 ;  /* 0x0000005bff55123e */ /* 0x000fc400000000ff */
[----:B------:R-:W-:Y:S02]  /*1bc0*/  @P1 PRMT R125, R87, 0x7610, R125 ;  /* 0x00007610577d1816 */ /* 0x000fe4000000007d */
[----:B------:R-:W-:Y:S02]  /*1bd0*/  @P1 PRMT R128, R84, 0x7610, R128 ;  /* 0x0000761054801816 */ /* 0x000fe40000000080 */
[----:B------:R-:W-:Y:S01]  /*1be0*/  @P1 PRMT R129, R85, 0x7610, R129 ;  /* 0x0000761055811816 */ /* 0x000fe20000000081 */
[----:B------:R2:W3:Y:S01]  /*1bf0*/  F2F.F16.F32 R135, R86 ;  /* 0x0000005600877304 */ /* 0x0004e20000200800 */
        /* <DEDUP_REMOVED lines=18> */
.L_x_1514:
        /* <DEDUP_REMOVED lines=14> */
.L_x_1515:
[----:B------:R-:W-:Y:S02]  /*1e00*/  IADD3 R5, R5, 0x80, RZ ;  /* 0x0000008005057810 */ /* 0x000fe40007ffe0ff */
.L_x_1513:
[----:B------:R-:W-:Y:S05]  /*1e10*/  BSYNC B0 ;  /* 0x0000000000007941 */ /* 0x000fea0003800000 */
.L_x_1512:
[----:B------:R-:W-:Y:S01]  /*1e20*/  BSSY B0, `(.L_x_1516) ;  /* 0x000004c000007945 */ /* 0x000fe20003800000 */
[----:B------:R-:W-:Y:S05]  /*1e30*/  @!P5 BRA `(.L_x_1517) ;  /* 0x000004a00000d947 */ /* 0x000fea0003800000 */
[----:B------:R-:W-:Y:S01]  /*1e40*/  ISETP.NE.U32.AND P0, PT, RZ, c[0x0][0x218], PT ;  /* 0x00008600ff007a0c */ /* 0x000fe20003f05070 */
[-CC-:B01----:R-:W-:Y:S01]  /*1e50*/  FFMA.FTZ R85, R15, R126.reuse, R127.reuse ;  /* 0x0000007e0f557223 */ /* 0x183fe2000001007f */
        /* <DEDUP_REMOVED lines=10> */
[--C-:B------:R-:W-:Y:S01]  /*1f00*/  @P0 SHF.R.U64 R86, R118, 0x10, R119.reuse ;  /* 0x0000001076560819 */ /* 0x100fe20000001277 */
        /* <DEDUP_REMOVED lines=46> */
.L_x_1518:
        /* <DEDUP_REMOVED lines=14> */
.L_x_1519:
[----:B------:R-:W-:Y:S02]  /*22d0*/  IADD3 R5, R5, 0x80, RZ ;  /* 0x0000008005057810 */ /* 0x000fe40007ffe0ff */
.L_x_1517:
[----:B------:R-:W-:Y:S05]  /*22e0*/  BSYNC B0 ;  /* 0x0000000000007941 */ /* 0x000fea0003800000 */
.L_x_1516:
        /* <DEDUP_REMOVED lines=33> */
[----:B------:R-:W-:Y:S02]  /*2500*/  ISETP.NE.U32.AND P0, PT, RZ, c[0x0][0x258], PT ;  /* 0x00009600ff007a0c */ /* 0x000fe40003f05070 */
[----:B------:R-:W-:Y:S02]  /*2510*/  @P1 F2FP.PACK_AB R84, RZ, R86 ;  /* 0x00000056ff54123e */ /* 0x000fe400000000ff */
[----:B------:R-:W-:Y:S02]  /*2520*/  ISETP.NE.AND.EX P0, PT, RZ, c[0x0][0x25c], PT, P0 ;  /* 0x00009700ff007a0c */ /* 0x000fe40003f05300 */
[----:B------:R-:W2:Y:S01]  /*2530*/  F2F.F16.F32 R136, R91 ;  /* 0x0000005b00887304 */ /* 0x000ea20000200800 */
[----:B------:R-:W-:Y:S02]  /*2540*/  @P1 PRMT R124, R84, 0x7610, R124 ;  /* 0x00007610547c1816 */ /* 0x000fe4000000007c */
[----:B0-----:R-:W-:-:S02]  /*2550*/  @P1 F2FP.PACK_AB R87, RZ, R87 ;  /* 0x00000057ff57123e */ /* 0x001fc400000000ff */
[----:B------:R-:W-:Y:S02]  /*2560*/  @P1 F2FP.PACK_AB R84, RZ, R89 ;  /* 0x00000059ff54123e */ /* 0x000fe400000000ff */
[----:B------:R-:W-:Y:S01]  /*2570*/  @P1 F2FP.PACK_AB R85, RZ, R91 ;  /* 0x0000005bff55123e */ /* 0x000fe200000000ff */
[----:B------:R0:W3:Y:S01]  /*2580*/  F2F.F16.F32 R135, R86 ;  /* 0x0000005600877304 */ /* 0x0000e20000200800 */
[----:B------:R-:W-:Y:S02]  /*2590*/  @P1 PRMT R125, R87, 0x7610, R125 ;  /* 0x00007610577d1816 */ /* 0x000fe4000000007d */
[----:B------:R-:W-:Y:S02]  /*25a0*/  @P1 PRMT R128, R84, 0x7610, R128 ;  /* 0x0000761054801816 */ /* 0x000fe40000000080 */
[----:B------:R-:W-:Y:S01]  /*25b0*/  @P1 PRMT R129, R85, 0x7610, R129 ;  /* 0x0000761055811816 */ /* 0x000fe20000000081 */
[----:B-1----:R-:W-:Y:S01]  /*25c0*/  IMAD.WIDE.U32 R84, R137, 0x10000, RZ ;  /* 0x0001000089547825 */ /* 0x002fe200078e00ff */
[----:B------:R-:W-:-:S03]  /*25d0*/  ISETP.NE.U32.AND P1, PT, RZ, c[0x0][0x250], PT ;  /* 0x00009400ff007a0c */ /* 0x000fc60003f25070 */
[----:B--2---:R-:W-:Y:S01]  /*25e0*/  IMAD.U32 R87, R136, 0x10000, RZ ;  /* 0x0001000088577824 */ /* 0x004fe200078e00ff */
[----:B------:R-:W-:-:S04]  /*25f0*/  ISETP.NE.AND.EX P1, PT, RZ, c[0x0][0x254], PT, P1 ;  /* 0x00009500ff007a0c */ /* 0x000fc80003f25310 */
[----:B------:R-:W-:Y:S01]  /*2600*/  LOP3.LUT R85, R85, R87, R134, 0xfe, !PT ;  /* 0x0000005755557212 */ /* 0x000fe200078efe86 */
[----:B0-----:R-:W-:Y:S01]  /*2610*/  IMAD.WIDE.U32 R86, R5, R88, c[0x0][0x248] ;  /* 0x0000920005567625 */ /* 0x001fe200078e0058 */
        /* <DEDUP_REMOVED lines=10> */
.L_x_1522:
        /* <DEDUP_REMOVED lines=14> */
.L_x_1523:
[----:B------:R-:W-:Y:S02]  /*27a0*/  IADD3 R5, R5, 0x80, RZ ;  /* 0x0000008005057810 */ /* 0x000fe40007ffe0ff */
.L_x_1521:
[----:B------:R-:W-:Y:S05]  /*27b0*/  BSYNC B0 ;  /* 0x0000000000007941 */ /* 0x000fea0003800000 */
.L_x_1520:
        /* <DEDUP_REMOVED lines=31> */
[----:B0-----:R-:W-:Y:S01]  /*29b0*/  @P1 F2FP.PACK_AB R87, RZ, R87 ;  /* 0x00000057ff57123e */ /* 0x001fe200000000ff */
[----:B------:R-:W-:Y:S02]  /*29c0*/  IMAD.MOV.U32 R88, RZ, RZ, 0x8 ;  /* 0x00000008ff587424 */ /* 0x000fe400078e00ff */
[----:B------:R-:W-:Y:S01]  /*29d0*/  @P0 FADD.FTZ R91, R91, R84 ;  /* 0x000000545b5b0221 */ /* 0x000fe20000010000 */
[----:B------:R-:W-:Y:S02]  /*29e0*/  ISETP.NE.U32.AND P0, PT, RZ, c[0x0][0x258], PT ;  /* 0x00009600ff007a0c */ /* 0x000fe40003f05070 */
[----:B------:R-:W-:Y:S01]  /*29f0*/  @P1 F2FP.PACK_AB R84, RZ, R86 ;  /* 0x00000056ff54123e */ /* 0x000fe200000000ff */
[----:B------:R-:W0:Y:S01]  /*2a00*/  F2F.F16.F32 R136, R91 ;  /* 0x0000005b00887304 */ /* 0x000e220000200800 */
[----:B------:R-:W-:-:S02]  /*2a10*/  ISETP.NE.AND.EX P0, PT, RZ, c[0x0][0x25c], PT, P0 ;  /* 0x00009700ff007a0c */ /* 0x000fc40003f05300 */
[----:B------:R-:W-:Y:S02]  /*2a20*/  @P1 PRMT R124, R84, 0x7610, R124 ;  /* 0x00007610547c1816 */ /* 0x000fe4000000007c */
[----:B------:R-:W-:Y:S02]  /*2a30*/  @P1 F2FP.PACK_AB R84, RZ, R89 ;  /* 0x00000059ff54123e */ /* 0x000fe400000000ff */
[----:B------:R-:W-:Y:S01]  /*2a40*/  @P1 F2FP.PACK_AB R85, RZ, R91 ;  /* 0x0000005bff55123e */ /* 0x000fe200000000ff */
[----:B------:R-:W2:Y:S01]  /*2a50*/  F2F.F16.F32 R134, R89 ;  /* 0x0000005900867304 */ /* 0x000ea20000200800 */
[----:B------:R-:W-:Y:S02]  /*2a60*/  @P1 PRMT R128, R84, 0x7610, R128 ;  /* 0x0000761054801816 */ /* 0x000fe40000000080 */
[----:B------:R-:W-:Y:S01]  /*2a70*/  @P1 PRMT R129, R85, 0x7610, R129 ;  /* 0x0000761055811816 */ /* 0x000fe20000000081 */
[----:B-1----:R-:W-:Y:S01]  /*2a80*/  IMAD.WIDE.U32 R84, R137, 0x10000, RZ ;  /* 0x0001000089547825 */ /* 0x002fe200078e00ff */
[----:B------:R-:W-:-:S02]  /*2a90*/  @P1 PRMT R125, R87, 0x7610, R125 ;  /* 0x00007610577d1816 */ /* 0x000fc4000000007d */
[----:B------:R-:W-:Y:S02]  /*2aa0*/  ISETP.NE.U32.AND P1, PT, RZ, c[0x0][0x250], PT ;  /* 0x00009400ff007a0c */ /* 0x000fe40003f25070 */
[----:B0-----:R-:W-:Y:S02]  /*2ab0*/  SHF.L.U32 R87, R136, 0x10, RZ ;  /* 0x0000001088577819 */ /* 0x001fe400000006ff */
[----:B------:R-:W-:Y:S02]  /*2ac0*/  ISETP.NE.AND.EX P1, PT, RZ, c[0x0][0x254], PT, P1 ;  /* 0x00009500ff007a0c */ /* 0x000fe40003f25310 */
[----:B------:R-:W-:Y:S02]  /*2ad0*/  LOP3.LUT R84, R84, R135, RZ, 0xfc, !PT ;  /* 0x0000008754547212 */ /* 0x000fe400078efcff */
[----:B--2---:R-:W-:Y:S01]  /*2ae0*/  LOP3.LUT R85, R85, R87, R134, 0xfe, !PT ;  /* 0x0000005755557212 */ /* 0x004fe200078efe86 */
        /* <DEDUP_REMOVED lines=10> */
.L_x_1526:
        /* <DEDUP_REMOVED lines=14> */
.L_x_1527:
[----:B------:R-:W-:Y:S02]  /*2c70*/  IADD3 R5, R5, 0x80, RZ ;  /* 0x0000008005057810 */ /* 0x000fe40007ffe0ff */
.L_x_1525:
[----:B------:R-:W-:Y:S05]  /*2c80*/  BSYNC B0 ;  /* 0x0000000000007941 */ /* 0x000fea0003800000 */
.L_x_1524:
        /* <DEDUP_REMOVED lines=9> */
[----:B------:R-:W-:Y:S01]  /*2d20*/  FADD.FTZ R89, R110, -R87 ;  /* 0x800000576e597221 */ /* 0x000fe20000010000 */
[----:B------:R-:W-:Y:S01]  /*2d30*/  HFMA2.MMA R88, -RZ, RZ, 0, 4.76837158203125e-07 ;  /* 0x00000008ff587435 */ /* 0x000fe200000001ff */
[----:B-----5:R-:W-:-:S02]  /*2d40*/  FMUL.FTZ R87, R4, R85 ;  /* 0x0000005504577220 */ /* 0x020fc40000410000 */
[-CC-:B------:R-:W-:Y:S02]  /*2d50*/  FFMA.FTZ R85, R107, R126.reuse, R127.reuse ;  /* 0x0000007e6b557223 */ /* 0x180fe4000001007f */
[----:B------:R-:W-:Y:S02]  /*2d60*/  FFMA.FTZ R127, R123, R126, R127 ;  /* 0x0000007e7b7f7223 */ /* 0x000fe4000001007f */
[----:B------:R-:W-:Y:S02]  /*2d70*/  FMUL.FTZ R89, R4, R89 ;  /* 0x0000005904597220 */ /* 0x000fe40000410000 */
[--C-:B------:R-:W-:Y:S01]  /*2d80*/  @P1 SHF.R.U64 R84, R112, 0x10, R113.reuse ;  /* 0x0000001070541819 */ /* 0x100fe20000001271 */
[--C-:B------:R-:W-:Y:S01]  /*2d90*/  @P1 IMAD.MOV.U32 R86, RZ, RZ, R113.reuse ;  /* 0x000000ffff561224 */ /* 0x100fe200078e0071 */
[----:B------:R-:W-:Y:S01]  /*2da0*/  @P1 SHF.R.U32.HI R91, RZ, 0x10, R113 ;  /* 0x00000010ff5b1819 */ /* 0x000fe20000011671 */
[----:B------:R-:W-:Y:S02]  /*2db0*/  FADD.FTZ R85, R108, -R85 ;  /* 0x800000556c557221 */ /* 0x000fe40000010000 */
[----:B------:R-:W-:Y:S01]  /*2dc0*/  @P1 HADD2.F32 R84, -RZ, R84.H0_H0 ;  /* 0x20000054ff541230 */ /* 0x000fe20000004100 */
[----:B------:R-:W-:Y:S01]  /*2dd0*/  FADD.FTZ R127, R122, -R127 ;  /* 0x8000007f7a7f7221 */ /* 0x000fe20000010000 */
[----:B------:R-:W-:-:S02]  /*2de0*/  @P1 HADD2.F32 R86, -RZ, R86.H0_H0 ;  /* 0x20000056ff561230 */ /* 0x000fc40000004100 */
[----:B------:R-:W-:Y:S01]  /*2df0*/  @P1 HADD2.F32 R91, -RZ, R91.H0_H0 ;  /* 0x2000005bff5b1230 */ /* 0x000fe20000004100 */
[----:B------:R-:W-:Y:S01]  /*2e00*/  @P1 FADD.FTZ R87, R87, R84 ;  /* 0x0000005457571221 */ /* 0x000fe20000010000 */
[----:B------:R-:W-:Y:S01]  /*2e10*/  @P1 MOV R84, R112 ;  /* 0x0000007000541202 */ /* 0x000fe20000000f00 */
[----:B------:R-:W-:Y:S02]  /*2e20*/  @P1 FADD.FTZ R89, R89, R86 ;  /* 0x0000005659591221 */ /* 0x000fe40000010000 */
[C---:B------:R-:W-:Y:S01]  /*2e30*/  FMUL.FTZ R86, R4.reuse, R85 ;  /* 0x0000005504567220 */ /* 0x040fe20000410000 */
[----:B------:R0:W1:Y:S01]  /*2e40*/  F2F.F16.F32 R135, R87 ;  /* 0x0000005700877304 */ /* 0x0000620000200800 */
[----:B------:R-:W-:Y:S01]  /*2e50*/  FMUL.FTZ R4, R4, R127 ;  /* 0x0000007f04047220 */ /* 0x000fe20000410000 */
[----:B------:R-:W-:-:S03]  /*2e60*/  @P1 HADD2.F32 R85, -RZ, R84.H0_H0 ;  /* 0x20000054ff551230 */ /* 0x000fc60000004100 */
[----:B------:R-:W-:Y:S02]  /*2e70*/  @P1 FADD.FTZ R4, R4, R91 ;  /* 0x0000005b04041221 */ /* 0x000fe40000010000 */
[----:B------:R-:W-:Y:S01]  /*2e80*/  @P1 FADD.FTZ R86, R86, R85 ;  /* 0x0000005556561221 */ /* 0x000fe20000010000 */
[----:B------:R-:W-:Y:S01]  /*2e90*/  ISETP.NE.U32.AND P1, PT, RZ, c[0x0][0x258], PT ;  /* 0x00009600ff007a0c */ /* 0x000fe20003f25070 */
[----:B------:R-:W2:Y:S01]  /*2ea0*/  F2F.F16.F32 R134, R4 ;  /* 0x0000000400867304 */ /* 0x000ea20000200800 */
[----:B0-----:R-:W-:Y:S02]  /*2eb0*/  @P0 F2FP.PACK_AB R87, RZ, R87 ;  /* 0x00000057ff57023e */ /* 0x001fe400000000ff */
[----:B------:R-:W-:Y:S02]  /*2ec0*/  @P0 F2FP.PACK_AB R84, RZ, R86 ;  /* 0x00000056ff54023e */ /* 0x000fe400000000ff */
[----:B------:R-:W-:Y:S02]  /*2ed0*/  ISETP.NE.AND.EX P1, PT, RZ, c[0x0][0x25c], PT, P1 ;  /* 0x00009700ff007a0c */ /* 0x000fe40003f25310 */
[----:B------:R-:W-:Y:S01]  /*2ee0*/  @P0 PRMT R124, R84, 0x7610, R124 ;  /* 0x00007610547c0816 */ /* 0x000fe2000000007c */
[----:B------:R0:W3:Y:S01]  /*2ef0*/  F2F.F16.F32 R126, R89 ;  /* 0x00000059007e7304 */ /* 0x0000e20000200800 */
[----:B------:R-:W-:-:S02]  /*2f00*/  @P0 F2FP.PACK_AB R84, RZ, R89 ;  /* 0x00000059ff54023e */ /* 0x000fc400000000ff */
[----:B------:R-:W-:Y:S02]  /*2f10*/  @P0 F2FP.PACK_AB R85, RZ, R4 ;  /* 0x00000004ff55023e */ /* 0x000fe400000000ff */
[----:B------:R-:W-:Y:S02]  /*2f20*/  @P0 PRMT R125, R87, 0x7610, R125 ;  /* 0x00007610577d0816 */ /* 0x000fe4000000007d */
[----:B------:R-:W-:Y:S01]  /*2f30*/  @P0 PRMT R128, R84, 0x7610, R128 ;  /* 0x0000761054800816 */ /* 0x000fe20000000080 */
[----:B------:R-:W4:Y:S01]  /*2f40*/  F2F.F16.F32 R127, R86 ;  /* 0x00000056007f7304 */ /* 0x000f220000200800 */
[----:B------:R-:W-:Y:S01]  /*2f50*/  @P0 PRMT R129, R85, 0x7610, R129 ;  /* 0x0000761055810816 */ /* 0x000fe20000000081 */
[----:B-1----:R-:W-:Y:S01]  /*2f60*/  IMAD.WIDE.U32 R84, R135, 0x10000, RZ ;  /* 0x0001000087547825 */ /* 0x002fe200078e00ff */
[----:B------:R-:W-:-:S03]  /*2f70*/  ISETP.NE.U32.AND P0, PT, RZ, c[0x0][0x250], PT ;  /* 0x00009400ff007a0c */ /* 0x000fc60003f05070 */
[----:B--2---:R-:W-:Y:S02]  /*2f80*/  IMAD.U32 R87, R134, 0x10000, RZ ;  /* 0x0001000086577824 */ /* 0x004fe400078e00ff */
[----:B0-----:R-:W-:-:S03]  /*2f90*/  IMAD.WIDE.U32 R88, R5, R88, c[0x0][0x248] ;  /* 0x0000920005587625 */ /* 0x001fc600078e0058 */
        /* <DEDUP_REMOVED lines=11> */
.L_x_1530:
        /* <DEDUP_REMOVED lines=15> */
.L_x_1529:
[----:B-1----:R-:W-:Y:S05]  /*3140*/  BSYNC B0 ;  /* 0x0000000000007941 */ /* 0x002fea0003800000 */
.L_x_1528:
[----:B------:R-:W-:Y:S02]  /*3150*/  IADD3 R2, R2, c[0x0][0x160], RZ ;  /* 0x0000580002027a10 */ /* 0x000fe40007ffe0ff */
[----:B------:R-:W-:Y:S02]  /*3160*/  LOP3.LUT P1, RZ, R3, 0xff, RZ, 0xc0, !PT ;  /* 0x000000ff03ff7812 */ /* 0x000fe4000782c0ff */
[----:B------:R-:W-:Y:S02]  /*3170*/  ISETP.GE.AND P0, PT, R2, c[0x0][0x164], PT ;  /* 0x0000590002007a0c */ /* 0x000fe40003f06270 */
[----:B------:R-:W-:-:S11]  /*3180*/  SEL R3, RZ, 0x1, P1 ;  /* 0x00000001ff037807 */ /* 0x000fd60000800000 */
[----:B0----5:R-:W-:Y:S01]  /*3190*/  @P0 CALL.REL.NOINC `(.L_x_1499) ;  /* 0x0000001000000944 */ /* 0x021fe20003c00000 */
[----:B------:R-:W-:Y:S05]  /*31a0*/  BRA `(.L_x_1531) ;  /* 0xffffd20000007947 */ /* 0x000fea000383ffff */
.L_x_1499:
[----:B-1----:R-:W0:Y:S01]  /*31b0*/  S2UR UR6, SR_CTAID.X ;  /* 0x00000000000679c3 */ /* 0x002e220000002500 */
[----:B------:R-:W0:Y:S01]  /*31c0*/  S2R R2, SR_TID.X ;  /* 0x0000000000027919 */ /* 0x000e220000002100 */
[----:B------:R-:W-:Y:S01]  /*31d0*/  @P6 MOV R5, 0x10 ;  /* 0x0000001000056802 */ /* 0x000fe20000000f00 */
        /* <DEDUP_REMOVED lines=34> */
.L_x_1510:
[----:B------:R-:W-:Y:S01]  /*3400*/  HFMA2.MMA R127, -RZ, RZ, 0, 9.5367431640625e-07 ;  /* 0x00000010ff7f7435 */ /* 0x000fe200000001ff */
[----:B------:R-:W-:Y:S01]  /*3410*/  MOV R88, R90 ;  /* 0x0000005a00587202 */ /* 0x000fe20000000f00 */
[----:B------:R-:W-:Y:S01]  /*3420*/  IMAD.MOV.U32 R135, RZ, RZ, 0x1f ;  /* 0x0000001fff877424 */ /* 0x000fe200078e00ff */
[----:B------:R-:W-:Y:S02]  /*3430*/  MOV R136, 0xffffffff ;  /* 0xffffffff00887802 */ /* 0x000fe40000000f00 */
[----:B------:R-:W-:-:S02]  /*3440*/  MOV R84, 0x3460 ;  /* 0x0000346000547802 */ /* 0x000fc40000000f00 */
[----:B-----5:R-:W-:Y:S05]  /*3450*/  CALL.REL.NOINC `($__internal_62_$__cuda_sm70_shflsync_down_p) ;  /* 0x0000046000007944 */ /* 0x020fea0003c00000 */
[----:B-1----:R-:W-:Y:S01]  /*3460*/  MOV R87, R88 ;  /* 0x0000005800577202 */ /* 0x002fe20000000f00 */
[----:B0-----:R-:W-:Y:S05]  /*3470*/  BRA `(.L_x_1532) ;  /* 0xffffe25000007947 */ /* 0x001fea000383ffff */
.L_x_1511:
[----:B------:R-:W-:Y:S01]  /*3480*/  HFMA2.MMA R127, -RZ, RZ, 0, 9.5367431640625e-07 ;  /* 0x00000010ff7f7435 */ /* 0x000fe200000001ff */
[----:B------:R-:W-:Y:S01]  /*3490*/  IMAD.MOV.U32 R88, RZ, RZ, R91 ;  /* 0x000000ffff587224 */ /* 0x000fe200078e005b */
[----:B------:R-:W-:Y:S01]  /*34a0*/  MOV R135, 0x1f ;  /* 0x0000001f00877802 */ /* 0x000fe20000000f00 */
[----:B------:R-:W-:Y:S01]  /*34b0*/  IMAD.MOV.U32 R136, RZ, RZ, -0x1 ;  /* 0xffffffffff887424 */ /* 0x000fe200078e00ff */
[----:B------:R-:W-:-:S02]  /*34c0*/  MOV R84, 0x34e0 ;  /* 0x000034e000547802 */ /* 0x000fc40000000f00 */
[----:B01---5:R-:W-:Y:S05]  /*34d0*/  CALL.REL.NOINC `($__internal_62_$__cuda_sm70_shflsync_down_p) ;  /* 0x000003e000007944 */ /* 0x023fea0003c00000 */
[----:B------:R-:W-:Y:S01]  /*34e0*/  FADD.FTZ R90, R87, R90 ;  /* 0x0000005a575a7221 */ /* 0x000fe20000010000 */
[----:B0-----:R-:W-:Y:S01]  /*34f0*/  HFMA2.MMA R127, -RZ, RZ, 0, 4.76837158203125e-07 ;  /* 0x00000008ff7f7435 */ /* 0x001fe200000001ff */
[----:B-1----:R-:W-:Y:S01]  /*3500*/  FADD.FTZ R91, R91, R88 ;  /* 0x000000585b5b7221 */ /* 0x002fe20000010000 */
[----:B------:R-:W-:Y:S01]  /*3510*/  MOV R135, 0x1f ;  /* 0x0000001f00877802 */ /* 0x000fe20000000f00 */
[----:B------:R-:W-:Y:S01]  /*3520*/  IMAD.MOV.U32 R136, RZ, RZ, -0x1 ;  /* 0xffffffffff887424 */ /* 0x000fe200078e00ff */
[----:B------:R-:W-:-:S02]  /*3530*/  MOV R88, R90 ;  /* 0x0000005a00587202 */ /* 0x000fc40000000f00 */
[----:B------:R-:W-:Y:S02]  /*3540*/  MOV R84, 0x3560 ;  /* 0x0000356000547802 */ /* 0x000fe40000000f00 */
[----:B------:R-:W-:Y:S05]  /*3550*/  CALL.REL.NOINC `($__internal_62_$__cuda_sm70_shflsync_down_p) ;  /* 0x0000036000007944 */ /* 0x000fea0003c00000 */
[----:B0-----:R-:W-:Y:S01]  /*3560*/  HFMA2.MMA R127, -RZ, RZ, 0, 4.76837158203125e-07 ;  /* 0x00000008ff7f7435 */ /* 0x001fe200000001ff */
[----:B-1----:R-:W-:Y:S01]  /*3570*/  MOV R87, R88 ;  /* 0x0000005800577202 */ /* 0x002fe20000000f00 */
[----:B------:R-:W-:Y:S01]  /*3580*/  IMAD.MOV.U32 R88, RZ, RZ, R91 ;  /* 0x000000ffff587224 */ /* 0x000fe200078e005b */
[----:B------:R-:W-:Y:S01]  /*3590*/  MOV R135, 0x1f ;  /* 0x0000001f00877802 */ /* 0x000fe20000000f00 */
[----:B------:R-:W-:Y:S01]  /*35a0*/  IMAD.MOV.U32 R136, RZ, RZ, -0x1 ;  /* 0xffffffffff887424 */ /* 0x000fe200078e00ff */
[----:B------:R-:W-:Y:S02]  /*35b0*/  MOV R84, 0x35d0 ;  /* 0x000035d000547802 */ /* 0x000fe40000000f00 */
[----:B------:R-:W-:Y:S05]  /*35c0*/  CALL.REL.NOINC `($__internal_62_$__cuda_sm70_shflsync_down_p) ;  /* 0x000002f000007944 */ /* 0x000fea0003c00000 */
[----:B------:R-:W-:Y:S01]  /*35d0*/  FADD.FTZ R90, R87, R90 ;  /* 0x0000005a575a7221 */ /* 0x000fe20000010000 */
[----:B0-----:R-:W-:Y:S01]  /*35e0*/  HFMA2.MMA R127, -RZ, RZ, 0, 2.384185791015625e-07 ;  /* 0x00000004ff7f7435 */ /* 0x001fe200000001ff */
[----:B-1----:R-:W-:Y:S01]  /*35f0*/  FADD.FTZ R91, R91, R88 ;  /* 0x000000585b5b7221 */ /* 0x002fe20000010000 */
[----:B------:R-:W-:Y:S01]  /*3600*/  MOV R135, 0x1f ;  /* 0x0000001f00877802 */ /* 0x000fe20000000f00 */
[----:B------:R-:W-:Y:S01]  /*3610*/  IMAD.MOV.U32 R136, RZ, RZ, -0x1 ;  /* 0xffffffffff887424 */ /* 0x000fe200078e00ff */
[----:B------:R-:W-:-:S02]  /*3620*/  MOV R88, R90 ;  /* 0x0000005a00587202 */ /* 0x000fc40000000f00 */
[----:B------:R-:W-:Y:S02]  /*3630*/  MOV R84, 0x3650 ;  /* 0x0000365000547802 */ /* 0x000fe40000000f00 */
[----:B------:R-:W-:Y:S05]  /*3640*/  CALL.REL.NOINC `($__internal_62_$__cuda_sm70_shflsync_down_p) ;  /* 0x0000027000007944 */ /* 0x000fea0003c00000 */
[----:B0-----:R-:W-:Y:S01]  /*3650*/  HFMA2.MMA R127, -RZ, RZ, 0, 2.384185791015625e-07 ;  /* 0x00000004ff7f7435 */ /* 0x001fe200000001ff */
[----:B-1----:R-:W-:Y:S01]  /*3660*/  MOV R87, R88 ;  /* 0x0000005800577202 */ /* 0x002fe20000000f00 */
[----:B------:R-:W-:Y:S01]  /*3670*/  IMAD.MOV.U32 R88, RZ, RZ, R91 ;  /* 0x000000ffff587224 */ /* 0x000fe200078e005b */
[----:B------:R-:W-:Y:S01]  /*3680*/  MOV R135, 0x1f ;  /* 0x0000001f00877802 */ /* 0x000fe20000000f00 */
[----:B------:R-:W-:Y:S01]  /*3690*/  IMAD.MOV.U32 R136, RZ, RZ, -0x1 ;  /* 0xffffffffff887424 */ /* 0x000fe200078e00ff */
[----:B------:R-:W-:Y:S02]  /*36a0*/  MOV R84, 0x36c0 ;  /* 0x000036c000547802 */ /* 0x000fe40000000f00 */
[----:B------:R-:W-:Y:S05]  /*36b0*/  CALL.REL.NOINC `($__internal_62_$__cuda_sm70_shflsync_down_p) ;  /* 0x0000020000007944 */ /* 0x000fea0003c00000 */
[----:B------:R-:W-:Y:S01]  /*36c0*/  FADD.FTZ R90, R87, R90 ;  /* 0x0000005a575a7221 */ /* 0x000fe20000010000 */
[----:B0-----:R-:W-:Y:S01]  /*36d0*/  HFMA2.MMA R127, -RZ, RZ, 0, 1.1920928955078125e-07 ;  /* 0x00000002ff7f7435 */ /* 0x001fe200000001ff */
[----:B-1----:R-:W-:Y:S01]  /*36e0*/  FADD.FTZ R91, R91, R88 ;  /* 0x000000585b5b7221 */ /* 0x002fe20000010000 */
[----:B------:R-:W-:Y:S01]  /*36f0*/  MOV R135, 0x1f ;  /* 0x0000001f00877802 */ /* 0x000fe20000000f00 */
[----:B------:R-:W-:Y:S01]  /*3700*/  IMAD.MOV.U32 R136, RZ, RZ, -0x1 ;  /* 0xffffffffff887424 */ /* 0x000fe200078e00ff */
[----:B------:R-:W-:-:S02]  /*3710*/  MOV R88, R90 ;  /* 0x0000005a00587202 */ /* 0x000fc40000000f00 */
[----:B------:R-:W-:Y:S02]  /*3720*/  MOV R84, 0x3740 ;  /* 0x0000374000547802 */ /* 0x000fe40000000f00 */
[----:B------:R-:W-:Y:S05]  /*3730*/  CALL.REL.NOINC `($__internal_62_$__cuda_sm70_shflsync_down_p) ;  /* 0x0000018000007944 */ /* 0x000fea0003c00000 */
[----:B0-----:R-:W-:Y:S01]  /*3740*/  HFMA2.MMA R127, -RZ, RZ, 0, 1.1920928955078125e-07 ;  /* 0x00000002ff7f7435 */ /* 0x001fe200000001ff */
[----:B-1----:R-:W-:Y:S01]  /*3750*/  MOV R87, R88 ;  /* 0x0000005800577202 */ /* 0x002fe20000000f00 */
[----:B------:R-:W-:Y:S01]  /*3760*/  IMAD.MOV.U32 R88, RZ, RZ, R91 ;  /* 0x000000ffff587224 */ /* 0x000fe200078e005b */
[----:B------:R-:W-:Y:S01]  /*3770*/  MOV R135, 0x1f ;  /* 0x0000001f00877802 */ /* 0x000fe20000000f00 */
[----:B------:R-:W-:Y:S01]  /*3780*/  IMAD.MOV.U32 R136, RZ, RZ, -0x1 ;  /* 0xffffffffff887424 */ /* 0x000fe200078e00ff */
[----:B------:R-:W-:Y:S02]  /*3790*/  MOV R84, 0x37b0 ;  /* 0x000037b000547802 */ /* 0x000fe40000000f00 */
[----:B------:R-:W-:Y:S05]  /*37a0*/  CALL.REL.NOINC `($__internal_62_$__cuda_sm70_shflsync_down_p) ;  /* 0x0000011000007944 */ /* 0x000fea0003c00000 */
[----:B------:R-:W-:Y:S01]  /*37b0*/  FADD.FTZ R89, R87, R90 ;  /* 0x0000005a57597221 */ /* 0x000fe20000010000 */
[----:B0-----:R-:W-:Y:S01]  /*37c0*/  HFMA2.MMA R127, -RZ, RZ, 0, 5.9604644775390625e-08 ;  /* 0x00000001ff7f7435 */ /* 0x001fe200000001ff */
[----:B-1----:R-:W-:Y:S01]  /*37d0*/  FADD.FTZ R91, R91, R88 ;  /* 0x000000585b5b7221 */ /* 0x002fe20000010000 */
[----:B------:R-:W-:Y:S01]  /*37e0*/  MOV R135, 0x1f ;  /* 0x0000001f00877802 */ /* 0x000fe20000000f00 */
[----:B------:R-:W-:Y:S01]  /*37f0*/  IMAD.MOV.U32 R136, RZ, RZ, -0x1 ;  /* 0xffffffffff887424 */ /* 0x000fe200078e00ff */
[----:B------:R-:W-:-:S02]  /*3800*/  MOV R88, R89 ;  /* 0x0000005900587202 */ /* 0x000fc40000000f00 */
[----:B------:R-:W-:Y:S02]  /*3810*/  MOV R84, 0x3830 ;  /* 0x0000383000547802 */ /* 0x000fe40000000f00 */
[----:B------:R-:W-:Y:S05]  /*3820*/  CALL.REL.NOINC `($__internal_62_$__cuda_sm70_shflsync_down_p) ;  /* 0x0000009000007944 */ /* 0x000fea0003c00000 */
[----:B0-----:R-:W-:Y:S01]  /*3830*/  HFMA2.MMA R127, -RZ, RZ, 0, 5.9604644775390625e-08 ;  /* 0x00000001ff7f7435 */ /* 0x001fe200000001ff */
[----:B-1----:R-:W-:Y:S01]  /*3840*/  MOV R126, R88 ;  /* 0x00000058007e7202 */ /* 0x002fe20000000f00 */
[----:B------:R-:W-:Y:S01]  /*3850*/  IMAD.MOV.U32 R88, RZ, RZ, R91 ;  /* 0x000000ffff587224 */ /* 0x000fe200078e005b */
[----:B------:R-:W-:Y:S01]  /*3860*/  MOV R135, 0x1f ;  /* 0x0000001f00877802 */ /* 0x000fe20000000f00 */
[----:B------:R-:W-:Y:S01]  /*3870*/  IMAD.MOV.U32 R136, RZ, RZ, -0x1 ;  /* 0xffffffffff887424 */ /* 0x000fe200078e00ff */
[----:B------:R-:W-:Y:S02]  /*3880*/  MOV R84, 0x38a0 ;  /* 0x000038a000547802 */ /* 0x000fe40000000f00 */
[----:B------:R-:W-:Y:S05]  /*3890*/  CALL.REL.NOINC `($__internal_62_$__cuda_sm70_shflsync_down_p) ;  /* 0x0000002000007944 */ /* 0x000fea0003c00000 */
[----:B-1----:R-:W-:Y:S01]  /*38a0*/  MOV R84, R88 ;  /* 0x0000005800547202 */ /* 0x002fe20000000f00 */
[----:B0-----:R-:W-:Y:S05]  /*38b0*/  BRA `(.L_x_1533) ;  /* 0xffffdf3000007947 */ /* 0x001fea000383ffff */
        .weak           $__internal_62_$__cuda_sm70_shflsync_down_p
        .type           $__internal_62_$__cuda_sm70_shflsync_down_p,@function
        .size           $__internal_62_$__cuda_sm70_shflsync_down_p,(.L_x_2809 - $__internal_62_$__cuda_sm70_shflsync_down_p)
$__internal_62_$__cuda_sm70_shflsync_down_p:
[----:B------:R-:W-:Y:S01]  /*38c0*/  HFMA2.MMA R85, -RZ, RZ, 0, 0 ;  /* 0x00000000ff557435 */ /* 0x000fe200000001ff */
[----:B------:R-:W-:Y:S04]  /*38d0*/  WARPSYNC R136 ;  /* 0x0000008800007348 */ /* 0x000fe80003800000 */
[----:B------:R0:W1:Y:S01]  /*38e0*/  SHFL.DOWN PT, R88, R88, R127, R135 ;  /* 0x0800007f58587389 */ /* 0x00006200000e0087 */
[----:B------:R-:W-:Y:S05]  /*38f0*/  RET.REL.NODEC R84 `(_ZN10layer_norm31ln_parallel_residual_bwd_kernelINS_13Kernel_traitsIf6__halfS2_S2_fjLj2560ELj1ELj1ELj4ELj8ENS_18Kernel_traits_baseILj2560EfS2_S2_S2_fjLj128EEEEELb0ELb1ELb0EEEvNS_9BwdParamsE) ;  /* 0xffffc70054007950 */ /* 0x000fea0003c3ffff */
.L_x_1534:
        /* <DEDUP_REMOVED lines=16> */
.L_x_2809:


//--------------------- .text._ZN10layer_norm31ln_parallel_residual_bwd_kernelINS_13Kernel_traitsIf6__halfS2_S2_fjLj2560ELj1ELj1ELj4ELj8ENS_18Kernel_traits_baseILj2560EfS2_S2_S2_fjLj128EEEEELb0ELb1ELb1EEEvNS_9BwdParamsE --------------------------
	.section	.text._ZN10layer_norm31ln_parallel_residual_bwd_kernelINS_13Kernel_traitsIf6__halfS2_S2_fjLj2560ELj1ELj1ELj4ELj8ENS_18Kernel_traits_baseILj2560EfS2_S2_S2_fjLj128EEEEELb0ELb1ELb1EEEvNS_9BwdParamsE,"ax",@progbits
	.sectioninfo	@"SHI_REGISTERS=150"
	.align	128
        .global         _ZN10layer_norm31ln_parallel_residual_bwd_kernelINS_13Kernel_traitsIf6__halfS2_S2_fjLj2560ELj1ELj1ELj4ELj8ENS_18Kernel_traits_baseILj2560EfS2_S2_S2_fjLj128EEEEELb0ELb1ELb1EEEvNS_9BwdParamsE
        .type           _ZN10layer_norm31ln_parallel_residual_bwd_kernelINS_13Kernel_traitsIf6__halfS2_S2_fjLj2560ELj1ELj1ELj4ELj8ENS_18Kernel_traits_baseILj2560EfS2_S2_S2_fjLj128EEEEELb0ELb1ELb1EEEvNS_9BwdParamsE,@function
        .size           _ZN10layer_norm31ln_parallel_residual_bwd_kernelINS_13Kernel_traitsIf6__halfS2_S2_fjLj2560ELj1ELj1ELj4ELj8ENS_18Kernel_traits_baseILj2560EfS2_S2_S2_fjLj128EEEEELb0ELb1ELb1EEEvNS_9BwdParamsE,(.L_x_2810 - _ZN10layer_norm31ln_parallel_residual_bwd_kernelINS_13Kernel_traitsIf6__halfS2_S2_fjLj2560ELj1ELj1ELj4ELj8ENS_18Kernel_traits_baseILj2560EfS2_S2_S2_fjLj128EEEEELb0ELb1ELb1EEEvNS_9BwdParamsE)
        .other          _ZN10layer_norm31ln_parallel_residual_bwd_kernelINS_13Kernel_traitsIf6__halfS2_S2_fjLj2560ELj1ELj1ELj4ELj8ENS_18Kernel_traits_baseILj2560EfS2_S2_S2_fjLj128EEEEELb0ELb1ELb1EEEvNS_9BwdParamsE,@"STO_CUDA_ENTRY STV_DEFAULT"
_ZN10layer_norm31ln_parallel_residual_bwd_kernelINS_13Kernel_traitsIf6__halfS2_S2_fjLj2560ELj1ELj1ELj4ELj8ENS_18Kernel_traits_baseILj2560EfS2_S2_S2_fjLj128EEEEELb0ELb1ELb1EEEvNS_9BwdParamsE:
.text._ZN10layer_norm31ln_parallel_residual_bwd_kernelINS_13Kernel_traitsIf6__halfS2_S2_fjLj2560ELj1ELj1ELj4ELj8ENS_18Kernel_traits_baseILj2560EfS2_S2_S2_fjLj128EEEEELb0ELb1ELb1EEEvNS_9BwdParamsE:
        /* <DEDUP_REMOVED lines=28> */
.L_x_1535:
[----:B------:R-:W-:-:S04]  /*01c0*/  SHF.L.U32 R2, R0, 0x4, RZ ;  /* 0x0000000400027819 */ /* 0x000fc800000006ff */
[----:B------:R-:W-:-:S04]  /*01d0*/  LOP3.LUT R2, R2, 0x7f0, RZ, 0xc0, !PT ;  /* 0x000007f002027812 */ /* 0x000fc800078ec0ff */
[----:B------:R-:W-:-:S04]  /*01e0*/  IADD3 R2, P0, R2, c[0x0][0x1b0], RZ ;  /* 0x00006c0002027a10 */ /* 0x000fc80007f1e0ff */
[----:B------:R-:W-:-:S05]  /*01f0*/  IADD3.X R3, RZ, c[0x0][0x1b4], RZ, P0, !PT ;  /* 0x00006d00ff037a10 */ /* 0x000fca00007fe4ff */
[----:B------:R0:W5:Y:S04]  /*0200*/  LDG.E.128 R20, [R2.64] ;  /* 0x0000000402147981 */ /* 0x000168000c1e1d00 */
[----:B------:R0:W5:Y:S04]  /*0210*/  LDG.E.128 R16, [R2.64+0x800] ;  /* 0x0008000402107981 */ /* 0x000168000c1e1d00 */
[----:B------:R0:W5:Y:S04]  /*0220*/  LDG.E.128 R12, [R2.64+0x1000] ;  /* 0x00100004020c7981 */ /* 0x000168000c1e1d00 */
[----:B------:R0:W5:Y:S04]  /*0230*/  LDG.E.128 R8, [R2.64+0x1800] ;  /* 0x0018000402087981 */ /* 0x000168000c1e1d00 */
[----:B------:R0:W5:Y:S01]  /*0240*/  LDG.E.128 R4, [R2.64+0x2000] ;  /* 0x0020000402047981 */ /* 0x000162000c1e1d00 */
        /* <DEDUP_REMOVED lines=22> */
.L_x_1550:
[----:B------:R-:W-:Y:S01]  /*03b0*/  IMAD R24, R101, c[0x0][0x168], RZ ;  /* 0x00005a0065187a24 */ /* 0x000fe200078e02ff */
[----:B------:R-:W-:-:S02]  /*03c0*/  LOP3.LUT R26, R0, 0x7f, RZ, 0xc0, !PT ;  /* 0x0000007f001a7812 */ /* 0x000fc400078ec0ff */
[----:B------:R-:W-:Y:S02]  /*03d0*/  MOV R60, 0x8 ;  /* 0x00000008003c7802 */ /* 0x000fe40000000f00 */
[----:B------:R-:W-:-:S04]  /*03e0*/  SHF.R.S32.HI R25, RZ, 0x1f, R24 ;  /* 0x0000001fff197819 */ /* 0x000fc80000011418 */
[----:B------:R-:W-:-:S04]  /*03f0*/  LEA.HI R25, R25, R24, RZ, 0x2 ;  /* 0x0000001819197211 */ /* 0x000fc800078f10ff */
[----:B------:R-:W-:Y:S02]  /*0400*/  LEA.HI.SX32 R103, R25, R26, 0x1e ;  /* 0x0000001a19677211 */ /* 0x000fe400078ff2ff */
[----:B------:R-:W-:Y:S02]  /*0410*/  MOV R124, 0x4 ;  /* 0x00000004007c7802 */ /* 0x000fe40000000f00 */
[C---:B------:R-:W-:Y:S01]  /*0420*/  IADD3 R104, R103.reuse, 0x100, RZ ;  /* 0x0000010067687810 */ /* 0x040fe20007ffe0ff */
[CC--:B------:R-:W-:Y:S01]  /*0430*/  IMAD.WIDE.U32 R24, R103.reuse, R60.reuse, c[0x0][0x208] ;  /* 0x0000820067187625 */ /* 0x0c0fe200078e003c */
[C---:B------:R-:W-:Y:S02]  /*0440*/  IADD3 R115, R103.reuse, 0x80, RZ ;  /* 0x0000008067737810 */ /* 0x040fe40007ffe0ff */
[C---:B------:R-:W-:Y:S01]  /*0450*/  IADD3 R105, R103.reuse, 0x180, RZ ;  /* 0x0000018067697810 */ /* 0x040fe20007ffe0ff */
[CC--:B------:R-:W-:Y:S01]  /*0460*/  IMAD.WIDE.U32 R42, R103.reuse, R60.reuse, c[0x0][0x188] ;  /* 0x00006200672a7625 */ /* 0x0c0fe200078e003c */
[----:B------:R-:W-:Y:S01]  /*0470*/  IADD3 R106, R103, 0x200, RZ ;  /* 0x00000200676a7810 */ /* 0x000fe20007ffe0ff */
[----:B------:R-:W2:Y:S02]  /*0480*/  LDG.E.64 R24, [R24.64] ;  /* 0x0000000418187981 */ /* 0x000ea4000c1e1b00 */
[----:B------:R-:W-:-:S02]  /*0490*/  IMAD.WIDE.U32 R46, R104, R60, c[0x0][0x188] ;  /* 0x00006200682e7625 */ /* 0x000fc400078e003c */
[----:B------:R-:W3:Y:S02]  /*04a0*/  LDG.E.64 R42, [R42.64] ;  /* 0x000000042a2a7981 */ /* 0x000ee4000c1e1b00 */
[----:B------:R-:W-:Y:S02]  /*04b0*/  IMAD.WIDE R118, R101, R124, c[0x0][0x1a0] ;  /* 0x0000680065767625 */ /* 0x000fe400078e027c */
[----:B------:R-:W4:Y:S02]  /*04c0*/  LDG.E.64 R46, [R46.64] ;  /* 0x000000042e2e7981 */ /* 0x000f24000c1e1b00 */
[-C--:B------:R-:W-:Y:S02]  /*04d0*/  IMAD.WIDE.U32 R26, R115, R60.reuse, c[0x0][0x208] ;  /* 0x00008200731a7625 */ /* 0x080fe400078e003c */
[----:B------:R-:W4:Y:S02]  /*04e0*/  LDG.E R121, [R118.64] ;  /* 0x0000000476797981 */ /* 0x000f24000c1e1900 */
        /* <DEDUP_REMOVED lines=8> */
[-C--:B------:R-:W-:Y:S02]  /*0570*/  IMAD.WIDE.U32 R48, R105, R60.reuse, c[0x0][0x188] ;  /* 0x0000620069307625 */ /* 0x080fe400078e003c */
[----:B------:R-:W4:Y:S02]  /*0580*/  LDG.E.64 R44, [R44.64] ;  /* 0x000000042c2c7981 */ /* 0x000f24000c1e1b00 */
[----:B------:R-:W-:Y:S02]  /*0590*/  IMAD.WIDE.U32 R50, R106, R60, c[0x0][0x188] ;  /* 0x000062006a327625 */ /* 0x000fe400078e003c */
[----:B------:R-:W4:Y:S02]  /*05a0*/  LDG.E.64 R48, [R48.64] ;  /* 0x0000000430307981 */ /* 0x000f24000c1e1b00 */
[----:B------:R-:W-:-:S02]  /*05b0*/  IMAD.WIDE R124, R101, R124, c[0x0][0x1a8] ;  /* 0x00006a00657c7625 */ /* 0x000fc400078e027c */
        /* <DEDUP_REMOVED lines=8> */
[----:B-----5:R1:W5:Y:S03]  /*0640*/  @P1 LDG.E.64 R34, [R56.64] ;  /* 0x0000000438221981 */ /* 0x020366000c1e1b00 */
        /* <DEDUP_REMOVED lines=10> */
[----:B--2---:R-:W-:Y:S02]  /*06f0*/  MOV R132, R24 ;  /* 0x0000001800847202 */ /* 0x004fe40000000f00 */
[--C-:B------:R-:W-:Y:S02]  /*0700*/  SHF.R.U64 R130, R24, 0x10, R25.reuse ;  /* 0x0000001018827819 */ /* 0x100fe40000001219 */
[----:B------:R-:W-:Y:S02]  /*0710*/  MOV R126, R25 ;  /* 0x00000019007e7202 */ /* 0x000fe40000000f00 */
[----:B------:R-:W-:-:S02]  /*0720*/  SHF.R.U32.HI R128, RZ, 0x10, R25 ;  /* 0x00000010ff807819 */ /* 0x000fc40000011619 */
[----:B---3--:R-:W-:Y:S01]  /*0730*/  SHF.R.U64 R25, R42, 0x10, R43 ;  /* 0x000000102a197819 */ /* 0x008fe2000000122b */
[----:B----4-:R-:W-:Y:S01]  /*0740*/  HADD2.F32 R127, -RZ, R46.H0_H0 ;  /* 0x2000002eff7f7230 */ /* 0x010fe20000004100 */
[----:B------:R-:W-:Y:S01]  /*0750*/  SHF.R.U64 R131, R46, 0x10, R47 ;  /* 0x000000102e837819 */ /* 0x000fe2000000122f */
[----:B------:R-:W-:Y:S01]  /*0760*/  HADD2.F32 R42, -RZ, R42.H0_H0 ;  /* 0x2000002aff2a7230 */ /* 0x000fe20000004100 */
[----:B------:R-:W-:Y:S01]  /*0770*/  FSEL R46, R121, RZ, !P0 ;  /* 0x000000ff792e7208 */ /* 0x000fe20004000000 */
[----:B------:R-:W-:Y:S02]  /*0780*/  HADD2.F32 R132, -RZ, R132.H0_H0 ;  /* 0x20000084ff847230 */ /* 0x000fe40000004100 */
[----:B------:R-:W-:Y:S01]  /*0790*/  HADD2.F32 R25, -RZ, R25.H0_H0 ;  /* 0x20000019ff197230 */ /* 0x000fe20000004100 */
[----:B------:R-:W-:Y:S02]  /*07a0*/  MOV R119, R26 ;  /* 0x0000001a00777202 */ /* 0x000fe40000000f00 */
[----:B------:R-:W-:-:S02]  /*07b0*/  SHF.R.U64 R117, R26, 0x10, R27 ;  /* 0x000000101a757819 */ /* 0x000fc4000000121b */
[----:B------:R-:W-:Y:S02]  /*07c0*/  MOV R24, R27 ;  /* 0x0000001b00187202 */ /* 0x000fe40000000f00 */
[----:B------:R-:W-:Y:S02]  /*07d0*/  SHF.R.U32.HI R118, RZ, 0x10, R27 ;  /* 0x00000010ff767819 */ /* 0x000fe4000001161b */
[----:B-1----:R-:W-:Y:S02]  /*07e0*/  MOV R56, R28 ;  /* 0x0000001c00387202 */ /* 0x002fe40000000f00 */
[----:B0-----:R-:W-:Y:S02]  /*07f0*/  SHF.R.U64 R58, R28, 0x10, R29 ;  /* 0x000000101c3a7819 */ /* 0x001fe4000000121d */
[----:B------:R-:W-:Y:S02]  /*0800*/  MOV R125, R30 ;  /* 0x0000001e007d7202 */ /* 0x000fe40000000f00 */
[----:B------:R-:W-:Y:S01]  /*0810*/  SHF.R.U64 R122, R30, 0x10, R31 ;  /* 0x000000101e7a7819 */ /* 0x000fe2000000121f */
[----:B------:R-:W-:Y:S01]  /*0820*/  FADD.FTZ R57, -R46, R42 ;  /* 0x0000002a2e397221 */ /* 0x000fe20000010100 */
[----:B------:R-:W-:Y:S01]  /*0830*/  MOV R59, R40 ;  /* 0x00000028003b7202 */ /* 0x000fe20000000f00 */
[----:B------:R-:W-:Y:S01]  /*0840*/  HADD2.F32 R135, -RZ, R44.H0_H0 ;  /* 0x2000002cff877230 */ /* 0x000fe20000004100 */
[----:B------:R-:W-:-:S02]  /*0850*/  SHF.R.U64 R30, R40, 0x10, R41 ;  /* 0x00000010281e7819 */ /* 0x000fc40000001229 */
[----:B------:R-:W-:Y:S02]  /*0860*/  MOV R26, R41 ;  /* 0x00000029001a7202 */ /* 0x000fe40000000f00 */
[----:B------:R-:W-:Y:S02]  /*0870*/  SHF.R.U32.HI R28, RZ, 0x10, R41 ;  /* 0x00000010ff1c7819 */ /* 0x000fe40000011629 */
[----:B------:R-:W-:Y:S02]  /*0880*/  SHF.R.U32.HI R27, RZ, 0x10, R43 ;  /* 0x00000010ff1b7819 */ /* 0x000fe4000001162b */
[--C-:B------:R-:W-:Y:S01]  /*0890*/  SHF.R.U64 R141, R44, 0x10, R45.reuse ;  /* 0x000000102c8d7819 */ /* 0x100fe2000000122d */
[----:B------:R-:W-:Y:S01]  /*08a0*/  HADD2.F32 R43, -RZ, R43.H0_H0 ;  /* 0x2000002bff2b7230 */ /* 0x000fe20000004100 */
[----:B------:R-:W-:Y:S02]  /*08b0*/  SHF.R.U32.HI R139, RZ, 0x10, R45 ;  /* 0x00000010ff8b7819 */ /* 0x000fe4000001162d */
[----:B------:R-:W-:-:S02]  /*08c0*/  SHF.R.U32.HI R41, RZ, 0x10, R47 ;  /* 0x00000010ff297819 */ /* 0x000fc4000001162f */
[--C-:B------:R-:W-:Y:S02]  /*08d0*/  SHF.R.U64 R44, R48, 0x10, R49.reuse ;  /* 0x00000010302c7819 */ /* 0x100fe40000001231 */
[----:B------:R-:W-:Y:S02]  /*08e0*/  SHF.R.U32.HI R53, RZ, 0x10, R49 ;  /* 0x00000010ff357819 */ /* 0x000fe40000011631 */
[--C-:B------:R-:W-:Y:S02]  /*08f0*/  SHF.R.U64 R61, R50, 0x10, R51.reuse ;  /* 0x00000010323d7819 */ /* 0x100fe40000001233 */
[----:B------:R-:W-:Y:S01]  /*0900*/  SHF.R.U32.HI R40, RZ, 0x10, R51 ;  /* 0x00000010ff287819 */ /* 0x000fe20000011633 */
[----:B------:R-:W-:Y:S01]  /*0910*/  HADD2.F32 R130, -RZ, R130.H0_H0 ;  /* 0x20000082ff827230 */ /* 0x000fe20000004100 */
[----:B------:R-:W-:Y:S01]  /*0920*/  FMUL.FTZ R54, R20, R132 ;  /* 0x0000008414367220 */ /* 0x000fe20000410000 */
[----:B------:R-:W-:Y:S01]  /*0930*/  MOV R52, R29 ;  /* 0x0000001d00347202 */ /* 0x000fe20000000f00 */
[----:B------:R-:W-:Y:S01]  /*0940*/  HADD2.F32 R129, -RZ, R45.H0_H0 ;  /* 0x2000002dff817230 */ /* 0x000fe20000004100 */
[----:B------:R-:W-:Y:S01]  /*0950*/  SHF.R.U32.HI R123, RZ, 0x10, R29 ;  /* 0x00000010ff7b7819 */ /* 0x000fe2000001161d */
[----:B------:R-:W-:Y:S01]  /*0960*/  HADD2.F32 R27, -RZ, R27.H0_H0 ;  /* 0x2000001bff1b7230 */ /* 0x000fe20000004100 */
[----:B------:R-:W-:Y:S01]  /*0970*/  MOV R60, R31 ;  /* 0x0000001f003c7202 */ /* 0x000fe20000000f00 */
[----:B------:R-:W-:Y:S01]  /*0980*/  FADD.FTZ R55, -R46, R25 ;  /* 0x000000192e377221 */ /* 0x000fe20000010100 */
[----:B------:R-:W-:Y:S01]  /*0990*/  SHF.R.U32.HI R120, RZ, 0x10, R31 ;  /* 0x00000010ff787819 */ /* 0x000fe2000001161f */
[----:B------:R-:W-:Y:S01]  /*09a0*/  FMUL.FTZ R57, R124, R57 ;  /* 0x000000397c397220 */ /* 0x000fe20000410000 */
        /* <DEDUP_REMOVED lines=13> */
[----:B------:R-:W-:Y:S01]  /*0a80*/  HADD2.F32 R25, -RZ, R40.H0_H0 ;  /* 0x20000028ff197230 */ /* 0x000fe20000004100 */
[----:B------:R-:W-:Y:S01]  /*0a90*/  FMUL.FTZ R44, R21, R130 ;  /* 0x00000082152c7220 */ /* 0x000fe20000410000 */
[----:B------:R-:W-:-:S02]  /*0aa0*/  HADD2.F32 R126, -RZ, R126.H0_H0 ;  /* 0x2000007eff7e7230 */ /* 0x000fc40000004100 */
[----:B------:R-:W-:Y:S01]  /*0ab0*/  HADD2.F32 R51, -RZ, R59.H0_H0 ;  /* 0x2000003bff337230 */ /* 0x000fe20000004100 */
[----:B------:R-:W-:Y:S02]  /*0ac0*/  FADD.FTZ R59, RZ, R54 ;  /* 0x00000036ff3b7221 */ /* 0x000fe40000010000 */
[----:B------:R-:W-:Y:S02]  /*0ad0*/  FMUL.FTZ R55, R124, R55 ;  /* 0x000000377c377220 */ /* 0x000fe40000410000 */
[----:B------:R-:W-:Y:S01]  /*0ae0*/  FFMA.FTZ R40, R57, R54, RZ ;  /* 0x0000003639287223 */ /* 0x000fe200000100ff */
[----:B------:R-:W-:Y:S01]  /*0af0*/  HADD2.F32 R128, -RZ, R128.H0_H0 ;  /* 0x20000080ff807230 */ /* 0x000fe20000004100 */
        /* <DEDUP_REMOVED lines=16> */
[----:B------:R-:W-:Y:S02]  /*0c00*/  FADD.FTZ R25, -R46, R25 ;  /* 0x000000192e197221 */ /* 0x000fe40000010100 */
[----:B------:R-:W-:Y:S01]  /*0c10*/  FMUL.FTZ R49, R124, R43 ;  /* 0x0000002b7c317220 */ /* 0x000fe20000410000 */
[----:B------:R-:W-:Y:S01]  /*0c20*/  HADD2.F32 R145, -RZ, R52.H0_H0 ;  /* 0x20000034ff917230 */ /* 0x000fe20000004100 */
[----:B------:R-:W-:Y:S02]  /*0c30*/  FMUL.FTZ R43, R22, R126 ;  /* 0x0000007e162b7220 */ /* 0x000fe40000410000 */
[----:B------:R-:W-:Y:S01]  /*0c40*/  FADD.FTZ R46, R59, R44 ;  /* 0x0000002c3b2e7221 */ /* 0x000fe20000010000 */
[----:B------:R-:W-:Y:S01]  /*0c50*/  HADD2.F32 R52, -RZ, R120.H0_H0 ;  /* 0x20000078ff347230 */ /* 0x000fe20000004100 */
[----:B------:R-:W-:Y:S01]  /*0c60*/  FFMA.FTZ R40, R55, R44, R40 ;  /* 0x0000002c37287223 */ /* 0x000fe20000010028 */
[----:B------:R-:W-:Y:S01]  /*0c70*/  HADD2.F32 R119, -RZ, R119.H0_H0 ;  /* 0x20000077ff777230 */ /* 0x000fe20000004100 */
[C---:B------:R-:W-:Y:S01]  /*0c80*/  FMUL.FTZ R120, R124.reuse, R41 ;  /* 0x000000297c787220 */ /* 0x040fe20000410000 */
[----:B------:R-:W-:Y:S01]  /*0c90*/  HADD2.F32 R118, -RZ, R118.H0_H0 ;  /* 0x20000076ff767230 */ /* 0x000fe20000004100 */
[----:B------:R-:W-:-:S02]  /*0ca0*/  FMUL.FTZ R47, R124, R47 ;  /* 0x0000002f7c2f7220 */ /* 0x000fc40000410000 */
[----:B------:R-:W-:Y:S02]  /*0cb0*/  FMUL.FTZ R42, R23, R128 ;  /* 0x00000080172a7220 */ /* 0x000fe40000410000 */
[----:B------:R-:W-:Y:S01]  /*0cc0*/  FADD.FTZ R41, R46, R43 ;  /* 0x0000002b2e297221 */ /* 0x000fe20000010000 */
[----:B------:R-:W-:Y:S01]  /*0cd0*/  HADD2.F32 R134, -RZ, R117.H0_H0 ;  /* 0x20000075ff867230 */ /* 0x000fe20000004100 */
[----:B------:R-:W-:Y:S01]  /*0ce0*/  FADD.FTZ R95, R126, R95 ;  /* 0x0000005f7e5f7221 */ /* 0x000fe20000010000 */
[----:B------:R-:W-:Y:S01]  /*0cf0*/  HADD2.F32 R147, -RZ, R125.H0_H0 ;  /* 0x2000007dff937230 */ /* 0x000fe20000004100 */
[C---:B------:R-:W-:Y:S02]  /*0d00*/  FFMA.FTZ R98, R49.reuse, R126, R98 ;  /* 0x0000007e31627223 */ /* 0x040fe40000010062 */
[----:B------:R-:W-:Y:S02]  /*0d10*/  FFMA.FTZ R40, R49, R43, R40 ;  /* 0x0000002b31287223 */ /* 0x000fe40000010028 */
[----:B------:R-:W-:-:S02]  /*0d20*/  FMUL.FTZ R126, R124, R139 ;  /* 0x0000008b7c7e7220 */ /* 0x000fc40000410000 */
[C---:B------:R-:W-:Y:S02]  /*0d30*/  FMUL.FTZ R138, R124.reuse, R135 ;  /* 0x000000877c8a7220 */ /* 0x040fe40000410000 */
[----:B------:R-:W-:Y:S02]  /*0d40*/  FMUL.FTZ R125, R124, R141 ;  /* 0x0000008d7c7d7220 */ /* 0x000fe40000410000 */
[----:B------:R-:W-:Y:S02]  /*0d50*/  FADD.FTZ R78, R128, R78 ;  /* 0x0000004e804e7221 */ /* 0x000fe40000010000 */
[----:B------:R-:W-:Y:S02]  /*0d60*/  FFMA.FTZ R96, R47, R128, R96 ;  /* 0x000000802f607223 */ /* 0x000fe40000010060 */
[----:B------:R-:W-:Y:S02]  /*0d70*/  FMUL.FTZ R135, R16, R119 ;  /* 0x0000007710877220 */ /* 0x000fe40000410000 */
[----:B------:R-:W-:-:S02]  /*0d80*/  FADD.FTZ R46, R41, R42 ;  /* 0x0000002a292e7221 */ /* 0x000fc40000010000 */
[----:B------:R-:W-:Y:S02]  /*0d90*/  FMUL.FTZ R128, R124, R127 ;  /* 0x0000007f7c807220 */ /* 0x000fe40000410000 */
[----:B------:R-:W-:Y:S01]  /*0da0*/  FFMA.FTZ R40, R47, R42, R40 ;  /* 0x0000002a2f287223 */ /* 0x000fe20000010028 */
[----:B------:R-:W-:Y:S01]  /*0db0*/  HADD2.F32 R117, -RZ, R24.H0_H0 ;  /* 0x20000018ff757230 */ /* 0x000fe20000004100 */
[----:B------:R-:W-:Y:S02]  /*0dc0*/  FADD.FTZ R75, R118, R75 ;  /* 0x0000004b764b7221 */ /* 0x000fe40000010000 */
[-C--:B------:R-:W-:Y:S02]  /*0dd0*/  FFMA.FTZ R92, R126, R118.reuse, R92 ;  /* 0x000000767e5c7223 */ /* 0x080fe4000001005c */
[----:B------:R-:W-:Y:S02]  /*0de0*/  FMUL.FTZ R127, R19, R118 ;  /* 0x00000076137f7220 */ /* 0x000fe40000410000 */
[----:B------:R-:W-:-:S02]  /*0df0*/  FADD.FTZ R77, R134, R77 ;  /* 0x0000004d864d7221 */ /* 0x000fc40000010000 */
[-C--:B------:R-:W-:Y:S02]  /*0e00*/  FFMA.FTZ R94, R125, R134.reuse, R94 ;  /* 0x000000867d5e7223 */ /* 0x080fe4000001005e */
        /* <DEDUP_REMOVED lines=9> */
[----:B------:R-:W-:Y:S01]  /*0ea0*/  FFMA.FTZ R40, R125, R134, R40 ;  /* 0x000000867d287223 */ /* 0x000fe20000010028 */
[----:B------:R-:W-:Y:S01]  /*0eb0*/  HADD2.F32 R143, -RZ, R56.H0_H0 ;  /* 0x20000038ff8f7230 */ /* 0x000fe20000004100 */
[----:B------:R-:W-:Y:S01]  /*0ec0*/  FMUL.FTZ R121, R124, R121 ;  /* 0x000000797c797220 */ /* 0x000fe20000410000 */
[----:B------:R-:W-:Y:S01]  /*0ed0*/  HADD2.F32 R24, -RZ, R122.H0_H0 ;  /* 0x2000007aff187230 */ /* 0x000fe20000004100 */
[----:B------:R-:W-:Y:S01]  /*0ee0*/  FADD.FTZ R46, R46, R129 ;  /* 0x000000812e2e7221 */ /* 0x000fe20000010000 */
[----:B------:R-:W-:Y:S01]  /*0ef0*/  HADD2.F32 R58, -RZ, R58.H0_H0 ;  /* 0x2000003aff3a7230 */ /* 0x000fe20000004100 */
[----:B------:R-:W-:Y:S01]  /*0f00*/  FFMA.FTZ R40, R130, R129, R40 ;  /* 0x0000008182287223 */ /* 0x000fe20000010028 */
        /* <DEDUP_REMOVED lines=20> */
[----:B------:R-:W-:Y:S02]  /*1050*/  FADD.FTZ R40, R29, R122 ;  /* 0x0000007a1d287221 */ /* 0x000fe40000010000 */
[----:B------:R-:W-:-:S02]  /*1060*/  FMUL.FTZ R132, R124, R45 ;  /* 0x0000002d7c847220 */ /* 0x000fc40000410000 */
[----:B------:R-:W-:Y:S02]  /*1070*/  FFMA.FTZ R24, R131, R122, R24 ;  /* 0x0000007a83187223 */ /* 0x000fe40000010018 */
[----:B------:R-:W-:Y:S02]  /*1080*/  FADD.FTZ R74, R117, R74 ;  /* 0x0000004a754a7221 */ /* 0x000fe40000010000 */
[----:B------:R-:W-:Y:S02]  /*1090*/  FFMA.FTZ R91, R130, R117, R91 ;  /* 0x00000075825b7223 */ /* 0x000fe4000001005b */
[----:B------:R-:W-:Y:S02]  /*10a0*/  FMUL.FTZ R117, R15, R48 ;  /* 0x000000300f757220 */ /* 0x000fe40000410000 */
[----:B------:R-:W-:Y:S02]  /*10b0*/  FADD.FTZ R40, R40, R119 ;  /* 0x0000007728287221 */ /* 0x000fe40000010000 */
[----:B------:R-:W-:-:S02]  /*10c0*/  FFMA.FTZ R24, R132, R119, R24 ;  /* 0x0000007784187223 */ /* 0x000fc40000010018 */
[----:B------:R-:W-:Y:S02]  /*10d0*/  FMUL.FTZ R59, R8, R147 ;  /* 0x00000093083b7220 */ /* 0x000fe40000410000 */
[----:B------:R-:W-:Y:S02]  /*10e0*/  FADD.FTZ R40, R40, R117 ;  /* 0x0000007528287221 */ /* 0x000fe40000010000 */
[----:B------:R-:W-:Y:S02]  /*10f0*/  FFMA.FTZ R24, R120, R117, R24 ;  /* 0x0000007578187223 */ /* 0x000fe40000010018 */
        /* <DEDUP_REMOVED lines=14> */
[----:B------:R-:W-:Y:S01]  /*11e0*/  HADD2.F32 R30, -RZ, R30.H0_H0 ;  /* 0x2000001eff1e7230 */ /* 0x000fe20000004100 */
[----:B------:R-:W-:-:S02]  /*11f0*/  FADD.FTZ R64, R51, R64 ;  /* 0x0000004033407221 */ /* 0x000fc40000010000 */
[-C--:B------:R-:W-:Y:S02]  /*1200*/  FFMA.FTZ R81, R56, R51.reuse, R81 ;  /* 0x0000003338517223 */ /* 0x080fe40000010051 */
[----:B------:R-:W-:Y:S02]  /*1210*/  FMUL.FTZ R51, R4, R51 ;  /* 0x0000003304337220 */ /* 0x000fe40000410000 */
[----:B------:R-:W-:Y:S02]  /*1220*/  FADD.FTZ R24, R27, R52 ;  /* 0x000000341b187221 */ /* 0x000fe40000010000 */
[----:B------:R-:W-:Y:S01]  /*1230*/  FFMA.FTZ R29, R53, R52, R29 ;  /* 0x00000034351d7223 */ /* 0x000fe2000001001d */
[----:B------:R-:W-:Y:S01]  /*1240*/  HADD2.F32 R26, -RZ, R26.H0_H0 ;  /* 0x2000001aff1a7230 */ /* 0x000fe20000004100 */
[----:B------:R-:W-:Y:S02]  /*1250*/  FADD.FTZ R27, R24, R51 ;  /* 0x00000033181b7221 */ /* 0x000fe40000010000 */
[----:B------:R-:W-:-:S02]  /*1260*/  FMUL.FTZ R61, R124, R61 ;  /* 0x0000003d7c3d7220 */ /* 0x000fc40000410000 */
[----:B------:R-:W-:Y:S02]  /*1270*/  FMUL.FTZ R50, R5, R30 ;  /* 0x0000001e05327220 */ /* 0x000fe40000410000 */
[----:B------:R-:W-:Y:S01]  /*1280*/  FFMA.FTZ R24, R56, R51, R29 ;  /* 0x0000003338187223 */ /* 0x000fe2000001001d */
[----:B------:R-:W-:Y:S01]  /*1290*/  HADD2.F32 R28, -RZ, R28.H0_H0 ;  /* 0x2000001cff1c7230 */ /* 0x000fe20000004100 */
        /* <DEDUP_REMOVED lines=26> */
.L_x_1551:
        /* <DEDUP_REMOVED lines=18> */
.L_x_1552:
        /* <DEDUP_REMOVED lines=21> */
[----:B------:R-:W-:Y:S01]  /*16b0*/  @P1 HADD2.F32 R40, -RZ, R40.H0_H0 ;  /* 0x20000028ff281230 */ /* 0x000fe20000004100 */
[----:B------:R-:W1:Y:S04]  /*16c0*/  LDS.128 R24, [R137+0x2800] ;  /* 0x0028000089187984 */ /* 0x000e680000000c00 */
[----:B0-----:R-:W0:Y:S01]  /*16d0*/  LDS.128 R28, [R137+0x2810] ;  /* 0x00281000891c7984 */ /* 0x001e220000000c00 */
[----:B-1----:R-:W-:Y:S02]  /*16e0*/  FADD.FTZ R139, RZ, R24 ;  /* 0x00000018ff8b7221 */ /* 0x002fe40000010000 */
[----:B------:R-:W-:Y:S02]  /*16f0*/  FADD.FTZ R24, RZ, R25 ;  /* 0x00000019ff187221 */ /* 0x000fe40000010000 */
[----:B------:R-:W-:-:S02]  /*1700*/  FADD.FTZ R139, R26, R139 ;  /* 0x0000008b1a8b7221 */ /* 0x000fc40000010000 */
[----:B------:R-:W-:Y:S02]  /*1710*/  FADD.FTZ R24, R27, R24 ;  /* 0x000000181b187221 */ /* 0x000fe40000010000 */
[----:B0-----:R-:W-:Y:S01]  /*1720*/  FADD.FTZ R139, R139, R28 ;  /* 0x0000001c8b8b7221 */ /* 0x001fe20000010000 */
[----:B------:R-:W-:Y:S01]  /*1730*/  @P1 SHF.R.U64 R28, R2, 0x10, R3 ;  /* 0x00000010021c1819 */ /* 0x000fe20000001203 */
[----:B------:R-:W-:Y:S02]  /*1740*/  FADD.FTZ R24, R24, R29 ;  /* 0x0000001d18187221 */ /* 0x000fe40000010000 */
[----:B------:R-:W-:Y:S02]  /*1750*/  FADD.FTZ R30, R30, R139 ;  /* 0x0000008b1e1e7221 */ /* 0x000fe40000010000 */
[----:B------:R-:W-:Y:S01]  /*1760*/  FADD.FTZ R24, R31, R24 ;  /* 0x000000181f187221 */ /* 0x000fe20000010000 */
[----:B------:R-:W-:Y:S01]  /*1770*/  @P1 MOV R31, R3 ;  /* 0x00000003001f1202 */ /* 0x000fe20000000f00 */
[----:B------:R-:W-:Y:S01]  /*1780*/  FMUL.FTZ R25, R30, c[0x0][0x1e0] ;  /* 0x000078001e197a20 */ /* 0x000fe20000410000 */
[----:B------:R-:W-:Y:S01]  /*1790*/  @P1 HADD2.F32 R28, -RZ, R28.H0_H0 ;  /* 0x2000001cff1c1230 */ /* 0x000fe20000004100 */
[----:B------:R-:W-:Y:S01]  /*17a0*/  FMUL.FTZ R26, R24, c[0x0][0x1e0] ;  /* 0x00007800181a7a20 */ /* 0x000fe20000410000 */
[----:B------:R-:W-:Y:S01]  /*17b0*/  @P1 MOV R24, R2 ;  /* 0x0000000200181202 */ /* 0x000fe20000000f00 */
[----:B------:R-:W-:Y:S01]  /*17c0*/  @P1 HADD2.F32 R31, -RZ, R31.H0_H0 ;  /* 0x2000001fff1f1230 */ /* 0x000fe20000004100 */
[----:B------:R-:W-:-:S02]  /*17d0*/  FSEL R25, R25, RZ, !P0 ;  /* 0x000000ff19197208 */ /* 0x000fc40004000000 */
[----:B------:R-:W-:Y:S01]  /*17e0*/  ISETP.NE.U32.AND P0, PT, RZ, c[0x0][0x258], PT ;  /* 0x00009600ff007a0c */ /* 0x000fe20003f05070 */
[----:B------:R-:W-:Y:S02]  /*17f0*/  @P1 HADD2.F32 R27, -RZ, R24.H0_H0 ;  /* 0x20000018ff1b1230 */ /* 0x000fe40000004100 */
[--C-:B------:R-:W-:Y:S01]  /*1800*/  FFMA.FTZ R30, R49, R26, R25.reuse ;  /* 0x0000001a311e7223 */ /* 0x100fe20000010019 */
[----:B------:R-:W-:Y:S01]  /*1810*/  @P1 MOV R49, R34 ;  /* 0x0000002200311202 */ /* 0x000fe20000000f00 */
[-CC-:B------:R-:W-:Y:S01]  /*1820*/  FFMA.FTZ R47, R47, R26.reuse, R25.reuse ;  /* 0x0000001a2f2f7223 */ /* 0x180fe20000010019 */
[----:B------:R-:W-:Y:S01]  /*1830*/  ISETP.NE.AND.EX P0, PT, RZ, c[0x0][0x25c], PT, P0 ;  /* 0x00009700ff007a0c */ /* 0x000fe20003f05300 */
[----:B------:R-:W-:Y:S02]  /*1840*/  FADD.FTZ R43, R43, -R30 ;  /* 0x8000001e2b2b7221 */ /* 0x000fe40000010000 */
[----:B------:R-:W-:Y:S01]  /*1850*/  FFMA.FTZ R138, R138, R26, R25 ;  /* 0x0000001a8a8a7223 */ /* 0x000fe20000010019 */
[----:B------:R-:W-:Y:S01]  /*1860*/  @P1 HADD2.F32 R49, -RZ, R49.H0_H0 ;  /* 0x20000031ff311230 */ /* 0x000fe20000004100 */
[----:B------:R-:W-:-:S02]  /*1870*/  FMUL.FTZ R30, R124, R43 ;  /* 0x0000002b7c1e7220 */ /* 0x000fc40000410000 */
[----:B------:R-:W-:Y:S02]  /*1880*/  FADD.FTZ R47, R42, -R47 ;  /* 0x8000002f2a2f7221 */ /* 0x000fe40000010000 */
[----:B------:R-:W-:Y:S02]  /*1890*/  FADD.FTZ R43, R135, -R138 ;  /* 0x8000008a872b7221 */ /* 0x000fe40000010000 */
[-CC-:B------:R-:W-:Y:S02]  /*18a0*/  FFMA.FTZ R57, R57, R26.reuse, R25.reuse ;  /* 0x0000001a39397223 */ /* 0x180fe40000010019 */
[----:B------:R-:W-:Y:S02]  /*18b0*/  FFMA.FTZ R125, R125, R26, R25 ;  /* 0x0000001a7d7d7223 */ /* 0x000fe40000010019 */
[----:B------:R-:W-:Y:S01]  /*18c0*/  FMUL.FTZ R42, R124, R47 ;  /* 0x0000002f7c2a7220 */ /* 0x000fe20000410000 */
[----:B------:R-:W-:Y:S01]  /*18d0*/  @P1 SHF.R.U64 R47, R32, 0x10, R33 ;  /* 0x00000010202f1819 */ /* 0x000fe20000001221 */
[----:B------:R-:W-:-:S02]  /*18e0*/  FMUL.FTZ R43, R124, R43 ;  /* 0x0000002b7c2b7220 */ /* 0x000fc40000410000 */
[----:B------:R-:W-:Y:S02]  /*18f0*/  FADD.FTZ R57, R54, -R57 ;  /* 0x8000003936397221 */ /* 0x000fe40000010000 */
[-C--:B------:R-:W-:Y:S01]  /*1900*/  FFMA.FTZ R55, R55, R26.reuse, R25 ;  /* 0x0000001a37377223 */ /* 0x080fe20000010019 */
[----:B------:R-:W-:Y:S01]  /*1910*/  @P1 HADD2.F32 R47, -RZ, R47.H0_H0 ;  /* 0x2000002fff2f1230 */ /* 0x000fe20000004100 */
[----:B------:R-:W-:Y:S02]  /*1920*/  FADD.FTZ R125, R134, -R125 ;  /* 0x8000007d867d7221 */ /* 0x000fe40000010000 */
[----:B------:R-:W-:Y:S02]  /*1930*/  FFMA.FTZ R130, R130, R26, R25 ;  /* 0x0000001a82827223 */ /* 0x000fe40000010019 */
[----:B------:R-:W-:Y:S02]  /*1940*/  @P1 FADD.FTZ R43, R43, R40 ;  /* 0x000000282b2b1221 */ /* 0x000fe40000010000 */
[----:B------:R-:W-:-:S02]  /*1950*/  FMUL.FTZ R24, R124, R57 ;  /* 0x000000397c187220 */ /* 0x000fc40000410000 */
[----:B------:R-:W-:Y:S02]  /*1960*/  FADD.FTZ R55, R44, -R55 ;  /* 0x800000372c377221 */ /* 0x000fe40000010000 */
[----:B------:R-:W-:Y:S02]  /*1970*/  @P1 IMAD.MOV.U32 R40, RZ, RZ, R33 ;  /* 0x000000ffff281224 */ /* 0x000fe400078e0021 */
[----:B------:R-:W-:Y:S02]  /*1980*/  FMUL.FTZ R44, R124, R125 ;  /* 0x0000007d7c2c7220 */ /* 0x000fe40000410000 */
[----:B------:R-:W-:Y:S01]  /*1990*/  FADD.FTZ R129, R129, -R130 ;  /* 0x8000008281817221 */ /* 0x000fe20000010000 */
[----:B------:R-:W-:Y:S01]  /*19a0*/  @P1 HADD2.F32 R40, -RZ, R40.H0_H0 ;  /* 0x20000028ff281230 */ /* 0x000fe20000004100 */
[----:B------:R-:W-:Y:S01]  /*19b0*/  FFMA.FTZ R128, R128, R26, R25 ;  /* 0x0000001a80807223 */ /* 0x000fe20000010019 */
[----:B------:R-:W-:Y:S01]  /*19c0*/  F2F.F16.F32 R125, R43 ;  /* 0x0000002b007d7304 */ /* 0x000fe20000200800 */
[----:B------:R-:W-:-:S02]  /*19d0*/  @P1 FADD.FTZ R24, R24, R27 ;  /* 0x0000001b18181221 */ /* 0x000fc40000010000 */
[----:B------:R-:W-:Y:S02]  /*19e0*/  FFMA.FTZ R54, R126, R26, R25 ;  /* 0x0000001a7e367223 */ /* 0x000fe40000010019 */
[----:B------:R-:W-:Y:S01]  /*19f0*/  FMUL.FTZ R27, R124, R55 ;  /* 0x000000377c1b7220 */ /* 0x000fe20000410000 */
[----:B------:R-:W-:Y:S01]  /*1a00*/  @P1 SHF.R.U32.HI R55, RZ, 0x10, R33 ;  /* 0x00000010ff371819 */ /* 0x000fe20000011621 */
[----:B------:R-:W-:Y:S01]  /*1a10*/  @P1 FADD.FTZ R44, R44, R47 ;  /* 0x0000002f2c2c1221 */ /* 0x000fe20000010000 */
[----:B------:R0:W1:Y:S01]  /*1a20*/  F2F.F16.F32 R29, R24 ;  /* 0x00000018001d7304 */ /* 0x0000620000200800 */
[C---:B------:R-:W-:Y:S02]  /*1a30*/  FMUL.FTZ R47, R124.reuse, R129 ;  /* 0x000000817c2f7220 */ /* 0x040fe40000410000 */
[----:B------:R-:W-:Y:S02]  /*1a40*/  FADD.FTZ R123, R123, -R128 ;  /* 0x800000807b7b7221 */ /* 0x000fe40000010000 */
[----:B------:R-:W-:Y:S01]  /*1a50*/  FADD.FTZ R127, R127, -R54 ;  /* 0x800000367f7f7221 */ /* 0x000fe20000010000 */
[----:B------:R-:W-:Y:S01]  /*1a60*/  @P1 SHF.R.U32.HI R54, RZ, 0x10, R35 ;  /* 0x00000010ff361819 */ /* 0x000fe20000011623 */
[----:B------:R-:W-:Y:S01]  /*1a70*/  @P1 FADD.FTZ R47, R47, R40 ;  /* 0x000000282f2f1221 */ /* 0x000fe20000010000 */
[----:B------:R-:W-:Y:S01]  /*1a80*/  @P1 HADD2.F32 R40, -RZ, R55.H0_H0 ;  /* 0x20000037ff281230 */ /* 0x000fe20000004100 */
[C---:B------:R-:W-:Y:S01]  /*1a90*/  FMUL.FTZ R128, R124.reuse, R123 ;  /* 0x0000007b7c807220 */ /* 0x040fe20000410000 */
[----:B------:R-:W-:Y:S01]  /*1aa0*/  F2F.F16.F32 R126, R44 ;  /* 0x0000002c007e7304 */ /* 0x000fe20000200800 */
[----:B------:R-:W-:Y:S01]  /*1ab0*/  FMUL.FTZ R127, R124, R127 ;  /* 0x0000007f7c7f7220 */ /* 0x000fe20000410000 */
[----:B0-----:R-:W-:Y:S01]  /*1ac0*/  @P0 F2FP.PACK_AB R24, RZ, R24 ;  /* 0x00000018ff18023e */ /* 0x001fe200000000ff */
[-CC-:B------:R-:W-:Y:S01]  /*1ad0*/  FFMA.FTZ R132, R132, R26.reuse, R25.reuse ;  /* 0x0000001a84847223 */ /* 0x180fe20000010019 */
[----:B------:R-:W-:Y:S01]  /*1ae0*/  @P0 F2FP.PACK_AB R134, RZ, R47 ;  /* 0x0000002fff86023e */ /* 0x000fe200000000ff */
[-C--:B------:R-:W-:Y:S01]  /*1af0*/  FFMA.FTZ R131, R131, R26.reuse, R25 ;  /* 0x0000001a83837223 */ /* 0x080fe20000010019 */
[----:B------:R-:W-:Y:S01]  /*1b00*/  @P0 PRMT R107, R24, 0x7610, R107 ;  /* 0x00007610186b0816 */ /* 0x000fe2000000006b */
[----:B------:R-:W-:Y:S01]  /*1b10*/  @P1 FADD.FTZ R128, R128, R49 ;  /* 0x0000003180801221 */ /* 0x000fe20000010000 */
[----:B------:R-:W-:Y:S01]  /*1b20*/  @P1 MOV R49, R35 ;  /* 0x0000002300311202 */ /* 0x000fe20000000f00 */
[----:B------:R-:W-:Y:S01]  /*1b30*/  @P1 FADD.FTZ R127, R127, R40 ;  /* 0x000000287f7f1221 */ /* 0x000fe20000010000 */
[----:B------:R-:W-:Y:S01]  /*1b40*/  @P1 SHF.R.U64 R40, R34, 0x10, R35 ;  /* 0x0000001022281819 */ /* 0x000fe20000001223 */
[----:B------:R-:W-:Y:S01]  /*1b50*/  FADD.FTZ R119, R119, -R132 ;  /* 0x8000008477777221 */ /* 0x000fe20000010000 */
[----:B------:R-:W-:Y:S01]  /*1b60*/  F2F.F16.F32 R129, R47 ;  /* 0x0000002f00817304 */ /* 0x000fe20000200800 */
[----:B------:R-:W-:Y:S01]  /*1b70*/  FADD.FTZ R131, R122, -R131 ;  /* 0x800000837a837221 */ /* 0x000fe20000010000 */
[----:B------:R-:W-:Y:S01]  /*1b80*/  @P1 HADD2.F32 R49, -RZ, R49.H0_H0 ;  /* 0x20000031ff311230 */ /* 0x000fe20000004100 */
[----:B------:R-:W-:Y:S01]  /*1b90*/  FFMA.FTZ R120, R120, R26, R25 ;  /* 0x0000001a78787223 */ /* 0x000fe20000010019 */
[----:B------:R-:W-:Y:S01]  /*1ba0*/  @P1 HADD2.F32 R40, -RZ, R40.H0_H0 ;  /* 0x20000028ff281230 */ /* 0x000fe20000004100 */
[C---:B------:R-:W-:Y:S01]  /*1bb0*/  FMUL.FTZ R132, R124.reuse, R119 ;  /* 0x000000777c847220 */ /* 0x040fe20000410000 */
[----:B-1----:R-:W-:Y:S01]  /*1bc0*/  @P4 PRMT R113, R29, 0x7610, R113 ;  /* 0x000076101d714816 */ /* 0x002fe20000000071 */
[----:B------:R-:W-:Y:S01]  /*1bd0*/  FMUL.FTZ R131, R124, R131 ;  /* 0x000000837c837220 */ /* 0x000fe20000410000 */
[----:B------:R-:W-:Y:S01]  /*1be0*/  F2F.F16.F32 R130, R127 ;  /* 0x0000007f00827304 */ /* 0x000fe20000200800 */
[----:B------:R-:W-:-:S02]  /*1bf0*/  FADD.FTZ R117, R117, -R120 ;  /* 0x8000007875757221 */ /* 0x000fc40000010000 */
[----:B------:R-:W-:Y:S01]  /*1c00*/  @P1 FADD.FTZ R132, R132, R49 ;  /* 0x0000003184841221 */ /* 0x000fe20000010000 */
[----:B------:R-:W-:Y:S01]  /*1c10*/  @P1 HADD2.F32 R49, -RZ, R54.H0_H0 ;  /* 0x20000036ff311230 */ /* 0x000fe20000004100 */
[----:B------:R-:W-:Y:S01]  /*1c20*/  @P1 FADD.FTZ R131, R131, R40 ;  /* 0x0000002883831221 */ /* 0x000fe20000010000 */
[----:B------:R-:W-:Y:S01]  /*1c30*/  @P1 MOV R40, R36 ;  /* 0x0000002400281202 */ /* 0x000fe20000000f00 */
[-C--:B------:R-:W-:Y:S01]  /*1c40*/  FFMA.FTZ R55, R121, R26.reuse, R25 ;  /* 0x0000001a79377223 */ /* 0x080fe20000010019 */
[----:B------:R-:W-:Y:S01]  /*1c50*/  @P1 SHF.R.U64 R54, R36, 0x10, R37 ;  /* 0x0000001024361819 */ /* 0x000fe20000001225 */
[----:B------:R-:W-:Y:S01]  /*1c60*/  FMUL.FTZ R120, R124, R117 ;  /* 0x000000757c787220 */ /* 0x000fe20000410000 */
[----:B------:R-:W-:Y:S01]  /*1c70*/  F2F.F16.F32 R122, R131 ;  /* 0x00000083007a7304 */ /* 0x000fe20000200800 */
[----:B------:R-:W-:Y:S02]  /*1c80*/  FADD.FTZ R55, R60, -R55 ;  /* 0x800000373c377221 */ /* 0x000fe40000010000 */
[----:B------:R-:W-:Y:S01]  /*1c90*/  @P1 FADD.FTZ R120, R120, R49 ;  /* 0x0000003178781221 */ /* 0x000fe20000010000 */
[----:B------:R-:W-:Y:S01]  /*1ca0*/  @P1 HADD2.F32 R49, -RZ, R40.H0_H0 ;  /* 0x20000028ff311230 */ /* 0x000fe20000004100 */
[----:B------:R-:W-:Y:S01]  /*1cb0*/  FMUL.FTZ R117, R124, R55 ;  /* 0x000000377c757220 */ /* 0x000fe20000410000 */
[----:B------:R-:W-:Y:S01]  /*1cc0*/  @P1 HADD2.F32 R40, -RZ, R54.H0_H0 ;  /* 0x20000036ff281230 */ /* 0x000fe20000004100 */
[-CC-:B------:R-:W-:Y:S01]  /*1cd0*/  FFMA.FTZ R57, R58, R26.reuse, R25.reuse ;  /* 0x0000001a3a397223 */ /* 0x180fe20000010019 */
[----:B------:R-:W-:Y:S01]  /*1ce0*/  F2F.F16.F32 R119, R120 ;  /* 0x0000007800777304 */ /* 0x000fe20000200800 */
[----:B------:R-:W-:-:S02]  /*1cf0*/  FFMA.FTZ R118, R118, R26, R25 ;  /* 0x0000001a76767223 */ /* 0x000fc40000010019 */
[----:B------:R-:W-:Y:S01]  /*1d00*/  @P1 FADD.FTZ R117, R117, R40 ;  /* 0x0000002875751221 */ /* 0x000fe20000010000 */
[----:B------:R-:W-:Y:S01]  /*1d10*/  @P1 MOV R40, R37 ;  /* 0x0000002500281202 */ /* 0x000fe20000000f00 */
[----:B------:R-:W-:Y:S02]  /*1d20*/  FADD.FTZ R57, R48, -R57 ;  /* 0x8000003930397221 */ /* 0x000fe40000010000 */
[-CC-:B------:R-:W-:Y:S01]  /*1d30*/  FFMA.FTZ R53, R53, R26.reuse, R25.reuse ;  /* 0x0000001a35357223 */ /* 0x180fe20000010019 */
[----:B------:R-:W-:Y:S01]  /*1d40*/  F2F.F16.F32 R121, R132 ;  /* 0x0000008400797304 */ /* 0x000fe20000200800 */
[-CC-:B------:R-:W-:Y:S02]  /*1d50*/  FFMA.FTZ R56, R56, R26.reuse, R25.reuse ;  /* 0x0000001a38387223 */ /* 0x180fe40000010019 */
[-CC-:B------:R-:W-:Y:S02]  /*1d60*/  FFMA.FTZ R61, R61, R26.reuse, R25.reuse ;  /* 0x0000001a3d3d7223 */ /* 0x180fe40000010019 */
[----:B------:R-:W-:-:S02]  /*1d70*/  FFMA.FTZ R133, R133, R26, R25 ;  /* 0x0000001a85857223 */ /* 0x000fc40000010019 */
[----:B------:R-:W-:Y:S01]  /*1d80*/  FFMA.FTZ R136, R136, R26, R25 ;  /* 0x0000001a88887223 */ /* 0x000fe20000010019 */
[----:B------:R-:W-:Y:S01]  /*1d90*/  @P1 HADD2.F32 R25, -RZ, R40.H0_H0 ;  /* 0x20000028ff191230 */ /* 0x000fe20000004100 */
[----:B------:R-:W-:Y:S01]  /*1da0*/  FMUL.FTZ R116, R124, R57 ;  /* 0x000000397c747220 */ /* 0x000fe20000410000 */
[----:B------:R-:W-:Y:S01]  /*1db0*/  @P1 SHF.R.U32.HI R26, RZ, 0x10, R37 ;  /* 0x00000010ff1a1819 */ /* 0x000fe20000011625 */
[----:B------:R-:W-:Y:S01]  /*1dc0*/  FADD.FTZ R53, R52, -R53 ;  /* 0x8000003534357221 */ /* 0x000fe20000010000 */
[----:B------:R-:W-:Y:S01]  /*1dd0*/  @P1 SHF.R.U64 R40, R38, 0x10, R39 ;  /* 0x0000001026281819 */ /* 0x000fe20000001227 */
[----:B------:R-:W-:Y:S01]  /*1de0*/  @P1 FADD.FTZ R116, R116, R25 ;  /* 0x0000001974741221 */ /* 0x000fe20000010000 */
[----:B------:R-:W-:Y:S01]  /*1df0*/  F2F.F16.F32 R48, R117 ;  /* 0x0000007500307304 */ /* 0x000fe20000200800 */
[----:B------:R-:W-:Y:S01]  /*1e00*/  @P1 HADD2.F32 R25, -RZ, R26.H0_H0 ;  /* 0x2000001aff191230 */ /* 0x000fe20000004100 */
[----:B------:R-:W-:Y:S01]  /*1e10*/  @P1 MOV R26, R39 ;  /* 0x00000027001a1202 */ /* 0x000fe20000000f00 */
[----:B------:R-:W-:Y:S01]  /*1e20*/  @P1 FADD.FTZ R30, R30, R31 ;  /* 0x0000001f1e1e1221 */ /* 0x000fe20000010000 */
[----:B------:R-:W-:Y:S01]  /*1e30*/  @P1 HADD2.F32 R31, -RZ, R41.H0_H0 ;  /* 0x20000029ff1f1230 */ /* 0x000fe20000004100 */
[----:B------:R-:W-:-:S02]  /*1e40*/  FADD.FTZ R61, R50, -R61 ;  /* 0x8000003d323d7221 */ /* 0x000fc40000010000 */
[----:B------:R-:W-:Y:S01]  /*1e50*/  FMUL.FTZ R50, R124, R53 ;  /* 0x000000357c327220 */ /* 0x000fe20000410000 */
[----:B------:R-:W-:Y:S01]  /*1e60*/  @P1 HADD2.F32 R55, -RZ, R26.H0_H0 ;  /* 0x2000001aff371230 */ /* 0x000fe20000004100 */
[----:B------:R-:W-:Y:S01]  /*1e70*/  @P1 SHF.R.U32.HI R26, RZ, 0x10, R39 ;  /* 0x00000010ff1a1819 */ /* 0x000fe20000011627 */
[----:B------:R-:W-:Y:S01]  /*1e80*/  FADD.FTZ R57, R51, -R56 ;  /* 0x8000003833397221 */ /* 0x000fe20000010000 */
[----:B------:R0:W1:Y:S01]  /*1e90*/  F2F.F16.F32 R41, R30 ;  /* 0x0000001e00297304 */ /* 0x0000620000200800 */
[----:B------:R-:W-:Y:S02]  /*1ea0*/  FADD.FTZ R45, R45, -R136 ;  /* 0x800000882d2d7221 */ /* 0x000fe40000010000 */
[----:B------:R-:W-:Y:S01]  /*1eb0*/  @P1 FADD.FTZ R27, R27, R28 ;  /* 0x0000001c1b1b1221 */ /* 0x000fe20000010000 */
[----:B------:R-:W-:Y:S01]  /*1ec0*/  @P1 HADD2.F32 R26, -RZ, R26.H0_H0 ;  /* 0x2000001aff1a1230 */ /* 0x000fe20000004100 */
[----:B------:R-:W-:Y:S02]  /*1ed0*/  @P1 FADD.FTZ R42, R42, R31 ;  /* 0x0000001f2a2a1221 */ /* 0x000fe40000010000 */
[----:B------:R-:W-:Y:S01]  /*1ee0*/  @P1 FADD.FTZ R50, R50, R25 ;  /* 0x0000001932321221 */ /* 0x000fe20000010000 */
[----:B------:R-:W-:Y:S01]  /*1ef0*/  @P1 HADD2.F32 R25, -RZ, R40.H0_H0 ;  /* 0x20000028ff191230 */ /* 0x000fe20000004100 */
[----:B------:R-:W-:Y:S01]  /*1f00*/  FADD.FTZ R133, R46, -R133 ;  /* 0x800000852e857221 */ /* 0x000fe20000010000 */
[----:B------:R-:W2:Y:S01]  /*1f10*/  F2F.F16.F32 R28, R27 ;  /* 0x0000001b001c7304 */ /* 0x000ea20000200800 */
[C---:B------:R-:W-:Y:S01]  /*1f20*/  FMUL.FTZ R52, R124.reuse, R61 ;  /* 0x0000003d7c347220 */ /* 0x040fe20000410000 */
[----:B------:R-:W-:Y:S01]  /*1f30*/  @P0 F2FP.PACK_AB R24, RZ, R27 ;  /* 0x0000001bff18023e */ /* 0x000fe200000000ff */
[C---:B------:R-:W-:Y:S01]  /*1f40*/  FMUL.FTZ R56, R124.reuse, R57 ;  /* 0x000000397c387220 */ /* 0x040fe20000410000 */
[----:B0-----:R-:W-:Y:S01]  /*1f50*/  @P0 F2FP.PACK_AB R30, RZ, R30 ;  /* 0x0000001eff1e023e */ /* 0x001fe200000000ff */
[C---:B------:R-:W-:Y:S01]  /*1f60*/  FMUL.FTZ R57, R124.reuse, R45 ;  /* 0x0000002d7c397220 */ /* 0x040fe20000410000 */
[----:B-1----:R-:W-:Y:S01]  /*1f70*/  @P4 PRMT R112, R41, 0x7610, R112 ;  /* 0x0000761029704816 */ /* 0x002fe20000000070 */
[----:B------:R-:W-:Y:S01]  /*1f80*/  FMUL.FTZ R54, R124, R133 ;  /* 0x000000857c367220 */ /* 0x000fe20000410000 */
[----:B------:R-:W0:Y:S01]  /*1f90*/  F2F.F16.F32 R31, R42 ;  /* 0x0000002a001f7304 */ /* 0x000e220000200800 */
[----:B------:R-:W-:Y:S01]  /*1fa0*/  @P1 FADD.FTZ R52, R52, R25 ;  /* 0x0000001934341221 */ /* 0x000fe20000010000 */
[----:B------:R-:W-:Y:S01]  /*1fb0*/  @P1 MOV R25, R38 ;  /* 0x0000002600191202 */ /* 0x000fe20000000f00 */
[----:B------:R-:W-:Y:S01]  /*1fc0*/  @P1 FADD.FTZ R57, R57, R26 ;  /* 0x0000001a39391221 */ /* 0x000fe20000010000 */
[----:B------:R-:W-:Y:S01]  /*1fd0*/  @P0 PRMT R110, R24, 0x7610, R110 ;  /* 0x00007610186e0816 */ /* 0x000fe2000000006e */
[----:B------:R-:W-:Y:S01]  /*1fe0*/  FADD.FTZ R59, R59, -R118 ;  /* 0x800000763b3b7221 */ /* 0x000fe20000010000 */
[----:B------:R-:W-:Y:S01]  /*1ff0*/  @P0 PRMT R111, R30, 0x7610, R111 ;  /* 0x000076101e6f0816 */ /* 0x000fe2000000006f */
[----:B------:R-:W-:Y:S01]  /*2000*/  @P1 FADD.FTZ R54, R54, R55 ;  /* 0x0000003736361221 */ /* 0x000fe20000010000 */
[----:B------:R-:W1:Y:S01]  /*2010*/  F2F.F16.F32 R58, R57 ;  /* 0x00000039003a7304 */ /* 0x000e620000200800 */
[----:B------:R-:W-:Y:S01]  /*2020*/  FMUL.FTZ R118, R124, R59 ;  /* 0x0000003b7c767220 */ /* 0x000fe20000410000 */
[----:B------:R-:W-:Y:S01]  /*2030*/  @P1 HADD2.F32 R25, -RZ, R25.H0_H0 ;  /* 0x20000019ff191230 */ /* 0x000fe20000004100 */
[----:B--2---:R-:W-:Y:S01]  /*2040*/  IMAD.WIDE.U32 R26, R28, 0x10000, RZ ;  /* 0x000100001c1a7825 */ /* 0x004fe200078e00ff */
[----:B------:R-:W-:-:S02]  /*2050*/  SHF.L.U32 R45, R119, 0x10, RZ ;  /* 0x00000010772d7819 */ /* 0x000fc400000006ff */
[----:B------:R-:W-:Y:S01]  /*2060*/  @P4 PRMT R108, R28, 0x7610, R108 ;  /* 0x000076101c6c4816 */ /* 0x000fe2000000006c */
[----:B------:R-:W-:Y:S01]  /*2070*/  @P1 FADD.FTZ R118, R118, R49 ;  /* 0x0000003176761221 */ /* 0x000fe20000010000 */
[----:B------:R-:W2:Y:S01]  /*2080*/  F2F.F16.F32 R55, R52 ;  /* 0x0000003400377304 */ /* 0x000ea20000200800 */
[C---:B0-----:R-:W-:Y:S01]  /*2090*/  @P4 PRMT R109, R31.reuse, 0x7610, R109 ;  /* 0x000076101f6d4816 */ /* 0x041fe2000000006d */
[----:B------:R-:W-:Y:S01]  /*20a0*/  @P1 FADD.FTZ R56, R56, R25 ;  /* 0x0000001938381221 */ /* 0x000fe20000010000 */
[----:B------:R-:W-:Y:S01]  /*20b0*/  SHF.L.U32 R31, R31, 0x10, RZ ;  /* 0x000000101f1f7819 */ /* 0x000fe200000006ff */
[----:B------:R-:W-:Y:S01]  /*20c0*/  IMAD.WIDE.U32 R24, R126, 0x10000, RZ ;  /* 0x000100007e187825 */ /* 0x000fe200078e00ff */
[----:B------:R-:W-:Y:S02]  /*20d0*/  LOP3.LUT R40, R26, R29, RZ, 0xfc, !PT ;  /* 0x0000001d1a287212 */ /* 0x000fe400078efcff */
[----:B------:R-:W-:Y:S01]  /*20e0*/  LOP3.LUT R41, R27, R31, R41, 0xfe, !PT ;  /* 0x0000001f1b297212 */ /* 0x000fe200078efe29 */
[----:B------:R-:W0:Y:S01]  /*20f0*/  F2F.F16.F32 R59, R54 ;  /* 0x00000036003b7304 */ /* 0x000e220000200800 */
[----:B------:R-:W-:Y:S01]  /*2100*/  SHF.L.U32 R27, R130, 0x10, RZ ;  /* 0x00000010821b7819 */ /* 0x000fe200000006ff */
[----:B------:R-:W-:Y:S01]  /*2110*/  IMAD.WIDE.U32 R28, R48, 0x10000, RZ ;  /* 0x00010000301c7825 */ /* 0x000fe200078e00ff */
[----:B-1----:R-:W-:-:S02]  /*2120*/  SHF.L.U32 R60, R58, 0x10, RZ ;  /* 0x000000103a3c7819 */ /* 0x002fc400000006ff */
[----:B------:R-:W-:Y:S01]  /*2130*/  LOP3.LUT R25, R25, R27, R129, 0xfe, !PT ;  /* 0x0000001b19197212 */ /* 0x000fe200078efe81 */
[----:B------:R-:W-:Y:S01]  /*2140*/  IMAD.WIDE.U32 R26, R122, 0x10000, RZ ;  /* 0x000100007a1a7825 */ /* 0x000fe200078e00ff */
[----:B------:R-:W-:Y:S01]  /*2150*/  @P0 F2FP.PACK_AB R124, RZ, R43 ;  /* 0x0000002bff7c023e */ /* 0x000fe200000000ff */
[----:B------:R-:W1:Y:S01]  /*2160*/  F2F.F16.F32 R53, R50 ;  /* 0x0000003200357304 */ /* 0x000e620000200800 */
[----:B------:R-:W-:Y:S01]  /*2170*/  LOP3.LUT R24, R24, R125, RZ, 0xfc, !PT ;  /* 0x0000007d18187212 */ /* 0x000fe200078efcff */
[----:B--2---:R-:W-:Y:S01]  /*2180*/  IMAD.WIDE.U32 R30, R55, 0x10000, RZ ;  /* 0x00010000371e7825 */ /* 0x004fe200078e00ff */
[----:B------:R-:W-:Y:S02]  /*2190*/  LOP3.LUT R27, R27, R45, R121, 0xfe, !PT ;  /* 0x0000002d1b1b7212 */ /* 0x000fe400078efe79 */
[----:B------:R-:W-:Y:S02]  /*21a0*/  @P0 F2FP.PACK_AB R45, RZ, R42 ;  /* 0x0000002aff2d023e */ /* 0x000fe400000000ff */
[----:B------:R-:W-:Y:S01]  /*21b0*/  @P0 F2FP.PACK_AB R133, RZ, R44 ;  /* 0x0000002cff85023e */ /* 0x000fe200000000ff */
[----:B------:R-:W2:Y:S01]  /*21c0*/  F2F.F16.F32 R123, R128 ;  /* 0x00000080007b7304 */ /* 0x000ea20000200800 */
[----:B0-----:R-:W-:Y:S01]  /*21d0*/  LOP3.LUT R31, R31, R60, R59, 0xfe, !PT ;  /* 0x0000003c1f1f7212 */ /* 0x001fe200078efe3b */
[----:B------:R-:W-:Y:S01]  /*21e0*/  HFMA2.MMA R60, -RZ, RZ, 0, 4.76837158203125e-07 ;  /* 0x00000008ff3c7435 */ /* 0x000fe200000001ff */
[----:B------:R-:W-:-:S05]  /*21f0*/  @P0 PRMT R114, R45, 0x7610, R114 ;  /* 0x000076102d720816 */ /* 0x000fca0000000072 */
[----:B------:R-:W0:Y:S01]  /*2200*/  F2F.F16.F32 R49, R118 ;  /* 0x0000007600317304 */ /* 0x000e220000200800 */
[----:B-1----:R-:W-:-:S03]  /*2210*/  SHF.L.U32 R46, R53, 0x10, RZ ;  /* 0x00000010352e7819 */ /* 0x002fc600000006ff */
[----:B------:R-:W-:-:S04]  /*2220*/  IMAD.WIDE.U32 R42, R103, R60, c[0x0][0x248] ;  /* 0x00009200672a7625 */ /* 0x000fc800078e003c */
[----:B------:R-:W1:Y:S01]  /*2230*/  F2F.F16.F32 R51, R116 ;  /* 0x0000007400337304 */ /* 0x000e620000200800 */
[----:B--2---:R-:W-:-:S07]  /*2240*/  LOP3.LUT R26, R26, R123, RZ, 0xfc, !PT ;  /* 0x0000007b1a1a7212 */ /* 0x004fce00078efcff */
[----:B------:R-:W2:Y:S01]  /*2250*/  F2F.F16.F32 R61, R56 ;  /* 0x00000038003d7304 */ /* 0x000ea20000200800 */
[----:B0-----:R-:W-:Y:S02]  /*2260*/  LOP3.LUT R28, R28, R49, RZ, 0xfc, !PT ;  /* 0x000000311c1c7212 */ /* 0x001fe400078efcff */
[----:B-1----:R-:W-:Y:S02]  /*2270*/  LOP3.LUT R29, R29, R46, R51, 0xfe, !PT ;  /* 0x0000002e1d1d7212 */ /* 0x002fe400078efe33 */
        /* <DEDUP_REMOVED lines=10> */
.L_x_1539:
        /* <DEDUP_REMOVED lines=12> */
.L_x_1540:
        /* <DEDUP_REMOVED lines=19> */
.L_x_1541:
        /* <DEDUP_REMOVED lines=12> */
.L_x_1542:
        /* <DEDUP_REMOVED lines=19> */
.L_x_1543:
        /* <DEDUP_REMOVED lines=12> */
.L_x_1544:
[----:B------:R-:W-:Y:S02]  /*27c0*/  @P0 F2FP.PACK_AB R50, RZ, R50 ;  /* 0x00000032ff32023e */ /* 0x000fe400000000ff */
[----:B------:R-:W-:Y:S02]  /*27d0*/  @P4 PRMT R113, R49, 0x7610, R113 ;  /* 0x0000761031714816 */ /* 0x000fe40000000071 */
[----:B------:R-:W-:Y:S02]  /*27e0*/  @P4 PRMT R108, R48, 0x7610, R108 ;  /* 0x00007610306c4816 */ /* 0x000fe4000000006c */
[----:B------:R-:W-:Y:S02]  /*27f0*/  @P4 PRMT R112, R51, 0x7610, R112 ;  /* 0x0000761033704816 */ /* 0x000fe40000000070 */
[----:B------:R-:W-:Y:S02]  /*2800*/  @P4 PRMT R109, R53, 0x7610, R109 ;  /* 0x00007610356d4816 */ /* 0x000fe4000000006d */
[----:B------:R-:W-:-:S02]  /*2810*/  @P0 F2FP.PACK_AB R56, RZ, R56 ;  /* 0x00000038ff38023e */ /* 0x000fc400000000ff */
[----:B------:R-:W-:Y:S02]  /*2820*/  @P0 F2FP.PACK_AB R52, RZ, R52 ;  /* 0x00000034ff34023e */ /* 0x000fe400000000ff */
        /* <DEDUP_REMOVED lines=10> */
.L_x_1545:
[----:B01----:R-:W-:Y:S01]  /*28d0*/  IMAD.WIDE.U32 R24, R60, R41, c[0x0][0x248] ;  /* 0x000092003c187625 */ /* 0x003fe200078e0029 */
        /* <DEDUP_REMOVED lines=16> */
.L_x_1546:
        /* <DEDUP_REMOVED lines=9> */
.L_x_1547:
        /* <DEDUP_REMOVED lines=13> */
.L_x_1548:
[----:B------:R-:W-:Y:S01]  /*2b40*/  SEL R116, RZ, 0x1, P2 ;  /* 0x00000001ff747807 */ /* 0x000fe20001000000 */
[----:B01----:R-:W-:Y:S01]  /*2b50*/  @P3 CALL.REL.NOINC `(.L_x_1549) ;  /* 0x0000001000003944 */ /* 0x003fe20003c00000 */
[----:B------:R-:W-:Y:S05]  /*2b60*/  BRA `(.L_x_1550) ;  /* 0xffffd84000007947 */ /* 0x000fea000383ffff */
.L_x_1549:
        /* <DEDUP_REMOVED lines=34> */
.L_x_1536:
        /* <DEDUP_REMOVED lines=19> */
.L_x_1537:
[----:B------:R-:W-:Y:S01]  /*2ec0*/  HFMA2.MMA R28, -RZ, RZ, 0, 9.5367431640625e-07 ;  /* 0x00000010ff1c7435 */ /* 0x000fe200000001ff */
[----:B------:R-:W-:-:S02]  /*2ed0*/  MOV R27, R29 ;  /* 0x0000001d001b7202 */ /* 0x000fc40000000f00 */
[----:B------:R-:W-:Y:S02]  /*2ee0*/  MOV R30, 0x1f ;  /* 0x0000001f001e7802 */ /* 0x000fe40000000f00 */
[----:B------:R-:W-:Y:S02]  /*2ef0*/  MOV R41, 0xffffffff ;  /* 0xffffffff00297802 */ /* 0x000fe40000000f00 */
[----:B------:R-:W-:Y:S02]  /*2f00*/  MOV R24, 0x2f20 ;  /* 0x00002f2000187802 */ /* 0x000fe40000000f00 */
[----:B-----5:R-:W-:Y:S05]  /*2f10*/  CALL.REL.NOINC `($__internal_63_$__cuda_sm70_shflsync_down_p) ;  /* 0x0000046000007944 */ /* 0x020fea0003c00000 */
[----:B-1----:R-:W-:Y:S01]  /*2f20*/  MOV R26, R27 ;  /* 0x0000001b001a7202 */ /* 0x002fe20000000f00 */
[----:B0-----:R-:W-:Y:S05]  /*2f30*/  BRA `(.L_x_1551) ;  /* 0xffffe50000007947 */ /* 0x001fea000383ffff */
.L_x_1538:
[----:B------:R-:W-:Y:S01]  /*2f40*/  HFMA2.MMA R28, -RZ, RZ, 0, 9.5367431640625e-07 ;  /* 0x00000010ff1c7435 */ /* 0x000fe200000001ff */
[----:B------:R-:W-:Y:S01]  /*2f50*/  MOV R27, R31 ;  /* 0x0000001f001b7202 */ /* 0x000fe20000000f00 */
[----:B------:R-:W-:Y:S01]  /*2f60*/  IMAD.MOV.U32 R41, RZ, RZ, -0x1 ;  /* 0xffffffffff297424 */ /* 0x000fe200078e00ff */
[----:B------:R-:W-:Y:S02]  /*2f70*/  MOV R30, 0x1f ;  /* 0x0000001f001e7802 */ /* 0x000fe40000000f00 */
[----:B------:R-:W-:-:S02]  /*2f80*/  MOV R24, 0x2fa0 ;  /* 0x00002fa000187802 */ /* 0x000fc40000000f00 */
[----:B01---5:R-:W-:Y:S05]  /*2f90*/  CALL.REL.NOINC `($__internal_63_$__cuda_sm70_shflsync_down_p) ;  /* 0x000003e000007944 */ /* 0x023fea0003c00000 */
[----:B------:R-:W-:Y:S01]  /*2fa0*/  FADD.FTZ R29, R29, R26 ;  /* 0x0000001a1d1d7221 */ /* 0x000fe20000010000 */
[----:B0-----:R-:W-:Y:S01]  /*2fb0*/  HFMA2.MMA R28, -RZ, RZ, 0, 4.76837158203125e-07 ;  /* 0x00000008ff1c7435 */ /* 0x001fe200000001ff */
[----:B-1----:R-:W-:Y:S01]  /*2fc0*/  FADD.FTZ R40, R31, R27 ;  /* 0x0000001b1f287221 */ /* 0x002fe20000010000 */
[----:B------:R-:W-:-:S02]  /*2fd0*/  MOV R30, 0x1f ;  /* 0x0000001f001e7802 */ /* 0x000fc40000000f00 */
[----:B------:R-:W-:Y:S02]  /*2fe0*/  MOV R41, 0xffffffff ;  /* 0xffffffff00297802 */ /* 0x000fe40000000f00 */
[----:B------:R-:W-:Y:S02]  /*2ff0*/  MOV R27, R29 ;  /* 0x0000001d001b7202 */ /* 0x000fe40000000f00 */
[----:B------:R-:W-:Y:S02]  /*3000*/  MOV R24, 0x3020 ;  /* 0x0000302000187802 */ /* 0x000fe40000000f00 */
[----:B------:R-:W-:Y:S05]  /*3010*/  CALL.REL.NOINC `($__internal_63_$__cuda_sm70_shflsync_down_p) ;  /* 0x0000036000007944 */ /* 0x000fea0003c00000 */
[----:B0-----:R-:W-:Y:S01]  /*3020*/  HFMA2.MMA R28, -RZ, RZ, 0, 4.76837158203125e-07 ;  /* 0x00000008ff1c7435 */ /* 0x001fe200000001ff */
[----:B-1----:R-:W-:Y:S02]  /*3030*/  MOV R26, R27 ;  /* 0x0000001b001a7202 */ /* 0x002fe40000000f00 */
[----:B------:R-:W-:Y:S02]  /*3040*/  MOV R27, R40 ;  /* 0x00000028001b7202 */ /* 0x000fe40000000f00 */
[----:B------:R-:W-:Y:S02]  /*3050*/  MOV R30, 0x1f ;  /* 0x0000001f001e7802 */ /* 0x000fe40000000f00 */
[----:B------:R-:W-:-:S02]  /*3060*/  MOV R41, 0xffffffff ;  /* 0xffffffff00297802 */ /* 0x000fc40000000f00 */
[----:B------:R-:W-:Y:S02]  /*3070*/  MOV R24, 0x3090 ;  /* 0x0000309000187802 */ /* 0x000fe40000000f00 */
[----:B------:R-:W-:Y:S05]  /*3080*/  CALL.REL.NOINC `($__internal_63_$__cuda_sm70_shflsync_down_p) ;  /* 0x000002f000007944 */ /* 0x000fea0003c00000 */
[----:B------:R-:W-:Y:S01]  /*3090*/  FADD.FTZ R29, R26, R29 ;  /* 0x0000001d1a1d7221 */ /* 0x000fe20000010000 */
[----:B0-----:R-:W-:Y:S01]  /*30a0*/  HFMA2.MMA R28, -RZ, RZ, 0, 2.384185791015625e-07 ;  /* 0x00000004ff1c7435 */ /* 0x001fe200000001ff */
[----:B-1----:R-:W-:Y:S01]  /*30b0*/  FADD.FTZ R40, R40, R27 ;  /* 0x0000001b28287221 */ /* 0x002fe20000010000 */
[----:B------:R-:W-:Y:S02]  /*30c0*/  MOV R30, 0x1f ;  /* 0x0000001f001e7802 */ /* 0x000fe40000000f00 */
[----:B------:R-:W-:Y:S02]  /*30d0*/  MOV R41, 0xffffffff ;  /* 0xffffffff00297802 */ /* 0x000fe40000000f00 */
[----:B------:R-:W-:Y:S02]  /*30e0*/  MOV R27, R29 ;  /* 0x0000001d001b7202 */ /* 0x000fe40000000f00 */
[----:B------:R-:W-:Y:S02]  /*30f0*/  MOV R24, 0x3110 ;  /* 0x0000311000187802 */ /* 0x000fe40000000f00 */
[----:B------:R-:W-:Y:S05]  /*3100*/  CALL.REL.NOINC `($__internal_63_$__cuda_sm70_shflsync_down_p) ;  /* 0x0000027000007944 */ /* 0x000fea0003c00000 */
[----:B0-----:R-:W-:Y:S01]  /*3110*/  HFMA2.MMA R28, -RZ, RZ, 0, 2.384185791015625e-07 ;  /* 0x00000004ff1c7435 */ /* 0x001fe200000001ff */
[----:B-1----:R-:W-:-:S02]  /*3120*/  MOV R26, R27 ;  /* 0x0000001b001a7202 */ /* 0x002fc40000000f00 */
[----:B------:R-:W-:Y:S02]  /*3130*/  MOV R27, R40 ;  /* 0x00000028001b7202 */ /* 0x000fe40000000f00 */
[----:B------:R-:W-:Y:S02]  /*3140*/  MOV R30, 0x1f ;  /* 0x0000001f001e7802 */ /* 0x000fe40000000f00 */
[----:B------:R-:W-:Y:S02]  /*3150*/  MOV R41, 0xffffffff ;  /* 0xffffffff00297802 */ /* 0x000fe40000000f00 */
[----:B------:R-:W-:Y:S02]  /*3160*/  MOV R24, 0x3180 ;  /* 0x0000318000187802 */ /* 0x000fe40000000f00 */
[----:B------:R-:W-:Y:S05]  /*3170*/  CALL.REL.NOINC `($__internal_63_$__cuda_sm70_shflsync_down_p) ;  /* 0x0000020000007944 */ /* 0x000fea0003c00000 */
[----:B------:R-:W-:Y:S01]  /*3180*/  FADD.FTZ R29, R26, R29 ;  /* 0x0000001d1a1d7221 */ /* 0x000fe20000010000 */
[----:B0-----:R-:W-:Y:S01]  /*3190*/  HFMA2.MMA R30, -RZ, RZ, 0, 1.847743988037109375e-06 ;  /* 0x0000001fff1e7435 */ /* 0x001fe200000001ff */
[----:B-1----:R-:W-:Y:S01]  /*31a0*/  FADD.FTZ R40, R40, R27 ;  /* 0x0000001b28287221 */ /* 0x002fe20000010000 */
[----:B------:R-:W-:Y:S01]  /*31b0*/  MOV R41, 0xffffffff ;  /* 0xffffffff00297802 */ /* 0x000fe20000000f00 */
[----:B------:R-:W-:Y:S01]  /*31c0*/  IMAD.MOV.U32 R28, RZ, RZ, 0x2 ;  /* 0x00000002ff1c7424 */ /* 0x000fe200078e00ff */
[----:B------:R-:W-:-:S02]  /*31d0*/  MOV R27, R29 ;  /* 0x0000001d001b7202 */ /* 0x000fc40000000f00 */
[----:B------:R-:W-:Y:S02]  /*31e0*/  MOV R24, 0x3200 ;  /* 0x0000320000187802 */ /* 0x000fe40000000f00 */
[----:B------:R-:W-:Y:S05]  /*31f0*/  CALL.REL.NOINC `($__internal_63_$__cuda_sm70_shflsync_down_p) ;  /* 0x0000018000007944 */ /* 0x000fea0003c00000 */
[----:B0-----:R-:W-:Y:S01]  /*3200*/  HFMA2.MMA R28, -RZ, RZ, 0, 1.1920928955078125e-07 ;  /* 0x00000002ff1c7435 */ /* 0x001fe200000001ff */
[----:B-1----:R-:W-:Y:S02]  /*3210*/  MOV R26, R27 ;  /* 0x0000001b001a7202 */ /* 0x002fe40000000f00 */
[----:B------:R-:W-:Y:S02]  /*3220*/  MOV R27, R40 ;  /* 0x00000028001b7202 */ /* 0x000fe40000000f00 */
[----:B------:R-:W-:Y:S02]  /*3230*/  MOV R30, 0x1f ;  /* 0x0000001f001e7802 */ /* 0x000fe40000000f00 */
[----:B------:R-:W-:Y:S02]  /*3240*/  MOV R41, 0xffffffff ;  /* 0xffffffff00297802 */ /* 0x000fe40000000f00 */
[----:B------:R-:W-:Y:S02]  /*3250*/  MOV R24, 0x3270 ;  /* 0x0000327000187802 */ /* 0x000fe40000000f00 */
[----:B------:R-:W-:Y:S05]  /*3260*/  CALL.REL.NOINC `($__internal_63_$__cuda_sm70_shflsync_down_p) ;  /* 0x0000011000007944 */ /* 0x000fea0003c00000 */
[----:B------:R-:W-:Y:S01]  /*3270*/  FADD.FTZ R29, R26, R29 ;  /* 0x0000001d1a1d7221 */ /* 0x000fe20000010000 */
[----:B0-----:R-:W-:Y:S01]  /*3280*/  HFMA2.MMA R28, -RZ, RZ, 0, 5.9604644775390625e-08 ;  /* 0x00000001ff1c7435 */ /* 0x001fe200000001ff */
[----:B-1----:R-:W-:Y:S01]  /*3290*/  FADD.FTZ R31, R40, R27 ;  /* 0x0000001b281f7221 */ /* 0x002fe20000010000 */
[----:B------:R-:W-:-:S02]  /*32a0*/  MOV R30, 0x1f ;  /* 0x0000001f001e7802 */ /* 0x000fc40000000f00 */
[----:B------:R-:W-:Y:S02]  /*32b0*/  MOV R41, 0xffffffff ;  /* 0xffffffff00297802 */ /* 0x000fe40000000f00 */
[----:B------:R-:W-:Y:S02]  /*32c0*/  MOV R27, R29 ;  /* 0x0000001d001b7202 */ /* 0x000fe40000000f00 */
[----:B------:R-:W-:Y:S02]  /*32d0*/  MOV R24, 0x32f0 ;  /* 0x000032f000187802 */ /* 0x000fe40000000f00 */
[----:B------:R-:W-:Y:S05]  /*32e0*/  CALL.REL.NOINC `($__internal_63_$__cuda_sm70_shflsync_down_p) ;  /* 0x0000009000007944 */ /* 0x000fea0003c00000 */
[----:B0-----:R-:W-:Y:S01]  /*32f0*/  HFMA2.MMA R28, -RZ, RZ, 0, 5.9604644775390625e-08 ;  /* 0x00000001ff1c7435 */ /* 0x001fe200000001ff */
[----:B-1----:R-:W-:Y:S02]  /*3300*/  MOV R40, R27 ;  /* 0x0000001b00287202 */ /* 0x002fe40000000f00 */
[----:B------:R-:W-:Y:S02]  /*3310*/  MOV R27, R31 ;  /* 0x0000001f001b7202 */ /* 0x000fe40000000f00 */
[----:B------:R-:W-:Y:S02]  /*3320*/  MOV R30, 0x1f ;  /* 0x0000001f001e7802 */ /* 0x000fe40000000f00 */
[----:B------:R-:W-:-:S02]  /*3330*/  MOV R41, 0xffffffff ;  /* 0xffffffff00297802 */ /* 0x000fc40000000f00 */
[----:B------:R-:W-:Y:S02]  /*3340*/  MOV R24, 0x3360 ;  /* 0x0000336000187802 */ /* 0x000fe40000000f00 */
[----:B------:R-:W-:Y:S05]  /*3350*/  CALL.REL.NOINC `($__internal_63_$__cuda_sm70_shflsync_down_p) ;  /* 0x0000002000007944 */ /* 0x000fea0003c00000 */
[----:B-1----:R-:W-:Y:S01]  /*3360*/  MOV R24, R27 ;  /* 0x0000001b00187202 */ /* 0x002fe20000000f00 */
[----:B0-----:R-:W-:Y:S05]  /*3370*/  BRA `(.L_x_1552) ;  /* 0xffffe1e000007947 */ /* 0x001fea000383ffff */
        .weak           $__internal_63_$__cuda_sm70_shflsync_down_p
        .type           $__internal_63_$__cuda_sm70_shflsync_down_p,@function
        .size           $__internal_63_$__cuda_sm70_shflsync_down_p,(.L_x_2810 - $__internal_63_$__cuda_sm70_shflsync_down_p)
$__internal_63_$__cuda_sm70_shflsync_down_p:
[----:B------:R-:W-:Y:S01]  /*3380*/  HFMA2.MMA R25, -RZ, RZ, 0, 0 ;  /* 0x00000000ff197435 */ /* 0x000fe200000001ff */
[----:B------:R-:W-:Y:S04]  /*3390*/  WARPSYNC R41 ;  /* 0x0000002900007348 */ /* 0x000fe80003800000 */
[----:B------:R0:W1:Y:S01]  /*33a0*/  SHFL.DOWN PT, R27, R27, R28, R30 ;  /* 0x0800001c1b1b7389 */ /* 0x00006200000e001e */
[----:B------:R-:W-:Y:S05]  /*33b0*/  RET.REL.NODEC R24 `(_ZN10layer_norm31ln_parallel_residual_bwd_kernelINS_13Kernel_traitsIf6__halfS2_S2_fjLj2560ELj1ELj1ELj4ELj8ENS_18Kernel_traits_baseILj2560EfS2_S2_S2_fjLj128EEEEELb0ELb1ELb1EEEvNS_9BwdParamsE) ;  /* 0xffffcc4018007950 */ /* 0x000fea0003c3ffff */
.L_x_1553:
        /* <DEDUP_REMOVED lines=12> */
.L_x_2810:


//--------------------- .text._ZN10layer_norm31ln_parallel_residual_bwd_kernelINS_13Kernel_traitsIf6__halfS2_S2_fjLj2560ELj1ELj1ELj4ELj8ENS_18Kernel_traits_baseILj2560EfS2_S2_S2_fjLj128EEEEELb1ELb0ELb0EEEvNS_9BwdParamsE --------------------------
	.section	.text._ZN10layer_norm31ln_parallel_residual_bwd_kernelINS_13Kernel_traitsIf6__halfS2_S2_fjLj2560ELj1ELj1ELj4ELj8ENS_18Kernel_traits_baseILj2560EfS2_S2_S2_fjLj128EEEEELb1ELb0ELb0EEEvNS_9BwdParamsE,"ax",@progbits
	.sectioninfo	@"SHI_REGISTERS=214"
	.align	128
        .global         _ZN10layer_norm31ln_parallel_residual_bwd_kernelINS_13Kernel_traitsIf6__halfS2_S2_fjLj2560ELj1ELj1ELj4ELj8ENS_18Kernel_traits_baseILj2560EfS2_S2_S2_fjLj128EEEEELb1ELb0ELb0EEEvNS_9BwdParamsE
        .type           _ZN10layer_norm31ln_parallel_residual_bwd_kernelINS_13Kernel_traitsIf6__halfS2_S2_fjLj2560ELj1ELj1ELj4ELj8ENS_18Kernel_traits_baseILj2560EfS2_S2_S2_fjLj128EEEEELb1ELb0ELb0EEEvNS_9BwdParamsE,@function
        .size           _ZN10layer_norm31ln_parallel_residual_bwd_kernelINS_13Kernel_traitsIf6__halfS2_S2_fjLj2560ELj1ELj1ELj4ELj8ENS_18Kernel_traits_baseILj2560EfS2_S2_S2_fjLj128EEEEELb1ELb0ELb0EEEvNS_9BwdParamsE,(.L_x_2811 - _ZN10layer_norm31ln_parallel_residual_bwd_kernelINS_13Kernel_traitsIf6__halfS2_S2_fjLj2560ELj1ELj1ELj4ELj8ENS_18Kernel_traits_baseILj2560EfS2_S2_S2_fjLj128EEEEELb1ELb0ELb0EEEvNS_9BwdParamsE)
        .other          _ZN10layer_norm31ln_parallel_residual_bwd_kernelINS_13Kernel_traitsIf6__halfS2_S2_fjLj2560ELj1ELj1ELj4ELj8ENS_18Kernel_traits_baseILj2560EfS2_S2_S2_fjLj128EEEEELb1ELb0ELb0EEEvNS_9BwdParamsE,@"STO_CUDA_ENTRY STV_DEFAULT"
_ZN10layer_norm31ln_parallel_residual_bwd_kernelINS_13Kernel_traitsIf6__halfS2_S2_fjLj2560ELj1ELj1ELj4ELj8ENS_18Kernel_traits_baseILj2560EfS2_S2_S2_fjLj128EEEEELb1ELb0ELb0EEEvNS_9BwdParamsE:
.text._ZN10layer_norm31ln_parallel_residual_bwd_kernelINS_13Kernel_traitsIf6__halfS2_S2_fjLj2560ELj1ELj1ELj4ELj8ENS_18Kernel_traits_baseILj2560EfS2_S2_S2_fjLj128EEEEELb1ELb0ELb0EEEvNS_9BwdParamsE:
        /* <DEDUP_REMOVED lines=39> */
[----:B------:R-:W-:-:S02]  /*0270*/  @P0 MOV R9, 0x10 ;  /* 0x0000001000090802 */ /* 0x000fc40000000f00 */
[----:B------:R-:W-:Y:S02]  /*0280*/  @P4 IADD3 R8, R8, 0x80, RZ ;  /* 0x0000008008084810 */ /* 0x000fe40007ffe0ff */
        /* <DEDUP_REMOVED lines=50> */
.L_x_1586:
[----:B------:R-:W-:-:S10]  /*05b0*/  HFMA2.MMA R152, -RZ, RZ, 0, 2.384185791015625e-07 ;  /* 0x00000004ff987435 */ /* 0x000fd400000001ff */
        /* <DEDUP_REMOVED lines=21> */
[----:B------:R-:W-:Y:S02]  /*0710*/  ISETP.NE.U32.AND P0, PT, RZ, c[0x0][0x250], PT ;  /* 0x00009400ff007a0c */ /* 0x000fe40003f05070 */
[----:B------:R-:W-:Y:S02]  /*0720*/  SHF.L.U32 R154, R6, 0x2, RZ ;  /* 0x00000002069a7819 */ /* 0x000fe400000006ff */
[----:B------:R-:W-:-:S02]  /*0730*/  ISETP.NE.AND.EX P0, PT, RZ, c[0x0][0x254], PT, P0 ;  /* 0x00009500ff007a0c */ /* 0x000fc40003f05300 */
[----:B------:R-:W-:Y:S02]  /*0740*/  SHF.L.U64.HI R16, R6, 0x2, RZ ;  /* 0x0000000206107819 */ /* 0x000fe400000102ff */
[----:B------:R-:W-:-:S04]  /*0750*/  IADD3 R8, P5, R154, c[0x0][0x190], RZ ;  /* 0x000064009a087a10 */ /* 0x000fc80007fbe0ff */
[----:B------:R-:W-:-:S05]  /*0760*/  IADD3.X R9, R16, c[0x0][0x194], RZ, P5, !PT ;  /* 0x0000650010097a10 */ /* 0x000fca0002ffe4ff */
[----:B------:R-:W-:Y:S01]  /*0770*/  @P0 IADD3 R154, P5, R154, c[0x0][0x198], RZ ;  /* 0x000066009a9a0a10 */ /* 0x000fe20007fbe0ff */
[----:B------:R1:W5:Y:S03]  /*0780*/  LDG.E R8, [R8.64] ;  /* 0x0000000408087981 */ /* 0x000366000c1e1900 */
        /* <DEDUP_REMOVED lines=13> */
[----:B-----5:R-:W-:Y:S01]  /*0860*/  FSEL R10, R206, RZ, !P0 ;  /* 0x000000ffce0a7208 */ /* 0x020fe20004000000 */
[----:B------:R-:W-:Y:S02]  /*0870*/  HADD2.F32 R155, -RZ, R157.H0_H0 ;  /* 0x2000009dff9b7230 */ /* 0x000fe40000004100 */
[----:B------:R-:W-:-:S02]  /*0880*/  HADD2.F32 R11, -RZ, R16.H0_H0 ;  /* 0x20000010ff0b7230 */ /* 0x000fc40000004100 */
[----:B------:R-:W-:Y:S02]  /*0890*/  HADD2.F32 R157, -RZ, R156.H0_H0 ;  /* 0x2000009cff9d7230 */ /* 0x000fe40000004100 */
[----:B-1----:R-:W-:Y:S01]  /*08a0*/  HADD2.F32 R9, -RZ, R158.H0_H0 ;  /* 0x2000009eff097230 */ /* 0x002fe20000004100 */
[C---:B0-----:R-:W-:Y:S02]  /*08b0*/  FADD.FTZ R152, -R10.reuse, R11 ;  /* 0x0000000b0a987221 */ /* 0x041fe40000010100 */
[C---:B------:R-:W-:Y:S02]  /*08c0*/  FADD.FTZ R154, -R10.reuse, R155 ;  /* 0x0000009b0a9a7221 */ /* 0x040fe40000010100 */
[C---:B------:R-:W-:Y:S02]  /*08d0*/  FADD.FTZ R158, -R10.reuse, R157 ;  /* 0x0000009d0a9e7221 */ /* 0x040fe40000010100 */
[----:B------:R-:W-:Y:S01]  /*08e0*/  FADD.FTZ R198, -R10, R9 ;  /* 0x000000090ac67221 */ /* 0x000fe20000010100 */
[----:B---3--:R-:W-:Y:S01]  /*08f0*/  MOV R10, R12 ;  /* 0x0000000c000a7202 */ /* 0x008fe20000000f00 */
[----:B----4-:R-:W-:Y:S01]  /*0900*/  IMAD.MOV.U32 R9, RZ, RZ, R14 ;  /* 0x000000ffff097224 */ /* 0x010fe200078e000e */
[----:B------:R-:W-:-:S02]  /*0910*/  MOV R11, R13 ;  /* 0x0000000d000b7202 */ /* 0x000fc40000000f00 */
[--C-:B------:R-:W-:Y:S01]  /*0920*/  SHF.R.U64 R156, R12, 0x10, R13.reuse ;  /* 0x000000100c9c7819 */ /* 0x100fe2000000120d */
[----:B------:R-:W-:Y:S01]  /*0930*/  HADD2.F32 R153, -RZ, R10.H0_H0 ;  /* 0x2000000aff997230 */ /* 0x000fe20000004100 */
[----:B------:R-:W-:Y:S01]  /*0940*/  SHF.R.U32.HI R13, RZ, 0x10, R13 ;  /* 0x00000010ff0d7819 */ /* 0x000fe2000001160d */
[--C-:B------:R-:W-:Y:S01]  /*0950*/  IMAD.MOV.U32 R16, RZ, RZ, R15.reuse ;  /* 0x000000ffff107224 */ /* 0x100fe200078e000f */
[--C-:B------:R-:W-:Y:S01]  /*0960*/  SHF.R.U64 R14, R14, 0x10, R15.reuse ;  /* 0x000000100e0e7819 */ /* 0x100fe2000000120f */
[----:B------:R-:W-:Y:S01]  /*0970*/  HADD2.F32 R157, -RZ, R11.H0_H0 ;  /* 0x2000000bff9d7230 */ /* 0x000fe20000004100 */
[----:B------:R-:W-:Y:S01]  /*0980*/  SHF.R.U32.HI R159, RZ, 0x10, R15 ;  /* 0x00000010ff9f7819 */ /* 0x000fe2000001160f */
[----:B------:R-:W-:Y:S01]  /*0990*/  HADD2.F32 R15, -RZ, R9.H0_H0 ;  /* 0x20000009ff0f7230 */ /* 0x000fe20000004100 */
[C---:B------:R-:W-:Y:S01]  /*09a0*/  FMUL.FTZ R11, R5.reuse, R154 ;  /* 0x0000009a050b7220 */ /* 0x040fe20000410000 */
        /* <DEDUP_REMOVED lines=19> */
[----:B------:R-:W-:Y:S02]  /*0ae0*/  FADD.FTZ R48, R48, R153 ;  /* 0x0000009930307221 */ /* 0x000fe40000010000 */
[----:B------:R-:W-:Y:S02]  /*0af0*/  FFMA.FTZ R68, R9, R153, R68 ;  /* 0x0000009909447223 */ /* 0x000fe40000010044 */
[----:B------:R-:W-:-:S02]  /*0b00*/  FMUL.FTZ R14, R146, R157 ;  /* 0x0000009d920e7220 */ /* 0x000fc40000410000 */
[----:B------:R-:W-:Y:S02]  /*0b10*/  FADD.FTZ R153, RZ, R10 ;  /* 0x0000000aff997221 */ /* 0x000fe40000010000 */
[----:B------:R-:W-:Y:S02]  /*0b20*/  FFMA.FTZ R152, R9, R10, RZ ;  /* 0x0000000a09987223 */ /* 0x000fe400000100ff */
[----:B------:R-:W-:Y:S02]  /*0b30*/  FMUL.FTZ R13, R5, R158 ;  /* 0x0000009e050d7220 */ /* 0x000fe40000410000 */
        /* <DEDUP_REMOVED lines=15> */
.L_x_1556:
[----:B-1----:R-:W-:Y:S05]  /*0c30*/  BSYNC B0 ;  /* 0x0000000000007941 */ /* 0x002fea0003800000 */
.L_x_1555:
        /* <DEDUP_REMOVED lines=28> */
[----:B--2---:R-:W-:Y:S02]  /*0e00*/  MOV R26, R22 ;  /* 0x00000016001a7202 */ /* 0x004fe40000000f00 */
[--C-:B------:R-:W-:Y:S01]  /*0e10*/  SHF.R.U64 R22, R22, 0x10, R23.reuse ;  /* 0x0000001016167819 */ /* 0x100fe20000001217 */
[--C-:B------:R-:W-:Y:S01]  /*0e20*/  IMAD.MOV.U32 R156, RZ, RZ, R23.reuse ;  /* 0x000000ffff9c7224 */ /* 0x100fe200078e0017 */
[----:B------:R-:W-:-:S03]  /*0e30*/  SHF.R.U32.HI R23, RZ, 0x10, R23 ;  /* 0x00000010ff177819 */ /* 0x000fc60000011617 */
[----:B------:R-:W-:Y:S02]  /*0e40*/  HADD2.F32 R22, -RZ, R22.H0_H0 ;  /* 0x20000016ff167230 */ /* 0x000fe40000004100 */
[----:B-1----:R-:W-:Y:S02]  /*0e50*/  HADD2.F32 R19, -RZ, R23.H0_H0 ;  /* 0x20000017ff137230 */ /* 0x002fe40000004100 */
[----:B------:R-:W-:Y:S01]  /*0e60*/  HADD2.F32 R26, -RZ, R26.H0_H0 ;  /* 0x2000001aff1a7230 */ /* 0x000fe20000004100 */
[C---:B0-----:R-:W-:Y:S01]  /*0e70*/  FADD.FTZ R152, -R157.reuse, R22 ;  /* 0x000000169d987221 */ /* 0x041fe20000010100 */
[----:B------:R-:W-:Y:S01]  /*0e80*/  HADD2.F32 R156, -RZ, R156.H0_H0 ;  /* 0x2000009cff9c7230 */ /* 0x000fe20000004100 */
[----:B---3--:R-:W-:Y:S01]  /*0e90*/  IMAD.MOV.U32 R22, RZ, RZ, R24 ;  /* 0x000000ffff167224 */ /* 0x008fe200078e0018 */
[----:B------:R-:W-:Y:S01]  /*0ea0*/  SHF.R.U64 R154, R24, 0x10, R25 ;  /* 0x00000010189a7819 */ /* 0x000fe20000001219 */
[C---:B------:R-:W-:Y:S01]  /*0eb0*/  FADD.FTZ R158, -R157.reuse, R19 ;  /* 0x000000139d9e7221 */ /* 0x040fe20000010100 */
[----:B----4-:R-:W-:Y:S01]  /*0ec0*/  MOV R19, R20 ;  /* 0x0000001400137202 */ /* 0x010fe20000000f00 */
[C---:B------:R-:W-:Y:S01]  /*0ed0*/  FADD.FTZ R26, -R157.reuse, R26 ;  /* 0x0000001a9d1a7221 */ /* 0x040fe20000010100 */
[----:B------:R-:W-:Y:S01]  /*0ee0*/  HADD2.F32 R155, -RZ, R22.H0_H0 ;  /* 0x20000016ff9b7230 */ /* 0x000fe20000004100 */
[----:B------:R-:W-:Y:S01]  /*0ef0*/  FADD.FTZ R156, -R157, R156 ;  /* 0x0000009c9d9c7221 */ /* 0x000fe20000010100 */
[--C-:B------:R-:W-:Y:S01]  /*0f00*/  SHF.R.U64 R157, R20, 0x10, R21.reuse ;  /* 0x00000010149d7819 */ /* 0x100fe20000001215 */
[--C-:B------:R-:W-:Y:S01]  /*0f10*/  IMAD.MOV.U32 R23, RZ, RZ, R21.reuse ;  /* 0x000000ffff177224 */ /* 0x100fe200078e0015 */
[----:B------:R-:W-:Y:S01]  /*0f20*/  SHF.R.U32.HI R159, RZ, 0x10, R21 ;  /* 0x00000010ff9f7819 */ /* 0x000fe20000011615 */
[--C-:B------:R-:W-:Y:S01]  /*0f30*/  IMAD.MOV.U32 R21, RZ, RZ, R25.reuse ;  /* 0x000000ffff157224 */ /* 0x100fe200078e0019 */
[----:B------:R-:W-:Y:S01]  /*0f40*/  HADD2.F32 R154, -RZ, R154.H0_H0 ;  /* 0x2000009aff9a7230 */ /* 0x000fe20000004100 */
[----:B------:R-:W-:Y:S01]  /*0f50*/  FMUL.FTZ R20, R136, R155 ;  /* 0x0000009b88147220 */ /* 0x000fe20000410000 */
[----:B------:R-:W-:Y:S01]  /*0f60*/  HADD2.F32 R153, -RZ, R19.H0_H0 ;  /* 0x20000013ff997230 */ /* 0x000fe20000004100 */
[----:B------:R-:W-:Y:S01]  /*0f70*/  SHF.R.U32.HI R208, RZ, 0x10, R25 ;  /* 0x00000010ffd07819 */ /* 0x000fe20000011619 */
[----:B------:R-:W-:Y:S01]  /*0f80*/  HADD2.F32 R24, -RZ, R157.H0_H0 ;  /* 0x2000009dff187230 */ /* 0x000fe20000004100 */
[----:B------:R-:W-:Y:S01]  /*0f90*/  FMUL.FTZ R19, R5, R26 ;  /* 0x0000001a05137220 */ /* 0x000fe20000410000 */
[----:B------:R-:W-:Y:S01]  /*0fa0*/  HADD2.F32 R157, -RZ, R21.H0_H0 ;  /* 0x20000015ff9d7230 */ /* 0x000fe20000004100 */
[----:B------:R-:W-:-:S02]  /*0fb0*/  FMUL.FTZ R22, R137, R154 ;  /* 0x0000009a89167220 */ /* 0x000fc40000410000 */
[----:B------:R-:W-:Y:S02]  /*0fc0*/  FMUL.FTZ R21, R5, R152 ;  /* 0x0000009805157220 */ /* 0x000fe40000410000 */
[-C--:B------:R-:W-:Y:S01]  /*0fd0*/  FFMA.FTZ R20, R140, R153.reuse, R20 ;  /* 0x000000998c147223 */ /* 0x080fe20000010014 */
[----:B------:R-:W-:Y:S01]  /*0fe0*/  HADD2.F32 R208, -RZ, R208.H0_H0 ;  /* 0x200000d0ffd07230 */ /* 0x000fe20000004100 */
[----:B------:R-:W-:Y:S02]  /*0ff0*/  FADD.FTZ R84, R84, R153 ;  /* 0x0000009954547221 */ /* 0x000fe40000010000 */
[----:B------:R-:W-:Y:S01]  /*1000*/  FFMA.FTZ R104, R19, R153, R104 ;  /* 0x0000009913687223 */ /* 0x000fe20000010068 */
[----:B------:R-:W-:Y:S01]  /*1010*/  HADD2.F32 R153, -RZ, R23.H0_H0 ;  /* 0x20000017ff997230 */ /* 0x000fe20000004100 */
[----:B------:R-:W-:Y:S02]  /*1020*/  FADD.FTZ R85, R85, R24 ;  /* 0x0000001855557221 */ /* 0x000fe40000010000 */
[----:B------:R-:W-:-:S02]  /*1030*/  FFMA.FTZ R22, R141, R24, R22 ;  /* 0x000000188d167223 */ /* 0x000fc40000010016 */
[----:B------:R-:W-:Y:S02]  /*1040*/  FFMA.FTZ R105, R21, R24, R105 ;  /* 0x0000001815697223 */ /* 0x000fe40000010069 */
[----:B------:R-:W-:Y:S02]  /*1050*/  FMUL.FTZ R24, R138, R157 ;  /* 0x0000009d8a187220 */ /* 0x000fe40000410000 */
[----:B------:R-:W-:Y:S02]  /*1060*/  FADD.FTZ R199, R199, R20 ;  /* 0x00000014c7c77221 */ /* 0x000fe40000010000 */
[----:B------:R-:W-:Y:S01]  /*1070*/  FFMA.FTZ R198, R19, R20, R198 ;  /* 0x0000001413c67223 */ /* 0x000fe200000100c6 */
[----:B------:R-:W-:Y:S01]  /*1080*/  HADD2.F32 R152, -RZ, R159.H0_H0 ;  /* 0x2000009fff987230 */ /* 0x000fe20000004100 */
[----:B------:R-:W-:Y:S02]  /*1090*/  FMUL.FTZ R26, R139, R208 ;  /* 0x000000d08b1a7220 */ /* 0x000fe40000410000 */
[----:B------:R-:W-:-:S02]  /*10a0*/  FMUL.FTZ R23, R5, R156 ;  /* 0x0000009c05177220 */ /* 0x000fc40000410000 */
[----:B------:R-:W-:Y:S02]  /*10b0*/  FFMA.FTZ R24, R142, R153, R24 ;  /* 0x000000998e187223 */ /* 0x000fe40000010018 */
[----:B------:R-:W-:Y:S02]  /*10c0*/  FADD.FTZ R199, R199, R22 ;  /* 0x00000016c7c77221 */ /* 0x000fe40000010000 */
[----:B------:R-:W-:Y:S02]  /*10d0*/  FFMA.FTZ R198, R21, R22, R198 ;  /* 0x0000001615c67223 */ /* 0x000fe400000100c6 */
[----:B------:R-:W-:Y:S02]  /*10e0*/  FMUL.FTZ R25, R5, R158 ;  /* 0x0000009e05197220 */ /* 0x000fe40000410000 */
        /* <DEDUP_REMOVED lines=17> */
.L_x_1558:
[----:B------:R-:W-:Y:S05]  /*1200*/  BSYNC B0 ;  /* 0x0000000000007941 */ /* 0x000fea0003800000 */
.L_x_1557:
        /* <DEDUP_REMOVED lines=29> */
[--C-:B------:R-:W-:Y:S02]  /*13e0*/  SHF.R.U64 R152, R152, 0x10, R153.reuse ;  /* 0x0000001098987819 */ /* 0x100fe40000001299 */
[----:B------:R-:W-:Y:S02]  /*13f0*/  MOV R161, R153 ;  /* 0x0000009900a17202 */ /* 0x000fe40000000f00 */
[----:B------:R-:W-:Y:S01]  /*1400*/  SHF.R.U32.HI R153, RZ, 0x10, R153 ;  /* 0x00000010ff997819 */ /* 0x000fe20000011699 */
[----:B------:R-:W-:-:S02]  /*1410*/  HADD2.F32 R160, -RZ, R160.H0_H0 ;  /* 0x200000a0ffa07230 */ /* 0x000fc40000004100 */
[----:B------:R-:W-:Y:S02]  /*1420*/  HADD2.F32 R152, -RZ, R152.H0_H0 ;  /* 0x20000098ff987230 */ /* 0x000fe40000004100 */
[----:B------:R-:W-:Y:S02]  /*1430*/  HADD2.F32 R161, -RZ, R161.H0_H0 ;  /* 0x200000a1ffa17230 */ /* 0x000fe40000004100 */
[----:B-1----:R-:W-:Y:S01]  /*1440*/  HADD2.F32 R29, -RZ, R153.H0_H0 ;  /* 0x20000099ff1d7230 */ /* 0x002fe20000004100 */
[----:B---3--:R-:W-:Y:S01]  /*1450*/  IMAD.MOV.U32 R153, RZ, RZ, R154 ;  /* 0x000000ffff997224 */ /* 0x008fe200078e009a */
[----:B------:R-:W-:Y:S01]  /*1460*/  SHF.R.U64 R158, R154, 0x10, R155 ;  /* 0x000000109a9e7819 */ /* 0x000fe2000000129b */
[C---:B------:R-:W-:Y:S02]  /*1470*/  FADD.FTZ R160, -R164.reuse, R160 ;  /* 0x000000a0a4a07221 */ /* 0x040fe40000010100 */
[C---:B0-----:R-:W-:Y:S02]  /*1480*/  FADD.FTZ R156, -R164.reuse, R152 ;  /* 0x00000098a49c7221 */ /* 0x041fe40000010100 */
[----:B------:R-:W-:-:S02]  /*1490*/  FADD.FTZ R162, -R164, R161 ;  /* 0x000000a1a4a27221 */ /* 0x000fc40000010100 */
[----:B------:R-:W-:Y:S01]  /*14a0*/  FADD.FTZ R164, -R164, R29 ;  /* 0x0000001da4a47221 */ /* 0x000fe20000010100 */
[--C-:B----4-:R-:W-:Y:S01]  /*14b0*/  SHF.R.U64 R163, R30, 0x10, R31.reuse ;  /* 0x000000101ea37819 */ /* 0x110fe2000000121f */
[----:B------:R-:W-:Y:S01]  /*14c0*/  IMAD.MOV.U32 R29, RZ, RZ, R30 ;  /* 0x000000ffff1d7224 */ /* 0x000fe200078e001e */
[----:B------:R-:W-:Y:S01]  /*14d0*/  MOV R152, R31 ;  /* 0x0000001f00987202 */ /* 0x000fe20000000f00 */
[----:B------:R-:W-:Y:S01]  /*14e0*/  HADD2.F32 R157, -RZ, R153.H0_H0 ;  /* 0x20000099ff9d7230 */ /* 0x000fe20000004100 */
[----:B------:R-:W-:Y:S01]  /*14f0*/  SHF.R.U32.HI R161, RZ, 0x10, R31 ;  /* 0x00000010ffa17819 */ /* 0x000fe2000001161f */
[--C-:B------:R-:W-:Y:S01]  /*1500*/  IMAD.MOV.U32 R31, RZ, RZ, R155.reuse ;  /* 0x000000ffff1f7224 */ /* 0x100fe200078e009b */
[----:B------:R-:W-:Y:S01]  /*1510*/  HADD2.F32 R158, -RZ, R158.H0_H0 ;  /* 0x2000009eff9e7230 */ /* 0x000fe20000004100 */
[----:B------:R-:W-:Y:S01]  /*1520*/  SHF.R.U32.HI R159, RZ, 0x10, R155 ;  /* 0x00000010ff9f7819 */ /* 0x000fe2000001169b */
        /* <DEDUP_REMOVED lines=8> */
[-C--:B------:R-:W-:Y:S02]  /*15b0*/  FFMA.FTZ R30, R132, R153.reuse, R30 ;  /* 0x00000099841e7223 */ /* 0x080fe4000001001e */
[----:B------:R-:W-:Y:S01]  /*15c0*/  FFMA.FTZ R100, R29, R153, R100 ;  /* 0x000000991d647223 */ /* 0x000fe20000010064 */
[----:B------:R-:W-:Y:S01]  /*15d0*/  HADD2.F32 R153, -RZ, R152.H0_H0 ;  /* 0x20000098ff997230 */ /* 0x000fe20000004100 */
[----:B------:R-:W-:Y:S02]  /*15e0*/  FMUL.FTZ R152, R130, R155 ;  /* 0x0000009b82987220 */ /* 0x000fe40000410000 */
[----:B------:R-:W-:-:S02]  /*15f0*/  FADD.FTZ R81, R81, R154 ;  /* 0x0000009a51517221 */ /* 0x000fc40000010000 */
[-C--:B------:R-:W-:Y:S02]  /*1600*/  FFMA.FTZ R31, R133, R154.reuse, R31 ;  /* 0x0000009a851f7223 */ /* 0x080fe4000001001f */
[----:B------:R-:W-:Y:S01]  /*1610*/  FFMA.FTZ R101, R160, R154, R101 ;  /* 0x0000009aa0657223 */ /* 0x000fe20000010065 */
[----:B------:R-:W-:Y:S01]  /*1620*/  HADD2.F32 R154, -RZ, R161.H0_H0 ;  /* 0x200000a1ff9a7230 */ /* 0x000fe20000004100 */
[----:B------:R-:W-:Y:S01]  /*1630*/  FMUL.FTZ R161, R5, R162 ;  /* 0x000000a205a17220 */ /* 0x000fe20000410000 */
[----:B------:R-:W-:Y:S01]  /*1640*/  HADD2.F32 R156, -RZ, R159.H0_H0 ;  /* 0x2000009fff9c7230 */ /* 0x000fe20000004100 */
[----:B------:R-:W-:Y:S02]  /*1650*/  FFMA.FTZ R162, R134, R153, R152 ;  /* 0x0000009986a27223 */ /* 0x000fe40000010098 */
[----:B------:R-:W-:Y:S02]  /*1660*/  FADD.FTZ R152, R199, R30 ;  /* 0x0000001ec7987221 */ /* 0x000fe40000010000 */
[----:B------:R-:W-:-:S02]  /*1670*/  FFMA.FTZ R198, R29, R30, R198 ;  /* 0x0000001e1dc67223 */ /* 0x000fc400000100c6 */
[----:B------:R-:W-:Y:S02]  /*1680*/  FADD.FTZ R82, R82, R153 ;  /* 0x0000009952527221 */ /* 0x000fe40000010000 */
        /* <DEDUP_REMOVED lines=20> */
.L_x_1560:
[----:B------:R-:W-:Y:S05]  /*17d0*/  BSYNC B0 ;  /* 0x0000000000007941 */ /* 0x000fea0003800000 */
.L_x_1559:
[----:B------:R-:W-:Y:S01]  /*17e0*/  BSSY B0, `(.L_x_1561) ;  /* 0x000005c000007945 */ /* 0x000fe20003800000 */
[----:B------:R-:W-:Y:S05]  /*17f0*/  @!P4 BRA `(.L_x_1562) ;  /* 0x000005a00000c947 */ /* 0x000fea0003800000 */
[----:B------:R-:W-:Y:S01]  /*1800*/  LEA R154, P0, R207, c[0x0][0x188], 0x3 ;  /* 0x00006200cf9a7a11 */ /* 0x000fe200078018ff */
[----:B------:R-:W-:-:S03]  /*1810*/  IMAD.MOV.U32 R152, RZ, RZ, 0x8 ;  /* 0x00000008ff987424 */ /* 0x000fc600078e00ff */
[C---:B------:R-:W-:Y:S01]  /*1820*/  LEA.HI.X R155, R207.reuse, c[0x0][0x18c], RZ, 0x3, P0 ;  /* 0x00006300cf9b7a11 */ /* 0x040fe200000f1cff */
[----:B------:R-:W-:-:S05]  /*1830*/  IMAD.WIDE.U32 R156, R207, R152, c[0x0][0x210] ;  /* 0x00008400cf9c7625 */ /* 0x000fca00078e0098 */
[----:B------:R-:W2:Y:S01]  /*1840*/  LDG.E.64 R154, [R154.64] ;  /* 0x000000049a9a7981 */ /* 0x000ea2000c1e1b00 */
[----:B------:R-:W-:-:S03]  /*1850*/  IMAD.WIDE.U32 R152, R207, R152, c[0x0][0x208] ;  /* 0x00008200cf987625 */ /* 0x000fc600078e0098 */
[----:B------:R-:W3:Y:S04]  /*1860*/  LDG.E.64 R156, [R156.64] ;  /* 0x000000049c9c7981 */ /* 0x000ee8000c1e1b00 */
[----:B------:R-:W4:Y:S01]  /*1870*/  LDG.E.64 R152, [R152.64] ;  /* 0x0000000498987981 */ /* 0x000f22000c1e1b00 */
[----:B------:R-:W-:Y:S02]  /*1880*/  ISETP.NE.U32.AND P0, PT, RZ, c[0x0][0x250], PT ;  /* 0x00009400ff007a0c */ /* 0x000fe40003f05070 */
[C---:B------:R-:W-:Y:S02]  /*1890*/  SHF.L.U32 R168, R207.reuse, 0x2, RZ ;  /* 0x00000002cfa87819 */ /* 0x040fe400000006ff */
[----:B------:R-:W-:Y:S02]  /*18a0*/  ISETP.NE.AND.EX P0, PT, RZ, c[0x0][0x254], PT, P0 ;  /* 0x00009500ff007a0c */ /* 0x000fe40003f05300 */
[----:B------:R-:W-:-:S02]  /*18b0*/  SHF.L.U64.HI R158, R207, 0x2, RZ ;  /* 0x00000002cf9e7819 */ /* 0x000fc400000102ff */
        /* <DEDUP_REMOVED lines=18> */
[----:B---3--:R-:W-:Y:S01]  /*19e0*/  MOV R158, R156 ;  /* 0x0000009c009e7202 */ /* 0x008fe20000000f00 */
[----:B------:R-:W-:-:S02]  /*19f0*/  HADD2.F32 R154, -RZ, R154.H0_H0 ;  /* 0x2000009aff9a7230 */ /* 0x000fc40000004100 */
[----:B------:R-:W-:Y:S02]  /*1a00*/  HADD2.F32 R171, -RZ, R171.H0_H0 ;  /* 0x200000abffab7230 */ /* 0x000fe40000004100 */
[----:B------:R-:W-:Y:S01]  /*1a10*/  HADD2.F32 R170, -RZ, R170.H0_H0 ;  /* 0x200000aaffaa7230 */ /* 0x000fe20000004100 */
[----:B------:R-:W-:Y:S01]  /*1a20*/  FADD.FTZ R172, -R208, R154 ;  /* 0x0000009ad0ac7221 */ /* 0x000fe20000010100 */
[----:B------:R-:W-:Y:S02]  /*1a30*/  HADD2.F32 R155, -RZ, R155.H0_H0 ;  /* 0x2000009bff9b7230 */ /* 0x000fe40000004100 */
[----:B------:R-:W-:Y:S01]  /*1a40*/  HADD2.F32 R159, -RZ, R158.H0_H0 ;  /* 0x2000009eff9f7230 */ /* 0x000fe20000004100 */
[----:B------:R-:W-:Y:S01]  /*1a50*/  SHF.R.U32.HI R158, RZ, 0x10, R157 ;  /* 0x00000010ff9e7819 */ /* 0x000fe2000001169d */
[----:B----4-:R-:W-:Y:S01]  /*1a60*/  IMAD.MOV.U32 R154, RZ, RZ, R152 ;  /* 0x000000ffff9a7224 */ /* 0x010fe200078e0098 */
[----:B------:R-:W-:Y:S01]  /*1a70*/  SHF.R.U64 R169, R152, 0x10, R153 ;  /* 0x0000001098a97819 */ /* 0x000fe20000001299 */
[----:B------:R-:W-:Y:S01]  /*1a80*/  FADD.FTZ R174, -R208, R171 ;  /* 0x000000abd0ae7221 */ /* 0x000fe20000010100 */
[----:B------:R-:W-:Y:S01]  /*1a90*/  SHF.R.U64 R156, R156, 0x10, R157 ;  /* 0x000000109c9c7819 */ /* 0x000fe2000000129d */
[C---:B------:R-:W-:Y:S01]  /*1aa0*/  FADD.FTZ R170, -R208.reuse, R170 ;  /* 0x000000aad0aa7221 */ /* 0x040fe20000010100 */
[----:B------:R-:W-:Y:S01]  /*1ab0*/  MOV R152, R157 ;  /* 0x0000009d00987202 */ /* 0x000fe20000000f00 */
[----:B------:R-:W-:Y:S01]  /*1ac0*/  FADD.FTZ R208, -R208, R155 ;  /* 0x0000009bd0d07221 */ /* 0x000fe20000010100 */
[--C-:B------:R-:W-:Y:S01]  /*1ad0*/  SHF.R.U32.HI R171, RZ, 0x10, R153.reuse ;  /* 0x00000010ffab7819 */ /* 0x100fe20000011699 */
[----:B------:R-:W-:Y:S01]  /*1ae0*/  IMAD.MOV.U32 R155, RZ, RZ, R153 ;  /* 0x000000ffff9b7224 */ /* 0x000fe200078e0099 */
[----:B------:R-:W-:Y:S01]  /*1af0*/  HADD2.F32 R158, -RZ, R158.H0_H0 ;  /* 0x2000009eff9e7230 */ /* 0x000fe20000004100 */
[----:B------:R-:W-:Y:S01]  /*1b00*/  FMUL.FTZ R168, R120, R159 ;  /* 0x0000009f78a87220 */ /* 0x000fe20000410000 */
[----:B------:R-:W-:-:S02]  /*1b10*/  HADD2.F32 R153, -RZ, R154.H0_H0 ;  /* 0x2000009aff997230 */ /* 0x000fc40000004100 */
[----:B------:R-:W-:Y:S02]  /*1b20*/  HADD2.F32 R156, -RZ, R156.H0_H0 ;  /* 0x2000009cff9c7230 */ /* 0x000fe40000004100 */
[----:B------:R-:W-:Y:S02]  /*1b30*/  HADD2.F32 R157, -RZ, R152.H0_H0 ;  /* 0x20000098ff9d7230 */ /* 0x000fe40000004100 */
[----:B------:R-:W-:Y:S01]  /*1b40*/  HADD2.F32 R152, -RZ, R171.H0_H0 ;  /* 0x200000abff987230 */ /* 0x000fe20000004100 */
[----:B------:R-:W-:Y:S01]  /*1b50*/  FMUL.FTZ R171, R5, R174 ;  /* 0x000000ae05ab7220 */ /* 0x000fe20000410000 */
[----:B------:R-:W-:Y:S01]  /*1b60*/  HADD2.F32 R154, -RZ, R169.H0_H0 ;  /* 0x200000a9ff9a7230 */ /* 0x000fe20000004100 */
[----:B------:R-:W-:Y:S02]  /*1b70*/  FMUL.FTZ R173, R123, R158 ;  /* 0x0000009e7bad7220 */ /* 0x000fe40000410000 */
[C---:B------:R-:W-:Y:S02]  /*1b80*/  FMUL.FTZ R174, R5.reuse, R208 ;  /* 0x000000d005ae7220 */ /* 0x040fe40000410000 */
[----:B-1----:R-:W-:-:S02]  /*1b90*/  FMUL.FTZ R167, R5, R170 ;  /* 0x000000aa05a77220 */ /* 0x002fc40000410000 */
[----:B------:R-:W-:Y:S02]  /*1ba0*/  FFMA.FTZ R168, R124, R153, R168 ;  /* 0x000000997ca87223 */ /* 0x000fe400000100a8 */
[----:B------:R-:W-:Y:S01]  /*1bb0*/  FMUL.FTZ R169, R121, R156 ;  /* 0x0000009c79a97220 */ /* 0x000fe20000410000 */
[----:B------:R-:W-:Y:S01]  /*1bc0*/  HADD2.F32 R155, -RZ, R155.H0_H0 ;  /* 0x2000009bff9b7230 */ /* 0x000fe20000004100 */
[----:B------:R-:W-:Y:S02]  /*1bd0*/  FMUL.FTZ R170, R5, R172 ;  /* 0x000000ac05aa7220 */ /* 0x000fe40000410000 */
[----:B------:R-:W-:Y:S02]  /*1be0*/  FADD.FTZ R79, R79, R152 ;  /* 0x000000984f4f7221 */ /* 0x000fe40000010000 */
[-C--:B------:R-:W-:Y:S02]  /*1bf0*/  FFMA.FTZ R173, R127, R152.reuse, R173 ;  /* 0x000000987fad7223 */ /* 0x080fe400000100ad */
[----:B------:R-:W-:-:S02]  /*1c00*/  FFMA.FTZ R99, R174, R152, R99 ;  /* 0x00000098ae637223 */ /* 0x000fc40000010063 */
[----:B------:R-:W-:Y:S02]  /*1c10*/  FFMA.FTZ R169, R125, R154, R169 ;  /* 0x0000009a7da97223 */ /* 0x000fe400000100a9 */
[----:B------:R-:W-:Y:S02]  /*1c20*/  FMUL.FTZ R172, R122, R157 ;  /* 0x0000009d7aac7220 */ /* 0x000fe40000410000 */
[----:B------:R-:W-:Y:S02]  /*1c30*/  FADD.FTZ R152, R199, R168 ;  /* 0x000000a8c7987221 */ /* 0x000fe40000010000 */
[C---:B------:R-:W-:Y:S02]  /*1c40*/  FFMA.FTZ R198, R167.reuse, R168, R198 ;  /* 0x000000a8a7c67223 */ /* 0x040fe400000100c6 */
        /* <DEDUP_REMOVED lines=21> */
.L_x_1562:
[----:B------:R-:W-:Y:S05]  /*1da0*/  BSYNC B0 ;  /* 0x0000000000007941 */ /* 0x000fea0003800000 */
.L_x_1561:
        /* <DEDUP_REMOVED lines=27> */
[----:B-----5:R-:W-:Y:S02]  /*1f60*/  FSEL R183, R206, RZ, !P0 ;  /* 0x000000ffceb77208 */ /* 0x020fe40004000000 */
[----:B--2---:R-:W-:Y:S02]  /*1f70*/  MOV R182, R154 ;  /* 0x0000009a00b67202 */ /* 0x004fe40000000f00 */
[--C-:B------:R-:W-:Y:S01]  /*1f80*/  SHF.R.U64 R154, R154, 0x10, R155.reuse ;  /* 0x000000109a9a7819 */ /* 0x100fe2000000129b */
[--C-:B-1----:R-:W-:Y:S01]  /*1f90*/  IMAD.MOV.U32 R180, RZ, RZ, R155.reuse ;  /* 0x000000ffffb47224 */ /* 0x102fe200078e009b */
[----:B------:R-:W-:Y:S01]  /*1fa0*/  SHF.R.U32.HI R181, RZ, 0x10, R155 ;  /* 0x00000010ffb57819 */ /* 0x000fe2000001169b */
[----:B---3--:R-:W-:Y:S02]  /*1fb0*/  IMAD.MOV.U32 R158, RZ, RZ, R156 ;  /* 0x000000ffff9e7224 */ /* 0x008fe400078e009c */
[----:B------:R-:W-:-:S02]  /*1fc0*/  HADD2.F32 R154, -RZ, R154.H0_H0 ;  /* 0x2000009aff9a7230 */ /* 0x000fc40000004100 */
[----:B------:R-:W-:Y:S02]  /*1fd0*/  HADD2.F32 R182, -RZ, R182.H0_H0 ;  /* 0x200000b6ffb67230 */ /* 0x000fe40000004100 */
[----:B------:R-:W-:Y:S02]  /*1fe0*/  HADD2.F32 R155, -RZ, R180.H0_H0 ;  /* 0x200000b4ff9b7230 */ /* 0x000fe40000004100 */
[----:B------:R-:W-:Y:S01]  /*1ff0*/  HADD2.F32 R178, -RZ, R181.H0_H0 ;  /* 0x200000b5ffb27230 */ /* 0x000fe20000004100 */
[C---:B------:R-:W-:Y:S01]  /*2000*/  FADD.FTZ R180, -R183.reuse, R154 ;  /* 0x0000009ab7b47221 */ /* 0x040fe20000010100 */
[----:B------:R-:W-:Y:S01]  /*2010*/  HADD2.F32 R159, -RZ, R158.H0_H0 ;  /* 0x2000009eff9f7230 */ /* 0x000fe20000004100 */
[----:B------:R-:W-:Y:S01]  /*2020*/  SHF.R.U32.HI R158, RZ, 0x10, R157 ;  /* 0x00000010ff9e7819 */ /* 0x000fe2000001169d */
[C---:B------:R-:W-:Y:S01]  /*2030*/  FADD.FTZ R182, -R183.reuse, R182 ;  /* 0x000000b6b7b67221 */ /* 0x040fe20000010100 */
[----:B----4-:R-:W-:Y:S01]  /*2040*/  MOV R154, R152 ;  /* 0x00000098009a7202 */ /* 0x010fe20000000f00 */
[C---:B------:R-:W-:Y:S01]  /*2050*/  FADD.FTZ R184, -R183.reuse, R155 ;  /* 0x0000009bb7b87221 */ /* 0x040fe20000010100 */
[----:B------:R-:W-:Y:S01]  /*2060*/  SHF.R.U64 R181, R152, 0x10, R153 ;  /* 0x0000001098b57819 */ /* 0x000fe20000001299 */
[----:B------:R-:W-:Y:S01]  /*2070*/  FADD.FTZ R206, -R183, R178 ;  /* 0x000000b2b7ce7221 */ /* 0x000fe20000010100 */
[--C-:B------:R-:W-:Y:S01]  /*2080*/  SHF.R.U64 R156, R156, 0x10, R157.reuse ;  /* 0x000000109c9c7819 */ /* 0x100fe2000000129d */
[----:B------:R-:W-:Y:S01]  /*2090*/  IMAD.MOV.U32 R152, RZ, RZ, R157 ;  /* 0x000000ffff987224 */ /* 0x000fe200078e009d */
        /* <DEDUP_REMOVED lines=12> */
[----:B------:R-:W-:-:S02]  /*2160*/  FMUL.FTZ R179, R5, R182 ;  /* 0x000000b605b37220 */ /* 0x000fc40000410000 */
[----:B------:R-:W-:Y:S02]  /*2170*/  FFMA.FTZ R178, R116, R153, R178 ;  /* 0x0000009974b27223 */ /* 0x000fe400000100b2 */
[----:B------:R-:W-:Y:S01]  /*2180*/  FMUL.FTZ R181, R113, R156 ;  /* 0x0000009c71b57220 */ /* 0x000fe20000410000 */
[----:B------:R-:W-:Y:S01]  /*2190*/  HADD2.F32 R155, -RZ, R155.H0_H0 ;  /* 0x2000009bff9b7230 */ /* 0x000fe20000004100 */
[----:B------:R-:W-:Y:S02]  /*21a0*/  FADD.FTZ R75, R75, R152 ;  /* 0x000000984b4b7221 */ /* 0x000fe40000010000 */
[-C--:B------:R-:W-:Y:S02]  /*21b0*/  FFMA.FTZ R185, R119, R152.reuse, R185 ;  /* 0x0000009877b97223 */ /* 0x080fe400000100b9 */
[----:B------:R-:W-:Y:S02]  /*21c0*/  FFMA.FTZ R95, R184, R152, R95 ;  /* 0x00000098b85f7223 */ /* 0x000fe4000001005f */
[----:B------:R-:W-:-:S02]  /*21d0*/  FMUL.FTZ R180, R5, R180 ;  /* 0x000000b405b47220 */ /* 0x000fc40000410000 */
        /* <DEDUP_REMOVED lines=25> */
.L_x_1564:
[----:B------:R-:W-:Y:S05]  /*2370*/  BSYNC B0 ;  /* 0x0000000000007941 */ /* 0x000fea0003800000 */
.L_x_1563:
[----:B------:R-:W-:Y:S02]  /*2380*/  LOP3.LUT P5, RZ, R4, 0xff, RZ, 0xc0, !PT ;  /* 0x000000ff04ff7812 */ /* 0x000fe400078ac0ff */
[----:B------:R-:W-:Y:S02]  /*2390*/  SHF.R.U32.HI R154, RZ, 0x5, R0 ;  /* 0x00000005ff9a7819 */ /* 0x000fe40000011600 */
[----:B------:R-:W-:Y:S02]  /*23a0*/  LOP3.LUT P0, RZ, R0, 0x1f, RZ, 0xc0, !PT ;  /* 0x0000001f00ff7812 */ /* 0x000fe4000780c0ff */
[----:B------:R-:W-:-:S07]  /*23b0*/  LOP3.LUT R207, R154, 0x7fffffc, RZ, 0xc0, !PT ;  /* 0x07fffffc9acf7812 */ /* 0x000fce00078ec0ff */
[----:B------:R-:W-:Y:S01]  /*23c0*/  @!P5 IADD3 R207, R207, 0x4, RZ ;  /* 0x00000004cfcfd810 */ /* 0x000fe20007ffe0ff */
[----:B------:R-:W-:Y:S05]  /*23d0*/  BRA.DIV ~URZ, `(.L_x_1565) ;  /* 0x000027527f007947 */ /* 0x000fea000b800000 */
[----:B------:R1:W2:Y:S02]  /*23e0*/  SHFL.DOWN PT, R156, R199, 0x10, 0x1f ;  /* 0x0a001f00c79c7f89 */ /* 0x0002a400000e0000 */
.L_x_1595:
        /* <DEDUP_REMOVED lines=18> */
.L_x_1596:
[----:B------:R-:W-:Y:S01]  /*2510*/  @!P0 LOP3.LUT R154, R154, 0x3, RZ, 0xc0, !PT ;  /* 0x000000039a9a8812 */ /* 0x000fe200078ec0ff */
[----:B-12---:R-:W-:Y:S01]  /*2520*/  FADD.FTZ R199, R206, R199 ;  /* 0x000000c7cec77221 */ /* 0x006fe20000010000 */
[----:B------:R-:W-:Y:S01]  /*2530*/  WARPSYNC 0xffffffff ;  /* 0xffffffff00007948 */ /* 0x000fe20003800000 */
[----:B---3--:R-:W-:Y:S01]  /*2540*/  FADD.FTZ R198, R159, R158 ;  /* 0x0000009e9fc67221 */ /* 0x008fe20000010000 */
[----:B------:R-:W-:Y:S01]  /*2550*/  @!P0 IADD3 R206, R207, R154, RZ ;  /* 0x0000009acfce8210 */ /* 0x000fe20007ffe0ff */
[----:B------:R-:W-:Y:S04]  /*2560*/  BSSY B0, `(.L_x_1567) ;  /* 0x0000074000007945 */ /* 0x000fe80003800000 */
        /* <DEDUP_REMOVED lines=20> */
[----:B------:R-:W-:-:S04]  /*26b0*/  FFMA.FTZ R153, R9, R206, R159 ;  /* 0x000000ce09997223 */ /* 0x000fc8000001009f */
[----:B------:R-:W-:Y:S02]  /*26c0*/  FADD.FTZ R152, R10, -R153 ;  /* 0x800000990a987221 */ /* 0x000fe40000010000 */
[----:B------:R-:W-:Y:S01]  /*26d0*/  @P0 IMAD.MOV.U32 R154, RZ, RZ, R194 ;  /* 0x000000ffff9a0224 */ /* 0x000fe200078e00c2 */
[--C-:B------:R-:W-:Y:S01]  /*26e0*/  @P0 SHF.R.U64 R155, R194, 0x10, R195.reuse ;  /* 0x00000010c29b0819 */ /* 0x100fe200000012c3 */
[----:B------:R-:W-:Y:S01]  /*26f0*/  FMUL.FTZ R152, R5, R152 ;  /* 0x0000009805987220 */ /* 0x000fe20000410000 */
[--C-:B------:R-:W-:Y:S01]  /*2700*/  @P0 SHF.R.U32.HI R210, RZ, 0x10, R195.reuse ;  /* 0x00000010ffd20819 */ /* 0x100fe200000116c3 */
[----:B------:R-:W-:Y:S01]  /*2710*/  @P0 IMAD.MOV.U32 R157, RZ, RZ, R195 ;  /* 0x000000ffff9d0224 */ /* 0x000fe200078e00c3 */
[----:B------:R-:W-:-:S03]  /*2720*/  @P0 HADD2.F32 R153, -RZ, R154.H0_H0 ;  /* 0x2000009aff990230 */ /* 0x000fc60000004100 */
[----:B------:R-:W-:Y:S02]  /*2730*/  @P0 HADD2.F32 R210, -RZ, R210.H0_H0 ;  /* 0x200000d2ffd20230 */ /* 0x000fe40000004100 */
[----:B------:R-:W-:Y:S02]  /*2740*/  @P0 FADD.FTZ R152, R152, R153 ;  /* 0x0000009998980221 */ /* 0x000fe40000010000 */
[-C--:B------:R-:W-:Y:S02]  /*2750*/  FFMA.FTZ R153, R11, R206.reuse, R159 ;  /* 0x000000ce0b997223 */ /* 0x080fe4000001009f */
[----:B------:R-:W-:Y:S02]  /*2760*/  FMUL.FTZ R199, R152, c[0x0][0x1e8] ;  /* 0x00007a0098c77a20 */ /* 0x000fe40000410000 */
[----:B------:R-:W-:Y:S01]  /*2770*/  FADD.FTZ R156, R12, -R153 ;  /* 0x800000990c9c7221 */ /* 0x000fe20000010000 */
[----:B------:R-:W-:Y:S01]  /*2780*/  @P0 HADD2.F32 R153, -RZ, R155.H0_H0 ;  /* 0x2000009bff990230 */ /* 0x000fe20000004100 */
[----:B------:R-:W-:Y:S01]  /*2790*/  FFMA.FTZ R155, R13, R206, R159 ;  /* 0x000000ce0d9b7223 */ /* 0x000fe2000001009f */
[----:B------:R-:W-:Y:S01]  /*27a0*/  FSEL R154, R199, RZ, P5 ;  /* 0x000000ffc79a7208 */ /* 0x000fe20002800000 */
[----:B------:R-:W-:Y:S01]  /*27b0*/  FMUL.FTZ R156, R5, R156 ;  /* 0x0000009c059c7220 */ /* 0x000fe20000410000 */
[----:B------:R-:W-:Y:S01]  /*27c0*/  ISETP.NE.U32.AND P5, PT, RZ, c[0x0][0x250], PT ;  /* 0x00009400ff007a0c */ /* 0x000fe20003fa5070 */
[----:B------:R-:W-:Y:S01]  /*27d0*/  FADD.FTZ R158, R14, -R155 ;  /* 0x8000009b0e9e7221 */ /* 0x000fe20000010000 */
[----:B------:R-:W-:Y:S01]  /*27e0*/  @P0 HADD2.F32 R155, -RZ, R157.H0_H0 ;  /* 0x2000009dff9b0230 */ /* 0x000fe20000004100 */
[----:B------:R-:W-:Y:S01]  /*27f0*/  FFMA.FTZ R157, R15, R206, R159 ;  /* 0x000000ce0f9d7223 */ /* 0x000fe2000001009f */
[----:B------:R-:W-:Y:S01]  /*2800*/  ISETP.NE.AND.EX P5, PT, RZ, c[0x0][0x254], PT, P5 ;  /* 0x00009500ff007a0c */ /* 0x000fe20003fa5350 */
[----:B------:R-:W-:-:S02]  /*2810*/  FMUL.FTZ R158, R5, R158 ;  /* 0x0000009e059e7220 */ /* 0x000fc40000410000 */
[----:B------:R-:W-:Y:S02]  /*2820*/  FADD.FTZ R208, R16, -R157 ;  /* 0x8000009d10d07221 */ /* 0x000fe40000010000 */
[----:B------:R-:W-:Y:S02]  /*2830*/  @P0 FADD.FTZ R158, R158, R155 ;  /* 0x0000009b9e9e0221 */ /* 0x000fe40000010000 */
[----:B------:R-:W-:Y:S02]  /*2840*/  FMUL.FTZ R157, R5, R208 ;  /* 0x000000d0059d7220 */ /* 0x000fe40000410000 */
[----:B------:R-:W-:Y:S02]  /*2850*/  @P0 FADD.FTZ R156, R156, R153 ;  /* 0x000000999c9c0221 */ /* 0x000fe40000010000 */
[----:B------:R-:W-:Y:S02]  /*2860*/  FMUL.FTZ R209, R158, c[0x0][0x1e8] ;  /* 0x00007a009ed17a20 */ /* 0x000fe40000410000 */
[----:B------:R-:W-:Y:S01]  /*2870*/  @P0 FADD.FTZ R157, R157, R210 ;  /* 0x000000d29d9d0221 */ /* 0x000fe20000010000 */
[C---:B------:R-:W-:Y:S01]  /*2880*/  @P5 LOP3.LUT P0, RZ, R7.reuse, 0xff0000, RZ, 0xc0, !PT ;  /* 0x00ff000007ff5812 */ /* 0x040fe2000780c0ff */
[----:B------:R-:W-:Y:S01]  /*2890*/  FMUL.FTZ R207, R156, c[0x0][0x1e8] ;  /* 0x00007a009ccf7a20 */ /* 0x000fe20000410000 */
[----:B------:R-:W-:Y:S01]  /*28a0*/  @P5 LOP3.LUT P6, RZ, R7, 0xff, RZ, 0xc0, !PT ;  /* 0x000000ff07ff5812 */ /* 0x000fe200078cc0ff */
[----:B------:R-:W-:Y:S01]  /*28b0*/  FMUL.FTZ R211, R157, c[0x0][0x1e8] ;  /* 0x00007a009dd37a20 */ /* 0x000fe20000410000 */
[----:B------:R-:W-:-:S02]  /*28c0*/  @P5 FSEL R208, R209, RZ, P0 ;  /* 0x000000ffd1d05208 */ /* 0x000fc40000000000 */
[C---:B------:R-:W-:Y:S02]  /*28d0*/  LOP3.LUT P0, RZ, R8.reuse, 0xff000000, RZ, 0xc0, !PT ;  /* 0xff00000008ff7812 */ /* 0x040fe4000780c0ff */
[----:B------:R-:W-:Y:S02]  /*28e0*/  @P5 FSEL R199, R199, RZ, P6 ;  /* 0x000000ffc7c75208 */ /* 0x000fe40003000000 */
[----:B------:R-:W-:Y:S02]  /*28f0*/  FSEL R159, R211, RZ, P0 ;  /* 0x000000ffd39f7208 */ /* 0x000fe40000000000 */
[----:B------:R-:W-:Y:S02]  /*2900*/  ISETP.NE.U32.AND P0, PT, RZ, c[0x0][0x258], PT ;  /* 0x00009600ff007a0c */ /* 0x000fe40003f05070 */
[----:B------:R-:W-:Y:S02]  /*2910*/  LOP3.LUT P6, RZ, R8, 0xff00, RZ, 0xc0, !PT ;  /* 0x0000ff0008ff7812 */ /* 0x000fe400078cc0ff */
[----:B------:R-:W-:Y:S01]  /*2920*/  ISETP.NE.AND.EX P0, PT, RZ, c[0x0][0x25c], PT, P0 ;  /* 0x00009700ff007a0c */ /* 0x000fe20003f05300 */
[----:B------:R-:W-:Y:S01]  /*2930*/  F2F.F16.F32 R159, R159 ;  /* 0x0000009f009f7304 */ /* 0x000fe20000200800 */
[----:B------:R-:W-:-:S02]  /*2940*/  FSEL R153, R207, RZ, P6 ;  /* 0x000000ffcf997208 */ /* 0x000fc40003000000 */
[----:B------:R-:W-:-:S04]  /*2950*/  @P5 LOP3.LUT P6, RZ, R7, 0xff00, RZ, 0xc0, !PT ;  /* 0x0000ff0007ff5812 */ /* 0x000fc800078cc0ff */
[----:B------:R-:W-:Y:S01]  /*2960*/  @P5 FSEL R207, R207, RZ, P6 ;  /* 0x000000ffcfcf5208 */ /* 0x000fe20003000000 */
[----:B------:R-:W0:Y:S01]  /*2970*/  F2F.F16.F32 R153, R153 ;  /* 0x0000009900997304 */ /* 0x000e220000200800 */
[----:B------:R-:W-:-:S03]  /*2980*/  LOP3.LUT P6, RZ, R8, 0xff0000, RZ, 0xc0, !PT ;  /* 0x00ff000008ff7812 */ /* 0x000fc600078cc0ff */
[----:B------:R-:W-:Y:S02]  /*2990*/  @P0 F2FP.PACK_AB R152, RZ, R152 ;  /* 0x00000098ff98023e */ /* 0x000fe400000000ff */
[----:B------:R-:W-:Y:S02]  /*29a0*/  @P0 F2FP.PACK_AB R156, RZ, R156 ;  /* 0x0000009cff9c023e */ /* 0x000fe400000000ff */
[----:B------:R-:W-:Y:S02]  /*29b0*/  @P0 F2FP.PACK_AB R158, RZ, R158 ;  /* 0x0000009eff9e023e */ /* 0x000fe400000000ff */
[----:B------:R-:W-:Y:S02]  /*29c0*/  @P0 F2FP.PACK_AB R157, RZ, R157 ;  /* 0x0000009dff9d023e */ /* 0x000fe400000000ff */
[----:B------:R-:W-:Y:S02]  /*29d0*/  FSEL R155, R209, RZ, P6 ;  /* 0x000000ffd19b7208 */ /* 0x000fe40003000000 */
[----:B------:R-:W-:Y:S01]  /*29e0*/  @P0 PRMT R197, R152, 0x7610, R197 ;  /* 0x0000761098c50816 */ /* 0x000fe200000000c5 */
[----:B------:R-:W1:Y:S01]  /*29f0*/  F2F.F16.F32 R209, R154 ;  /* 0x0000009a00d17304 */ /* 0x000e620000200800 */
[----:B------:R-:W-:Y:S01]  /*2a00*/  @P0 PRMT R196, R156, 0x7610, R196 ;  /* 0x000076109cc40816 */ /* 0x000fe200000000c4 */
[----:B0-----:R-:W-:Y:S01]  /*2a10*/  IMAD.WIDE.U32 R152, R153, 0x10000, RZ ;  /* 0x0001000099987825 */ /* 0x001fe200078e00ff */
[----:B------:R-:W-:-:S02]  /*2a20*/  @P0 PRMT R200, R158, 0x7610, R200 ;  /* 0x000076109ec80816 */ /* 0x000fc400000000c8 */
[----:B------:R-:W-:Y:S01]  /*2a30*/  @P0 PRMT R201, R157, 0x7610, R201 ;  /* 0x000076109dc90816 */ /* 0x000fe200000000c9 */
[----:B------:R-:W-:Y:S01]  /*2a40*/  IMAD.MOV.U32 R157, RZ, RZ, 0x8 ;  /* 0x00000008ff9d7424 */ /* 0x000fe200078e00ff */
[----:B------:R-:W-:Y:S01]  /*2a50*/  ISETP.NE.U32.AND P0, PT, RZ, c[0x0][0x258], PT ;  /* 0x00009600ff007a0c */ /* 0x000fe20003f05070 */
[----:B------:R0:W2:Y:S01]  /*2a60*/  F2F.F16.F32 R210, R155 ;  /* 0x0000009b00d27304 */ /* 0x0000a20000200800 */
        /* <DEDUP_REMOVED lines=15> */
.L_x_1569:
        /* <DEDUP_REMOVED lines=19> */
.L_x_1570:
[----:B-1----:R-:W-:Y:S02]  /*2c90*/  IADD3 R6, R6, 0x80, RZ ;  /* 0x0000008006067810 */ /* 0x002fe40007ffe0ff */
.L_x_1568:
[----:B------:R-:W-:Y:S05]  /*2ca0*/  BSYNC B0 ;  /* 0x0000000000007941 */ /* 0x000fea0003800000 */
.L_x_1567:
[----:B------:R-:W-:Y:S01]  /*2cb0*/  BSSY B0, `(.L_x_1571) ;  /* 0x0000066000007945 */ /* 0x000fe20003800000 */
[----:B------:R-:W-:Y:S05]  /*2cc0*/  @!P2 BRA `(.L_x_1572) ;  /* 0x000006400000a947 */ /* 0x000fea0003800000 */
[----:B------:R-:W-:Y:S02]  /*2cd0*/  ISETP.NE.U32.AND P0, PT, RZ, c[0x0][0x218], PT ;  /* 0x00008600ff007a0c */ /* 0x000fe40003f05070 */
[----:B0-----:R-:W-:Y:S02]  /*2ce0*/  ISETP.NE.AND P5, PT, R2, RZ, PT ;  /* 0x000000ff0200720c */ /* 0x001fe40003fa5270 */
[----:B------:R-:W-:Y:S02]  /*2cf0*/  ISETP.NE.AND.EX P0, PT, RZ, c[0x0][0x21c], PT, P0 ;  /* 0x00008700ff007a0c */ /* 0x000fe40003f05300 */
[----:B------:R-:W-:Y:S02]  /*2d00*/  FSEL R208, R198, RZ, !P5 ;  /* 0x000000ffc6d07208 */ /* 0x000fe40006800000 */
[----:B------:R-:W-:-:S03]  /*2d10*/  LOP3.LUT P5, RZ, R18, 0xff, RZ, 0xc0, !PT ;  /* 0x000000ff12ff7812 */ /* 0x000fc600078ac0ff */
[----:B------:R-:W-:-:S04]  /*2d20*/  FFMA.FTZ R153, R19, R206, R208 ;  /* 0x000000ce13997223 */ /* 0x000fc800000100d0 */
[----:B------:R-:W-:Y:S02]  /*2d30*/  FADD.FTZ R152, R20, -R153 ;  /* 0x8000009914987221 */ /* 0x000fe40000010000 */
[----:B------:R-:W-:Y:S01]  /*2d40*/  @P0 MOV R154, R192 ;  /* 0x000000c0009a0202 */ /* 0x000fe20000000f00 */
[--C-:B------:R-:W-:Y:S01]  /*2d50*/  @P0 IMAD.MOV.U32 R157, RZ, RZ, R193.reuse ;  /* 0x000000ffff9d0224 */ /* 0x100fe200078e00c1 */
[--C-:B------:R-:W-:Y:S01]  /*2d60*/  @P0 SHF.R.U64 R155, R192, 0x10, R193.reuse ;  /* 0x00000010c09b0819 */ /* 0x100fe200000012c1 */
[----:B------:R-:W-:Y:S01]  /*2d70*/  FMUL.FTZ R152, R5, R152 ;  /* 0x0000009805987220 */ /* 0x000fe20000410000 */
[----:B------:R-:W-:Y:S01]  /*2d80*/  @P0 SHF.R.U32.HI R210, RZ, 0x10, R193 ;  /* 0x00000010ffd20819 */ /* 0x000fe200000116c1 */
[----:B------:R-:W-:-:S04]  /*2d90*/  @P0 HADD2.F32 R153, -RZ, R154.H0_H0 ;  /* 0x2000009aff990230 */ /* 0x000fc80000004100 */
[----:B------:R-:W-:Y:S01]  /*2da0*/  @P0 HADD2.F32 R210, -RZ, R210.H0_H0 ;  /* 0x200000d2ffd20230 */ /* 0x000fe20000004100 */
[----:B------:R-:W-:Y:S02]  /*2db0*/  @P0 FADD.FTZ R152, R152, R153 ;  /* 0x0000009998980221 */ /* 0x000fe40000010000 */
[-CC-:B------:R-:W-:Y:S02]  /*2dc0*/  FFMA.FTZ R153, R21, R206.reuse, R208.reuse ;  /* 0x000000ce15997223 */ /* 0x180fe400000100d0 */
[----:B------:R-:W-:Y:S02]  /*2dd0*/  FMUL.FTZ R199, R152, c[0x0][0x1e8] ;  /* 0x00007a0098c77a20 */ /* 0x000fe40000410000 */
[----:B------:R-:W-:Y:S01]  /*2de0*/  FADD.FTZ R156, R22, -R153 ;  /* 0x80000099169c7221 */ /* 0x000fe20000010000 */
[----:B------:R-:W-:Y:S01]  /*2df0*/  @P0 HADD2.F32 R153, -RZ, R155.H0_H0 ;  /* 0x2000009bff990230 */ /* 0x000fe20000004100 */
[--C-:B------:R-:W-:Y:S01]  /*2e00*/  FFMA.FTZ R155, R23, R206, R208.reuse ;  /* 0x000000ce179b7223 */ /* 0x100fe200000100d0 */
[----:B------:R-:W-:Y:S01]  /*2e10*/  FSEL R154, R199, RZ, P5 ;  /* 0x000000ffc79a7208 */ /* 0x000fe20002800000 */
[----:B------:R-:W-:Y:S01]  /*2e20*/  FMUL.FTZ R156, R5, R156 ;  /* 0x0000009c059c7220 */ /* 0x000fe20000410000 */
[----:B------:R-:W-:Y:S01]  /*2e30*/  ISETP.NE.U32.AND P5, PT, RZ, c[0x0][0x250], PT ;  /* 0x00009400ff007a0c */ /* 0x000fe20003fa5070 */
[----:B------:R-:W-:Y:S01]  /*2e40*/  FADD.FTZ R158, R24, -R155 ;  /* 0x8000009b189e7221 */ /* 0x000fe20000010000 */
[----:B------:R-:W-:Y:S01]  /*2e50*/  @P0 HADD2.F32 R155, -RZ, R157.H0_H0 ;  /* 0x2000009dff9b0230 */ /* 0x000fe20000004100 */
[----:B------:R-:W-:Y:S01]  /*2e60*/  FFMA.FTZ R157, R25, R206, R208 ;  /* 0x000000ce199d7223 */ /* 0x000fe200000100d0 */
[----:B------:R-:W-:Y:S01]  /*2e70*/  ISETP.NE.AND.EX P5, PT, RZ, c[0x0][0x254], PT, P5 ;  /* 0x00009500ff007a0c */ /* 0x000fe20003fa5350 */
[----:B------:R-:W-:Y:S01]  /*2e80*/  @P0 FADD.FTZ R156, R156, R153 ;  /* 0x000000999c9c0221 */ /* 0x000fe20000010000 */
[----:B------:R-:W-:Y:S01]  /*2e90*/  F2F.F16.F32 R209, R154 ;  /* 0x0000009a00d17304 */ /* 0x000fe20000200800 */
[----:B------:R-:W-:-:S02]  /*2ea0*/  FMUL.FTZ R158, R5, R158 ;  /* 0x0000009e059e7220 */ /* 0x000fc40000410000 */
[----:B------:R-:W-:Y:S02]  /*2eb0*/  FADD.FTZ R208, R26, -R157 ;  /* 0x8000009d1ad07221 */ /* 0x000fe40000010000 */
[----:B------:R-:W-:Y:S02]  /*2ec0*/  FMUL.FTZ R207, R156, c[0x0][0x1e8] ;  /* 0x00007a009ccf7a20 */ /* 0x000fe40000410000 */
[----:B------:R-:W-:Y:S02]  /*2ed0*/  @P0 FADD.FTZ R158, R158, R155 ;  /* 0x0000009b9e9e0221 */ /* 0x000fe40000010000 */
[----:B------:R-:W-:Y:S02]  /*2ee0*/  FMUL.FTZ R157, R5, R208 ;  /* 0x000000d0059d7220 */ /* 0x000fe40000410000 */
[----:B------:R-:W-:Y:S01]  /*2ef0*/  @P5 LOP3.LUT P6, RZ, R17, 0xff, RZ, 0xc0, !PT ;  /* 0x000000ff11ff5812 */ /* 0x000fe200078cc0ff */
[----:B------:R-:W-:Y:S02]  /*2f00*/  FMUL.FTZ R159, R158, c[0x0][0x1e8] ;  /* 0x00007a009e9f7a20 */ /* 0x000fe40000410000 */
[----:B------:R-:W-:Y:S01]  /*2f10*/  @P0 FADD.FTZ R157, R157, R210 ;  /* 0x000000d29d9d0221 */ /* 0x000fe20000010000 */
[----:B------:R-:W-:-:S02]  /*2f20*/  @P5 FSEL R199, R199, RZ, P6 ;  /* 0x000000ffc7c75208 */ /* 0x000fc40003000000 */
[C---:B------:R-:W-:Y:S01]  /*2f30*/  LOP3.LUT P6, RZ, R18.reuse, 0xff00, RZ, 0xc0, !PT ;  /* 0x0000ff0012ff7812 */ /* 0x040fe200078cc0ff */
[----:B------:R-:W-:Y:S01]  /*2f40*/  FMUL.FTZ R211, R157, c[0x0][0x1e8] ;  /* 0x00007a009dd37a20 */ /* 0x000fe20000410000 */
[----:B------:R-:W-:Y:S02]  /*2f50*/  @P5 LOP3.LUT P0, RZ, R17, 0xff0000, RZ, 0xc0, !PT ;  /* 0x00ff000011ff5812 */ /* 0x000fe4000780c0ff */
[----:B------:R-:W-:Y:S02]  /*2f60*/  FSEL R153, R207, RZ, P6 ;  /* 0x000000ffcf997208 */ /* 0x000fe40003000000 */
[----:B------:R-:W-:Y:S02]  /*2f70*/  @P5 LOP3.LUT P6, RZ, R17, 0xff00, RZ, 0xc0, !PT ;  /* 0x0000ff0011ff5812 */ /* 0x000fe400078cc0ff */
[----:B------:R-:W-:Y:S02]  /*2f80*/  @P5 FSEL R208, R159, RZ, P0 ;  /* 0x000000ff9fd05208 */ /* 0x000fe40000000000 */
[----:B------:R-:W-:Y:S01]  /*2f90*/  @P5 FSEL R207, R207, RZ, P6 ;  /* 0x000000ffcfcf5208 */ /* 0x000fe20003000000 */
[----:B------:R-:W0:Y:S01]  /*2fa0*/  F2F.F16.F32 R153, R153 ;  /* 0x0000009900997304 */ /* 0x000e220000200800 */
[----:B------:R-:W-:-:S02]  /*2fb0*/  LOP3.LUT P6, RZ, R18, 0xff0000, RZ, 0xc0, !PT ;  /* 0x00ff000012ff7812 */ /* 0x000fc400078cc0ff */
[----:B------:R-:W-:Y:S02]  /*2fc0*/  LOP3.LUT P0, RZ, R18, 0xff000000, RZ, 0xc0, !PT ;  /* 0xff00000012ff7812 */ /* 0x000fe4000780c0ff */
        /* <DEDUP_REMOVED lines=32> */
.L_x_1573:
        /* <DEDUP_REMOVED lines=19> */
.L_x_1574:
[----:B-1----:R-:W-:Y:S02]  /*3300*/  IADD3 R6, R6, 0x80, RZ ;  /* 0x0000008006067810 */ /* 0x002fe40007ffe0ff */
.L_x_1572:
[----:B------:R-:W-:Y:S05]  /*3310*/  BSYNC B0 ;  /* 0x0000000000007941 */ /* 0x000fea0003800000 */
.L_x_1571:
        /* <DEDUP_REMOVED lines=17> */
[----:B------:R-:W-:Y:S01]  /*3430*/  FMUL.FTZ R156, R5, R156 ;  /* 0x0000009c059c7220 */ /* 0x000fe20000410000 */
        /* <DEDUP_REMOVED lines=64> */
.L_x_1577:
        /* <DEDUP_REMOVED lines=19> */
.L_x_1578:
[----:B-1----:R-:W-:Y:S02]  /*3970*/  IADD3 R6, R6, 0x80, RZ ;  /* 0x0000008006067810 */ /* 0x002fe40007ffe0ff */
.L_x_1576:
[----:B------:R-:W-:Y:S05]  /*3980*/  BSYNC B0 ;  /* 0x0000000000007941 */ /* 0x000fea0003800000 */
.L_x_1575:
        /* <DEDUP_REMOVED lines=82> */
.L_x_1581:
        /* <DEDUP_REMOVED lines=19> */
.L_x_1582:
[----:B-1----:R-:W-:Y:S02]  /*3fe0*/  IADD3 R6, R6, 0x80, RZ ;  /* 0x0000008006067810 */ /* 0x002fe40007ffe0ff */
.L_x_1580:
[----:B------:R-:W-:Y:S05]  /*3ff0*/  BSYNC B0 ;  /* 0x0000000000007941 */ /* 0x000fea0003800000 */
.L_x_1579:
        /* <DEDUP_REMOVED lines=10> */
[----:B------:R-:W-:Y:S02]  /*40a0*/  FFMA.FTZ R155, R183, R206, R157 ;  /* 0x000000ceb79b7223 */ /* 0x000fe4000001009d */
[----:B------:R-:W-:Y:S02]  /*40b0*/  FADD.FTZ R152, R178, -R153 ;  /* 0x80000099b2987221 */ /* 0x000fe40000010000 */
[----:B------:R-:W-:Y:S01]  /*40c0*/  @P5 MOV R154, R186 ;  /* 0x000000ba009a5202 */ /* 0x000fe20000000f00 */
[----:B------:R-:W-:Y:S01]  /*40d0*/  FADD.FTZ R156, R182, -R155 ;  /* 0x8000009bb69c7221 */ /* 0x000fe20000010000 */
[----:B------:R-:W-:Y:S01]  /*40e0*/  @P5 SHF.R.U32.HI R158, RZ, 0x10, R187 ;  /* 0x00000010ff9e5819 */ /* 0x000fe200000116bb */
[----:B------:R-:W-:Y:S02]  /*40f0*/  FMUL.FTZ R152, R5, R152 ;  /* 0x0000009805987220 */ /* 0x000fe40000410000 */
[----:B------:R-:W-:Y:S01]  /*4100*/  @P5 HADD2.F32 R153, -RZ, R154.H0_H0 ;  /* 0x2000009aff995230 */ /* 0x000fe20000004100 */
[-CC-:B------:R-:W-:Y:S01]  /*4110*/  FFMA.FTZ R154, R180, R206.reuse, R157.reuse ;  /* 0x000000ceb49a7223 */ /* 0x180fe2000001009d */
[----:B------:R-:W-:Y:S01]  /*4120*/  @P5 HADD2.F32 R158, -RZ, R158.H0_H0 ;  /* 0x2000009eff9e5230 */ /* 0x000fe20000004100 */
[----:B------:R-:W-:-:S02]  /*4130*/  FFMA.FTZ R206, R184, R206, R157 ;  /* 0x000000ceb8ce7223 */ /* 0x000fc4000001009d */
[----:B------:R-:W-:Y:S01]  /*4140*/  @P5 FADD.FTZ R152, R152, R153 ;  /* 0x0000009998985221 */ /* 0x000fe20000010000 */
[--C-:B------:R-:W-:Y:S01]  /*4150*/  @P5 SHF.R.U64 R153, R186, 0x10, R187.reuse ;  /* 0x00000010ba995819 */ /* 0x100fe200000012bb */
[----:B------:R-:W-:Y:S02]  /*4160*/  FADD.FTZ R154, R181, -R154 ;  /* 0x8000009ab59a7221 */ /* 0x000fe40000010000 */
[----:B------:R-:W-:Y:S02]  /*4170*/  @P5 IMAD.MOV.U32 R157, RZ, RZ, R187 ;  /* 0x000000ffff9d5224 */ /* 0x000fe400078e00bb */
[----:B------:R-:W-:Y:S01]  /*4180*/  @P5 HADD2.F32 R153, -RZ, R153.H0_H0 ;  /* 0x20000099ff995230 */ /* 0x000fe20000004100 */
[----:B------:R-:W-:Y:S02]  /*4190*/  FMUL.FTZ R154, R5, R154 ;  /* 0x0000009a059a7220 */ /* 0x000fe40000410000 */
[----:B------:R-:W-:Y:S01]  /*41a0*/  FADD.FTZ R206, R185, -R206 ;  /* 0x800000ceb9ce7221 */ /* 0x000fe20000010000 */
[----:B------:R-:W-:Y:S01]  /*41b0*/  @P5 HADD2.F32 R155, -RZ, R157.H0_H0 ;  /* 0x2000009dff9b5230 */ /* 0x000fe20000004100 */
[C---:B------:R-:W-:Y:S01]  /*41c0*/  FMUL.FTZ R156, R5.reuse, R156 ;  /* 0x0000009c059c7220 */ /* 0x040fe20000410000 */
[----:B------:R-:W-:Y:S01]  /*41d0*/  HFMA2.MMA R157, -RZ, RZ, 0, 4.76837158203125e-07 ;  /* 0x00000008ff9d7435 */ /* 0x000fe200000001ff */
[----:B------:R-:W-:Y:S01]  /*41e0*/  @P5 FADD.FTZ R154, R154, R153 ;  /* 0x000000999a9a5221 */ /* 0x000fe20000010000 */
[----:B------:R-:W-:Y:S01]  /*41f0*/  @P0 F2FP.PACK_AB R153, RZ, R152 ;  /* 0x00000098ff99023e */ /* 0x000fe200000000ff */
[----:B------:R-:W-:-:S02]  /*4200*/  FMUL.FTZ R5, R5, R206 ;  /* 0x000000ce05057220 */ /* 0x000fc40000410000 */
        /* <DEDUP_REMOVED lines=12> */
[----:B------:R-:W-:Y:S01]  /*42d0*/  IMAD.WIDE.U32 R156, R6, R157, c[0x0][0x248] ;  /* 0x00009200069c7625 */ /* 0x000fe200078e009d */
[----:B------:R-:W-:-:S02]  /*42e0*/  @P0 PRMT R200, R153, 0x7610, R200 ;  /* 0x0000761099c80816 */ /* 0x000fc400000000c8 */
[----:B------:R-:W-:Y:S02]  /*42f0*/  @P0 PRMT R201, R155, 0x7610, R201 ;  /* 0x000076109bc90816 */ /* 0x000fe400000000c9 */
[----:B------:R-:W-:Y:S02]  /*4300*/  ISETP.NE.U32.AND P0, PT, RZ, c[0x0][0x250], PT ;  /* 0x00009400ff007a0c */ /* 0x000fe40003f05070 */
[----:B------:R-:W-:Y:S02]  /*4310*/  FSEL R155, R199, RZ, P5 ;  /* 0x000000ffc79b7208 */ /* 0x000fe40002800000 */
[----:B------:R-:W-:Y:S02]  /*4320*/  LOP3.LUT P5, RZ, R176, 0xff00, RZ, 0xc0, !PT ;  /* 0x0000ff00b0ff7812 */ /* 0x000fe400078ac0ff */
        /* <DEDUP_REMOVED lines=29> */
.L_x_1585:
[----:B------:R1:W-:Y:S01]  /*4500*/  STG.E.64 [R156.64], R154 ;  /* 0x0000009a9c007986 */ /* 0x0003e2000c101b04 */
[C---:B------:R-:W-:Y:S02]  /*4510*/  @P0 LOP3.LUT P5, RZ, R177.reuse, 0xff00, RZ, 0xc0, !PT ;  /* 0x0000ff00b1ff0812 */ /* 0x040fe400078ac0ff */
[----:B------:R-:W-:Y:S02]  /*4520*/  @P0 F2FP.PACK_AB R198, RZ, R198 ;  /* 0x000000c6ffc6023e */ /* 0x000fe400000000ff */
[----:B------:R-:W-:Y:S02]  /*4530*/  @P0 FSEL R5, R206, RZ, P5 ;  /* 0x000000ffce050208 */ /* 0x000fe40002800000 */
[----:B------:R-:W-:Y:S02]  /*4540*/  @P0 LOP3.LUT P5, RZ, R177, 0xff0000, RZ, 0xc0, !PT ;  /* 0x00ff0000b1ff0812 */ /* 0x000fe400078ac0ff */
[----:B------:R-:W-:Y:S02]  /*4550*/  @P0 F2FP.PACK_AB R199, RZ, R199 ;  /* 0x000000c7ffc7023e */ /* 0x000fe400000000ff */
[----:B0-----:R-:W-:-:S02]  /*4560*/  @P0 FSEL R152, R207, RZ, P5 ;  /* 0x000000ffcf980208 */ /* 0x001fc40002800000 */
        /* <DEDUP_REMOVED lines=15> */
.L_x_1584:
[----:B-1----:R-:W-:Y:S05]  /*4660*/  BSYNC B0 ;  /* 0x0000000000007941 */ /* 0x002fea0003800000 */
.L_x_1583:
[----:B------:R-:W-:Y:S02]  /*4670*/  IADD3 R3, R3, c[0x0][0x160], RZ ;  /* 0x0000580003037a10 */ /* 0x000fe40007ffe0ff */
[----:B------:R-:W-:Y:S02]  /*4680*/  LOP3.LUT P5, RZ, R4, 0xff, RZ, 0xc0, !PT ;  /* 0x000000ff04ff7812 */ /* 0x000fe400078ac0ff */
[----:B------:R-:W-:Y:S02]  /*4690*/  ISETP.GE.AND P0, PT, R3, c[0x0][0x164], PT ;  /* 0x0000590003007a0c */ /* 0x000fe40003f06270 */
[----:B------:R-:W-:-:S11]  /*46a0*/  SEL R4, RZ, 0x1, P5 ;  /* 0x00000001ff047807 */ /* 0x000fd60002800000 */
[----:B0-----:R-:W-:Y:S01]  /*46b0*/  @P0 CALL.REL.NOINC `(.L_x_1554) ;  /* 0x0000001000000944 */ /* 0x001fe20003c00000 */
[----:B------:R-:W-:Y:S05]  /*46c0*/  BRA `(.L_x_1586) ;  /* 0xffffbee000007947 */ /* 0x000fea000383ffff */
.L_x_1554:
        /* <DEDUP_REMOVED lines=18> */
.L_x_1588:
[----:B------:R-:W-:Y:S05]  /*47f0*/  BSYNC B0 ;  /* 0x0000000000007941 */ /* 0x000fea0003800000 */
.L_x_1587:
        /* <DEDUP_REMOVED lines=12> */
.L_x_1590:
[----:B------:R-:W-:Y:S05]  /*48c0*/  BSYNC B0 ;  /* 0x0000000000007941 */ /* 0x000fea0003800000 */
.L_x_1589:
        /* <DEDUP_REMOVED lines=12> */
.L_x_1592:
[----:B------:R-:W-:Y:S05]  /*4990*/  BSYNC B0 ;  /* 0x0000000000007941 */ /* 0x000fea0003800000 */
.L_x_1591:
        /* <DEDUP_REMOVED lines=12> */
.L_x_1594:
[----:B------:R-:W-:Y:S05]  /*4a60*/  BSYNC B0 ;  /* 0x0000000000007941 */ /* 0x000fea0003800000 */
.L_x_1593:
[----:B------:R-:W-:-:S13]  /*4a70*/  ISETP.GE.U32.AND P0, PT, R175, 0x280, PT ;  /* 0x00000280af00780c */ /* 0x000fda0003f06070 */
        /* <DEDUP_REMOVED lines=11> */
.L_x_1565:
[----:B------:R-:W-:Y:S01]  /*4b30*/  IMAD.MOV.U32 R157, RZ, RZ, R199 ;  /* 0x000000ffff9d7224 */ /* 0x000fe200078e00c7 */
[----:B------:R-:W-:Y:S01]  /*4b40*/  MOV R208, 0x1f ;  /* 0x0000001f00d07802 */ /* 0x000fe20000000f00 */
[----:B-----5:R-:W-:Y:S01]  /*4b50*/  IMAD.MOV.U32 R206, RZ, RZ, 0x10 ;  /* 0x00000010ffce7424 */ /* 0x020fe200078e00ff */
[----:B------:R-:W-:Y:S01]  /*4b60*/  MOV R152, 0x4b90 ;  /* 0x00004b9000987802 */ /* 0x000fe20000000f00 */
[----:B------:R-:W-:-:S02]  /*4b70*/  IMAD.MOV.U32 R209, RZ, RZ, -0x1 ;  /* 0xffffffffffd17424 */ /* 0x000fc400078e00ff */
[----:B0-----:R-:W-:Y:S05]  /*4b80*/  CALL.REL.NOINC `($__internal_64_$__cuda_sm70_shflsync_down_p) ;  /* 0x0000045000007944 */ /* 0x001fea0003c00000 */
[----:B-1----:R-:W-:Y:S01]  /*4b90*/  IMAD.MOV.U32 R156, RZ, RZ, R206 ;  /* 0x000000ffff9c7224 */ /* 0x002fe200078e00ce */
[----:B0-----:R-:W-:Y:S05]  /*4ba0*/  BRA `(.L_x_1595) ;  /* 0xffffd84000007947 */ /* 0x001fea000383ffff */
.L_x_1566:
[----:B------:R-:W-:Y:S01]  /*4bb0*/  MOV R157, R198 ;  /* 0x000000c6009d7202 */ /* 0x000fe20000000f00 */
[----:B-----5:R-:W-:Y:S01]  /*4bc0*/  IMAD.MOV.U32 R206, RZ, RZ, 0x10 ;  /* 0x00000010ffce7424 */ /* 0x020fe200078e00ff */
[----:B------:R-:W-:Y:S01]  /*4bd0*/  MOV R209, 0xffffffff ;  /* 0xffffffff00d17802 */ /* 0x000fe20000000f00 */
[----:B------:R-:W-:Y:S01]  /*4be0*/  IMAD.MOV.U32 R208, RZ, RZ, 0x1f ;  /* 0x0000001fffd07424 */ /* 0x000fe200078e00ff */
[----:B------:R-:W-:-:S02]  /*4bf0*/  MOV R152, 0x4c10 ;  /* 0x00004c1000987802 */ /* 0x000fc40000000f00 */
[----:B012---:R-:W-:Y:S05]  /*4c00*/  CALL.REL.NOINC `($__internal_64_$__cuda_sm70_shflsync_down_p) ;  /* 0x000003d000007944 */ /* 0x007fea0003c00000 */
[----:B------:R-:W-:Y:S01]  /*4c10*/  FADD.FTZ R156, R156, R199 ;  /* 0x000000c79c9c7221 */ /* 0x000fe20000010000 */
[----:B0-----:R-:W-:Y:S01]  /*4c20*/  MOV R209, 0xffffffff ;  /* 0xffffffff00d17802 */ /* 0x001fe20000000f00 */
[----:B-1----:R-:W-:Y:S01]  /*4c30*/  FADD.FTZ R159, R198, R206 ;  /* 0x000000cec69f7221 */ /* 0x002fe20000010000 */
[----:B------:R-:W-:Y:S01]  /*4c40*/  MOV R152, 0x4c90 ;  /* 0x00004c9000987802 */ /* 0x000fe20000000f00 */
[----:B------:R-:W-:-:S02]  /*4c50*/  IMAD.MOV.U32 R206, RZ, RZ, 0x8 ;  /* 0x00000008ffce7424 */ /* 0x000fc400078e00ff */
[----:B------:R-:W-:Y:S02]  /*4c60*/  IMAD.MOV.U32 R208, RZ, RZ, 0x1f ;  /* 0x0000001fffd07424 */ /* 0x000fe400078e00ff */
[----:B------:R-:W-:Y:S02]  /*4c70*/  IMAD.MOV.U32 R157, RZ, RZ, R156 ;  /* 0x000000ffff9d7224 */ /* 0x000fe400078e009c */
[----:B------:R-:W-:Y:S05]  /*4c80*/  CALL.REL.NOINC `($__internal_64_$__cuda_sm70_shflsync_down_p) ;  /* 0x0000035000007944 */ /* 0x000fea0003c00000 */
[----:B-1----:R-:W-:Y:S01]  /*4c90*/  IMAD.MOV.U32 R155, RZ, RZ, R206 ;  /* 0x000000ffff9b7224 */ /* 0x002fe200078e00ce */
[----:B0-----:R-:W-:Y:S01]  /*4ca0*/  MOV R157, R159 ;  /* 0x0000009f009d7202 */ /* 0x001fe20000000f00 */
[----:B------:R-:W-:Y:S01]  /*4cb0*/  IMAD.MOV.U32 R206, RZ, RZ, 0x8 ;  /* 0x00000008ffce7424 */ /* 0x000fe200078e00ff */
[----:B------:R-:W-:Y:S01]  /*4cc0*/  MOV R209, 0xffffffff ;  /* 0xffffffff00d17802 */ /* 0x000fe20000000f00 */
[----:B------:R-:W-:Y:S01]  /*4cd0*/  IMAD.MOV.U32 R208, RZ, RZ, 0x1f ;  /* 0x0000001fffd07424 */ /* 0x000fe200078e00ff */
[----:B------:R-:W-:Y:S02]  /*4ce0*/  MOV R152, 0x4d00 ;  /* 0x00004d0000987802 */ /* 0x000fe40000000f00 */
[----:B------:R-:W-:Y:S05]  /*4cf0*/  CALL.REL.NOINC `($__internal_64_$__cuda_sm70_shflsync_down_p) ;  /* 0x000002e000007944 */ /* 0x000fea0003c00000 */
        /* <DEDUP_REMOVED lines=45> */
[----:B01----:R-:W-:Y:S05]  /*4fd0*/  BRA `(.L_x_1596) ;  /* 0xffffd53000007947 */ /* 0x003fea000383ffff */
        .weak           $__internal_64_$__cuda_sm70_shflsync_down_p
        .type           $__internal_64_$__cuda_sm70_shflsync_down_p,@function
        .size           $__internal_64_$__cuda_sm70_shflsync_down_p,(.L_x_2811 - $__internal_64_$__cuda_sm70_shflsync_down_p)
$__internal_64_$__cuda_sm70_shflsync_down_p:
[----:B------:R-:W-:Y:S01]  /*4fe0*/  IMAD.MOV.U32 R153, RZ, RZ, 0x0 ;  /* 0x00000000ff997424 */ /* 0x000fe200078e00ff */
[----:B------:R-:W-:Y:S04]  /*4ff0*/  WARPSYNC R209 ;  /* 0x000000d100007348 */ /* 0x000fe80003800000 */
[----:B------:R0:W1:Y:S01]  /*5000*/  SHFL.DOWN PT, R206, R157, R206, R208 ;  /* 0x080000ce9dce7389 */ /* 0x00006200000e00d0 */
[----:B------:R-:W-:Y:S05]  /*5010*/  RET.REL.NODEC R152 `(_ZN10layer_norm31ln_parallel_residual_bwd_kernelINS_13Kernel_traitsIf6__halfS2_S2_fjLj2560ELj1ELj1ELj4ELj8ENS_18Kernel_traits_baseILj2560EfS2_S2_S2_fjLj128EEEEELb1ELb0ELb0EEEvNS_9BwdParamsE) ;  /* 0xffffafe098007950 */ /* 0x000fea0003c3ffff */
.L_x_1597:
        /* <DEDUP_REMOVED lines=14> */
.L_x_2811:


//--------------------- .text._ZN10layer_norm31ln_parallel_residual_bwd_kernelINS_13Kernel_traitsIf6__halfS2_S2_fjLj2560ELj1ELj1ELj4ELj8ENS_18Kernel_traits_baseILj2560EfS2_S2_S2_fjLj128EEEEELb1ELb0ELb1EEEvNS_9BwdParamsE --------------------------
	.section	.text._ZN10layer_norm31ln_parallel_residual_bwd_kernelINS_13Kernel_traitsIf6__halfS2_S2_fjLj2560ELj1ELj1ELj4ELj8ENS_18Kernel_traits_baseILj2560EfS2_S2_S2_fjLj128EEEEELb1ELb0ELb1EEEvNS_9BwdParamsE,"ax",@progbits
	.sectioninfo	@"SHI_REGISTERS=227"
	.align	128
        .global         _ZN10layer_norm31ln_parallel_residual_bwd_kernelINS_13Kernel_traitsIf6__halfS2_S2_fjLj2560ELj1ELj1ELj4ELj8ENS_18Kernel_traits_baseILj2560EfS2_S2_S2_fjLj128EEEEELb1ELb0ELb1EEEvNS_9BwdParamsE
        .type           _ZN10layer_norm31ln_parallel_residual_bwd_kernelINS_13Kernel_traitsIf6__halfS2_S2_fjLj2560ELj1ELj1ELj4ELj8ENS_18Kernel_traits_baseILj2560EfS2_S2_S2_fjLj128EEEEELb1ELb0ELb1EEEvNS_9BwdParamsE,@function
        .size           _ZN10layer_norm31ln_parallel_residual_bwd_kernelINS_13Kernel_traitsIf6__halfS2_S2_fjLj2560ELj1ELj1ELj4ELj8ENS_18Kernel_traits_baseILj2560EfS2_S2_S2_fjLj128EEEEELb1ELb0ELb1EEEvNS_9BwdParamsE,(.L_x_2812 - _ZN10layer_norm31ln_parallel_residual_bwd_kernelINS_13Kernel_traitsIf6__halfS2_S2_fjLj2560ELj1ELj1ELj4ELj8ENS_18Kernel_traits_baseILj2560EfS2_S2_S2_fjLj128EEEEELb1ELb0ELb1EEEvNS_9BwdParamsE)
        .other          _ZN10layer_norm31ln_parallel_residual_bwd_kernelINS_13Kernel_traitsIf6__halfS2_S2_fjLj2560ELj1ELj1ELj4ELj8ENS_18Kernel_traits_baseILj2560EfS2_S2_S2_fjLj128EEEEELb1ELb0ELb1EEEvNS_9BwdParamsE,@"STO_CUDA_ENTRY STV_DEFAULT"
_ZN10layer_norm31ln_parallel_residual_bwd_kernelINS_13Kernel_traitsIf6__halfS2_S2_fjLj2560ELj1ELj1ELj4ELj8ENS_18Kernel_traits_baseILj2560EfS2_S2_S2_fjLj128EEEEELb1ELb0ELb1EEEvNS_9BwdParamsE:
.text._ZN10layer_norm31ln_parallel_residual_bwd_kernelINS_13Kernel_traitsIf6__halfS2_S2_fjLj2560ELj1ELj1ELj4ELj8ENS_18Kernel_traits_baseILj2560EfS2_S2_S2_fjLj128EEEEELb1ELb0ELb1EEEvNS_9BwdParamsE:
        /* <DEDUP_REMOVED lines=48> */
.L_x_1598:
[----:B------:R-:W-:-:S05]  /*0300*/  IMAD.SHL.U32 R0, R49, 0x10, RZ ;  /* 0x0000001031007824 */ /* 0x000fca00078e00ff */
[----:B------:R-:W-:-:S04]  /*0310*/  LOP3.LUT R0, R0, 0x7f0, RZ, 0xc0, !PT ;  /* 0x000007f000007812 */ /* 0x000fc800078ec0ff */
[C---:B------:R-:W-:Y:S02]  /*0320*/  IADD3 R4, P1, R0.reuse, c[0x0][0x1b8], RZ ;  /* 0x00006e0000047a10 */ /* 0x040fe40007f3e0ff */
[----:B------:R-:W-:-:S03]  /*0330*/  IADD3 R2, P0, R0, c[0x0][0x1b0], RZ ;  /* 0x00006c0000027a10 */ /* 0x000fc60007f1e0ff */
[----:B------:R-:W-:Y:S01]  /*0340*/  IMAD.X R5, RZ, RZ, c[0x0][0x1bc], P1 ;  /* 0x00006f00ff057624 */ /* 0x000fe200008e06ff */
[----:B------:R-:W-:Y:S01]  /*0350*/  IADD3.X R3, RZ, c[0x0][0x1b4], RZ, P0, !PT ;  /* 0x00006d00ff037a10 */ /* 0x000fe200007fe4ff */
[----:B------:R-:W-:Y:S01]  /*0360*/  HFMA2.MMA R48, -RZ, RZ, 0, 0 ;  /* 0x00000000ff307435 */ /* 0x000fe200000001ff */
[----:B------:R-:W-:Y:S01]  /*0370*/  IMAD.MOV.U32 R204, RZ, RZ, 0x1 ;  /* 0x00000001ffcc7424 */ /* 0x000fe200078e00ff */
[----:B------:R-:W-:Y:S01]  /*0380*/  CS2R R46, SRZ ;  /* 0x00000000002e7805 */ /* 0x000fe2000001ff00 */
[----:B------:R0:W5:Y:S01]  /*0390*/  LDG.E.128 R68, [R4.64] ;  /* 0x0000000404447981 */ /* 0x000162000c1e1d00 */
        /* <DEDUP_REMOVED lines=45> */
[----:B0-----:R-:W-:Y:S01]  /*0670*/  CS2R R4, SRZ ;  /* 0x0000000000047805 */ /* 0x001fe2000001ff00 */
[----:B-1----:R-:W-:Y:S01]  /*0680*/  CS2R R2, SRZ ;  /* 0x0000000000027805 */ /* 0x002fe2000001ff00 */
[----:B------:R-:W-:Y:S01]  /*0690*/  IMAD.MOV.U32 R0, RZ, RZ, RZ ;  /* 0x000000ffff007224 */ /* 0x000fe200078e00ff */
[----:B------:R-:W-:-:S02]  /*06a0*/  MOV R172, RZ ;  /* 0x000000ff00ac7202 */ /* 0x000fc40000000f00 */
.L_x_1613:
        /* <DEDUP_REMOVED lines=23> */
[----:B------:R-:W-:-:S04]  /*0820*/  IADD3 R156, P0, R181, c[0x0][0x188], RZ ;  /* 0x00006200b59c7a10 */ /* 0x000fc80007f1e0ff */
[----:B------:R-:W-:Y:S01]  /*0830*/  IADD3.X R157, R182, c[0x0][0x18c], RZ, P0, !PT ;  /* 0x00006300b69d7a10 */ /* 0x000fe200007fe4ff */
[----:B------:R-:W-:-:S04]  /*0840*/  IMAD.WIDE.U32 R148, R177, R146, c[0x0][0x208] ;  /* 0x00008200b1947625 */ /* 0x000fc800078e0092 */
[----:B------:R-:W-:Y:S01]  /*0850*/  IMAD.WIDE.U32 R96, R177, R146, c[0x0][0x210] ;  /* 0x00008400b1607625 */ /* 0x000fe200078e0092 */
[----:B------:R-:W4:Y:S04]  /*0860*/  LDG.E.64 R156, [R156.64] ;  /* 0x000000049c9c7981 */ /* 0x000f28000c1e1b00 */
[----:B------:R-:W4:Y:S04]  /*0870*/  LDG.E.64 R148, [R148.64] ;  /* 0x0000000494947981 */ /* 0x000f28000c1e1b00 */
[----:B------:R-:W4:Y:S01]  /*0880*/  LDG.E.64 R96, [R96.64] ;  /* 0x0000000460607981 */ /* 0x000f22000c1e1b00 */
[----:B------:R-:W-:-:S05]  /*0890*/  IADD3 R179, R147, 0x100, RZ ;  /* 0x0000010093b37810 */ /* 0x000fca0007ffe0ff */
        /* <DEDUP_REMOVED lines=14> */
[----:B0-----:R-:W-:Y:S01]  /*0980*/  IMAD.WIDE.U32 R92, R211, R146, c[0x0][0x210] ;  /* 0x00008400d35c7625 */ /* 0x001fe200078e0092 */
[----:B------:R-:W-:-:S03]  /*0990*/  IADD3 R213, R147, 0x200, RZ ;  /* 0x0000020093d57810 */ /* 0x000fc60007ffe0ff */
[----:B------:R-:W-:Y:S01]  /*09a0*/  IMAD.WIDE.U32 R140, R211, R146, c[0x0][0x208] ;  /* 0x00008200d38c7625 */ /* 0x000fe200078e0092 */
[----:B------:R-:W4:Y:S03]  /*09b0*/  LDG.E.64 R152, [R152.64] ;  /* 0x0000000498987981 */ /* 0x000f26000c1e1b00 */
[----:B------:R-:W-:Y:S01]  /*09c0*/  IMAD.SHL.U32 R201, R213, 0x8, RZ ;  /* 0x00000008d5c97824 */ /* 0x000fe200078e00ff */
[----:B------:R-:W4:Y:S04]  /*09d0*/  LDG.E.64 R92, [R92.64] ;  /* 0x000000045c5c7981 */ /* 0x000f28000c1e1b00 */
[----:B------:R-:W4:Y:S01]  /*09e0*/  LDG.E.64 R140, [R140.64] ;  /* 0x000000048c8c7981 */ /* 0x000f22000c1e1b00 */
[----:B------:R-:W-:-:S02]  /*09f0*/  SHF.R.U32.HI R200, RZ, 0x1d, R213 ;  /* 0x0000001dffc87819 */ /* 0x000fc400000116d5 */
[----:B------:R-:W-:-:S04]  /*0a00*/  IADD3 R144, P0, R201, c[0x0][0x188], RZ ;  /* 0x00006200c9907a10 */ /* 0x000fc80007f1e0ff */
[----:B------:R-:W-:Y:S01]  /*0a10*/  IADD3.X R145, R200, c[0x0][0x18c], RZ, P0, !PT ;  /* 0x00006300c8917a10 */ /* 0x000fe200007fe4ff */
[----:B------:R-:W-:-:S05]  /*0a20*/  IMAD.WIDE.U32 R160, R213, R146, c[0x0][0x208] ;  /* 0x00008200d5a07625 */ /* 0x000fca00078e0092 */
[----:B------:R-:W4:Y:S01]  /*0a30*/  LDG.E.64 R144, [R144.64] ;  /* 0x0000000490907981 */ /* 0x000f22000c1e1b00 */
[----:B------:R-:W-:-:S03]  /*0a40*/  ISETP.NE.U32.AND P2, PT, RZ, c[0x0][0x218], PT ;  /* 0x00008600ff007a0c */ /* 0x000fc60003f45070 */
[----:B------:R-:W4:Y:S01]  /*0a50*/  LDG.E.64 R160, [R160.64] ;  /* 0x00000004a0a07981 */ /* 0x000f22000c1e1b00 */
[----:B------:R-:W-:Y:S01]  /*0a60*/  ISETP.NE.AND.EX P2, PT, RZ, c[0x0][0x21c], PT, P2 ;  /* 0x00008700ff007a0c */ /* 0x000fe20003f45320 */
[----:B------:R-:W-:Y:S01]  /*0a70*/  IMAD.SHL.U32 R163, R147, 0x4, RZ ;  /* 0x0000000493a37824 */ /* 0x000fe200078e00ff */
[----:B------:R-:W-:-:S11]  /*0a80*/  SHF.R.U32.HI R176, RZ, 0x1e, R147 ;  /* 0x0000001effb07819 */ /* 0x000fd60000011693 */
[----:B------:R-:W-:-:S04]  /*0a90*/  @P2 LEA R174, P0, R147, c[0x0][0x218], 0x3 ;  /* 0x0000860093ae2a11 */ /* 0x000fc800078018ff */
[----:B------:R-:W-:Y:S01]  /*0aa0*/  @P2 LEA.HI.X R175, R147, c[0x0][0x21c], RZ, 0x3, P0 ;  /* 0x0000870093af2a11 */ /* 0x000fe200000f1cff */
[----:B------:R-:W-:Y:S01]  /*0ab0*/  IMAD.WIDE.U32 R146, R213, R146, c[0x0][0x210] ;  /* 0x00008400d5927625 */ /* 0x000fe200078e0092 */
[----:B------:R-:W-:Y:S02]  /*0ac0*/  ISETP.NE.U32.AND P1, PT, RZ, c[0x0][0x250], PT ;  /* 0x00009400ff007a0c */ /* 0x000fe40003f25070 */
[C---:B------:R-:W-:Y:S02]  /*0ad0*/  @P2 LEA R168, P0, R177.reuse, c[0x0][0x218], 0x3 ;  /* 0x00008600b1a82a11 */ /* 0x040fe400078018ff */
[C---:B------:R-:W-:Y:S01]  /*0ae0*/  SHF.L.U32 R206, R177.reuse, 0x2, RZ ;  /* 0x00000002b1ce7819 */ /* 0x040fe200000006ff */
[----:B------:R-:W4:Y:S01]  /*0af0*/  LDG.E.64 R146, [R146.64] ;  /* 0x0000000492927981 */ /* 0x000f22000c1e1b00 */
[----:B------:R-:W-:Y:S02]  /*0b00*/  ISETP.NE.AND.EX P1, PT, RZ, c[0x0][0x254], PT, P1 ;  /* 0x00009500ff007a0c */ /* 0x000fe40003f25310 */
[----:B------:R-:W-:Y:S01]  /*0b10*/  @P2 LEA.HI.X R169, R177, c[0x0][0x21c], RZ, 0x3, P0 ;  /* 0x00008700b1a92a11 */ /* 0x000fe200000f1cff */
[----:B------:R-:W-:Y:S01]  /*0b20*/  IMAD.SHL.U32 R210, R211, 0x4, RZ ;  /* 0x00000004d3d27824 */ /* 0x000fe200078e00ff */
[----:B------:R-:W-:Y:S01]  /*0b30*/  @P2 LEA R162, P5, R213, c[0x0][0x218], 0x3 ;  /* 0x00008600d5a22a11 */ /* 0x000fe200078a18ff */
[----:B------:R-:W-:Y:S01]  /*0b40*/  IMAD.SHL.U32 R208, R179, 0x4, RZ ;  /* 0x00000004b3d07824 */ /* 0x000fe200078e00ff */
[----:B------:R-:W-:Y:S01]  /*0b50*/  @P2 LEA R164, P4, R211, c[0x0][0x218], 0x3 ;  /* 0x00008600d3a42a11 */ /* 0x000fe200078818ff */
[----:B-----5:R0:W5:Y:S06]  /*0b60*/  @P2 LDG.E.64 R134, [R174.64] ;  /* 0x00000004ae862981 */ /* 0x02016c000c1e1b00 */
[----:B------:R-:W-:Y:S01]  /*0b70*/  @P1 IADD3 R170, P3, R163, c[0x0][0x198], RZ ;  /* 0x00006600a3aa1a10 */ /* 0x000fe20007f7e0ff */
[----:B------:R0:W5:Y:S03]  /*0b80*/  @P2 LDG.E.64 R136, [R168.64] ;  /* 0x00000004a8882981 */ /* 0x000166000c1e1b00 */
[----:B------:R-:W-:-:S05]  /*0b90*/  @P1 IADD3.X R171, R176, c[0x0][0x19c], RZ, P3, !PT ;  /* 0x00006700b0ab1a10 */ /* 0x000fca0001ffe4ff */
[----:B------:R0:W5:Y:S01]  /*0ba0*/  @P1 LDG.E R187, [R170.64] ;  /* 0x00000004aabb1981 */ /* 0x000162000c1e1900 */
[----:B------:R-:W-:Y:S02]  /*0bb0*/  @P2 LEA R166, P3, R179, c[0x0][0x218], 0x3 ;  /* 0x00008600b3a62a11 */ /* 0x000fe400078618ff */
[----:B------:R-:W-:Y:S02]  /*0bc0*/  SHF.R.U32.HI R207, RZ, 0x1e, R177 ;  /* 0x0000001effcf7819 */ /* 0x000fe400000116b1 */
[----:B0-----:R-:W-:Y:S02]  /*0bd0*/  IADD3 R170, P0, R163, c[0x0][0x190], RZ ;  /* 0x00006400a3aa7a10 */ /* 0x001fe40007f1e0ff */
[----:B------:R-:W-:Y:S02]  /*0be0*/  @P2 LEA.HI.X R163, R213, c[0x0][0x21c], RZ, 0x3, P5 ;  /* 0x00008700d5a32a11 */ /* 0x000fe400028f1cff */
[----:B------:R-:W-:Y:S02]  /*0bf0*/  IADD3.X R171, R176, c[0x0][0x194], RZ, P0, !PT ;  /* 0x00006500b0ab7a10 */ /* 0x000fe400007fe4ff */
[----:B------:R-:W-:Y:S01]  /*0c00*/  @P1 IADD3 R178, P0, R206, c[0x0][0x198], RZ ;  /* 0x00006600ceb21a10 */ /* 0x000fe20007f1e0ff */
[----:B------:R0:W5:Y:S01]  /*0c10*/  @P2 LDG.E.64 R138, [R162.64] ;  /* 0x00000004a28a2981 */ /* 0x000162000c1e1b00 */
[----:B------:R-:W-:-:S02]  /*0c20*/  @P2 LEA.HI.X R167, R179, c[0x0][0x21c], RZ, 0x3, P3 ;  /* 0x00008700b3a72a11 */ /* 0x000fc400018f1cff */
[----:B------:R-:W-:Y:S01]  /*0c30*/  SHF.R.U32.HI R209, RZ, 0x1e, R179 ;  /* 0x0000001effd17819 */ /* 0x000fe200000116b3 */
[----:B-1----:R1:W5:Y:S01]  /*0c40*/  LDG.E R203, [R170.64] ;  /* 0x00000004aacb7981 */ /* 0x002362000c1e1900 */
[----:B------:R-:W-:Y:S02]  /*0c50*/  @P2 LEA.HI.X R165, R211, c[0x0][0x21c], RZ, 0x3, P4 ;  /* 0x00008700d3a52a11 */ /* 0x000fe400020f1cff */
[----:B------:R-:W-:Y:S01]  /*0c60*/  @P1 IADD3.X R179, R207, c[0x0][0x19c], RZ, P0, !PT ;  /* 0x00006700cfb31a10 */ /* 0x000fe200007fe4ff */
[----:B------:R1:W5:Y:S01]  /*0c70*/  @P2 LDG.E.64 R132, [R166.64] ;  /* 0x00000004a6842981 */ /* 0x000362000c1e1b00 */
[----:B------:R-:W-:Y:S02]  /*0c80*/  SHF.R.U32.HI R211, RZ, 0x1e, R211 ;  /* 0x0000001effd37819 */ /* 0x000fe400000116d3 */
[----:B------:R-:W-:Y:S01]  /*0c90*/  @P1 IADD3 R174, P0, R210, c[0x0][0x198], RZ ;  /* 0x00006600d2ae1a10 */ /* 0x000fe20007f1e0ff */
[----:B------:R1:W5:Y:S01]  /*0ca0*/  @P2 LDG.E.64 R130, [R164.64] ;  /* 0x00000004a4822981 */ /* 0x000362000c1e1b00 */
[----:B------:R-:W-:-:S02]  /*0cb0*/  @P1 IADD3 R176, P3, R208, c[0x0][0x198], RZ ;  /* 0x00006600d0b01a10 */ /* 0x000fc40007f7e0ff */
[----:B0-----:R-:W-:Y:S01]  /*0cc0*/  SHF.L.U32 R163, R213, 0x2, RZ ;  /* 0x00000002d5a37819 */ /* 0x001fe200000006ff */
[----:B------:R-:W-:Y:S01]  /*0cd0*/  ULDC.U8 UR6, c[0x0][0x1f0] ;  /* 0x00007c0000067ab9 */ /* 0x000fe20000000000 */
[----:B------:R-:W-:Y:S01]  /*0ce0*/  @P1 IADD3.X R175, R211, c[0x0][0x19c], RZ, P0, !PT ;  /* 0x00006700d3af1a10 */ /* 0x000fe200007fe4ff */
[----:B------:R0:W5:Y:S01]  /*0cf0*/  @P1 LDG.E R188, [R178.64] ;  /* 0x00000004b2bc1981 */ /* 0x000162000c1e1900 */
[----:B------:R-:W-:Y:S02]  /*0d00*/  @P1 IADD3.X R177, R209, c[0x0][0x19c], RZ, P3, !PT ;  /* 0x00006700d1b11a10 */ /* 0x000fe40001ffe4ff */
[----:B-1----:R-:W-:Y:S01]  /*0d10*/  IADD3 R166, P0, R206, c[0x0][0x190], RZ ;  /* 0x00006400cea67a10 */ /* 0x002fe20007f1e0ff */
        /* <DEDUP_REMOVED lines=9> */
[----:B------:R-:W-:Y:S02]  /*0db0*/  IADD3 R164, P3, R208, c[0x0][0x190], RZ ;  /* 0x00006400d0a47a10 */ /* 0x000fe40007f7e0ff */
[----:B------:R-:W-:Y:S01]  /*0dc0*/  IADD3.X R163, R211, c[0x0][0x194], RZ, P4, !PT ;  /* 0x00006500d3a37a10 */ /* 0x000fe200027fe4ff */
[----:B------:R0:W5:Y:S01]  /*0dd0*/  @P1 LDG.E R191, [R168.64] ;  /* 0x00000004a8bf1981 */ /* 0x000162000c1e1900 */
[----:B------:R-:W-:-:S02]  /*0de0*/  IADD3.X R171, R213, c[0x0][0x194], RZ, P0, !PT ;  /* 0x00006500d5ab7a10 */ /* 0x000fc400007fe4ff */
[----:B------:R-:W-:Y:S01]  /*0df0*/  IADD3.X R165, R209, c[0x0][0x194], RZ, P3, !PT ;  /* 0x00006500d1a57a10 */ /* 0x000fe20001ffe4ff */
[----:B------:R3:W5:Y:S01]  /*0e00*/  LDG.E R162, [R162.64] ;  /* 0x00000004a2a27981 */ /* 0x000762000c1e1900 */
[----:B------:R-:W-:-:S03]  /*0e10*/  ISETP.NE.AND P0, PT, RZ, UR6, PT ;  /* 0x00000006ff007c0c */ /* 0x000fc6000bf05270 */
[----:B------:R0:W5:Y:S04]  /*0e20*/  LDG.E R164, [R164.64] ;  /* 0x00000004a4a47981 */ /* 0x000168000c1e1900 */
[----:B------:R0:W5:Y:S01]  /*0e30*/  LDG.E R170, [R170.64] ;  /* 0x00000004aaaa7981 */ /* 0x000162000c1e1900 */
[--C-:B--2---:R-:W-:Y:S01]  /*0e40*/  SHF.R.U64 R167, R150, 0x10, R151.reuse ;  /* 0x0000001096a77819 */ /* 0x104fe20000001297 */
[--C-:B0-----:R-:W-:Y:S01]  /*0e50*/  IMAD.MOV.U32 R169, RZ, RZ, R151.reuse ;  /* 0x000000ffffa97224 */ /* 0x101fe200078e0097 */
[----:B------:R-:W-:Y:S02]  /*0e60*/  SHF.R.U32.HI R178, RZ, 0x10, R151 ;  /* 0x00000010ffb27819 */ /* 0x000fe40000011697 */
[----:B---3--:R-:W-:Y:S02]  /*0e70*/  SHF.R.U64 R163, R98, 0x10, R99 ;  /* 0x0000001062a37819 */ /* 0x008fe40000001263 */
[----:B----4-:R-:W-:Y:S01]  /*0e80*/  SHF.R.U64 R177, R154, 0x10, R155 ;  /* 0x000000109ab17819 */ /* 0x010fe2000000129b */
[----:B-1----:R-:W-:Y:S01]  /*0e90*/  IMAD.MOV.U32 R174, RZ, RZ, R154 ;  /* 0x000000ffffae7224 */ /* 0x002fe200078e009a */
[----:B------:R-:W-:Y:S01]  /*0ea0*/  MOV R154, R150 ;  /* 0x00000096009a7202 */ /* 0x000fe20000000f00 */
[----:B------:R-:W-:Y:S01]  /*0eb0*/  IMAD.MOV.U32 R150, RZ, RZ, R98 ;  /* 0x000000ffff967224 */ /* 0x000fe200078e0062 */
[----:B------:R-:W-:Y:S01]  /*0ec0*/  FSEL R205, R205, RZ, !P0 ;  /* 0x000000ffcdcd7208 */ /* 0x000fe20004000000 */
[----:B------:R-:W-:Y:S01]  /*0ed0*/  HADD2.F32 R98, -RZ, R177.H0_H0 ;  /* 0x200000b1ff627230 */ /* 0x000fe20000004100 */
[----:B------:R-:W-:-:S02]  /*0ee0*/  MOV R151, R99 ;  /* 0x0000006300977202 */ /* 0x000fc40000000f00 */
[----:B------:R-:W-:Y:S01]  /*0ef0*/  SHF.R.U32.HI R165, RZ, 0x10, R99 ;  /* 0x00000010ffa57819 */ /* 0x000fe20000011663 */
[----:B------:R-:W-:Y:S02]  /*0f00*/  HADD2.F32 R99, -RZ, R154.H0_H0 ;  /* 0x2000009aff637230 */ /* 0x000fe40000004100 */
[----:B------:R-:W-:Y:S01]  /*0f10*/  HADD2.F32 R154, -RZ, R163.H0_H0 ;  /* 0x200000a3ff9a7230 */ /* 0x000fe20000004100 */
[----:B------:R-:W-:Y:S01]  /*0f20*/  FADD.FTZ R163, -R205, R98 ;  /* 0x00000062cda37221 */ /* 0x000fe20000010100 */
[----:B------:R-:W-:Y:S02]  /*0f30*/  HADD2.F32 R174, -RZ, R174.H0_H0 ;  /* 0x200000aeffae7230 */ /* 0x000fe40000004100 */
[----:B------:R-:W-:Y:S01]  /*0f40*/  HADD2.F32 R167, -RZ, R167.H0_H0 ;  /* 0x200000a7ffa77230 */ /* 0x000fe20000004100 */
[----:B------:R-:W-:Y:S01]  /*0f50*/  FMUL.FTZ R168, R202, R163 ;  /* 0x000000a3caa87220 */ /* 0x000fe20000410000 */
[--C-:B------:R-:W-:Y:S01]  /*0f60*/  SHF.R.U32.HI R176, RZ, 0x10, R155.reuse ;  /* 0x00000010ffb07819 */ /* 0x100fe2000001169b */
[----:B------:R-:W-:Y:S01]  /*0f70*/  IMAD.MOV.U32 R175, RZ, RZ, R155 ;  /* 0x000000ffffaf7224 */ /* 0x000fe200078e009b */
        /* <DEDUP_REMOVED lines=8> */
[----:B------:R-:W-:Y:S01]  /*1000*/  FMUL.FTZ R174, R68, R150 ;  /* 0x0000009644ae7220 */ /* 0x000fe20000410000 */
[----:B------:R-:W-:Y:S01]  /*1010*/  HADD2.F32 R151, -RZ, R151.H0_H0 ;  /* 0x20000097ff977230 */ /* 0x000fe20000004100 */
[----:B------:R-:W-:-:S02]  /*1020*/  FADD.FTZ R128, R99, R128 ;  /* 0x0000008063807221 */ /* 0x000fc40000010000 */
[-C--:B------:R-:W-:Y:S02]  /*1030*/  FFMA.FTZ R172, R155, R99.reuse, R172 ;  /* 0x000000639bac7223 */ /* 0x080fe400000100ac */
[----:B------:R-:W-:Y:S02]  /*1040*/  FFMA.FTZ R174, R88, R99, R174 ;  /* 0x0000006358ae7223 */ /* 0x000fe400000100ae */
[----:B------:R-:W-:Y:S01]  /*1050*/  FADD.FTZ R99, -R205, R98 ;  /* 0x00000062cd637221 */ /* 0x000fe20000010100 */
[----:B------:R-:W-:Y:S01]  /*1060*/  HADD2.F32 R169, -RZ, R169.H0_H0 ;  /* 0x200000a9ffa97230 */ /* 0x000fe20000004100 */
[----:B------:R-:W-:Y:S01]  /*1070*/  FMUL.FTZ R98, R70, R151 ;  /* 0x0000009746627220 */ /* 0x000fe20000410000 */
[----:B------:R-:W-:Y:S01]  /*1080*/  HADD2.F32 R176, -RZ, R176.H0_H0 ;  /* 0x200000b0ffb07230 */ /* 0x000fe20000004100 */
[----:B------:R-:W-:Y:S02]  /*1090*/  FMUL.FTZ R212, R202, R99 ;  /* 0x00000063cad47220 */ /* 0x000fe40000410000 */
[----:B------:R-:W-:-:S02]  /*10a0*/  FADD.FTZ R126, R150, R126 ;  /* 0x0000007e967e7221 */ /* 0x000fc40000010000 */
[----:B------:R-:W-:Y:S02]  /*10b0*/  FFMA.FTZ R127, R155, R150, R127 ;  /* 0x000000969b7f7223 */ /* 0x000fe4000001007f */
[----:B------:R-:W-:Y:S02]  /*10c0*/  IMAD.MOV.U32 R150, RZ, RZ, R156 ;  /* 0x000000ffff967224 */ /* 0x000fe400078e009c */
[----:B------:R-:W-:Y:S02]  /*10d0*/  FADD.FTZ R120, R169, R120 ;  /* 0x00000078a9787221 */ /* 0x000fe40000010000 */
[-C--:B------:R-:W-:Y:S01]  /*10e0*/  FFMA.FTZ R121, R212, R169.reuse, R121 ;  /* 0x000000a9d4797223 */ /* 0x080fe20000010079 */
[----:B------:R-:W-:Y:S01]  /*10f0*/  SHF.R.U64 R177, R148, 0x10, R149 ;  /* 0x0000001094b17819 */ /* 0x000fe20000001295 */
[----:B------:R-:W-:Y:S01]  /*1100*/  FFMA.FTZ R169, R90, R169, R98 ;  /* 0x000000a95aa97223 */ /* 0x000fe20000010062 */
[----:B------:R-:W-:Y:S01]  /*1110*/  MOV R98, R148 ;  /* 0x0000009400627202 */ /* 0x000fe20000000f00 */
[----:B------:R-:W-:-:S02]  /*1120*/  FADD.FTZ R118, R151, R118 ;  /* 0x0000007697767221 */ /* 0x000fc40000010000 */
[----:B------:R-:W-:Y:S01]  /*1130*/  FFMA.FTZ R119, R212, R151, R119 ;  /* 0x00000097d4777223 */ /* 0x000fe20000010077 */
[--C-:B------:R-:W-:Y:S01]  /*1140*/  SHF.R.U64 R151, R156, 0x10, R157.reuse ;  /* 0x000000109c977819 */ /* 0x100fe2000000129d */
[C---:B------:R-:W-:Y:S01]  /*1150*/  FADD.FTZ R163, -R205.reuse, R176 ;  /* 0x000000b0cda37221 */ /* 0x040fe20000010100 */
[----:B------:R-:W-:Y:S01]  /*1160*/  HADD2.F32 R150, -RZ, R150.H0_H0 ;  /* 0x20000096ff967230 */ /* 0x000fe20000004100 */
[----:B------:R-:W-:Y:S01]  /*1170*/  IMAD.MOV.U32 R148, RZ, RZ, R96 ;  /* 0x000000ffff947224 */ /* 0x000fe200078e0060 */
[----:B------:R-:W-:Y:S01]  /*1180*/  SHF.R.U32.HI R156, RZ, 0x10, R157 ;  /* 0x00000010ff9c7819 */ /* 0x000fe2000001169d */
[----:B------:R-:W-:Y:S02]  /*1190*/  FADD.FTZ R122, R154, R122 ;  /* 0x0000007a9a7a7221 */ /* 0x000fe40000010000 */
[----:B------:R-:W-:Y:S01]  /*11a0*/  FFMA.FTZ R123, R168, R154, R123 ;  /* 0x0000009aa87b7223 */ /* 0x000fe2000001007b */
[----:B------:R-:W-:Y:S01]  /*11b0*/  SHF.R.U32.HI R222, RZ, 0x10, R149 ;  /* 0x00000010ffde7819 */ /* 0x000fe20000011695 */
[----:B------:R-:W-:Y:S01]  /*11c0*/  IMAD.MOV.U32 R154, RZ, RZ, R157 ;  /* 0x000000ffff9a7224 */ /* 0x000fe200078e009d */
[--C-:B------:R-:W-:Y:S01]  /*11d0*/  SHF.R.U64 R157, R96, 0x10, R97.reuse ;  /* 0x00000010609d7819 */ /* 0x100fe20000001261 */
[----:B------:R-:W-:Y:S01]  /*11e0*/  FMUL.FTZ R176, R202, R163 ;  /* 0x000000a3cab07220 */ /* 0x000fe20000410000 */
[----:B------:R-:W-:Y:S01]  /*11f0*/  SHF.R.U32.HI R163, RZ, 0x10, R97 ;  /* 0x00000010ffa37819 */ /* 0x000fe20000011661 */
[----:B------:R-:W-:Y:S01]  /*1200*/  IMAD.MOV.U32 R99, RZ, RZ, R149 ;  /* 0x000000ffff637224 */ /* 0x000fe200078e0095 */
[----:B------:R-:W-:Y:S01]  /*1210*/  MOV R149, R97 ;  /* 0x0000006100957202 */ /* 0x000fe20000000f00 */
[----:B------:R-:W-:Y:S01]  /*1220*/  HADD2.F32 R96, -RZ, R151.H0_H0 ;  /* 0x20000097ff607230 */ /* 0x000fe20000004100 */
[----:B------:R-:W-:Y:S01]  /*1230*/  FADD.FTZ R97, -R205, R150 ;  /* 0x00000096cd617221 */ /* 0x000fe20000010100 */
[----:B------:R-:W-:-:S02]  /*1240*/  HADD2.F32 R151, -RZ, R148.H0_H0 ;  /* 0x20000094ff977230 */ /* 0x000fc40000004100 */
[----:B------:R-:W-:Y:S01]  /*1250*/  HADD2.F32 R175, -RZ, R98.H0_H0 ;  /* 0x20000062ffaf7230 */ /* 0x000fe20000004100 */
[----:B------:R-:W-:Y:S01]  /*1260*/  FMUL.FTZ R214, R202, R97 ;  /* 0x00000061cad67220 */ /* 0x000fe20000410000 */
[----:B------:R-:W-:Y:S01]  /*1270*/  HADD2.F32 R98, -RZ, R157.H0_H0 ;  /* 0x2000009dff627230 */ /* 0x000fe20000004100 */
[----:B------:R-:W-:Y:S02]  /*1280*/  FADD.FTZ R157, -R205, R96 ;  /* 0x00000060cd9d7221 */ /* 0x000fe40000010100 */
[----:B------:R-:W-:Y:S01]  /*1290*/  FMUL.FTZ R96, R64, R151 ;  /* 0x0000009740607220 */ /* 0x000fe20000410000 */
[----:B------:R-:W-:Y:S01]  /*12a0*/  HADD2.F32 R177, -RZ, R177.H0_H0 ;  /* 0x200000b1ffb17230 */ /* 0x000fe20000004100 */
[----:B------:R-:W-:Y:S02]  /*12b0*/  FADD.FTZ R112, R175, R112 ;  /* 0x00000070af707221 */ /* 0x000fe40000010000 */
[----:B------:R-:W-:Y:S02]  /*12c0*/  FFMA.FTZ R113, R214, R175, R113 ;  /* 0x000000afd6717223 */ /* 0x000fe40000010071 */
[----:B------:R-:W-:-:S02]  /*12d0*/  FMUL.FTZ R216, R202, R157 ;  /* 0x0000009dcad87220 */ /* 0x000fc40000410000 */
[----:B------:R-:W-:Y:S01]  /*12e0*/  FFMA.FTZ R175, R84, R175, R96 ;  /* 0x000000af54af7223 */ /* 0x000fe20000010060 */
[----:B------:R-:W-:Y:S01]  /*12f0*/  HADD2.F32 R96, -RZ, R156.H0_H0 ;  /* 0x2000009cff607230 */ /* 0x000fe20000004100 */
[----:B------:R-:W-:Y:S02]  /*1300*/  FMUL.FTZ R148, R65, R98 ;  /* 0x0000006241947220 */ /* 0x000fe40000410000 */
[----:B------:R-:W-:Y:S02]  /*1310*/  FADD.FTZ R108, R177, R108 ;  /* 0x0000006cb16c7221 */ /* 0x000fe40000010000 */
[-C--:B------:R-:W-:Y:S01]  /*1320*/  FFMA.FTZ R109, R216, R177.reuse, R109 ;  /* 0x000000b1d86d7223 */ /* 0x080fe2000001006d */
[----:B------:R-:W-:Y:S01]  /*1330*/  HADD2.F32 R154, -RZ, R154.H0_H0 ;  /* 0x2000009aff9a7230 */ /* 0x000fe20000004100 */
[----:B------:R-:W-:Y:S01]  /*1340*/  FFMA.FTZ R177, R85, R177, R148 ;  /* 0x000000b155b17223 */ /* 0x000fe20000010094 */
[----:B------:R-:W-:Y:S01]  /*1350*/  HADD2.F32 R148, -RZ, R163.H0_H0 ;  /* 0x200000a3ff947230 */ /* 0x000fe20000004100 */
[C---:B------:R-:W-:Y:S01]  /*1360*/  FADD.FTZ R207, -R205.reuse, R96 ;  /* 0x00000060cdcf7221 */ /* 0x040fe20000010100 */
[----:B------:R-:W-:Y:S01]  /*1370*/  HADD2.F32 R222, -RZ, R222.H0_H0 ;  /* 0x200000deffde7230 */ /* 0x000fe20000004100 */
[----:B------:R-:W-:Y:S01]  /*1380*/  FADD.FTZ R97, -R205, R154 ;  /* 0x0000009acd617221 */ /* 0x000fe20000010100 */
[----:B------:R-:W-:Y:S01]  /*1390*/  HADD2.F32 R149, -RZ, R149.H0_H0 ;  /* 0x20000095ff957230 */ /* 0x000fe20000004100 */
[----:B------:R-:W-:-:S02]  /*13a0*/  FMUL.FTZ R207, R202, R207 ;  /* 0x000000cfcacf7220 */ /* 0x000fc40000410000 */
[----:B------:R-:W-:Y:S02]  /*13b0*/  FMUL.FTZ R96, R67, R148 ;  /* 0x0000009443607220 */ /* 0x000fe40000410000 */
[----:B------:R-:W-:Y:S02]  /*13c0*/  FADD.FTZ R110, R151, R110 ;  /* 0x0000006e976e7221 */ /* 0x000fe40000010000 */
[----:B------:R-:W-:Y:S01]  /*13d0*/  FFMA.FTZ R111, R214, R151, R111 ;  /* 0x00000097d66f7223 */ /* 0x000fe2000001006f */
[----:B------:R-:W-:Y:S01]  /*13e0*/  SHF.R.U64 R151, R158, 0x10, R159 ;  /* 0x000000109e977819 */ /* 0x000fe2000000129f */
[----:B------:R-:W-:Y:S01]  /*13f0*/  HADD2.F32 R99, -RZ, R99.H0_H0 ;  /* 0x20000063ff637230 */ /* 0x000fe20000004100 */
[----:B------:R-:W-:Y:S02]  /*1400*/  FADD.FTZ R51, R222, R51 ;  /* 0x00000033de337221 */ /* 0x000fe40000010000 */
[----:B------:R-:W-:Y:S01]  /*1410*/  FFMA.FTZ R101, R207, R222, R101 ;  /* 0x000000decf657223 */ /* 0x000fe20000010065 */
[----:B------:R-:W-:Y:S01]  /*1420*/  SHF.R.U64 R154, R94, 0x10, R95 ;  /* 0x000000105e9a7819 */ /* 0x000fe2000000125f */
[----:B------:R-:W-:-:S02]  /*1430*/  FMUL.FTZ R220, R202, R97 ;  /* 0x00000061cadc7220 */ /* 0x000fc40000410000 */
[----:B------:R-:W-:Y:S02]  /*1440*/  FMUL.FTZ R209, R66, R149 ;  /* 0x0000009542d17220 */ /* 0x000fe40000410000 */
[----:B------:R-:W-:Y:S01]  /*1450*/  FFMA.FTZ R222, R87, R222, R96 ;  /* 0x000000de57de7223 */ /* 0x000fe20000010060 */
[----:B------:R-:W-:Y:S01]  /*1460*/  MOV R96, R142 ;  /* 0x0000008e00607202 */ /* 0x000fe20000000f00 */
[----:B------:R-:W-:Y:S02]  /*1470*/  FADD.FTZ R106, R98, R106 ;  /* 0x0000006a626a7221 */ /* 0x000fe40000010000 */
[----:B------:R-:W-:Y:S02]  /*1480*/  FFMA.FTZ R107, R216, R98, R107 ;  /* 0x00000062d86b7223 */ /* 0x000fe4000001006b */
[----:B------:R-:W-:Y:S01]  /*1490*/  IMAD.MOV.U32 R98, RZ, RZ, R94 ;  /* 0x000000ffff627224 */ /* 0x000fe200078e005e */
[----:B------:R-:W-:Y:S01]  /*14a0*/  HADD2.F32 R94, -RZ, R151.H0_H0 ;  /* 0x20000097ff5e7230 */ /* 0x000fe20000004100 */
[----:B------:R-:W-:Y:S01]  /*14b0*/  FADD.FTZ R50, R148, R50 ;  /* 0x0000003294327221 */ /* 0x000fe20000010000 */
[----:B------:R-:W-:Y:S01]  /*14c0*/  SHF.R.U64 R224, R142, 0x10, R143 ;  /* 0x000000108ee07819 */ /* 0x000fe2000000128f */
[----:B------:R-:W-:Y:S01]  /*14d0*/  FFMA.FTZ R100, R207, R148, R100 ;  /* 0x00000094cf647223 */ /* 0x000fe20000010064 */
[----:B------:R-:W-:Y:S01]  /*14e0*/  SHF.R.U32.HI R142, RZ, 0x10, R95 ;  /* 0x00000010ff8e7819 */ /* 0x000fe2000001165f */
[----:B------:R-:W-:-:S02]  /*14f0*/  FADD.FTZ R104, R99, R104 ;  /* 0x0000006863687221 */ /* 0x000fc40000010000 */
[-C--:B------:R-:W-:Y:S02]  /*1500*/  FFMA.FTZ R105, R220, R99.reuse, R105 ;  /* 0x00000063dc697223 */ /* 0x080fe40000010069 */
[----:B------:R-:W-:Y:S01]  /*1510*/  FFMA.FTZ R209, R86, R99, R209 ;  /* 0x0000006356d17223 */ /* 0x000fe200000100d1 */
[----:B------:R-:W-:Y:S01]  /*1520*/  MOV R99, R95 ;  /* 0x0000005f00637202 */ /* 0x000fe20000000f00 */
[----:B------:R-:W-:Y:S01]  /*1530*/  IMAD.MOV.U32 R148, RZ, RZ, R158 ;  /* 0x000000ffff947224 */ /* 0x000fe200078e009e */
[----:B------:R-:W-:Y:S01]  /*1540*/  HADD2.F32 R95, -RZ, R96.H0_H0 ;  /* 0x20000060ff5f7230 */ /* 0x000fe20000004100 */
[----:B------:R-:W-:Y:S01]  /*1550*/  FADD.FTZ R211, -R205, R94 ;  /* 0x0000005ecdd37221 */ /* 0x000fe20000010100 */
[----:B------:R-:W-:Y:S02]  /*1560*/  HADD2.F32 R96, -RZ, R154.H0_H0 ;  /* 0x2000009aff607230 */ /* 0x000fe40000004100 */
[----:B------:R-:W-:Y:S01]  /*1570*/  HADD2.F32 R148, -RZ, R148.H0_H0 ;  /* 0x20000094ff947230 */ /* 0x000fe20000004100 */
[----:B------:R-:W-:Y:S01]  /*1580*/  FADD.FTZ R102, R149, R102 ;  /* 0x0000006695667221 */ /* 0x000fe20000010000 */
[----:B------:R-:W-:Y:S01]  /*1590*/  HADD2.F32 R224, -RZ, R224.H0_H0 ;  /* 0x200000e0ffe07230 */ /* 0x000fe20000004100 */
[----:B------:R-:W-:Y:S01]  /*15a0*/  FFMA.FTZ R103, R220, R149, R103 ;  /* 0x00000095dc677223 */ /* 0x000fe20000010067 */
[----:B------:R-:W-:Y:S01]  /*15b0*/  SHF.R.U32.HI R156, RZ, 0x10, R143 ;  /* 0x00000010ff9c7819 */ /* 0x000fe2000001168f */
[----:B------:R-:W-:Y:S01]  /*15c0*/  FMUL.FTZ R211, R202, R211 ;  /* 0x000000d3cad37220 */ /* 0x000fe20000410000 */
[--C-:B------:R-:W-:Y:S01]  /*15d0*/  SHF.R.U32.HI R150, RZ, 0x10, R159.reuse ;  /* 0x00000010ff967819 */ /* 0x100fe2000001169f */
[----:B------:R-:W-:-:S02]  /*15e0*/  IMAD.MOV.U32 R149, RZ, RZ, R159 ;  /* 0x000000ffff957224 */ /* 0x000fc400078e009f */
[----:B------:R-:W-:Y:S01]  /*15f0*/  IMAD.MOV.U32 R97, RZ, RZ, R143 ;  /* 0x000000ffff617224 */ /* 0x000fe200078e008f */
[----:B------:R-:W-:Y:S01]  /*1600*/  HADD2.F32 R143, -RZ, R98.H0_H0 ;  /* 0x20000062ff8f7230 */ /* 0x000fe20000004100 */
[----:B------:R-:W-:Y:S02]  /*1610*/  FMUL.FTZ R94, R61, R96 ;  /* 0x000000603d5e7220 */ /* 0x000fe40000410000 */
[----:B------:R-:W-:Y:S02]  /*1620*/  FADD.FTZ R157, -R205, R148 ;  /* 0x00000094cd9d7221 */ /* 0x000fe40000010100 */
[----:B------:R-:W-:Y:S02]  /*1630*/  FADD.FTZ R13, R224, R13 ;  /* 0x0000000de00d7221 */ /* 0x000fe40000010000 */
[-C--:B------:R-:W-:Y:S02]  /*1640*/  FFMA.FTZ R0, R211, R224.reuse, R0 ;  /* 0x000000e0d3007223 */ /* 0x080fe40000010000 */
[----:B------:R-:W-:Y:S01]  /*1650*/  FFMA.FTZ R224, R81, R224, R94 ;  /* 0x000000e051e07223 */ /* 0x000fe2000001005e */
[----:B------:R-:W-:Y:S01]  /*1660*/  HADD2.F32 R94, -RZ, R149.H0_H0 ;  /* 0x20000095ff5e7230 */ /* 0x000fe20000004100 */
[----:B------:R-:W-:Y:S01]  /*1670*/  FMUL.FTZ R157, R202, R157 ;  /* 0x0000009dca9d7220 */ /* 0x000fe20000410000 */
[----:B------:R-:W-:Y:S01]  /*1680*/  HADD2.F32 R98, -RZ, R150.H0_H0 ;  /* 0x20000096ff627230 */ /* 0x000fe20000004100 */
[----:B------:R-:W-:-:S02]  /*1690*/  FMUL.FTZ R154, R60, R143 ;  /* 0x0000008f3c9a7220 */ /* 0x000fc40000410000 */
[----:B------:R-:W-:Y:S02]  /*16a0*/  FADD.FTZ R14, R95, R14 ;  /* 0x0000000e5f0e7221 */ /* 0x000fe40000010000 */
[-C--:B------:R-:W-:Y:S02]  /*16b0*/  FFMA.FTZ R2, R157, R95.reuse, R2 ;  /* 0x0000005f9d027223 */ /* 0x080fe40000010002 */
[----:B------:R-:W-:Y:S02]  /*16c0*/  FFMA.FTZ R154, R80, R95, R154 ;  /* 0x0000005f509a7223 */ /* 0x000fe4000001009a */
[C---:B------:R-:W-:Y:S01]  /*16d0*/  FADD.FTZ R159, -R205.reuse, R94 ;  /* 0x0000005ecd9f7221 */ /* 0x040fe20000010100 */
[----:B------:R-:W-:Y:S01]  /*16e0*/  HADD2.F32 R94, -RZ, R142.H0_H0 ;  /* 0x2000008eff5e7230 */ /* 0x000fe20000004100 */
[----:B------:R-:W-:Y:S01]  /*16f0*/  FADD.FTZ R95, -R205, R98 ;  /* 0x00000062cd5f7221 */ /* 0x000fe20000010100 */
[----:B------:R-:W-:-:S03]  /*1700*/  HADD2.F32 R156, -RZ, R156.H0_H0 ;  /* 0x2000009cff9c7230 */ /* 0x000fc60000004100 */
[C---:B------:R-:W-:Y:S02]  /*1710*/  FMUL.FTZ R210, R202.reuse, R95 ;  /* 0x0000005fcad27220 */ /* 0x040fe40000410000 */
[----:B------:R-:W-:Y:S01]  /*1720*/  FMUL.FTZ R98, R63, R94 ;  /* 0x0000005e3f627220 */ /* 0x000fe20000410000 */
[----:B------:R-:W-:Y:S01]  /*1730*/  HADD2.F32 R99, -RZ, R99.H0_H0 ;  /* 0x20000063ff637230 */ /* 0x000fe20000004100 */
[----:B------:R-:W-:Y:S02]  /*1740*/  FMUL.FTZ R159, R202, R159 ;  /* 0x0000009fca9f7220 */ /* 0x000fe40000410000 */
[----:B------:R-:W-:Y:S02]  /*1750*/  FADD.FTZ R15, R156, R15 ;  /* 0x0000000f9c0f7221 */ /* 0x000fe40000010000 */
[-C--:B------:R-:W-:Y:S02]  /*1760*/  FFMA.FTZ R3, R210, R156.reuse, R3 ;  /* 0x0000009cd2037223 */ /* 0x080fe40000010003 */
[----:B------:R-:W-:-:S02]  /*1770*/  FFMA.FTZ R156, R83, R156, R98 ;  /* 0x0000009c539c7223 */ /* 0x000fc40000010062 */
[----:B------:R-:W-:Y:S02]  /*1780*/  IMAD.MOV.U32 R98, RZ, RZ, R152 ;  /* 0x000000ffff627224 */ /* 0x000fe400078e0098 */
[-C--:B------:R-:W-:Y:S02]  /*1790*/  FMUL.FTZ R158, R62, R99.reuse ;  /* 0x000000633e9e7220 */ /* 0x080fe40000410000 */
[----:B------:R-:W-:Y:S02]  /*17a0*/  FADD.FTZ R40, R99, R40 ;  /* 0x0000002863287221 */ /* 0x000fe40000010000 */
[----:B------:R-:W-:Y:S01]  /*17b0*/  FFMA.FTZ R28, R159, R99, R28 ;  /* 0x000000639f1c7223 */ /* 0x000fe2000001001c */
[----:B------:R-:W-:Y:S01]  /*17c0*/  SHF.R.U64 R99, R152, 0x10, R153 ;  /* 0x0000001098637819 */ /* 0x000fe20000001299 */
[----:B------:R-:W-:Y:S02]  /*17d0*/  FADD.FTZ R37, R96, R37 ;  /* 0x0000002560257221 */ /* 0x000fe40000010000 */
[----:B------:R-:W-:Y:S01]  /*17e0*/  FFMA.FTZ R25, R211, R96, R25 ;  /* 0x00000060d3197223 */ /* 0x000fe20000010019 */
[----:B------:R-:W-:Y:S01]  /*17f0*/  HADD2.F32 R98, -RZ, R98.H0_H0 ;  /* 0x20000062ff627230 */ /* 0x000fe20000004100 */
[----:B------:R-:W-:Y:S01]  /*1800*/  IMAD.MOV.U32 R96, RZ, RZ, R92 ;  /* 0x000000ffff607224 */ /* 0x000fe200078e005c */
[----:B------:R-:W-:Y:S01]  /*1810*/  HADD2.F32 R97, -RZ, R97.H0_H0 ;  /* 0x20000061ff617230 */ /* 0x000fe20000004100 */
[--C-:B------:R-:W-:Y:S01]  /*1820*/  SHF.R.U64 R149, R140, 0x10, R141.reuse ;  /* 0x000000108c957819 */ /* 0x100fe2000000128d */
[--C-:B------:R-:W-:Y:S01]  /*1830*/  IMAD.MOV.U32 R95, RZ, RZ, R141.reuse ;  /* 0x000000ffff5f7224 */ /* 0x100fe200078e008d */
[----:B------:R-:W-:Y:S01]  /*1840*/  SHF.R.U32.HI R148, RZ, 0x10, R141 ;  /* 0x00000010ff947819 */ /* 0x000fe2000001168d */
[----:B------:R-:W-:Y:S01]  /*1850*/  FADD.FTZ R39, R94, R39 ;  /* 0x000000275e277221 */ /* 0x000fe20000010000 */
[----:B------:R-:W-:Y:S01]  /*1860*/  SHF.R.U64 R141, R92, 0x10, R93 ;  /* 0x000000105c8d7819 */ /* 0x000fe2000000125d */
[----:B------:R-:W-:Y:S01]  /*1870*/  FFMA.FTZ R27, R210, R94, R27 ;  /* 0x0000005ed21b7223 */ /* 0x000fe2000001001b */
[----:B------:R-:W-:Y:S01]  /*1880*/  MOV R94, R140 ;  /* 0x0000008c005e7202 */ /* 0x000fe20000000f00 */
[----:B------:R-:W-:Y:S01]  /*1890*/  FADD.FTZ R38, R143, R38 ;  /* 0x000000268f267221 */ /* 0x000fe20000010000 */
[----:B------:R-:W-:Y:S01]  /*18a0*/  HADD2.F32 R92, -RZ, R99.H0_H0 ;  /* 0x20000063ff5c7230 */ /* 0x000fe20000004100 */
[----:B------:R-:W-:Y:S01]  /*18b0*/  FFMA.FTZ R26, R157, R143, R26 ;  /* 0x0000008f9d1a7223 */ /* 0x000fe2000001001a */
[----:B------:R-:W-:Y:S01]  /*18c0*/  SHF.R.U32.HI R143, RZ, 0x10, R153 ;  /* 0x00000010ff8f7819 */ /* 0x000fe20000011699 */
[----:B------:R-:W-:Y:S01]  /*18d0*/  HADD2.F32 R99, -RZ, R96.H0_H0 ;  /* 0x20000060ff637230 */ /* 0x000fe20000004100 */
[----:B------:R-:W-:Y:S01]  /*18e0*/  FADD.FTZ R151, -R205, R98 ;  /* 0x00000062cd977221 */ /* 0x000fe20000010100 */
[----:B------:R-:W-:Y:S01]  /*18f0*/  SHF.R.U32.HI R140, RZ, 0x10, R93 ;  /* 0x00000010ff8c7819 */ /* 0x000fe2000001165d */
[----:B------:R-:W-:Y:S01]  /*1900*/  FADD.FTZ R16, R97, R16 ;  /* 0x0000001061107221 */ /* 0x000fe20000010000 */
[----:B------:R-:W-:Y:S01]  /*1910*/  HADD2.F32 R96, -RZ, R141.H0_H0 ;  /* 0x2000008dff607230 */ /* 0x000fe20000004100 */
[----:B------:R-:W-:-:S02]  /*1920*/  FFMA.FTZ R4, R159, R97, R4 ;  /* 0x000000619f047223 */ /* 0x000fc40000010004 */
[----:B------:R-:W-:Y:S01]  /*1930*/  FFMA.FTZ R158, R82, R97, R158 ;  /* 0x00000061529e7223 */ /* 0x000fe2000001009e */
[----:B------:R-:W-:Y:S01]  /*1940*/  MOV R97, R93 ;  /* 0x0000005d00617202 */ /* 0x000fe20000000f00 */
[----:B------:R-:W-:Y:S01]  /*1950*/  HADD2.F32 R93, -RZ, R94.H0_H0 ;  /* 0x2000005eff5d7230 */ /* 0x000fe20000004100 */
[----:B------:R-:W-:Y:S01]  /*1960*/  FADD.FTZ R141, -R205, R92 ;  /* 0x0000005ccd8d7221 */ /* 0x000fe20000010100 */
[----:B------:R-:W-:Y:S01]  /*1970*/  HADD2.F32 R92, -RZ, R143.H0_H0 ;  /* 0x2000008fff5c7230 */ /* 0x000fe20000004100 */
[----:B------:R-:W-:Y:S02]  /*1980*/  FMUL.FTZ R151, R202, R151 ;  /* 0x00000097ca977220 */ /* 0x000fe40000410000 */
[----:B------:R-:W-:Y:S01]  /*1990*/  FMUL.FTZ R150, R56, R99 ;  /* 0x0000006338967220 */ /* 0x000fe20000410000 */
[----:B------:R-:W-:Y:S01]  /*19a0*/  HADD2.F32 R94, -RZ, R149.H0_H0 ;  /* 0x20000095ff5e7230 */ /* 0x000fe20000004100 */
[----:B------:R-:W-:Y:S02]  /*19b0*/  IMAD.MOV.U32 R142, RZ, RZ, R153 ;  /* 0x000000ffff8e7224 */ /* 0x000fe400078e0099 */
[----:B------:R-:W-:-:S02]  /*19c0*/  FMUL.FTZ R179, R57, R96 ;  /* 0x0000006039b37220 */ /* 0x000fc40000410000 */
[----:B------:R-:W-:Y:S02]  /*19d0*/  FMUL.FTZ R218, R202, R141 ;  /* 0x0000008dcada7220 */ /* 0x000fe40000410000 */
[----:B------:R-:W-:Y:S02]  /*19e0*/  FADD.FTZ R18, R93, R18 ;  /* 0x000000125d127221 */ /* 0x000fe40000010000 */
[-C--:B------:R-:W-:Y:S02]  /*19f0*/  FFMA.FTZ R6, R151, R93.reuse, R6 ;  /* 0x0000005d97067223 */ /* 0x080fe40000010006 */
[----:B------:R-:W-:Y:S02]  /*1a00*/  FFMA.FTZ R150, R76, R93, R150 ;  /* 0x0000005d4c967223 */ /* 0x000fe40000010096 */
[----:B------:R-:W-:Y:S02]  /*1a10*/  FADD.FTZ R93, -R205, R92 ;  /* 0x0000005ccd5d7221 */ /* 0x000fe40000010100 */
[----:B------:R-:W-:Y:S01]  /*1a20*/  IMAD.MOV.U32 R92, RZ, RZ, R144 ;  /* 0x000000ffff5c7224 */ /* 0x000fe200078e0090 */
[----:B------:R-:W-:Y:S01]  /*1a30*/  HADD2.F32 R142, -RZ, R142.H0_H0 ;  /* 0x2000008eff8e7230 */ /* 0x000fe20000004100 */
[----:B------:R-:W-:-:S02]  /*1a40*/  FADD.FTZ R17, R94, R17 ;  /* 0x000000115e117221 */ /* 0x000fc40000010000 */
[-C--:B------:R-:W-:Y:S02]  /*1a50*/  FFMA.FTZ R5, R218, R94.reuse, R5 ;  /* 0x0000005eda057223 */ /* 0x080fe40000010005 */
[----:B------:R-:W-:Y:S01]  /*1a60*/  FFMA.FTZ R179, R77, R94, R179 ;  /* 0x0000005e4db37223 */ /* 0x000fe200000100b3 */
[----:B------:R-:W-:Y:S01]  /*1a70*/  HADD2.F32 R94, -RZ, R148.H0_H0 ;  /* 0x20000094ff5e7230 */ /* 0x000fe20000004100 */
[----:B------:R-:W-:Y:S01]  /*1a80*/  FMUL.FTZ R148, R202, R93 ;  /* 0x0000005dca947220 */ /* 0x000fe20000410000 */
[----:B------:R-:W-:Y:S01]  /*1a90*/  HADD2.F32 R92, -RZ, R92.H0_H0 ;  /* 0x2000005cff5c7230 */ /* 0x000fe20000004100 */
[----:B------:R-:W-:Y:S01]  /*1aa0*/  IMAD.MOV.U32 R93, RZ, RZ, R145 ;  /* 0x000000ffff5d7224 */ /* 0x000fe200078e0091 */
[----:B------:R-:W-:Y:S01]  /*1ab0*/  HADD2.F32 R97, -RZ, R97.H0_H0 ;  /* 0x20000061ff617230 */ /* 0x000fe20000004100 */
[----:B------:R-:W-:Y:S01]  /*1ac0*/  FADD.FTZ R149, -R205, R142 ;  /* 0x0000008ecd957221 */ /* 0x000fe20000010100 */
[----:B------:R-:W-:Y:S01]  /*1ad0*/  HADD2.F32 R165, -RZ, R165.H0_H0 ;  /* 0x200000a5ffa57230 */ /* 0x000fe20000004100 */
[----:B------:R-:W-:-:S02]  /*1ae0*/  FADD.FTZ R41, R96, R41 ;  /* 0x0000002960297221 */ /* 0x000fc40000010000 */
[----:B------:R-:W-:Y:S01]  /*1af0*/  FFMA.FTZ R29, R218, R96, R29 ;  /* 0x00000060da1d7223 */ /* 0x000fe2000001001d */
[----:B------:R-:W-:Y:S01]  /*1b00*/  HADD2.F32 R96, -RZ, R93.H0_H0 ;  /* 0x2000005dff607230 */ /* 0x000fe20000004100 */
[----:B------:R-:W-:Y:S01]  /*1b10*/  FADD.FTZ R93, -R205, R92 ;  /* 0x0000005ccd5d7221 */ /* 0x000fe20000010100 */
[----:B------:R-:W-:Y:S01]  /*1b20*/  HADD2.F32 R95, -RZ, R95.H0_H0 ;  /* 0x2000005fff5f7230 */ /* 0x000fe20000004100 */
[----:B------:R-:W-:Y:S01]  /*1b30*/  FMUL.FTZ R149, R202, R149 ;  /* 0x00000095ca957220 */ /* 0x000fe20000410000 */
[----:B------:R-:W-:Y:S01]  /*1b40*/  MOV R92, R160 ;  /* 0x000000a0005c7202 */ /* 0x000fe20000000f00 */
[----:B------:R-:W-:Y:S01]  /*1b50*/  FMUL.FTZ R143, R58, R97 ;  /* 0x000000613a8f7220 */ /* 0x000fe20000410000 */
[----:B------:R-:W-:Y:S01]  /*1b60*/  HADD2.F32 R171, -RZ, R178.H0_H0 ;  /* 0x200000b2ffab7230 */ /* 0x000fe20000004100 */
[----:B------:R-:W-:Y:S02]  /*1b70*/  FMUL.FTZ R178, R71, R165 ;  /* 0x000000a547b27220 */ /* 0x000fe40000410000 */
[----:B------:R-:W-:-:S02]  /*1b80*/  FADD.FTZ R114, R165, R114 ;  /* 0x00000072a5727221 */ /* 0x000fc40000010000 */
[----:B------:R-:W-:Y:S01]  /*1b90*/  FFMA.FTZ R115, R176, R165, R115 ;  /* 0x000000a5b0737223 */ /* 0x000fe20000010073 */
[----:B------:R-:W-:Y:S01]  /*1ba0*/  HADD2.F32 R98, -RZ, R140.H0_H0 ;  /* 0x2000008cff627230 */ /* 0x000fe20000004100 */
[----:B------:R-:W-:Y:S02]  /*1bb0*/  FADD.FTZ R20, R95, R20 ;  /* 0x000000145f147221 */ /* 0x000fe40000010000 */
[-C--:B------:R-:W-:Y:S02]  /*1bc0*/  FFMA.FTZ R8, R149, R95.reuse, R8 ;  /* 0x0000005f95087223 */ /* 0x080fe40000010008 */
[----:B------:R-:W-:Y:S01]  /*1bd0*/  FFMA.FTZ R143, R78, R95, R143 ;  /* 0x0000005f4e8f7223 */ /* 0x000fe2000001008f */
[----:B------:R-:W-:Y:S01]  /*1be0*/  HADD2.F32 R95, -RZ, R92.H0_H0 ;  /* 0x2000005cff5f7230 */ /* 0x000fe20000004100 */
[----:B------:R-:W-:Y:S02]  /*1bf0*/  FADD.FTZ R165, -R205, R96 ;  /* 0x00000060cda57221 */ /* 0x000fe40000010100 */
[----:B------:R-:W-:-:S02]  /*1c00*/  FADD.FTZ R96, RZ, R174 ;  /* 0x000000aeff607221 */ /* 0x000fc40000010000 */
[----:B------:R-:W-:Y:S02]  /*1c10*/  FFMA.FTZ R92, R155, R174, RZ ;  /* 0x000000ae9b5c7223 */ /* 0x000fe400000100ff */
[----:B------:R-:W-:Y:S02]  /*1c20*/  FADD.FTZ R96, R167, R96 ;  /* 0x00000060a7607221 */ /* 0x000fe40000010000 */
[----:B------:R-:W-:Y:S02]  /*1c30*/  FMUL.FTZ R142, R59, R98 ;  /* 0x000000623b8e7220 */ /* 0x000fe40000410000 */
[----:B------:R-:W-:Y:S02]  /*1c40*/  FFMA.FTZ R92, R168, R167, R92 ;  /* 0x000000a7a85c7223 */ /* 0x000fe4000001005c */
[----:B------:R-:W-:Y:S02]  /*1c50*/  FADD.FTZ R116, R171, R116 ;  /* 0x00000074ab747221 */ /* 0x000fe40000010000 */
[----:B------:R-:W-:-:S02]  /*1c60*/  FFMA.FTZ R117, R176, R171, R117 ;  /* 0x000000abb0757223 */ /* 0x000fc40000010075 */
[----:B------:R-:W-:Y:S02]  /*1c70*/  FFMA.FTZ R171, R91, R171, R178 ;  /* 0x000000ab5bab7223 */ /* 0x000fe400000100b2 */
[----:B------:R-:W-:Y:S02]  /*1c80*/  FADD.FTZ R96, R169, R96 ;  /* 0x00000060a9607221 */ /* 0x000fe40000010000 */
[----:B------:R-:W-:Y:S02]  /*1c90*/  FADD.FTZ R19, R94, R19 ;  /* 0x000000135e137221 */ /* 0x000fe40000010000 */
[-C--:B------:R-:W-:Y:S02]  /*1ca0*/  FFMA.FTZ R7, R148, R94.reuse, R7 ;  /* 0x0000005e94077223 */ /* 0x080fe40000010007 */
[----:B------:R-:W-:Y:S01]  /*1cb0*/  FFMA.FTZ R142, R79, R94, R142 ;  /* 0x0000005e4f8e7223 */ /* 0x000fe2000001008e */
[--C-:B------:R-:W-:Y:S01]  /*1cc0*/  SHF.R.U64 R94, R144, 0x10, R145.reuse ;  /* 0x00000010905e7819 */ /* 0x100fe20000001291 */
[----:B------:R-:W-:Y:S01]  /*1cd0*/  FFMA.FTZ R92, R212, R169, R92 ;  /* 0x000000a9d45c7223 */ /* 0x000fe2000001005c */
[----:B------:R-:W-:Y:S01]  /*1ce0*/  SHF.R.U32.HI R140, RZ, 0x10, R145 ;  /* 0x00000010ff8c7819 */ /* 0x000fe20000011691 */
[----:B------:R-:W-:-:S02]  /*1cf0*/  FADD.FTZ R96, R171, R96 ;  /* 0x00000060ab607221 */ /* 0x000fc40000010000 */
[----:B------:R-:W-:Y:S01]  /*1d00*/  FFMA.FTZ R92, R176, R171, R92 ;  /* 0x000000abb05c7223 */ /* 0x000fe2000001005c */
[----:B------:R-:W-:Y:S01]  /*1d10*/  HADD2.F32 R94, -RZ, R94.H0_H0 ;  /* 0x2000005eff5e7230 */ /* 0x000fe20000004100 */
[----:B------:R-:W-:Y:S01]  /*1d20*/  FADD.FTZ R96, R175, R96 ;  /* 0x00000060af607221 */ /* 0x000fe20000010000 */
[----:B------:R-:W-:Y:S01]  /*1d30*/  HADD2.F32 R140, -RZ, R140.H0_H0 ;  /* 0x2000008cff8c7230 */ /* 0x000fe20000004100 */
[----:B------:R-:W-:Y:S02]  /*1d40*/  FFMA.FTZ R92, R214, R175, R92 ;  /* 0x000000afd65c7223 */ /* 0x000fe4000001005c */
[----:B------:R-:W-:Y:S02]  /*1d50*/  FADD.FTZ R42, R99, R42 ;  /* 0x0000002a632a7221 */ /* 0x000fe40000010000 */
[----:B------:R-:W-:Y:S02]  /*1d60*/  FFMA.FTZ R30, R151, R99, R30 ;  /* 0x00000063971e7223 */ /* 0x000fe4000001001e */
[----:B------:R-:W-:-:S02]  /*1d70*/  FADD.FTZ R99, -R205, R94 ;  /* 0x0000005ecd637221 */ /* 0x000fc40000010100 */
[----:B------:R-:W-:Y:S01]  /*1d80*/  FADD.FTZ R96, R177, R96 ;  /* 0x00000060b1607221 */ /* 0x000fe20000010000 */
[--C-:B------:R-:W-:Y:S01]  /*1d90*/  SHF.R.U32.HI R144, RZ, 0x10, R147.reuse ;  /* 0x00000010ff907819 */ /* 0x100fe20000011693 */
[----:B------:R-:W-:Y:S01]  /*1da0*/  FADD.FTZ R205, -R205, R140 ;  /* 0x0000008ccdcd7221 */ /* 0x000fe20000010100 */
[----:B------:R-:W-:Y:S01]  /*1db0*/  SHF.R.U64 R140, R146, 0x10, R147 ;  /* 0x00000010928c7819 */ /* 0x000fe20000001293 */
[----:B------:R-:W-:Y:S01]  /*1dc0*/  FFMA.FTZ R92, R216, R177, R92 ;  /* 0x000000b1d85c7223 */ /* 0x000fe2000001005c */
[----:B------:R-:W-:Y:S01]  /*1dd0*/  MOV R141, R147 ;  /* 0x00000093008d7202 */ /* 0x000fe20000000f00 */
[----:B------:R-:W-:Y:S02]  /*1de0*/  FMUL.FTZ R147, R202, R93 ;  /* 0x0000005dca937220 */ /* 0x000fe40000410000 */
[----:B------:R-:W-:Y:S02]  /*1df0*/  FADD.FTZ R93, R209, R96 ;  /* 0x00000060d15d7221 */ /* 0x000fe40000010000 */
[----:B------:R-:W-:-:S02]  /*1e00*/  IMAD.MOV.U32 R94, RZ, RZ, R146 ;  /* 0x000000ffff5e7224 */ /* 0x000fc400078e0092 */
[----:B------:R-:W-:Y:S02]  /*1e10*/  FFMA.FTZ R92, R220, R209, R92 ;  /* 0x000000d1dc5c7223 */ /* 0x000fe4000001005c */
[----:B------:R-:W-:Y:S02]  /*1e20*/  FADD.FTZ R93, R222, R93 ;  /* 0x0000005dde5d7221 */ /* 0x000fe40000010000 */
[----:B------:R-:W-:Y:S02]  /*1e30*/  FADD.FTZ R44, R97, R44 ;  /* 0x0000002c612c7221 */ /* 0x000fe40000010000 */
[----:B------:R-:W-:Y:S01]  /*1e40*/  FFMA.FTZ R32, R149, R97, R32 ;  /* 0x0000006195207223 */ /* 0x000fe20000010020 */
[----:B------:R-:W-:Y:S01]  /*1e50*/  HADD2.F32 R97, -RZ, R94.H0_H0 ;  /* 0x2000005eff617230 */ /* 0x000fe20000004100 */
[----:B------:R-:W-:Y:S02]  /*1e60*/  FFMA.FTZ R92, R207, R222, R92 ;  /* 0x000000decf5c7223 */ /* 0x000fe4000001005c */
[----:B------:R-:W-:-:S02]  /*1e70*/  FADD.FTZ R93, R154, R93 ;  /* 0x0000005d9a5d7221 */ /* 0x000fc40000010000 */
[----:B------:R-:W-:Y:S02]  /*1e80*/  FFMA.FTZ R92, R157, R154, R92 ;  /* 0x0000009a9d5c7223 */ /* 0x000fe4000001005c */
[----:B------:R-:W-:Y:S02]  /*1e90*/  FMUL.FTZ R178, R52, R97 ;  /* 0x0000006134b27220 */ /* 0x000fe40000410000 */
[----:B------:R-:W-:Y:S02]  /*1ea0*/  FADD.FTZ R93, R224, R93 ;  /* 0x0000005de05d7221 */ /* 0x000fe40000010000 */
[----:B------:R-:W-:Y:S02]  /*1eb0*/  FFMA.FTZ R92, R211, R224, R92 ;  /* 0x000000e0d35c7223 */ /* 0x000fe4000001005c */
[----:B------:R-:W-:Y:S02]  /*1ec0*/  FADD.FTZ R22, R95, R22 ;  /* 0x000000165f167221 */ /* 0x000fe40000010000 */
[----:B------:R-:W-:-:S02]  /*1ed0*/  FFMA.FTZ R10, R147, R95, R10 ;  /* 0x0000005f930a7223 */ /* 0x000fc4000001000a */
[----:B------:R-:W-:Y:S02]  /*1ee0*/  FFMA.FTZ R178, R72, R95, R178 ;  /* 0x0000005f48b27223 */ /* 0x000fe400000100b2 */
[----:B------:R-:W-:Y:S02]  /*1ef0*/  FADD.FTZ R95, R158, R93 ;  /* 0x0000005d9e5f7221 */ /* 0x000fe40000010000 */
[----:B------:R-:W-:Y:S01]  /*1f00*/  FFMA.FTZ R93, R159, R158, R92 ;  /* 0x0000009e9f5d7223 */ /* 0x000fe2000001005c */
[----:B------:R-:W-:Y:S01]  /*1f10*/  SHF.R.U32.HI R152, RZ, 0x10, R161 ;  /* 0x00000010ff987819 */ /* 0x000fe200000116a1 */
        /* <DEDUP_REMOVED lines=9> */
[----:B------:R-:W-:Y:S02]  /*1fb0*/  FFMA.FTZ R92, R218, R179, R92 ;  /* 0x000000b3da5c7223 */ /* 0x000fe4000001005c */
[----:B------:R-:W-:Y:S02]  /*1fc0*/  FADD.FTZ R43, R98, R43 ;  /* 0x0000002b622b7221 */ /* 0x000fe40000010000 */
[----:B------:R-:W-:Y:S01]  /*1fd0*/  FFMA.FTZ R31, R148, R98, R31 ;  /* 0x00000062941f7223 */ /* 0x000fe2000001001f */
[----:B------:R-:W-:Y:S01]  /*1fe0*/  SHF.R.U64 R98, R160, 0x10, R161 ;  /* 0x00000010a0627819 */ /* 0x000fe200000012a1 */
[----:B------:R-:W-:Y:S01]  /*1ff0*/  FADD.FTZ R23, R152, R23 ;  /* 0x0000001798177221 */ /* 0x000fe20000010000 */
[----:B------:R-:W-:Y:S01]  /*2000*/  HADD2.F32 R140, -RZ, R140.H0_H0 ;  /* 0x2000008cff8c7230 */ /* 0x000fe20000004100 */
        /* <DEDUP_REMOVED lines=40> */
.L_x_1614:
        /* <DEDUP_REMOVED lines=18> */
.L_x_1615:
        /* <DEDUP_REMOVED lines=9> */
[----:B------:R-:W-:Y:S02]  /*2440*/  LOP3.LUT R145, R93, 0x7fffffc, RZ, 0xc0, !PT ;  /* 0x07fffffc5d917812 */ /* 0x000fe400078ec0ff */
        /* <DEDUP_REMOVED lines=12> */
[----:B------:R-:W-:-:S03]  /*2510*/  @P2 SHF.R.U32.HI R140, RZ, 0x10, R135 ;  /* 0x00000010ff8c2819 */ /* 0x000fc60000011687 */
[----:B------:R-:W-:Y:S01]  /*2520*/  @P2 HADD2.F32 R141, -RZ, R141.H0_H0 ;  /* 0x2000008dff8d2230 */ /* 0x000fe20000004100 */
[----:B------:R-:W1:Y:S04]  /*2530*/  LDS.128 R92, [R145+0x2800] ;  /* 0x00280000915c7984 */ /* 0x000e680000000c00 */
[----:B0-----:R0:W2:Y:S02]  /*2540*/  LDS.128 R96, [R145+0x2810] ;  /* 0x0028100091607984 */ /* 0x0010a40000000c00 */
[----:B0-----:R-:W-:-:S05]  /*2550*/  @P2 SHF.R.U64 R145, R136, 0x10, R137 ;  /* 0x0000001088912819 */ /* 0x001fca0000001289 */
[----:B------:R-:W-:Y:S01]  /*2560*/  @P2 HADD2.F32 R145, -RZ, R145.H0_H0 ;  /* 0x20000091ff912230 */ /* 0x000fe20000004100 */
[----:B-1----:R-:W-:Y:S02]  /*2570*/  FADD.FTZ R161, RZ, R92 ;  /* 0x0000005cffa17221 */ /* 0x002fe40000010000 */
[----:B------:R-:W-:Y:S02]  /*2580*/  FADD.FTZ R92, RZ, R93 ;  /* 0x0000005dff5c7221 */ /* 0x000fe40000010000 */
[----:B------:R-:W-:Y:S02]  /*2590*/  FADD.FTZ R161, R94, R161 ;  /* 0x000000a15ea17221 */ /* 0x000fe40000010000 */
[----:B------:R-:W-:Y:S02]  /*25a0*/  FADD.FTZ R92, R95, R92 ;  /* 0x0000005c5f5c7221 */ /* 0x000fe40000010000 */
[----:B--2---:R-:W-:Y:S02]  /*25b0*/  FADD.FTZ R161, R161, R96 ;  /* 0x00000060a1a17221 */ /* 0x004fe40000010000 */
[----:B------:R-:W-:-:S02]  /*25c0*/  FADD.FTZ R92, R92, R97 ;  /* 0x000000615c5c7221 */ /* 0x000fc40000010000 */
[----:B------:R-:W-:Y:S02]  /*25d0*/  FADD.FTZ R98, R98, R161 ;  /* 0x000000a162627221 */ /* 0x000fe40000010000 */
[----:B------:R-:W-:Y:S02]  /*25e0*/  FADD.FTZ R92, R99, R92 ;  /* 0x0000005c635c7221 */ /* 0x000fe40000010000 */
[----:B------:R-:W-:Y:S02]  /*25f0*/  FMUL.FTZ R95, R98, c[0x0][0x1e0] ;  /* 0x00007800625f7a20 */ /* 0x000fe40000410000 */
[----:B------:R-:W-:Y:S01]  /*2600*/  FMUL.FTZ R94, R92, c[0x0][0x1e0] ;  /* 0x000078005c5e7a20 */ /* 0x000fe20000410000 */
[----:B------:R-:W-:Y:S01]  /*2610*/  @P2 MOV R92, R134 ;  /* 0x00000086005c2202 */ /* 0x000fe20000000f00 */
[----:B------:R-:W-:Y:S01]  /*2620*/  @P2 IMAD.MOV.U32 R96, RZ, RZ, R135 ;  /* 0x000000ffff602224 */ /* 0x000fe200078e0087 */
[----:B------:R-:W-:Y:S02]  /*2630*/  FSEL R95, R95, RZ, !P0 ;  /* 0x000000ff5f5f7208 */ /* 0x000fe40004000000 */
[----:B------:R-:W-:Y:S01]  /*2640*/  LOP3.LUT P0, RZ, R203, 0xff, RZ, 0xc0, !PT ;  /* 0x000000ffcbff7812 */ /* 0x000fe2000780c0ff */
[----:B------:R-:W-:-:S02]  /*2650*/  @P2 HADD2.F32 R93, -RZ, R92.H0_H0 ;  /* 0x2000005cff5d2230 */ /* 0x000fc40000004100 */
[-CC-:B------:R-:W-:Y:S01]  /*2660*/  FFMA.FTZ R168, R168, R94.reuse, R95.reuse ;  /* 0x0000005ea8a87223 */ /* 0x180fe2000001005f */
[----:B------:R-:W-:Y:S01]  /*2670*/  @P2 HADD2.F32 R98, -RZ, R96.H0_H0 ;  /* 0x20000060ff622230 */ /* 0x000fe20000004100 */
[-CC-:B------:R-:W-:Y:S02]  /*2680*/  FFMA.FTZ R212, R212, R94.reuse, R95.reuse ;  /* 0x0000005ed4d47223 */ /* 0x180fe4000001005f */
[----:B------:R-:W-:Y:S02]  /*2690*/  FADD.FTZ R167, R167, -R168 ;  /* 0x800000a8a7a77221 */ /* 0x000fe40000010000 */
[----:B------:R-:W-:Y:S02]  /*26a0*/  FADD.FTZ R97, R169, -R212 ;  /* 0x800000d4a9617221 */ /* 0x000fe40000010000 */
[-CC-:B------:R-:W-:Y:S02]  /*26b0*/  FFMA.FTZ R155, R155, R94.reuse, R95.reuse ;  /* 0x0000005e9b9b7223 */ /* 0x180fe4000001005f */
[----:B------:R-:W-:-:S02]  /*26c0*/  FFMA.FTZ R176, R176, R94, R95 ;  /* 0x0000005eb0b07223 */ /* 0x000fc4000001005f */
[C---:B------:R-:W-:Y:S02]  /*26d0*/  FMUL.FTZ R96, R202.reuse, R167 ;  /* 0x000000a7ca607220 */ /* 0x040fe40000410000 */
[----:B------:R-:W-:Y:S02]  /*26e0*/  FMUL.FTZ R97, R202, R97 ;  /* 0x00000061ca617220 */ /* 0x000fe40000410000 */
[----:B------:R-:W-:Y:S02]  /*26f0*/  FADD.FTZ R155, R174, -R155 ;  /* 0x8000009bae9b7221 */ /* 0x000fe40000010000 */
[-C--:B------:R-:W-:Y:S02]  /*2700*/  FFMA.FTZ R216, R216, R94.reuse, R95 ;  /* 0x0000005ed8d87223 */ /* 0x080fe4000001005f */
[----:B------:R-:W-:Y:S02]  /*2710*/  FADD.FTZ R171, R171, -R176 ;  /* 0x800000b0abab7221 */ /* 0x000fe40000010000 */
[----:B------:R-:W-:Y:S01]  /*2720*/  @P2 FADD.FTZ R96, R96, R141 ;  /* 0x0000008d60602221 */ /* 0x000fe20000010000 */
[----:B------:R-:W-:Y:S01]  /*2730*/  @P2 HADD2.F32 R141, -RZ, R140.H0_H0 ;  /* 0x2000008cff8d2230 */ /* 0x000fe20000004100 */
[----:B------:R-:W-:Y:S01]  /*2740*/  FFMA.FTZ R214, R214, R94, R95 ;  /* 0x0000005ed6d67223 */ /* 0x000fe2000001005f */
[----:B------:R-:W-:Y:S01]  /*2750*/  @P2 MOV R140, R137 ;  /* 0x00000089008c2202 */ /* 0x000fe20000000f00 */
[----:B------:R-:W-:-:S02]  /*2760*/  @P2 FADD.FTZ R97, R97, R98 ;  /* 0x0000006261612221 */ /* 0x000fc40000010000 */
[C---:B------:R-:W-:Y:S02]  /*2770*/  FMUL.FTZ R92, R202.reuse, R155 ;  /* 0x0000009bca5c7220 */ /* 0x040fe40000410000 */
[----:B------:R-:W-:Y:S01]  /*2780*/  FADD.FTZ R177, R177, -R216 ;  /* 0x800000d8b1b17221 */ /* 0x000fe20000010000 */
[----:B------:R-:W-:Y:S01]  /*2790*/  @P2 HADD2.F32 R140, -RZ, R140.H0_H0 ;  /* 0x2000008cff8c2230 */ /* 0x000fe20000004100 */
[----:B------:R-:W-:Y:S02]  /*27a0*/  FMUL.FTZ R144, R202, R171 ;  /* 0x000000abca907220 */ /* 0x000fe40000410000 */
[----:B------:R-:W-:Y:S02]  /*27b0*/  @P2 IMAD.MOV.U32 R98, RZ, RZ, R136 ;  /* 0x000000ffff622224 */ /* 0x000fe400078e0088 */
[----:B------:R-:W-:Y:S02]  /*27c0*/  FMUL.FTZ R155, R96, c[0x0][0x1e8] ;  /* 0x00007a00609b7a20 */ /* 0x000fe40000410000 */
[----:B------:R-:W-:-:S02]  /*27d0*/  FFMA.FTZ R159, R159, R94, R95 ;  /* 0x0000005e9f9f7223 */ /* 0x000fc4000001005f */
[----:B------:R-:W-:Y:S01]  /*27e0*/  FADD.FTZ R175, R175, -R214 ;  /* 0x800000d6afaf7221 */ /* 0x000fe20000010000 */
[----:B------:R-:W-:Y:S01]  /*27f0*/  FSEL R204, R155, RZ, P5 ;  /* 0x000000ff9bcc7208 */ /* 0x000fe20002800000 */
[----:B------:R-:W-:Y:S01]  /*2800*/  FFMA.FTZ R220, R220, R94, R95 ;  /* 0x0000005edcdc7223 */ /* 0x000fe2000001005f */
[----:B------:R-:W-:Y:S01]  /*2810*/  @P1 LOP3.LUT P5, RZ, R187, 0xff00, RZ, 0xc0, !PT ;  /* 0x0000ff00bbff1812 */ /* 0x000fe200078ac0ff */
[----:B------:R-:W-:Y:S02]  /*2820*/  FMUL.FTZ R146, R202, R177 ;  /* 0x000000b1ca927220 */ /* 0x000fe40000410000 */
[----:B------:R-:W-:Y:S01]  /*2830*/  @P2 FADD.FTZ R144, R144, R141 ;  /* 0x0000008d90902221 */ /* 0x000fe20000010000 */
[----:B------:R-:W-:Y:S01]  /*2840*/  @P2 HADD2.F32 R141, -RZ, R98.H0_H0 ;  /* 0x20000062ff8d2230 */ /* 0x000fe20000004100 */
[----:B------:R-:W-:Y:S01]  /*2850*/  FADD.FTZ R177, R158, -R159 ;  /* 0x8000009f9eb17221 */ /* 0x000fe20000010000 */
[----:B------:R-:W-:Y:S01]  /*2860*/  @P2 MOV R158, R133 ;  /* 0x00000085009e2202 */ /* 0x000fe20000000f00 */
[----:B------:R-:W-:Y:S01]  /*2870*/  @P2 FADD.FTZ R92, R92, R93 ;  /* 0x0000005d5c5c2221 */ /* 0x000fe20000010000 */
[----:B------:R-:W-:Y:S01]  /*2880*/  F2F.F16.F32 R204, R204 ;  /* 0x000000cc00cc7304 */ /* 0x000fe20000200800 */
[----:B------:R-:W-:-:S02]  /*2890*/  FMUL.FTZ R174, R202, R175 ;  /* 0x000000afcaae7220 */ /* 0x000fc40000410000 */
[-CC-:B------:R-:W-:Y:S02]  /*28a0*/  FFMA.FTZ R159, R210, R94.reuse, R95.reuse ;  /* 0x0000005ed29f7223 */ /* 0x180fe4000001005f */
[----:B------:R-:W-:Y:S02]  /*28b0*/  FADD.FTZ R209, R209, -R220 ;  /* 0x800000dcd1d17221 */ /* 0x000fe40000010000 */
[-CC-:B------:R-:W-:Y:S02]  /*28c0*/  FFMA.FTZ R157, R157, R94.reuse, R95.reuse ;  /* 0x0000005e9d9d7223 */ /* 0x180fe4000001005f */
[----:B------:R-:W-:Y:S02]  /*28d0*/  FMUL.FTZ R93, R92, c[0x0][0x1e8] ;  /* 0x00007a005c5d7a20 */ /* 0x000fe40000410000 */
[-CC-:B------:R-:W-:Y:S02]  /*28e0*/  FFMA.FTZ R207, R207, R94.reuse, R95.reuse ;  /* 0x0000005ecfcf7223 */ /* 0x180fe4000001005f */
[-C--:B------:R-:W-:Y:S01]  /*28f0*/  FFMA.FTZ R211, R211, R94.reuse, R95 ;  /* 0x0000005ed3d37223 */ /* 0x080fe2000001005f */
[----:B------:R-:W-:Y:S01]  /*2900*/  FSEL R99, R93, RZ, P0 ;  /* 0x000000ff5d637208 */ /* 0x000fe20000000000 */
[----:B------:R-:W-:Y:S01]  /*2910*/  @P2 FADD.FTZ R146, R146, R145 ;  /* 0x0000009192922221 */ /* 0x000fe20000010000 */
[----:B------:R-:W-:Y:S01]  /*2920*/  LOP3.LUT P0, RZ, R203, 0xff0000, RZ, 0xc0, !PT ;  /* 0x00ff0000cbff7812 */ /* 0x000fe2000780c0ff */
[----:B------:R-:W-:Y:S01]  /*2930*/  @P2 FADD.FTZ R174, R174, R141 ;  /* 0x0000008daeae2221 */ /* 0x000fe20000010000 */
[----:B------:R-:W-:Y:S01]  /*2940*/  @P1 FSEL R141, R155, RZ, P5 ;  /* 0x000000ff9b8d1208 */ /* 0x000fe20002800000 */
[----:B------:R-:W-:Y:S01]  /*2950*/  FADD.FTZ R213, R156, -R159 ;  /* 0x8000009f9cd57221 */ /* 0x000fe20000010000 */
[----:B------:R-:W-:Y:S01]  /*2960*/  @P2 HADD2.F32 R156, -RZ, R158.H0_H0 ;  /* 0x2000009eff9c2230 */ /* 0x000fe20000004100 */
[----:B------:R-:W-:Y:S01]  /*2970*/  FMUL.FTZ R145, R202, R209 ;  /* 0x000000d1ca917220 */ /* 0x000fe20000410000 */
[----:B------:R-:W-:Y:S01]  /*2980*/  @P2 SHF.R.U64 R155, R132, 0x10, R133 ;  /* 0x00000010849b2819 */ /* 0x000fe20000001285 */
[----:B------:R-:W-:Y:S01]  /*2990*/  FMUL.FTZ R177, R202, R177 ;  /* 0x000000b1cab17220 */ /* 0x000fe20000410000 */
[----:B------:R-:W-:Y:S01]  /*29a0*/  @P1 FSEL R93, R93, RZ, P6 ;  /* 0x000000ff5d5d1208 */ /* 0x000fe20003000000 */
[----:B------:R-:W-:Y:S01]  /*29b0*/  FADD.FTZ R159, R154, -R157 ;  /* 0x8000009d9a9f7221 */ /* 0x000fe20000010000 */
[----:B------:R-:W-:Y:S01]  /*29c0*/  @P2 SHF.R.U32.HI R157, RZ, 0x10, R133 ;  /* 0x00000010ff9d2819 */ /* 0x000fe20000011685 */
[----:B------:R-:W-:Y:S01]  /*29d0*/  FADD.FTZ R207, R222, -R207 ;  /* 0x800000cfdecf7221 */ /* 0x000fe20000010000 */
[----:B------:R-:W-:Y:S01]  /*29e0*/  LOP3.LUT P6, RZ, R203, 0xff000000, RZ, 0xc0, !PT ;  /* 0xff000000cbff7812 */ /* 0x000fe200078cc0ff */
[----:B------:R-:W-:Y:S01]  /*29f0*/  FADD.FTZ R211, R224, -R211 ;  /* 0x800000d3e0d37221 */ /* 0x000fe20000010000 */
[----:B------:R-:W-:Y:S01]  /*2a00*/  @P1 LOP3.LUT P5, RZ, R187, 0xff0000, RZ, 0xc0, !PT ;  /* 0x00ff0000bbff1812 */ /* 0x000fe200078ac0ff */
[----:B------:R-:W-:Y:S01]  /*2a10*/  @P2 IMAD.MOV.U32 R154, RZ, RZ, R132 ;  /* 0x000000ffff9a2224 */ /* 0x000fe200078e0084 */
[----:B------:R-:W-:Y:S01]  /*2a20*/  @P2 HADD2.F32 R155, -RZ, R155.H0_H0 ;  /* 0x2000009bff9b2230 */ /* 0x000fe20000004100 */
[----:B------:R-:W-:Y:S01]  /*2a30*/  FMUL.FTZ R98, R97, c[0x0][0x1e8] ;  /* 0x00007a0061627a20 */ /* 0x000fe20000410000 */
[----:B------:R-:W-:Y:S01]  /*2a40*/  F2F.F16.F32 R99, R99 ;  /* 0x0000006300637304 */ /* 0x000fe20000200800 */
[----:B------:R-:W-:Y:S01]  /*2a50*/  @P2 FADD.FTZ R145, R145, R140 ;  /* 0x0000008c91912221 */ /* 0x000fe20000010000 */
[----:B------:R-:W-:Y:S01]  /*2a60*/  @P2 HADD2.F32 R161, -RZ, R154.H0_H0 ;  /* 0x2000009affa12230 */ /* 0x000fe20000004100 */
[-C--:B------:R-:W-:Y:S01]  /*2a70*/  FFMA.FTZ R218, R218, R94.reuse, R95 ;  /* 0x0000005edada7223 */ /* 0x080fe2000001005f */
[----:B------:R-:W-:Y:S01]  /*2a80*/  FSEL R203, R98, RZ, P0 ;  /* 0x000000ff62cb7208 */ /* 0x000fe20000000000 */
[----:B------:R-:W-:Y:S01]  /*2a90*/  FMUL.FTZ R140, R144, c[0x0][0x1e8] ;  /* 0x00007a00908c7a20 */ /* 0x000fe20000410000 */
[----:B------:R-:W-:Y:S01]  /*2aa0*/  @P2 HADD2.F32 R154, -RZ, R157.H0_H0 ;  /* 0x2000009dff9a2230 */ /* 0x000fe20000004100 */
[----:B------:R-:W-:Y:S01]  /*2ab0*/  @P2 FADD.FTZ R177, R177, R156 ;  /* 0x0000009cb1b12221 */ /* 0x000fe20000010000 */
[----:B------:R-:W-:Y:S01]  /*2ac0*/  @P2 SHF.R.U64 R156, R130, 0x10, R131 ;  /* 0x00000010829c2819 */ /* 0x000fe20000001283 */
[----:B------:R-:W-:Y:S01]  /*2ad0*/  FMUL.FTZ R167, R202, R207 ;  /* 0x000000cfcaa77220 */ /* 0x000fe20000410000 */
[----:B------:R-:W-:Y:S01]  /*2ae0*/  @P1 FSEL R98, R98, RZ, P5 ;  /* 0x000000ff62621208 */ /* 0x000fe20002800000 */
[----:B------:R-:W-:Y:S01]  /*2af0*/  FMUL.FTZ R168, R202, R211 ;  /* 0x000000d3caa87220 */ /* 0x000fe20000410000 */
[----:B------:R-:W-:Y:S01]  /*2b00*/  FSEL R205, R140, RZ, P6 ;  /* 0x000000ff8ccd7208 */ /* 0x000fe20003000000 */
[----:B------:R-:W-:Y:S01]  /*2b10*/  FADD.FTZ R179, R179, -R218 ;  /* 0x800000dab3b37221 */ /* 0x000fe20000010000 */
[----:B------:R-:W-:Y:S01]  /*2b20*/  LOP3.LUT P0, RZ, R166, 0xff00, RZ, 0xc0, !PT ;  /* 0x0000ff00a6ff7812 */ /* 0x000fe2000780c0ff */
[----:B------:R-:W-:Y:S01]  /*2b30*/  FMUL.FTZ R171, R146, c[0x0][0x1e8] ;  /* 0x00007a0092ab7a20 */ /* 0x000fe20000410000 */
[C---:B------:R-:W-:Y:S01]  /*2b40*/  LOP3.LUT P5, RZ, R166.reuse, 0xff0000, RZ, 0xc0, !PT ;  /* 0x00ff0000a6ff7812 */ /* 0x040fe200078ac0ff */
[----:B------:R-:W-:Y:S01]  /*2b50*/  FMUL.FTZ R169, R145, c[0x0][0x1e8] ;  /* 0x00007a0091a97a20 */ /* 0x000fe20000410000 */
[----:B------:R-:W-:Y:S01]  /*2b60*/  LOP3.LUT P6, RZ, R166, 0xff, RZ, 0xc0, !PT ;  /* 0x000000ffa6ff7812 */ /* 0x000fe200078cc0ff */
[----:B------:R-:W-:Y:S01]  /*2b70*/  FMUL.FTZ R176, R174, c[0x0][0x1e8] ;  /* 0x00007a00aeb07a20 */ /* 0x000fe20000410000 */
[----:B------:R-:W-:Y:S01]  /*2b80*/  FSEL R207, R171, RZ, P0 ;  /* 0x000000ffabcf7208 */ /* 0x000fe20000000000 */
[----:B------:R-:W-:Y:S01]  /*2b90*/  FMUL.FTZ R157, R202, R213 ;  /* 0x000000d5ca9d7220 */ /* 0x000fe20000410000 */
[----:B------:R-:W-:Y:S01]  /*2ba0*/  @P2 HADD2.F32 R213, -RZ, R156.H0_H0 ;  /* 0x2000009cffd52230 */ /* 0x000fe20000004100 */
[----:B------:R-:W-:Y:S01]  /*2bb0*/  @P2 FADD.FTZ R167, R167, R160 ;  /* 0x000000a0a7a72221 */ /* 0x000fe20000010000 */
[----:B------:R-:W-:Y:S01]  /*2bc0*/  FSEL R209, R169, RZ, P5 ;  /* 0x000000ffa9d17208 */ /* 0x000fe20002800000 */
[----:B------:R-:W-:Y:S01]  /*2bd0*/  @P2 FADD.FTZ R168, R168, R155 ;  /* 0x0000009ba8a82221 */ /* 0x000fe20000010000 */
[----:B------:R-:W-:Y:S01]  /*2be0*/  FSEL R211, R176, RZ, P6 ;  /* 0x000000ffb0d37208 */ /* 0x000fe20003000000 */
[----:B------:R-:W-:Y:S01]  /*2bf0*/  FMUL.FTZ R158, R202, R159 ;  /* 0x0000009fca9e7220 */ /* 0x000fe20000410000 */
[----:B------:R-:W-:Y:S01]  /*2c00*/  LOP3.LUT P0, RZ, R166, 0xff000000, RZ, 0xc0, !PT ;  /* 0xff000000a6ff7812 */ /* 0x000fe2000780c0ff */
[----:B------:R-:W-:Y:S01]  /*2c10*/  FMUL.FTZ R156, R202, R179 ;  /* 0x000000b3ca9c7220 */ /* 0x000fe20000410000 */
[C---:B------:R-:W-:Y:S01]  /*2c20*/  LOP3.LUT P5, RZ, R164.reuse, 0xff00, RZ, 0xc0, !PT ;  /* 0x0000ff00a4ff7812 */ /* 0x040fe200078ac0ff */
[----:B------:R-:W-:Y:S01]  /*2c30*/  FMUL.FTZ R175, R167, c[0x0][0x1e8] ;  /* 0x00007a00a7af7a20 */ /* 0x000fe20000410000 */
[----:B------:R-:W-:Y:S01]  /*2c40*/  LOP3.LUT P6, RZ, R164, 0xff0000, RZ, 0xc0, !PT ;  /* 0x00ff0000a4ff7812 */ /* 0x000fe200078cc0ff */
[----:B------:R-:W-:Y:S01]  /*2c50*/  FMUL.FTZ R155, R168, c[0x0][0x1e8] ;  /* 0x00007a00a89b7a20 */ /* 0x000fe20000410000 */
[----:B------:R-:W0:Y:S01]  /*2c60*/  F2F.F16.F32 R205, R205 ;  /* 0x000000cd00cd7304 */ /* 0x000e220000200800 */
[----:B------:R-:W-:Y:S01]  /*2c70*/  FMUL.FTZ R159, R177, c[0x0][0x1e8] ;  /* 0x00007a00b19f7a20 */ /* 0x000fe20000410000 */
[----:B------:R-:W-:Y:S01]  /*2c80*/  FSEL R166, R175, RZ, P0 ;  /* 0x000000ffafa67208 */ /* 0x000fe20000000000 */
[----:B------:R-:W-:Y:S01]  /*2c90*/  @P2 FADD.FTZ R158, R158, R161 ;  /* 0x000000a19e9e2221 */ /* 0x000fe20000010000 */
[----:B------:R-:W-:Y:S01]  /*2ca0*/  FSEL R212, R155, RZ, P5 ;  /* 0x000000ff9bd47208 */ /* 0x000fe20002800000 */
[----:B------:R-:W-:Y:S01]  /*2cb0*/  @P2 FADD.FTZ R157, R157, R154 ;  /* 0x0000009a9d9d2221 */ /* 0x000fe20000010000 */
[----:B------:R-:W-:Y:S01]  /*2cc0*/  FSEL R179, R159, RZ, P6 ;  /* 0x000000ff9fb37208 */ /* 0x000fe20003000000 */
[----:B------:R-:W-:Y:S01]  /*2cd0*/  @P2 FADD.FTZ R156, R156, R213 ;  /* 0x000000d59c9c2221 */ /* 0x000fe20000010000 */
[----:B------:R-:W-:Y:S01]  /*2ce0*/  LOP3.LUT P0, RZ, R164, 0xff, RZ, 0xc0, !PT ;  /* 0x000000ffa4ff7812 */ /* 0x000fe2000780c0ff */
[----:B------:R-:W-:Y:S01]  /*2cf0*/  FMUL.FTZ R160, R158, c[0x0][0x1e8] ;  /* 0x00007a009ea07a20 */ /* 0x000fe20000410000 */
[----:B------:R-:W-:Y:S01]  /*2d00*/  LOP3.LUT P5, RZ, R164, 0xff000000, RZ, 0xc0, !PT ;  /* 0xff000000a4ff7812 */ /* 0x000fe200078ac0ff */
[----:B------:R-:W-:Y:S01]  /*2d10*/  FMUL.FTZ R161, R157, c[0x0][0x1e8] ;  /* 0x00007a009da17a20 */ /* 0x000fe20000410000 */
[----:B------:R-:W-:Y:S01]  /*2d20*/  LOP3.LUT P6, RZ, R162, 0xff00, RZ, 0xc0, !PT ;  /* 0x0000ff00a2ff7812 */ /* 0x000fe200078cc0ff */
[----:B------:R-:W-:Y:S01]  /*2d30*/  FMUL.FTZ R154, R156, c[0x0][0x1e8] ;  /* 0x00007a009c9a7a20 */ /* 0x000fe20000410000 */
[----:B------:R-:W-:Y:S01]  /*2d40*/  FSEL R164, R160, RZ, P0 ;  /* 0x000000ffa0a47208 */ /* 0x000fe20000000000 */
[-CC-:B------:R-:W-:Y:S01]  /*2d50*/  FFMA.FTZ R215, R148, R94.reuse, R95.reuse ;  /* 0x0000005e94d77223 */ /* 0x180fe2000001005f */
[----:B------:R-:W-:Y:S01]  /*2d60*/  FSEL R213, R161, RZ, P5 ;  /* 0x000000ffa1d57208 */ /* 0x000fe20002800000 */
[-CC-:B------:R-:W-:Y:S01]  /*2d70*/  FFMA.FTZ R216, R165, R94.reuse, R95.reuse ;  /* 0x0000005ea5d87223 */ /* 0x180fe2000001005f */
[----:B------:R-:W-:Y:S01]  /*2d80*/  FSEL R214, R154, RZ, P6 ;  /* 0x000000ff9ad67208 */ /* 0x000fe20003000000 */
[-CC-:B------:R-:W-:Y:S01]  /*2d90*/  FFMA.FTZ R151, R151, R94.reuse, R95.reuse ;  /* 0x0000005e97977223 */ /* 0x180fe2000001005f */
[----:B------:R-:W-:Y:S01]  /*2da0*/  LOP3.LUT P0, RZ, R162, 0xff0000, RZ, 0xc0, !PT ;  /* 0x00ff0000a2ff7812 */ /* 0x000fe2000780c0ff */
[-CC-:B------:R-:W-:Y:S01]  /*2db0*/  FFMA.FTZ R148, R208, R94.reuse, R95.reuse ;  /* 0x0000005ed0947223 */ /* 0x180fe2000001005f */
[C---:B------:R-:W-:Y:S01]  /*2dc0*/  LOP3.LUT P5, RZ, R162.reuse, 0xff, RZ, 0xc0, !PT ;  /* 0x000000ffa2ff7812 */ /* 0x040fe200078ac0ff */
[-CC-:B------:R-:W-:Y:S01]  /*2dd0*/  FFMA.FTZ R165, R147, R94.reuse, R95.reuse ;  /* 0x0000005e93a57223 */ /* 0x180fe2000001005f */
[----:B------:R-:W-:Y:S01]  /*2de0*/  LOP3.LUT P6, RZ, R162, 0xff000000, RZ, 0xc0, !PT ;  /* 0xff000000a2ff7812 */ /* 0x000fe200078cc0ff */
[-CC-:B------:R-:W-:Y:S01]  /*2df0*/  FFMA.FTZ R162, R149, R94.reuse, R95.reuse ;  /* 0x0000005e95a27223 */ /* 0x180fe2000001005f */
[----:B------:R1:W-:Y:S01]  /*2e00*/  F2F.F16.F32 R147, R179 ;  /* 0x000000b300937304 */ /* 0x0003e20000200800 */
[----:B------:R-:W-:Y:S01]  /*2e10*/  FFMA.FTZ R95, R206, R94, R95 ;  /* 0x0000005ece5f7223 */ /* 0x000fe2000001005f */
[----:B------:R-:W-:Y:S01]  /*2e20*/  @P1 F2FP.PACK_AB R93, RZ, R93 ;  /* 0x0000005dff5d123e */ /* 0x000fe200000000ff */
[----:B------:R-:W-:Y:S01]  /*2e30*/  FADD.FTZ R149, R143, -R162 ;  /* 0x800000a28f957221 */ /* 0x000fe20000010000 */
[----:B0-----:R-:W-:Y:S01]  /*2e40*/  SHF.L.U32 R205, R205, 0x10, RZ ;  /* 0x00000010cdcd7819 */ /* 0x001fe200000006ff */
[----:B------:R-:W-:Y:S01]  /*2e50*/  FADD.FTZ R221, R152, -R95 ;  /* 0x8000005f98dd7221 */ /* 0x000fe20000010000 */
[----:B------:R-:W-:Y:S01]  /*2e60*/  @P2 MOV R95, R131 ;  /* 0x00000083005f2202 */ /* 0x000fe20000000f00 */
[----:B------:R-:W-:Y:S01]  /*2e70*/  FADD.FTZ R163, R163, -R148 ;  /* 0x80000094a3a37221 */ /* 0x000fe20000010000 */
[----:B------:R-:W-:Y:S01]  /*2e80*/  @P2 SHF.R.U64 R152, R138, 0x10, R139 ;  /* 0x000000108a982819 */ /* 0x000fe2000000128b */
[----:B-1----:R-:W-:Y:S01]  /*2e90*/  FMUL.FTZ R179, R202, R149 ;  /* 0x00000095cab37220 */ /* 0x002fe20000410000 */
[----:B------:R0:W1:Y:S01]  /*2ea0*/  F2F.F16.F32 R210, R166 ;  /* 0x000000a600d27304 */ /* 0x0000620000200800 */
[----:B------:R-:W-:Y:S01]  /*2eb0*/  @P2 HADD2.F32 R148, -RZ, R95.H0_H0 ;  /* 0x2000005fff942230 */ /* 0x000fe20000004100 */
[----:B------:R-:W-:Y:S01]  /*2ec0*/  @P2 IMAD.MOV.U32 R94, RZ, RZ, R130 ;  /* 0x000000ffff5e2224 */ /* 0x000fe200078e0082 */
[----:B------:R-:W-:Y:S01]  /*2ed0*/  @P1 PRMT R195, R93, 0x7610, R195 ;  /* 0x000076105dc31816 */ /* 0x000fe200000000c3 */
[----:B------:R-:W-:Y:S01]  /*2ee0*/  FADD.FTZ R219, R153, -R216 ;  /* 0x800000d899db7221 */ /* 0x000fe20000010000 */
[----:B------:R-:W-:Y:S01]  /*2ef0*/  @P2 SHF.R.U32.HI R153, RZ, 0x10, R131 ;  /* 0x00000010ff992819 */ /* 0x000fe20000011683 */
[----:B------:R-:W-:Y:S01]  /*2f00*/  @P2 FADD.FTZ R179, R179, R148 ;  /* 0x00000094b3b32221 */ /* 0x000fe20000010000 */
[----:B------:R-:W-:Y:S01]  /*2f10*/  @P2 HADD2.F32 R95, -RZ, R94.H0_H0 ;  /* 0x2000005eff5f2230 */ /* 0x000fe20000004100 */
[----:B------:R-:W-:Y:S01]  /*2f20*/  FADD.FTZ R151, R150, -R151 ;  /* 0x8000009796977221 */ /* 0x000fe20000010000 */
[----:B------:R-:W-:Y:S01]  /*2f30*/  @P2 MOV R150, R139 ;  /* 0x0000008b00962202 */ /* 0x000fe20000000f00 */
[----:B------:R-:W-:Y:S01]  /*2f40*/  FADD.FTZ R215, R142, -R215 ;  /* 0x800000d78ed77221 */ /* 0x000fe20000010000 */
[----:B------:R-:W-:Y:S01]  /*2f50*/  @P2 HADD2.F32 R153, -RZ, R153.H0_H0 ;  /* 0x20000099ff992230 */ /* 0x000fe20000004100 */
[----:B------:R-:W-:Y:S01]  /*2f60*/  FADD.FTZ R217, R178, -R165 ;  /* 0x800000a5b2d97221 */ /* 0x000fe20000010000 */
[----:B------:R2:W-:Y:S01]  /*2f70*/  F2F.F16.F32 R143, R164 ;  /* 0x000000a4008f7304 */ /* 0x0005e20000200800 */
[----:B------:R-:W-:Y:S01]  /*2f80*/  FMUL.FTZ R165, R179, c[0x0][0x1e8] ;  /* 0x00007a00b3a57a20 */ /* 0x000fe20000410000 */
[----:B------:R-:W-:Y:S01]  /*2f90*/  @P2 HADD2.F32 R94, -RZ, R150.H0_H0 ;  /* 0x20000096ff5e2230 */ /* 0x000fe20000004100 */
[C---:B------:R-:W-:Y:S01]  /*2fa0*/  FMUL.FTZ R178, R202.reuse, R151 ;  /* 0x00000097cab27220 */ /* 0x040fe20000410000 */
[----:B------:R-:W-:Y:S01]  /*2fb0*/  @P1 F2FP.PACK_AB R98, RZ, R98 ;  /* 0x00000062ff62123e */ /* 0x000fe200000000ff */
[----:B0-----:R-:W-:Y:S01]  /*2fc0*/  FMUL.FTZ R166, R202, R215 ;  /* 0x000000d7caa67220 */ /* 0x001fe20000410000 */
[----:B------:R-:W-:Y:S01]  /*2fd0*/  FSEL R215, R165, RZ, P0 ;  /* 0x000000ffa5d77208 */ /* 0x000fe20000000000 */
[----:B------:R-:W-:Y:S01]  /*2fe0*/  @P2 FADD.FTZ R178, R178, R95 ;  /* 0x0000005fb2b22221 */ /* 0x000fe20000010000 */
[----:B------:R-:W-:Y:S01]  /*2ff0*/  @P2 HADD2.F32 R95, -RZ, R152.H0_H0 ;  /* 0x20000098ff5f2230 */ /* 0x000fe20000004100 */
[----:B------:R-:W-:Y:S01]  /*3000*/  ISETP.NE.U32.AND P0, PT, RZ, c[0x0][0x258], PT ;  /* 0x00009600ff007a0c */ /* 0x000fe20003f05070 */
[----:B------:R-:W-:Y:S01]  /*3010*/  @P2 FADD.FTZ R166, R166, R153 ;  /* 0x00000099a6a62221 */ /* 0x000fe20000010000 */
[----:B------:R0:W-:Y:S01]  /*3020*/  F2F.F16.F32 R142, R213 ;  /* 0x000000d5008e7304 */ /* 0x0001e20000200800 */
[C---:B--2---:R-:W-:Y:S01]  /*3030*/  FMUL.FTZ R164, R202.reuse, R163 ;  /* 0x000000a3caa47220 */ /* 0x044fe20000410000 */
[----:B------:R-:W-:Y:S01]  /*3040*/  ISETP.NE.AND.EX P0, PT, RZ, c[0x0][0x25c], PT, P0 ;  /* 0x00009700ff007a0c */ /* 0x000fe20003f05300 */
[----:B------:R-:W-:Y:S01]  /*3050*/  FMUL.FTZ R153, R202, R219 ;  /* 0x000000dbca997220 */ /* 0x000fe20000410000 */
[----:B------:R-:W-:Y:S01]  /*3060*/  @P2 SHF.R.U32.HI R219, RZ, 0x10, R139 ;  /* 0x00000010ffdb2819 */ /* 0x000fe2000001168b */
[----:B------:R-:W-:Y:S01]  /*3070*/  @P2 FADD.FTZ R164, R164, R95 ;  /* 0x0000005fa4a42221 */ /* 0x000fe20000010000 */
[----:B------:R-:W-:Y:S01]  /*3080*/  @P1 PRMT R197, R98, 0x7610, R197 ;  /* 0x0000761062c51816 */ /* 0x000fe200000000c5 */
[----:B------:R-:W-:Y:S01]  /*3090*/  FMUL.FTZ R163, R178, c[0x0][0x1e8] ;  /* 0x00007a00b2a37a20 */ /* 0x000fe20000410000 */
[----:B------:R-:W2:Y:S01]  /*30a0*/  F2F.F16.F32 R203, R203 ;  /* 0x000000cb00cb7304 */ /* 0x000ea20000200800 */
[----:B------:R-:W-:Y:S01]  /*30b0*/  @P2 IMAD.MOV.U32 R95, RZ, RZ, R138 ;  /* 0x000000ffff5f2224 */ /* 0x000fe200078e008a */
[----:B------:R-:W-:Y:S01]  /*30c0*/  @P2 HADD2.F32 R219, -RZ, R219.H0_H0 ;  /* 0x200000dbffdb2230 */ /* 0x000fe20000004100 */
[----:B------:R-:W-:Y:S01]  /*30d0*/  FMUL.FTZ R162, R166, c[0x0][0x1e8] ;  /* 0x00007a00a6a27a20 */ /* 0x000fe20000410000 */
[----:B0-----:R-:W-:Y:S01]  /*30e0*/  FSEL R213, R163, RZ, P5 ;  /* 0x000000ffa3d57208 */ /* 0x001fe20002800000 */
[----:B------:R-:W-:Y:S01]  /*30f0*/  @P2 FADD.FTZ R153, R153, R94 ;  /* 0x0000005e99992221 */ /* 0x000fe20000010000 */
[----:B------:R-:W-:Y:S01]  /*3100*/  @P2 HADD2.F32 R95, -RZ, R95.H0_H0 ;  /* 0x2000005fff5f2230 */ /* 0x000fe20000004100 */
[----:B------:R-:W-:Y:S01]  /*3110*/  FMUL.FTZ R152, R202, R221 ;  /* 0x000000ddca987220 */ /* 0x000fe20000410000 */
[----:B------:R-:W-:Y:S01]  /*3120*/  LOP3.LUT P5, RZ, R170, 0xff00, RZ, 0xc0, !PT ;  /* 0x0000ff00aaff7812 */ /* 0x000fe200078ac0ff */
[----:B------:R-:W-:Y:S01]  /*3130*/  FMUL.FTZ R148, R164, c[0x0][0x1e8] ;  /* 0x00007a00a4947a20 */ /* 0x000fe20000410000 */
[----:B------:R-:W-:Y:S01]  /*3140*/  FSEL R94, R162, RZ, P6 ;  /* 0x000000ffa25e7208 */ /* 0x000fe20003000000 */
[----:B------:R-:W-:Y:S01]  /*3150*/  FMUL.FTZ R149, R153, c[0x0][0x1e8] ;  /* 0x00007a0099957a20 */ /* 0x000fe20000410000 */
[----:B------:R-:W-:Y:S01]  /*3160*/  LOP3.LUT P6, RZ, R170, 0xff0000, RZ, 0xc0, !PT ;  /* 0x00ff0000aaff7812 */ /* 0x000fe200078cc0ff */
[----:B------:R-:W-:Y:S01]  /*3170*/  FMUL.FTZ R202, R202, R217 ;  /* 0x000000d9caca7220 */ /* 0x000fe20000410000 */
[----:B------:R0:W-:Y:S01]  /*3180*/  F2F.F16.F32 R208, R212 ;  /* 0x000000d400d07304 */ /* 0x0001e20000200800 */
[----:B------:R-:W-:Y:S01]  /*3190*/  @P2 FADD.FTZ R152, R152, R219 ;  /* 0x000000db98982221 */ /* 0x000fe20000010000 */
[----:B------:R-:W-:Y:S01]  /*31a0*/  FSEL R151, R148, RZ, P5 ;  /* 0x000000ff94977208 */ /* 0x000fe20002800000 */
[----:B------:R-:W-:Y:S01]  /*31b0*/  @P2 FADD.FTZ R202, R202, R95 ;  /* 0x0000005fcaca2221 */ /* 0x000fe20000010000 */
[----:B------:R-:W-:Y:S01]  /*31c0*/  @P0 F2FP.PACK_AB R96, RZ, R96 ;  /* 0x00000060ff60023e */ /* 0x000fe200000000ff */
[----:B------:R-:W-:Y:S01]  /*31d0*/  FMUL.FTZ R150, R152, c[0x0][0x1e8] ;  /* 0x00007a0098967a20 */ /* 0x000fe20000410000 */
[----:B------:R-:W-:Y:S01]  /*31e0*/  @P1 LOP3.LUT P2, RZ, R187, 0xff000000, RZ, 0xc0, !PT ;  /* 0xff000000bbff1812 */ /* 0x000fe2000784c0ff */
[----:B-1----:R-:W-:Y:S01]  /*31f0*/  IMAD.U32 R210, R210, 0x10000, RZ ;  /* 0x00010000d2d27824 */ /* 0x002fe200078e00ff */
[----:B------:R-:W1:Y:S01]  /*3200*/  F2F.F16.F32 R206, R214 ;  /* 0x000000d600ce7304 */ /* 0x000e620000200800 */
[----:B0-----:R-:W-:-:S02]  /*3210*/  FSEL R212, R149, RZ, P6 ;  /* 0x000000ff95d47208 */ /* 0x001fc40003000000 */
[C---:B------:R-:W-:Y:S02]  /*3220*/  LOP3.LUT P6, RZ, R170.reuse, 0xff000000, RZ, 0xc0, !PT ;  /* 0xff000000aaff7812 */ /* 0x040fe400078cc0ff */
[----:B------:R-:W-:Y:S02]  /*3230*/  LOP3.LUT P5, RZ, R170, 0xff, RZ, 0xc0, !PT ;  /* 0x000000ffaaff7812 */ /* 0x000fe400078ac0ff */
[----:B------:R-:W-:Y:S01]  /*3240*/  @P0 F2FP.PACK_AB R92, RZ, R92 ;  /* 0x0000005cff5c023e */ /* 0x000fe200000000ff */
[----:B------:R0:W-:Y:S01]  /*3250*/  F2F.F16.F32 R214, R94 ;  /* 0x0000005e00d67304 */ /* 0x0001e20000200800 */
[----:B------:R-:W-:Y:S02]  /*3260*/  @P0 PRMT R193, R96, 0x7610, R193 ;  /* 0x0000761060c10816 */ /* 0x000fe400000000c1 */
[----:B------:R-:W-:Y:S02]  /*3270*/  @P1 FSEL R140, R140, RZ, P2 ;  /* 0x000000ff8c8c1208 */ /* 0x000fe40001000000 */
[----:B------:R-:W-:-:S02]  /*3280*/  FSEL R96, R150, RZ, P6 ;  /* 0x000000ff96607208 */ /* 0x000fc40003000000 */
[----:B------:R-:W-:Y:S01]  /*3290*/  @P0 PRMT R192, R92, 0x7610, R192 ;  /* 0x000076105cc00816 */ /* 0x000fe200000000c0 */
[----:B------:R3:W-:Y:S01]  /*32a0*/  F2F.F16.F32 R170, R151 ;  /* 0x0000009700aa7304 */ /* 0x0007e20000200800 */
[----:B------:R-:W-:Y:S01]  /*32b0*/  IMAD.WIDE.U32 R92, R204, 0x10000, RZ ;  /* 0x00010000cc5c7825 */ /* 0x000fe200078e00ff */
[----:B------:R-:W-:Y:S02]  /*32c0*/  @P0 F2FP.PACK_AB R97, RZ, R97 ;  /* 0x00000061ff61023e */ /* 0x000fe400000000ff */
[----:B0-----:R-:W-:Y:S02]  /*32d0*/  @P1 F2FP.PACK_AB R94, RZ, R140 ;  /* 0x0000008cff5e123e */ /* 0x001fe400000000ff */
[----:B------:R-:W-:Y:S02]  /*32e0*/  @P0 PRMT R194, R97, 0x7610, R194 ;  /* 0x0000761061c20816 */ /* 0x000fe400000000c2 */
[----:B------:R-:W0:Y:S01]  /*32f0*/  F2F.F16.F32 R207, R207 ;  /* 0x000000cf00cf7304 */ /* 0x000e220000200800 */
[----:B---3--:R-:W-:Y:S01]  /*3300*/  FMUL.FTZ R151, R202, c[0x0][0x1e8] ;  /* 0x00007a00ca977a20 */ /* 0x008fe20000410000 */
[----:B--2---:R-:W-:-:S02]  /*3310*/  LOP3.LUT R93, R93, R205, R203, 0xfe, !PT ;  /* 0x000000cd5d5d7212 */ /* 0x004fc400078efecb */
[----:B------:R-:W-:Y:S02]  /*3320*/  SHF.L.U32 R142, R142, 0x10, RZ ;  /* 0x000000108e8e7819 */ /* 0x000fe400000006ff */
[----:B------:R-:W-:Y:S02]  /*3330*/  FSEL R140, R151, RZ, P5 ;  /* 0x000000ff978c7208 */ /* 0x000fe40002800000 */
[----:B------:R-:W-:Y:S01]  /*3340*/  F2F.F16.F32 R215, R215 ;  /* 0x000000d700d77304 */ /* 0x000fe20000200800 */
[----:B------:R-:W-:Y:S01]  /*3350*/  LOP3.LUT R92, R92, R99, RZ, 0xfc, !PT ;  /* 0x000000635c5c7212 */ /* 0x000fe200078efcff */
[----:B-1----:R-:W-:Y:S01]  /*3360*/  IMAD.WIDE.U32 R98, R206, 0x10000, RZ ;  /* 0x00010000ce627825 */ /* 0x002fe200078e00ff */
[----:B------:R-:W-:Y:S02]  /*3370*/  @P1 F2FP.PACK_AB R141, RZ, R141 ;  /* 0x0000008dff8d123e */ /* 0x000fe400000000ff */
[----:B------:R-:W-:Y:S02]  /*3380*/  @P1 PRMT R198, R94, 0x7610, R198 ;  /* 0x000076105ec61816 */ /* 0x000fe400000000c6 */
[----:B------:R-:W-:Y:S01]  /*3390*/  @P1 PRMT R196, R141, 0x7610, R196 ;  /* 0x000076108dc41816 */ /* 0x000fe200000000c4 */
[----:B------:R1:W2:Y:S01]  /*33a0*/  F2F.F16.F32 R216, R96 ;  /* 0x0000006000d87304 */ /* 0x0002a20000200800 */
[----:B0-----:R-:W-:Y:S01]  /*33b0*/  IMAD.WIDE.U32 R94, R207, 0x10000, RZ ;  /* 0x00010000cf5e7825 */ /* 0x001fe200078e00ff */
[----:B------:R-:W-:-:S02]  /*33c0*/  @P0 F2FP.PACK_AB R144, RZ, R144 ;  /* 0x00000090ff90023e */ /* 0x000fc400000000ff */
[----:B------:R-:W-:Y:S02]  /*33d0*/  @P0 F2FP.PACK_AB R204, RZ, R145 ;  /* 0x00000091ffcc023e */ /* 0x000fe400000000ff */
[----:B------:R-:W-:Y:S02]  /*33e0*/  @P0 PRMT R199, R144, 0x7610, R199 ;  /* 0x0000761090c70816 */ /* 0x000fe400000000c7 */
[----:B------:R-:W0:Y:S01]  /*33f0*/  F2F.F16.F32 R209, R209 ;  /* 0x000000d100d17304 */ /* 0x000e220000200800 */
[----:B-1----:R-:W-:-:S05]  /*3400*/  IMAD.WIDE.U32 R96, R208, 0x10000, RZ ;  /* 0x00010000d0607825 */ /* 0x002fca00078e00ff */
[----:B------:R-:W-:Y:S01]  /*3410*/  LOP3.LUT R97, R97, R142, R147, 0xfe, !PT ;  /* 0x0000008e61617212 */ /* 0x000fe200078efe93 */
[----:B------:R-:W-:Y:S01]  /*3420*/  IMAD.U32 R142, R214, 0x10000, RZ ;  /* 0x00010000d68e7824 */ /* 0x000fe200078e00ff */
[----:B------:R-:W1:Y:S01]  /*3430*/  F2F.F16.F32 R211, R211 ;  /* 0x000000d300d37304 */ /* 0x000e620000200800 */
[----:B--2---:R-:W-:Y:S02]  /*3440*/  SHF.L.U32 R147, R216, 0x10, RZ ;  /* 0x00000010d8937819 */ /* 0x004fe400000006ff */
[----:B------:R-:W-:Y:S02]  /*3450*/  LOP3.LUT R96, R96, R143, RZ, 0xfc, !PT ;  /* 0x0000008f60607212 */ /* 0x000fe400078efcff */
[----:B------:R-:W-:Y:S02]  /*3460*/  LOP3.LUT R99, R99, R142, R215, 0xfe, !PT ;  /* 0x0000008e63637212 */ /* 0x000fe400078efed7 */
[----:B------:R-:W-:Y:S01]  /*3470*/  IADD3 R142, P2, R173, c[0x0][0x248], RZ ;  /* 0x00009200ad8e7a10 */ /* 0x000fe20007f5e0ff */
[----:B------:R-:W2:Y:S01]  /*3480*/  F2F.F16.F32 R213, R213 ;  /* 0x000000d500d57304 */ /* 0x000ea20000200800 */
[----:B0-----:R-:W-:-:S02]  /*3490*/  LOP3.LUT R95, R95, R210, R209, 0xfe, !PT ;  /* 0x000000d25f5f7212 */ /* 0x001fc400078efed1 */
[----:B------:R-:W-:-:S05]  /*34a0*/  IADD3.X R143, R180, c[0x0][0x24c], RZ, P2, !PT ;  /* 0x00009300b48f7a10 */ /* 0x000fca00017fe4ff */
[----:B------:R-:W0:Y:S01]  /*34b0*/  F2F.F16.F32 R212, R212 ;  /* 0x000000d400d47304 */ /* 0x000e220000200800 */
[----:B-1----:R-:W-:-:S07]  /*34c0*/  LOP3.LUT R94, R94, R211, RZ, 0xfc, !PT ;  /* 0x000000d35e5e7212 */ /* 0x002fce00078efcff */
[----:B------:R1:W3:Y:S01]  /*34d0*/  F2F.F16.F32 R203, R140 ;  /* 0x0000008c00cb7304 */ /* 0x0002e20000200800 */
[----:B--2---:R-:W-:Y:S01]  /*34e0*/  LOP3.LUT R98, R98, R213, RZ, 0xfc, !PT ;  /* 0x000000d562627212 */ /* 0x004fe200078efcff */
[----:B-1----:R-:W-:Y:S01]  /*34f0*/  IMAD.WIDE.U32 R140, R170, 0x10000, RZ ;  /* 0x00010000aa8c7825 */ /* 0x002fe200078e00ff */
[----:B------:R-:W-:-:S04]  /*3500*/  @P0 F2FP.PACK_AB R170, RZ, R146 ;  /* 0x00000092ffaa023e */ /* 0x000fc800000000ff */
[----:B0-----:R-:W-:Y:S02]  /*3510*/  LOP3.LUT R141, R141, R147, R212, 0xfe, !PT ;  /* 0x000000938d8d7212 */ /* 0x001fe400078efed4 */
        /* <DEDUP_REMOVED lines=10> */
.L_x_1602:
        /* <DEDUP_REMOVED lines=12> */
.L_x_1603:
        /* <DEDUP_REMOVED lines=33> */
.L_x_1604:
        /* <DEDUP_REMOVED lines=12> */
.L_x_1605:
        /* <DEDUP_REMOVED lines=35> */
.L_x_1606:
        /* <DEDUP_REMOVED lines=13> */
.L_x_1607:
        /* <DEDUP_REMOVED lines=27> */
.L_x_1608:
        /* <DEDUP_REMOVED lines=21> */
.L_x_1609:
        /* <DEDUP_REMOVED lines=9> */
.L_x_1610:
        /* <DEDUP_REMOVED lines=26> */
.L_x_1611:
[----:B-1----:R-:W-:Y:S01]  /*4180*/  SEL R204, RZ, 0x1, P4 ;  /* 0x00000001ffcc7807 */ /* 0x002fe20002000000 */
[----:B0-----:R-:W-:Y:S01]  /*4190*/  @P3 CALL.REL.NOINC `(.L_x_1612) ;  /* 0x0000001000003944 */ /* 0x001fe20003c00000 */
[----:B------:R-:W-:Y:S05]  /*41a0*/  BRA `(.L_x_1613) ;  /* 0xffffc50000007947 */ /* 0x000fea000383ffff */
.L_x_1612:
        /* <DEDUP_REMOVED lines=68> */
.L_x_1599:
        /* <DEDUP_REMOVED lines=31> */
.L_x_1600:
[----:B------:R-:W-:Y:S01]  /*47e0*/  HFMA2.MMA R98, -RZ, RZ, 0, 1.847743988037109375e-06 ;  /* 0x0000001fff627435 */ /* 0x000fe200000001ff */
[----:B------:R-:W-:Y:S01]  /*47f0*/  MOV R95, R97 ;  /* 0x00000061005f7202 */ /* 0x000fe20000000f00 */
[----:B------:R-:W-:Y:S01]  /*4800*/  IMAD.MOV.U32 R96, RZ, RZ, 0x10 ;  /* 0x00000010ff607424 */ /* 0x000fe200078e00ff */
[----:B------:R-:W-:Y:S01]  /*4810*/  MOV R92, 0x4840 ;  /* 0x00004840005c7802 */ /* 0x000fe20000000f00 */
[----:B------:R-:W-:-:S02]  /*4820*/  IMAD.MOV.U32 R141, RZ, RZ, -0x1 ;  /* 0xffffffffff8d7424 */ /* 0x000fc400078e00ff */
[----:B-----5:R-:W-:Y:S05]  /*4830*/  CALL.REL.NOINC `($__internal_65_$__cuda_sm70_shflsync_down_p) ;  /* 0x0000046000007944 */ /* 0x020fea0003c00000 */
[----:B-1----:R-:W-:Y:S01]  /*4840*/  MOV R94, R95 ;  /* 0x0000005f005e7202 */ /* 0x002fe20000000f00 */
[----:B0-----:R-:W-:Y:S05]  /*4850*/  BRA `(.L_x_1614) ;  /* 0xffffda3000007947 */ /* 0x001fea000383ffff */
.L_x_1601:
[----:B------:R-:W-:Y:S01]  /*4860*/  HFMA2.MMA R96, -RZ, RZ, 0, 9.5367431640625e-07 ;  /* 0x00000010ff607435 */ /* 0x000fe200000001ff */
[----:B------:R-:W-:Y:S01]  /*4870*/  IMAD.MOV.U32 R95, RZ, RZ, R99 ;  /* 0x000000ffff5f7224 */ /* 0x000fe200078e0063 */
[----:B------:R-:W-:Y:S01]  /*4880*/  MOV R141, 0xffffffff ;  /* 0xffffffff008d7802 */ /* 0x000fe20000000f00 */
[----:B------:R-:W-:Y:S01]  /*4890*/  IMAD.MOV.U32 R98, RZ, RZ, 0x1f ;  /* 0x0000001fff627424 */ /* 0x000fe200078e00ff */
[----:B------:R-:W-:-:S02]  /*48a0*/  MOV R92, 0x48c0 ;  /* 0x000048c0005c7802 */ /* 0x000fc40000000f00 */
[----:B01---5:R-:W-:Y:S05]  /*48b0*/  CALL.REL.NOINC `($__internal_65_$__cuda_sm70_shflsync_down_p) ;  /* 0x000003e000007944 */ /* 0x023fea0003c00000 */
[----:B------:R-:W-:Y:S01]  /*48c0*/  FADD.FTZ R97, R97, R94 ;  /* 0x0000005e61617221 */ /* 0x000fe20000010000 */
[----:B0-----:R-:W-:Y:S01]  /*48d0*/  HFMA2.MMA R98, -RZ, RZ, 0, 1.847743988037109375e-06 ;  /* 0x0000001fff627435 */ /* 0x001fe200000001ff */
[----:B-1----:R-:W-:Y:S01]  /*48e0*/  FADD.FTZ R140, R99, R95 ;  /* 0x0000005f638c7221 */ /* 0x002fe20000010000 */
[----:B------:R-:W-:Y:S01]  /*48f0*/  MOV R92, 0x4940 ;  /* 0x00004940005c7802 */ /* 0x000fe20000000f00 */
[----:B------:R-:W-:Y:S01]  /*4900*/  IMAD.MOV.U32 R96, RZ, RZ, 0x8 ;  /* 0x00000008ff607424 */ /* 0x000fe200078e00ff */
[----:B------:R-:W-:Y:S01]  /*4910*/  MOV R95, R97 ;  /* 0x00000061005f7202 */ /* 0x000fe20000000f00 */
[----:B------:R-:W-:-:S02]  /*4920*/  IMAD.MOV.U32 R141, RZ, RZ, -0x1 ;  /* 0xffffffffff8d7424 */ /* 0x000fc400078e00ff */
[----:B------:R-:W-:Y:S05]  /*4930*/  CALL.REL.NOINC `($__internal_65_$__cuda_sm70_shflsync_down_p) ;  /* 0x0000036000007944 */ /* 0x000fea0003c00000 */
[----:B0-----:R-:W-:Y:S01]  /*4940*/  HFMA2.MMA R98, -RZ, RZ, 0, 1.847743988037109375e-06 ;  /* 0x0000001fff627435 */ /* 0x001fe200000001ff */
[----:B-1----:R-:W-:Y:S01]  /*4950*/  IMAD.MOV.U32 R94, RZ, RZ, R95 ;  /* 0x000000ffff5e7224 */ /* 0x002fe200078e005f */
[----:B------:R-:W-:Y:S01]  /*4960*/  MOV R95, R140 ;  /* 0x0000008c005f7202 */ /* 0x000fe20000000f00 */
[----:B------:R-:W-:Y:S01]  /*4970*/  IMAD.MOV.U32 R96, RZ, RZ, 0x8 ;  /* 0x00000008ff607424 */ /* 0x000fe200078e00ff */
[----:B------:R-:W-:Y:S01]  /*4980*/  MOV R92, 0x49b0 ;  /* 0x000049b0005c7802 */ /* 0x000fe20000000f00 */
[----:B------:R-:W-:-:S02]  /*4990*/  IMAD.MOV.U32 R141, RZ, RZ, -0x1 ;  /* 0xffffffffff8d7424 */ /* 0x000fc400078e00ff */
[----:B------:R-:W-:Y:S05]  /*49a0*/  CALL.REL.NOINC `($__internal_65_$__cuda_sm70_shflsync_down_p) ;  /* 0x000002f000007944 */ /* 0x000fea0003c00000 */
[----:B------:R-:W-:Y:S01]  /*49b0*/  FADD.FTZ R97, R94, R97 ;  /* 0x000000615e617221 */ /* 0x000fe20000010000 */
[----:B0-----:R-:W-:Y:S01]  /*49c0*/  MOV R96, 0x4 ;  /* 0x0000000400607802 */ /* 0x001fe20000000f00 */
[----:B-1----:R-:W-:Y:S01]  /*49d0*/  FADD.FTZ R140, R140, R95 ;  /* 0x0000005f8c8c7221 */ /* 0x002fe20000010000 */
[----:B------:R-:W-:Y:S01]  /*49e0*/  MOV R141, 0xffffffff ;  /* 0xffffffff008d7802 */ /* 0x000fe20000000f00 */
[----:B------:R-:W-:Y:S01]  /*49f0*/  IMAD.MOV.U32 R98, RZ, RZ, 0x1f ;  /* 0x0000001fff627424 */ /* 0x000fe200078e00ff */
[----:B------:R-:W-:Y:S01]  /*4a00*/  MOV R92, 0x4a30 ;  /* 0x00004a30005c7802 */ /* 0x000fe20000000f00 */
[----:B------:R-:W-:-:S02]  /*4a10*/  IMAD.MOV.U32 R95, RZ, RZ, R97 ;  /* 0x000000ffff5f7224 */ /* 0x000fc400078e0061 */
[----:B------:R-:W-:Y:S05]  /*4a20*/  CALL.REL.NOINC `($__internal_65_$__cuda_sm70_shflsync_down_p) ;  /* 0x0000027000007944 */ /* 0x000fea0003c00000 */
[----:B0-----:R-:W-:Y:S01]  /*4a30*/  HFMA2.MMA R96, -RZ, RZ, 0, 2.384185791015625e-07 ;  /* 0x00000004ff607435 */ /* 0x001fe200000001ff */
[----:B-1----:R-:W-:Y:S01]  /*4a40*/  MOV R94, R95 ;  /* 0x0000005f005e7202 */ /* 0x002fe20000000f00 */
[----:B------:R-:W-:Y:S01]  /*4a50*/  IMAD.MOV.U32 R95, RZ, RZ, R140 ;  /* 0x000000ffff5f7224 */ /* 0x000fe200078e008c */
[----:B------:R-:W-:Y:S01]  /*4a60*/  MOV R141, 0xffffffff ;  /* 0xffffffff008d7802 */ /* 0x000fe20000000f00 */
[----:B------:R-:W-:Y:S01]  /*4a70*/  IMAD.MOV.U32 R98, RZ, RZ, 0x1f ;  /* 0x0000001fff627424 */ /* 0x000fe200078e00ff */
[----:B------:R-:W-:-:S02]  /*4a80*/  MOV R92, 0x4aa0 ;  /* 0x00004aa0005c7802 */ /* 0x000fc40000000f00 */
[----:B------:R-:W-:Y:S05]  /*4a90*/  CALL.REL.NOINC `($__internal_65_$__cuda_sm70_shflsync_down_p) ;  /* 0x0000020000007944 */ /* 0x000fea0003c00000 */
        /* <DEDUP_REMOVED lines=23> */
[----:B0-----:R-:W-:Y:S01]  /*4c10*/  HFMA2.MMA R96, -RZ, RZ, 0, 5.9604644775390625e-08 ;  /* 0x00000001ff607435 */ /* 0x001fe200000001ff */
[----:B-1----:R-:W-:Y:S01]  /*4c20*/  MOV R140, R95 ;  /* 0x0000005f008c7202 */ /* 0x002fe20000000f00 */
[----:B------:R-:W-:Y:S01]  /*4c30*/  IMAD.MOV.U32 R95, RZ, RZ, R99 ;  /* 0x000000ffff5f7224 */ /* 0x000fe200078e0063 */
[----:B------:R-:W-:Y:S01]  /*4c40*/  MOV R141, 0xffffffff ;  /* 0xffffffff008d7802 */ /* 0x000fe20000000f00 */
[----:B------:R-:W-:Y:S01]  /*4c50*/  IMAD.MOV.U32 R98, RZ, RZ, 0x1f ;  /* 0x0000001fff627424 */ /* 0x000fe200078e00ff */
[----:B------:R-:W-:-:S02]  /*4c60*/  MOV R92, 0x4c80 ;  /* 0x00004c80005c7802 */ /* 0x000fc40000000f00 */
[----:B------:R-:W-:Y:S05]  /*4c70*/  CALL.REL.NOINC `($__internal_65_$__cuda_sm70_shflsync_down_p) ;  /* 0x0000002000007944 */ /* 0x000fea0003c00000 */
[----:B-1----:R-:W-:Y:S01]  /*4c80*/  IMAD.MOV.U32 R92, RZ, RZ, R95 ;  /* 0x000000ffff5c7224 */ /* 0x002fe200078e005f */
[----:B0-----:R-:W-:Y:S05]  /*4c90*/  BRA `(.L_x_1615) ;  /* 0xffffd71000007947 */ /* 0x001fea000383ffff */
        .weak           $__internal_65_$__cuda_sm70_shflsync_down_p
        .type           $__internal_65_$__cuda_sm70_shflsync_down_p,@function
        .size           $__internal_65_$__cuda_sm70_shflsync_down_p,(.L_x_2812 - $__internal_65_$__cuda_sm70_shflsync_down_p)
$__internal_65_$__cuda_sm70_shflsync_down_p:
[----:B------:R-:W-:Y:S01]  /*4ca0*/  HFMA2.MMA R93, -RZ, RZ, 0, 0 ;  /* 0x00000000ff5d7435 */ /* 0x000fe200000001ff */
[----:B------:R-:W-:Y:S04]  /*4cb0*/  WARPSYNC R141 ;  /* 0x0000008d00007348 */ /* 0x000fe80003800000 */
[----:B------:R0:W1:Y:S01]  /*4cc0*/  SHFL.DOWN PT, R95, R95, R96, R98 ;  /* 0x080000605f5f7389 */ /* 0x00006200000e0062 */
[----:B------:R-:W-:Y:S05]  /*4cd0*/  RET.REL.NODEC R92 `(_ZN10layer_norm31ln_parallel_residual_bwd_kernelINS_13Kernel_traitsIf6__halfS2_S2_fjLj2560ELj1ELj1ELj4ELj8ENS_18Kernel_traits_baseILj2560EfS2_S2_S2_fjLj128EEEEELb1ELb0ELb1EEEvNS_9BwdParamsE) ;  /* 0xffffb3205c007950 */ /* 0x000fea0003c3ffff */
.L_x_1616:
        /* <DEDUP_REMOVED lines=10> */
.L_x_2812:


//--------------------- .text._ZN10layer_norm22ln_bwd_finalize_kernelINS_22Kernel_traits_finalizeILj2560Ef6__halfS2_S2_fjLb0ELj1024ELj4ENS_18Kernel_traits_baseILj2560EfS2_S2_S2_fjLj1024EEEEELb0ELb0EEEvNS_9BwdParamsE --------------------------
	.section	.text._ZN10layer_norm22ln_bwd_finalize_kernelINS_22Kernel_traits_finalizeILj2560Ef6__halfS2_S2_fjLb0ELj1024ELj4ENS_18Kernel_traits_baseILj2560EfS2_S2_S2_fjLj1024EEEEELb0ELb0EEEvNS_9BwdParamsE,"ax",@progbits
	.sectioninfo	@"SHI_REGISTERS=30"
	.align	128
        .global         _ZN10layer_norm22ln_bwd_finalize_kernelINS_22Kernel_traits_finalizeILj2560Ef6__halfS2_S2_fjLb0ELj1024ELj4ENS_18Kernel_traits_baseILj2560EfS2_S2_S2_fjLj1024EEEEELb0ELb0EEEvNS_9BwdParamsE
        .type           _ZN10layer_norm22ln_bwd_finalize_kernelINS_22Kernel_traits_finalizeILj2560Ef6__halfS2_S2_fjLb0ELj1024ELj4ENS_18Kernel_traits_baseILj2560EfS2_S2_S2_fjLj1024EEEEELb0ELb0EEEvNS_9BwdParamsE,@function
        .size           _ZN10layer_norm22ln_bwd_finalize_kernelINS_22Kernel_traits_finalizeILj2560Ef6__halfS2_S2_fjLb0ELj1024ELj4ENS_18Kernel_traits_baseILj2560EfS2_S2_S2_fjLj1024EEEEELb0ELb0EEEvNS_9BwdParamsE,(.L_x_2813 - _ZN10layer_norm22ln_bwd_finalize_kernelINS_22Kernel_traits_finalizeILj2560Ef6__halfS2_S2_fjLb0ELj1024ELj4ENS_18Kernel_traits_baseILj2560EfS2_S2_S2_fjLj1024EEEEELb0ELb0EEEvNS_9BwdParamsE)
        .other          _ZN10layer_norm22ln_bwd_finalize_kernelINS_22Kernel_traits_finalizeILj2560Ef6__halfS2_S2_fjLb0ELj1024ELj4ENS_18Kernel_traits_baseILj2560EfS2_S2_S2_fjLj1024EEEEELb0ELb0EEEvNS_9BwdParamsE,@"STO_CUDA_ENTRY STV_DEFAULT"
_ZN10layer_norm22ln_bwd_finalize_kernelINS_22Kernel_traits_finalizeILj2560Ef6__halfS2_S2_fjLb0ELj1024ELj4ENS_18Kernel_traits_baseILj2560EfS2_S2_S2_fjLj1024EEEEELb0ELb0EEEvNS_9BwdParamsE:
.text._ZN10layer_norm22ln_bwd_finalize_kernelINS_22Kernel_traits_finalizeILj2560Ef6__halfS2_S2_fjLb0ELj1024ELj4ENS_18Kernel_traits_baseILj2560EfS2_S2_S2_fjLj1024EEEEELb0ELb0EEEvNS_9BwdParamsE:
        /* <DEDUP_REMOVED lines=19> */
.L_x_1630:
        /* <DEDUP_REMOVED lines=28> */
.L_x_1621:
        /* <DEDUP_REMOVED lines=35> */
.L_x_1620:
[----:B------:R-:W-:Y:S05]  /*0520*/  BSYNC B1 ;  /* 0x0000000000017941 */ /* 0x000fea0003800000 */
.L_x_1619:
        /* <DEDUP_REMOVED lines=23> */
.L_x_1623:
[----:B------:R-:W-:Y:S05]  /*06a0*/  BSYNC B1 ;  /* 0x0000000000017941 */ /* 0x000fea0003800000 */
.L_x_1622:
        /* <DEDUP_REMOVED lines=11> */
.L_x_1624:
[----:B------:R-:W-:Y:S05]  /*0760*/  BSYNC B1 ;  /* 0x0000000000017941 */ /* 0x000fea0003800000 */
.L_x_1618:
[----:B------:R-:W-:Y:S05]  /*0770*/  BSYNC B0 ;  /* 0x0000000000007941 */ /* 0x000fea0003800000 */
.L_x_1617:
        /* <DEDUP_REMOVED lines=11> */
.L_x_1631:
        /* <DEDUP_REMOVED lines=18> */
.L_x_1632:
[----:B---3--:R-:W-:Y:S02]  /*0950*/  FADD.FTZ R4, R4, R9 ;  /* 0x0000000904047221 */ /* 0x008fe40000010000 */
[----:B-12---:R-:W-:-:S03]  /*0960*/  FADD.FTZ R6, R5, R6 ;  /* 0x0000000605067221 */ /* 0x006fc60000010000 */
[----:B------:R1:W-:Y:S04]  /*0970*/  @!P1 STS [R17.X4+0x2000], R4 ;  /* 0x0020000411009388 */ /* 0x0003e80000004800 */
[----:B------:R1:W-:Y:S02]  /*0980*/  @!P1 STS [R17.X4+0x2080], R6 ;  /* 0x0020800611009388 */ /* 0x0003e40000004800 */
.L_x_1625:
        /* <DEDUP_REMOVED lines=15> */
.L_x_1629:
[----:B------:R-:W-:Y:S05]  /*0a80*/  BSYNC B0 ;  /* 0x0000000000007941 */ /* 0x000fea0003800000 */
.L_x_1628:
[C---:B------:R-:W-:Y:S02]  /*0a90*/  ISETP.GT.U32.AND P1, PT, R18.reuse, -0xa01, PT ;  /* 0xfffff5ff1200780c */ /* 0x040fe40003f24070 */
[----:B------:R-:W-:Y:S02]  /*0aa0*/  IADD3 R18, R18, 0xa00, RZ ;  /* 0x00000a0012127810 */ /* 0x000fe40007ffe0ff */
[----:B------:R-:W-:-:S09]  /*0ab0*/  IADD3 R19, R19, 0x500, RZ ;  /* 0x0000050013137810 */ /* 0x000fd20007ffe0ff */
[----:B01----:R-:W-:Y:S05]  /*0ac0*/  @P1 BRA `(.L_x_1630) ;  /* 0xfffff66000001947 */ /* 0x003fea000383ffff */
[----:B------:R-:W-:Y:S05]  /*0ad0*/  EXIT ;  /* 0x000000000000794d */ /* 0x000fea0003800000 */
.L_x_1626:
[----:B--2---:R-:W-:Y:S01]  /*0ae0*/  IMAD.MOV.U32 R9, RZ, RZ, R5 ;  /* 0x000000ffff097224 */ /* 0x004fe200078e0005 */
[----:B------:R-:W-:Y:S01]  /*0af0*/  MOV R8, 0x1 ;  /* 0x0000000100087802 */ /* 0x000fe20000000f00 */
[----:B------:R-:W-:Y:S01]  /*0b00*/  IMAD.MOV.U32 R7, RZ, RZ, 0x1f ;  /* 0x0000001fff077424 */ /* 0x000fe200078e00ff */
[----:B------:R-:W-:Y:S02]  /*0b10*/  MOV R10, 0xffffffff ;  /* 0xffffffff000a7802 */ /* 0x000fe40000000f00 */
[----:B------:R-:W-:Y:S02]  /*0b20*/  MOV R2, 0xb40 ;  /* 0x00000b4000027802 */ /* 0x000fe40000000f00 */
[----:B01----:R-:W-:Y:S05]  /*0b30*/  CALL.REL.NOINC `($__internal_66_$__cuda_sm70_shflsync_bfly_p) ;  /* 0x000003b000007944 */ /* 0x003fea0003c00000 */
[----:B-1----:R-:W-:Y:S01]  /*0b40*/  IMAD.MOV.U32 R2, RZ, RZ, R7 ;  /* 0x000000ffff027224 */ /* 0x002fe200078e0007 */
[----:B0-----:R-:W-:Y:S05]  /*0b50*/  BRA `(.L_x_1631) ;  /* 0xfffffcd000007947 */ /* 0x001fea000383ffff */
.L_x_1627:
[----:B------:R-:W-:Y:S01]  /*0b60*/  HFMA2.MMA R8, -RZ, RZ, 0, 1.1920928955078125e-07 ;  /* 0x00000002ff087435 */ /* 0x000fe200000001ff */
[----:B------:R-:W-:Y:S01]  /*0b70*/  MOV R7, 0x1f ;  /* 0x0000001f00077802 */ /* 0x000fe20000000f00 */
[----:B------:R-:W-:Y:S01]  /*0b80*/  IMAD.MOV.U32 R10, RZ, RZ, -0x1 ;  /* 0xffffffffff0a7424 */ /* 0x000fe200078e00ff */
[----:B------:R-:W-:-:S03]  /*0b90*/  MOV R2, 0xbb0 ;  /* 0x00000bb000027802 */ /* 0x000fc60000000f00 */
[----:B012---:R-:W-:Y:S05]  /*0ba0*/  CALL.REL.NOINC `($__internal_66_$__cuda_sm70_shflsync_bfly_p) ;  /* 0x0000034000007944 */ /* 0x007fea0003c00000 */
[----:B0-----:R-:W-:Y:S01]  /*0bb0*/  HFMA2.MMA R8, -RZ, RZ, 0, 2.384185791015625e-07 ;  /* 0x00000004ff087435 */ /* 0x001fe200000001ff */
[----:B-1----:R-:W-:Y:S01]  /*0bc0*/  FADD.FTZ R9, R9, R7 ;  /* 0x0000000709097221 */ /* 0x002fe20000010000 */
[----:B------:R-:W-:Y:S01]  /*0bd0*/  MOV R7, 0x1f ;  /* 0x0000001f00077802 */ /* 0x000fe20000000f00 */
[----:B------:R-:W-:Y:S01]  /*0be0*/  IMAD.MOV.U32 R10, RZ, RZ, -0x1 ;  /* 0xffffffffff0a7424 */ /* 0x000fe200078e00ff */
[----:B------:R-:W-:-:S02]  /*0bf0*/  MOV R2, 0xc10 ;  /* 0x00000c1000027802 */ /* 0x000fc40000000f00 */
[----:B------:R-:W-:Y:S05]  /*0c00*/  CALL.REL.NOINC `($__internal_66_$__cuda_sm70_shflsync_bfly_p) ;  /* 0x000002e000007944 */ /* 0x000fea0003c00000 */
[----:B0-----:R-:W-:Y:S01]  /*0c10*/  HFMA2.MMA R8, -RZ, RZ, 0, 4.76837158203125e-07 ;  /* 0x00000008ff087435 */ /* 0x001fe200000001ff */
[----:B-1----:R-:W-:Y:S01]  /*0c20*/  FADD.FTZ R9, R9, R7 ;  /* 0x0000000709097221 */ /* 0x002fe20000010000 */
[----:B------:R-:W-:Y:S01]  /*0c30*/  MOV R7, 0x1f ;  /* 0x0000001f00077802 */ /* 0x000fe20000000f00 */
[----:B------:R-:W-:Y:S01]  /*0c40*/  IMAD.MOV.U32 R10, RZ, RZ, -0x1 ;  /* 0xffffffffff0a7424 */ /* 0x000fe200078e00ff */
[----:B------:R-:W-:-:S02]  /*0c50*/  MOV R2, 0xc70 ;  /* 0x00000c7000027802 */ /* 0x000fc40000000f00 */
[----:B------:R-:W-:Y:S05]  /*0c60*/  CALL.REL.NOINC `($__internal_66_$__cuda_sm70_shflsync_bfly_p) ;  /* 0x0000028000007944 */ /* 0x000fea0003c00000 */
[----:B-1----:R-:W-:Y:S01]  /*0c70*/  FADD.FTZ R6, R9, R7 ;  /* 0x0000000709067221 */ /* 0x002fe20000010000 */
[----:B0-----:R-:W-:Y:S01]  /*0c80*/  HFMA2.MMA R8, -RZ, RZ, 0, 9.5367431640625e-07 ;  /* 0x00000010ff087435 */ /* 0x001fe200000001ff */
[----:B------:R-:W-:Y:S01]  /*0c90*/  MOV R7, 0x1f ;  /* 0x0000001f00077802 */ /* 0x000fe20000000f00 */
[----:B------:R-:W-:Y:S01]  /*0ca0*/  IMAD.MOV.U32 R10, RZ, RZ, -0x1 ;  /* 0xffffffffff0a7424 */ /* 0x000fe200078e00ff */
[----:B------:R-:W-:-:S02]  /*0cb0*/  MOV R2, 0xce0 ;  /* 0x00000ce000027802 */ /* 0x000fc40000000f00 */
[----:B------:R-:W-:Y:S02]  /*0cc0*/  MOV R9, R6 ;  /* 0x0000000600097202 */ /* 0x000fe40000000f00 */
[----:B------:R-:W-:Y:S05]  /*0cd0*/  CALL.REL.NOINC `($__internal_66_$__cuda_sm70_shflsync_bfly_p) ;  /* 0x0000021000007944 */ /* 0x000fea0003c00000 */
[----:B0-----:R-:W-:Y:S01]  /*0ce0*/  HFMA2.MMA R8, -RZ, RZ, 0, 5.9604644775390625e-08 ;  /* 0x00000001ff087435 */ /* 0x001fe200000001ff */
[----:B-1----:R-:W-:Y:S01]  /*0cf0*/  MOV R5, R7 ;  /* 0x0000000700057202 */ /* 0x002fe20000000f00 */
[----:B------:R-:W-:Y:S01]  /*0d00*/  IMAD.MOV.U32 R9, RZ, RZ, R4 ;  /* 0x000000ffff097224 */ /* 0x000fe200078e0004 */
[----:B------:R-:W-:Y:S01]  /*0d10*/  MOV R7, 0x1f ;  /* 0x0000001f00077802 */ /* 0x000fe20000000f00 */
[----:B------:R-:W-:Y:S01]  /*0d20*/  IMAD.MOV.U32 R10, RZ, RZ, -0x1 ;  /* 0xffffffffff0a7424 */ /* 0x000fe200078e00ff */
[----:B------:R-:W-:Y:S02]  /*0d30*/  MOV R2, 0xd50 ;  /* 0x00000d5000027802 */ /* 0x000fe40000000f00 */
[----:B------:R-:W-:Y:S05]  /*0d40*/  CALL.REL.NOINC `($__internal_66_$__cuda_sm70_shflsync_bfly_p) ;  /* 0x000001a000007944 */ /* 0x000fea0003c00000 */
[----:B0-----:R-:W-:Y:S01]  /*0d50*/  HFMA2.MMA R8, -RZ, RZ, 0, 1.1920928955078125e-07 ;  /* 0x00000002ff087435 */ /* 0x001fe200000001ff */
[----:B-1----:R-:W-:Y:S01]  /*0d60*/  FADD.FTZ R9, R4, R7 ;  /* 0x0000000704097221 */ /* 0x002fe20000010000 */
[----:B------:R-:W-:Y:S01]  /*0d70*/  MOV R7, 0x1f ;  /* 0x0000001f00077802 */ /* 0x000fe20000000f00 */
[----:B------:R-:W-:Y:S01]  /*0d80*/  IMAD.MOV.U32 R10, RZ, RZ, -0x1 ;  /* 0xffffffffff0a7424 */ /* 0x000fe200078e00ff */
[----:B------:R-:W-:Y:S02]  /*0d90*/  MOV R2, 0xdb0 ;  /* 0x00000db000027802 */ /* 0x000fe40000000f00 */
[----:B------:R-:W-:Y:S05]  /*0da0*/  CALL.REL.NOINC `($__internal_66_$__cuda_sm70_shflsync_bfly_p) ;  /* 0x0000014000007944 */ /* 0x000fea0003c00000 */
        /* <DEDUP_REMOVED lines=12> */
[----:B0-----:R-:W-:Y:S01]  /*0e70*/  HFMA2.MMA R8, -RZ, RZ, 0, 9.5367431640625e-07 ;  /* 0x00000010ff087435 */ /* 0x001fe200000001ff */
[----:B-1----:R-:W-:Y:S01]  /*0e80*/  FADD.FTZ R9, R9, R7 ;  /* 0x0000000709097221 */ /* 0x002fe20000010000 */
[----:B------:R-:W-:Y:S01]  /*0e90*/  MOV R7, 0x1f ;  /* 0x0000001f00077802 */ /* 0x000fe20000000f00 */
[----:B------:R-:W-:Y:S01]  /*0ea0*/  IMAD.MOV.U32 R10, RZ, RZ, -0x1 ;  /* 0xffffffffff0a7424 */ /* 0x000fe200078e00ff */
[----:B------:R-:W-:-:S02]  /*0eb0*/  MOV R2, 0xed0 ;  /* 0x00000ed000027802 */ /* 0x000fc40000000f00 */
[----:B------:R-:W-:Y:S05]  /*0ec0*/  CALL.REL.NOINC `($__internal_66_$__cuda_sm70_shflsync_bfly_p) ;  /* 0x0000002000007944 */ /* 0x000fea0003c00000 */
[----:B-1----:R-:W-:Y:S01]  /*0ed0*/  MOV R4, R7 ;  /* 0x0000000700047202 */ /* 0x002fe20000000f00 */
[----:B0-----:R-:W-:Y:S05]  /*0ee0*/  BRA `(.L_x_1632) ;  /* 0xfffffa6000007947 */ /* 0x001fea000383ffff */
        .weak           $__internal_66_$__cuda_sm70_shflsync_bfly_p
        .type           $__internal_66_$__cuda_sm70_shflsync_bfly_p,@function
        .size           $__internal_66_$__cuda_sm70_shflsync_bfly_p,(.L_x_2813 - $__internal_66_$__cuda_sm70_shflsync_bfly_p)
$__internal_66_$__cuda_sm70_shflsync_bfly_p:
[----:B------:R-:W-:Y:S01]  /*0ef0*/  HFMA2.MMA R3, -RZ, RZ, 0, 0 ;  /* 0x00000000ff037435 */ /* 0x000fe200000001ff */
[----:B------:R-:W-:Y:S04]  /*0f00*/  WARPSYNC R10 ;  /* 0x0000000a00007348 */ /* 0x000fe80003800000 */
[----:B------:R0:W1:Y:S01]  /*0f10*/  SHFL.BFLY PT, R7, R9, R8, R7 ;  /* 0x0c00000809077389 */ /* 0x00006200000e0007 */
[----:B------:R-:W-:Y:S05]  /*0f20*/  RET.REL.NODEC R2 `(_ZN10layer_norm22ln_bwd_finalize_kernelINS_22Kernel_traits_finalizeILj2560Ef6__halfS2_S2_fjLb0ELj1024ELj4ENS_18Kernel_traits_baseILj2560EfS2_S2_S2_fjLj1024EEEEELb0ELb0EEEvNS_9BwdParamsE) ;  /* 0xfffff0d002007950 */ /* 0x000fea0003c3ffff */
.L_x_1633:
        /* <DEDUP_REMOVED lines=13> */
.L_x_2813:


//--------------------- .text._ZN10layer_norm40ln_parallel_residual_bwd_finalize_kernelINS_22Kernel_traits_finalizeILj2560Ef6__halfS2_S2_fjLb0ELj1024ELj4ENS_18Kernel_traits_baseILj2560EfS2_S2_S2_fjLj1024EEEEELb0EEEvNS_9BwdParamsE --------------------------
	.section	.text._ZN10layer_norm40ln_parallel_residual_bwd_finalize_kernelINS_22Kernel_traits_finalizeILj2560Ef6__halfS2_S2_fjLb0ELj1024ELj4ENS_18Kernel_traits_baseILj2560EfS2_S2_S2_fjLj1024EEEEELb0EEEvNS_9BwdParamsE,"ax",@progbits
	.sectioninfo	@"SHI_REGISTERS=32"
	.align	128
        .global         _ZN10layer_norm40ln_parallel_residual_bwd_finalize_kernelINS_22Kernel_traits_finalizeILj2560Ef6__halfS2_S2_fjLb0ELj1024ELj4ENS_18Kernel_traits_baseILj2560EfS2_S2_S2_fjLj1024EEEEELb0EEEvNS_9BwdParamsE
        .type           _ZN10layer_norm40ln_parallel_residual_bwd_finalize_kernelINS_22Kernel_traits_finalizeILj2560Ef6__halfS2_S2_fjLb0ELj1024ELj4ENS_18Kernel_traits_baseILj2560EfS2_S2_S2_fjLj1024EEEEELb0EEEvNS_9BwdParamsE,@function
        .size           _ZN10layer_norm40ln_parallel_residual_bwd_finalize_kernelINS_22Kernel_traits_finalizeILj2560Ef6__halfS2_S2_fjLb0ELj1024ELj4ENS_18Kernel_traits_baseILj2560EfS2_S2_S2_fjLj1024EEEEELb0EEEvNS_9BwdParamsE,(.L_x_2814 - _ZN10layer_norm40ln_parallel_residual_bwd_finalize_kernelINS_22Kernel_traits_finalizeILj2560Ef6__halfS2_S2_fjLb0ELj1024ELj4ENS_18Kernel_traits_baseILj2560EfS2_S2_S2_fjLj1024EEEEELb0EEEvNS_9BwdParamsE)
        .other          _ZN10layer_norm40ln_parallel_residual_bwd_finalize_kernelINS_22Kernel_traits_finalizeILj2560Ef6__halfS2_S2_fjLb0ELj1024ELj4ENS_18Kernel_traits_baseILj2560EfS2_S2_S2_fjLj1024EEEEELb0EEEvNS_9BwdParamsE,@"STO_CUDA_ENTRY STV_DEFAULT"
_ZN10layer_norm40ln_parallel_residual_bwd_finalize_kernelINS_22Kernel_traits_finalizeILj2560Ef6__halfS2_S2_fjLb0ELj1024ELj4ENS_18Kernel_traits_baseILj2560EfS2_S2_S2_fjLj1024EEEEELb0EEEvNS_9BwdParamsE:
.text._ZN10layer_norm40ln_parallel_residual_bwd_finalize_kernelINS_22Kernel_traits_finalizeILj2560Ef6__halfS2_S2_fjLb0ELj1024ELj4ENS_18Kernel_traits_baseILj2560EfS2_S2_S2_fjLj1024EEEEELb0EEEvNS_9BwdParamsE:
        /* <DEDUP_REMOVED lines=19> */
.L_x_1648:
        /* <DEDUP_REMOVED lines=36> */
.L_x_1638:
        /* <DEDUP_REMOVED lines=59> */
.L_x_1637:
[----:B------:R-:W-:Y:S05]  /*0720*/  BSYNC B1 ;  /* 0x0000000000017941 */ /* 0x000fea0003800000 */
.L_x_1636:
        /* <DEDUP_REMOVED lines=35> */
.L_x_1640:
[----:B------:R-:W-:Y:S05]  /*0960*/  BSYNC B1 ;  /* 0x0000000000017941 */ /* 0x000fea0003800000 */
.L_x_1639:
        /* <DEDUP_REMOVED lines=17> */
.L_x_1641:
[----:B------:R-:W-:Y:S05]  /*0a80*/  BSYNC B1 ;  /* 0x0000000000017941 */ /* 0x000fea0003800000 */
.L_x_1635:
[----:B------:R-:W-:Y:S05]  /*0a90*/  BSYNC B0 ;  /* 0x0000000000007941 */ /* 0x000fea0003800000 */
.L_x_1634:
        /* <DEDUP_REMOVED lines=14> */
.L_x_1649:
        /* <DEDUP_REMOVED lines=36> */
.L_x_1650:
        /* <DEDUP_REMOVED lines=11> */
.L_x_1642:
        /* <DEDUP_REMOVED lines=21> */
.L_x_1646:
[----:B------:R-:W-:Y:S05]  /*0fc0*/  BSYNC B0 ;  /* 0x0000000000007941 */ /* 0x000fea0003800000 */
.L_x_1645:
[C---:B------:R-:W-:Y:S02]  /*0fd0*/  ISETP.GT.U32.AND P1, PT, R4.reuse, -0xa01, PT ;  /* 0xfffff5ff0400780c */ /* 0x040fe40003f24070 */
[----:B------:R-:W-:-:S02]  /*0fe0*/  IADD3 R4, R4, 0xa00, RZ ;  /* 0x00000a0004047810 */ /* 0x000fc40007ffe0ff */
[----:B------:R-:W-:-:S09]  /*0ff0*/  IADD3 R5, R5, 0x500, RZ ;  /* 0x0000050005057810 */ /* 0x000fd20007ffe0ff */
[----:B0-----:R-:W-:Y:S01]  /*1000*/  @!P1 CALL.REL.NOINC `(.L_x_1647) ;  /* 0x0000001000009944 */ /* 0x001fe20003c00000 */
[----:B------:R-:W-:Y:S05]  /*1010*/  BRA `(.L_x_1648) ;  /* 0xfffff11000007947 */ /* 0x000fea000383ffff */
.L_x_1647:
[----:B------:R-:W-:Y:S05]  /*1020*/  EXIT ;  /* 0x000000000000794d */ /* 0x000fea0003800000 */
.L_x_1643:
[----:B------:R-:W-:Y:S01]  /*1030*/  HFMA2.MMA R17, -RZ, RZ, 0, 1.847743988037109375e-06 ;  /* 0x0000001fff117435 */ /* 0x000fe200000001ff */
[----:B----4-:R-:W-:Y:S01]  /*1040*/  IMAD.MOV.U32 R19, RZ, RZ, R12 ;  /* 0x000000ffff137224 */ /* 0x010fe200078e000c */
[----:B------:R-:W-:Y:S02]  /*1050*/  MOV R16, 0x1 ;  /* 0x0000000100107802 */ /* 0x000fe40000000f00 */
[----:B------:R-:W-:Y:S02]  /*1060*/  MOV R14, 0xffffffff ;  /* 0xffffffff000e7802 */ /* 0x000fe40000000f00 */
[----:B------:R-:W-:Y:S02]  /*1070*/  MOV R8, 0x1090 ;  /* 0x0000109000087802 */ /* 0x000fe40000000f00 */
[----:B0123--:R-:W-:Y:S05]  /*1080*/  CALL.REL.NOINC `($__internal_67_$__cuda_sm70_shflsync_bfly_p) ;  /* 0x000007b000007944 */ /* 0x00ffea0003c00000 */
[----:B01----:R-:W-:Y:S05]  /*1090*/  BRA `(.L_x_1649) ;  /* 0xfffffae000007947 */ /* 0x003fea000383ffff */
.L_x_1644:
[----:B------:R-:W-:Y:S01]  /*10a0*/  HFMA2.MMA R16, -RZ, RZ, 0, 1.1920928955078125e-07 ;  /* 0x00000002ff107435 */ /* 0x000fe200000001ff */
[----:B------:R-:W-:Y:S01]  /*10b0*/  IMAD.MOV.U32 R19, RZ, RZ, R12 ;  /* 0x000000ffff137224 */ /* 0x000fe200078e000c */
[----:B------:R-:W-:Y:S02]  /*10c0*/  MOV R17, 0x1f ;  /* 0x0000001f00117802 */ /* 0x000fe40000000f00 */
[----:B------:R-:W-:-:S02]  /*10d0*/  MOV R14, 0xffffffff ;  /* 0xffffffff000e7802 */ /* 0x000fc40000000f00 */
[----:B------:R-:W-:Y:S02]  /*10e0*/  MOV R8, 0x1100 ;  /* 0x0000110000087802 */ /* 0x000fe40000000f00 */
[----:B-123--:R-:W-:Y:S05]  /*10f0*/  CALL.REL.NOINC `($__internal_67_$__cuda_sm70_shflsync_bfly_p) ;  /* 0x0000074000007944 */ /* 0x00efea0003c00000 */
[----:B0-----:R-:W-:Y:S01]  /*1100*/  HFMA2.MMA R17, -RZ, RZ, 0, 1.847743988037109375e-06 ;  /* 0x0000001fff117435 */ /* 0x001fe200000001ff */
[----:B-1----:R-:W-:Y:S01]  /*1110*/  FADD.FTZ R19, R12, R14 ;  /* 0x0000000e0c137221 */ /* 0x002fe20000010000 */
[----:B------:R-:W-:Y:S01]  /*1120*/  MOV R14, 0xffffffff ;  /* 0xffffffff000e7802 */ /* 0x000fe20000000f00 */
[----:B------:R-:W-:Y:S01]  /*1130*/  IMAD.MOV.U32 R16, RZ, RZ, 0x4 ;  /* 0x00000004ff107424 */ /* 0x000fe200078e00ff */
[----:B------:R-:W-:Y:S02]  /*1140*/  MOV R8, 0x1160 ;  /* 0x0000116000087802 */ /* 0x000fe40000000f00 */
[----:B------:R-:W-:Y:S05]  /*1150*/  CALL.REL.NOINC `($__internal_67_$__cuda_sm70_shflsync_bfly_p) ;  /* 0x000006e000007944 */ /* 0x000fea0003c00000 */
[----:B0-----:R-:W-:Y:S01]  /*1160*/  HFMA2.MMA R16, -RZ, RZ, 0, 4.76837158203125e-07 ;  /* 0x00000008ff107435 */ /* 0x001fe200000001ff */
[----:B-1----:R-:W-:Y:S01]  /*1170*/  FADD.FTZ R19, R19, R14 ;  /* 0x0000000e13137221 */ /* 0x002fe20000010000 */
[----:B------:R-:W-:Y:S01]  /*1180*/  MOV R14, 0xffffffff ;  /* 0xffffffff000e7802 */ /* 0x000fe20000000f00 */
[----:B------:R-:W-:Y:S01]  /*1190*/  IMAD.MOV.U32 R17, RZ, RZ, 0x1f ;  /* 0x0000001fff117424 */ /* 0x000fe200078e00ff */
[----:B------:R-:W-:Y:S02]  /*11a0*/  MOV R8, 0x11c0 ;  /* 0x000011c000087802 */ /* 0x000fe40000000f00 */
[----:B------:R-:W-:Y:S05]  /*11b0*/  CALL.REL.NOINC `($__internal_67_$__cuda_sm70_shflsync_bfly_p) ;  /* 0x0000068000007944 */ /* 0x000fea0003c00000 */
[----:B-1----:R-:W-:Y:S01]  /*11c0*/  FADD.FTZ R12, R19, R14 ;  /* 0x0000000e130c7221 */ /* 0x002fe20000010000 */
[----:B0-----:R-:W-:Y:S01]  /*11d0*/  HFMA2.MMA R16, -RZ, RZ, 0, 9.5367431640625e-07 ;  /* 0x00000010ff107435 */ /* 0x001fe200000001ff */
[----:B------:R-:W-:Y:S01]  /*11e0*/  MOV R17, 0x1f ;  /* 0x0000001f00117802 */ /* 0x000fe20000000f00 */
[----:B------:R-:W-:Y:S01]  /*11f0*/  IMAD.MOV.U32 R14, RZ, RZ, -0x1 ;  /* 0xffffffffff0e7424 */ /* 0x000fe200078e00ff */
[----:B------:R-:W-:-:S02]  /*1200*/  MOV R8, 0x1230 ;  /* 0x0000123000087802 */ /* 0x000fc40000000f00 */
[----:B------:R-:W-:Y:S02]  /*1210*/  MOV R19, R12 ;  /* 0x0000000c00137202 */ /* 0x000fe40000000f00 */
[----:B------:R-:W-:Y:S05]  /*1220*/  CALL.REL.NOINC `($__internal_67_$__cuda_sm70_shflsync_bfly_p) ;  /* 0x0000061000007944 */ /* 0x000fea0003c00000 */
[----:B0-----:R-:W-:Y:S01]  /*1230*/  HFMA2.MMA R17, -RZ, RZ, 0, 1.847743988037109375e-06 ;  /* 0x0000001fff117435 */ /* 0x001fe200000001ff */
[----:B-1----:R-:W-:Y:S01]  /*1240*/  MOV R15, R14 ;  /* 0x0000000e000f7202 */ /* 0x002fe20000000f00 */
[----:B------:R-:W-:Y:S01]  /*1250*/  IMAD.MOV.U32 R16, RZ, RZ, 0x1 ;  /* 0x00000001ff107424 */ /* 0x000fe200078e00ff */
[----:B------:R-:W-:Y:S02]  /*1260*/  MOV R19, R13 ;  /* 0x0000000d00137202 */ /* 0x000fe40000000f00 */
[----:B------:R-:W-:Y:S02]  /*1270*/  MOV R14, 0xffffffff ;  /* 0xffffffff000e7802 */ /* 0x000fe40000000f00 */
[----:B------:R-:W-:Y:S02]  /*1280*/  MOV R8, 0x12a0 ;  /* 0x000012a000087802 */ /* 0x000fe40000000f00 */
[----:B------:R-:W-:Y:S05]  /*1290*/  CALL.REL.NOINC `($__internal_67_$__cuda_sm70_shflsync_bfly_p) ;  /* 0x000005a000007944 */ /* 0x000fea0003c00000 */
[----:B0-----:R-:W-:Y:S01]  /*12a0*/  HFMA2.MMA R16, -RZ, RZ, 0, 1.1920928955078125e-07 ;  /* 0x00000002ff107435 */ /* 0x001fe200000001ff */
[----:B-1----:R-:W-:Y:S01]  /*12b0*/  FADD.FTZ R19, R13, R14 ;  /* 0x0000000e0d137221 */ /* 0x002fe20000010000 */
[----:B------:R-:W-:Y:S01]  /*12c0*/  MOV R14, 0xffffffff ;  /* 0xffffffff000e7802 */ /* 0x000fe20000000f00 */
[----:B------:R-:W-:Y:S01]  /*12d0*/  IMAD.MOV.U32 R17, RZ, RZ, 0x1f ;  /* 0x0000001fff117424 */ /* 0x000fe200078e00ff */
[----:B------:R-:W-:-:S02]  /*12e0*/  MOV R8, 0x1300 ;  /* 0x0000130000087802 */ /* 0x000fc40000000f00 */
[----:B------:R-:W-:Y:S05]  /*12f0*/  CALL.REL.NOINC `($__internal_67_$__cuda_sm70_shflsync_bfly_p) ;  /* 0x0000054000007944 */ /* 0x000fea0003c00000 */
[----:B0-----:R-:W-:Y:S01]  /*1300*/  HFMA2.MMA R16, -RZ, RZ, 0, 2.384185791015625e-07 ;  /* 0x00000004ff107435 */ /* 0x001fe200000001ff */
[----:B-1----:R-:W-:Y:S01]  /*1310*/  FADD.FTZ R19, R19, R14 ;  /* 0x0000000e13137221 */ /* 0x002fe20000010000 */
[----:B------:R-:W-:Y:S01]  /*1320*/  MOV R17, 0x1f ;  /* 0x0000001f00117802 */ /* 0x000fe20000000f00 */
[----:B------:R-:W-:Y:S01]  /*1330*/  IMAD.MOV.U32 R14, RZ, RZ, -0x1 ;  /* 0xffffffffff0e7424 */ /* 0x000fe200078e00ff */
[----:B------:R-:W-:-:S02]  /*1340*/  MOV R8, 0x1360 ;  /* 0x0000136000087802 */ /* 0x000fc40000000f00 */
[----:B------:R-:W-:Y:S05]  /*1350*/  CALL.REL.NOINC `($__internal_67_$__cuda_sm70_shflsync_bfly_p) ;  /* 0x000004e000007944 */ /* 0x000fea0003c00000 */
[----:B0-----:R-:W-:Y:S01]  /*1360*/  HFMA2.MMA R16, -RZ, RZ, 0, 4.76837158203125e-07 ;  /* 0x00000008ff107435 */ /* 0x001fe200000001ff */
[----:B-1----:R-:W-:Y:S01]  /*1370*/  FADD.FTZ R19, R19, R14 ;  /* 0x0000000e13137221 */ /* 0x002fe20000010000 */
[----:B------:R-:W-:-:S02]  /*1380*/  MOV R17, 0x1f ;  /* 0x0000001f00117802 */ /* 0x000fc40000000f00 */
[----:B------:R-:W-:Y:S02]  /*1390*/  MOV R14, 0xffffffff ;  /* 0xffffffff000e7802 */ /* 0x000fe40000000f00 */
[----:B------:R-:W-:Y:S02]  /*13a0*/  MOV R8, 0x13c0 ;  /* 0x000013c000087802 */ /* 0x000fe40000000f00 */
[----:B------:R-:W-:Y:S05]  /*13b0*/  CALL.REL.NOINC `($__internal_67_$__cuda_sm70_shflsync_bfly_p) ;  /* 0x0000048000007944 */ /* 0x000fea0003c00000 */
[----:B-1----:R-:W-:Y:S01]  /*13c0*/  FADD.FTZ R13, R19, R14 ;  /* 0x0000000e130d7221 */ /* 0x002fe20000010000 */
[----:B0-----:R-:W-:Y:S01]  /*13d0*/  HFMA2.MMA R16, -RZ, RZ, 0, 9.5367431640625e-07 ;  /* 0x00000010ff107435 */ /* 0x001fe200000001ff */
[----:B------:R-:W-:Y:S01]  /*13e0*/  IMAD.MOV.U32 R17, RZ, RZ, 0x1f ;  /* 0x0000001fff117424 */ /* 0x000fe200078e00ff */
[----:B------:R-:W-:Y:S02]  /*13f0*/  MOV R14, 0xffffffff ;  /* 0xffffffff000e7802 */ /* 0x000fe40000000f00 */
[----:B------:R-:W-:Y:S02]  /*1400*/  MOV R19, R13 ;  /* 0x0000000d00137202 */ /* 0x000fe40000000f00 */
[----:B------:R-:W-:Y:S02]  /*1410*/  MOV R8, 0x1430 ;  /* 0x0000143000087802 */ /* 0x000fe40000000f00 */
[----:B------:R-:W-:Y:S05]  /*1420*/  CALL.REL.NOINC `($__internal_67_$__cuda_sm70_shflsync_bfly_p) ;  /* 0x0000041000007944 */ /* 0x000fea0003c00000 */
[----:B0-----:R-:W-:Y:S01]  /*1430*/  HFMA2.MMA R17, -RZ, RZ, 0, 1.847743988037109375e-06 ;  /* 0x0000001fff117435 */ /* 0x001fe200000001ff */
[----:B-1----:R-:W-:Y:S01]  /*1440*/  MOV R18, R14 ;  /* 0x0000000e00127202 */ /* 0x002fe20000000f00 */
[----:B------:R-:W-:Y:S01]  /*1450*/  IMAD.MOV.U32 R16, RZ, RZ, 0x1 ;  /* 0x00000001ff107424 */ /* 0x000fe200078e00ff */
[----:B------:R-:W-:-:S02]  /*1460*/  MOV R19, R11 ;  /* 0x0000000b00137202 */ /* 0x000fc40000000f00 */
[----:B------:R-:W-:Y:S02]  /*1470*/  MOV R14, 0xffffffff ;  /* 0xffffffff000e7802 */ /* 0x000fe40000000f00 */
[----:B------:R-:W-:Y:S02]  /*1480*/  MOV R8, 0x14a0 ;  /* 0x000014a000087802 */ /* 0x000fe40000000f00 */
[----:B------:R-:W-:Y:S05]  /*1490*/  CALL.REL.NOINC `($__internal_67_$__cuda_sm70_shflsync_bfly_p) ;  /* 0x000003a000007944 */ /* 0x000fea0003c00000 */
[----:B0-----:R-:W-:Y:S01]  /*14a0*/  HFMA2.MMA R16, -RZ, RZ, 0, 1.1920928955078125e-07 ;  /* 0x00000002ff107435 */ /* 0x001fe200000001ff */
[----:B-1----:R-:W-:Y:S01]  /*14b0*/  FADD.FTZ R19, R11, R14 ;  /* 0x0000000e0b137221 */ /* 0x002fe20000010000 */
[----:B------:R-:W-:Y:S01]  /*14c0*/  MOV R17, 0x1f ;  /* 0x0000001f00117802 */ /* 0x000fe20000000f00 */
[----:B------:R-:W-:Y:S01]  /*14d0*/  IMAD.MOV.U32 R14, RZ, RZ, -0x1 ;  /* 0xffffffffff0e7424 */ /* 0x000fe200078e00ff */
[----:B------:R-:W-:Y:S02]  /*14e0*/  MOV R8, 0x1500 ;  /* 0x0000150000087802 */ /* 0x000fe40000000f00 */
[----:B------:R-:W-:Y:S05]  /*14f0*/  CALL.REL.NOINC `($__internal_67_$__cuda_sm70_shflsync_bfly_p) ;  /* 0x0000034000007944 */ /* 0x000fea0003c00000 */
[----:B0-----:R-:W-:Y:S01]  /*1500*/  HFMA2.MMA R16, -RZ, RZ, 0, 2.384185791015625e-07 ;  /* 0x00000004ff107435 */ /* 0x001fe200000001ff */
[----:B-1----:R-:W-:Y:S01]  /*1510*/  FADD.FTZ R19, R19, R14 ;  /* 0x0000000e13137221 */ /* 0x002fe20000010000 */
[----:B------:R-:W-:Y:S02]  /*1520*/  MOV R17, 0x1f ;  /* 0x0000001f00117802 */ /* 0x000fe40000000f00 */
[----:B------:R-:W-:-:S02]  /*1530*/  MOV R14, 0xffffffff ;  /* 0xffffffff000e7802 */ /* 0x000fc40000000f00 */
        /* <DEDUP_REMOVED lines=10> */
[----:B------:R-:W-:Y:S02]  /*15e0*/  MOV R17, 0x1f ;  /* 0x0000001f00117802 */ /* 0x000fe40000000f00 */
[----:B------:R-:W-:Y:S01]  /*15f0*/  MOV R14, 0xffffffff ;  /* 0xffffffff000e7802 */ /* 0x000fe20000000f00 */
[----:B------:R-:W-:Y:S01]  /*1600*/  IMAD.MOV.U32 R19, RZ, RZ, R11 ;  /* 0x000000ffff137224 */ /* 0x000fe200078e000b */
[----:B------:R-:W-:-:S02]  /*1610*/  MOV R8, 0x1630 ;  /* 0x0000163000087802 */ /* 0x000fc40000000f00 */
[----:B------:R-:W-:Y:S05]  /*1620*/  CALL.REL.NOINC `($__internal_67_$__cuda_sm70_shflsync_bfly_p) ;  /* 0x0000021000007944 */ /* 0x000fea0003c00000 */
[----:B0-----:R-:W-:Y:S01]  /*1630*/  HFMA2.MMA R16, -RZ, RZ, 0, 5.9604644775390625e-08 ;  /* 0x00000001ff107435 */ /* 0x001fe200000001ff */
[----:B-1----:R-:W-:Y:S01]  /*1640*/  MOV R20, R14 ;  /* 0x0000000e00147202 */ /* 0x002fe20000000f00 */
[----:B------:R-:W-:Y:S01]  /*1650*/  IMAD.MOV.U32 R14, RZ, RZ, -0x1 ;  /* 0xffffffffff0e7424 */ /* 0x000fe200078e00ff */
[----:B------:R-:W-:-:S02]  /*1660*/  MOV R19, R10 ;  /* 0x0000000a00137202 */ /* 0x000fc40000000f00 */
[----:B------:R-:W-:Y:S02]  /*1670*/  MOV R17, 0x1f ;  /* 0x0000001f00117802 */ /* 0x000fe40000000f00 */
[----:B------:R-:W-:Y:S02]  /*1680*/  MOV R8, 0x16a0 ;  /* 0x000016a000087802 */ /* 0x000fe40000000f00 */
[----:B------:R-:W-:Y:S05]  /*1690*/  CALL.REL.NOINC `($__internal_67_$__cuda_sm70_shflsync_bfly_p) ;  /* 0x000001a000007944 */ /* 0x000fea0003c00000 */
[----:B0-----:R-:W-:Y:S01]  /*16a0*/  HFMA2.MMA R16, -RZ, RZ, 0, 1.1920928955078125e-07 ;  /* 0x00000002ff107435 */ /* 0x001fe200000001ff */
[----:B-1----:R-:W-:Y:S01]  /*16b0*/  FADD.FTZ R19, R10, R14 ;  /* 0x0000000e0a137221 */ /* 0x002fe20000010000 */
[----:B------:R-:W-:Y:S02]  /*16c0*/  MOV R17, 0x1f ;  /* 0x0000001f00117802 */ /* 0x000fe40000000f00 */
[----:B------:R-:W-:Y:S02]  /*16d0*/  MOV R14, 0xffffffff ;  /* 0xffffffff000e7802 */ /* 0x000fe40000000f00 */
[----:B------:R-:W-:Y:S02]  /*16e0*/  MOV R8, 0x1700 ;  /* 0x0000170000087802 */ /* 0x000fe40000000f00 */
[----:B------:R-:W-:Y:S05]  /*16f0*/  CALL.REL.NOINC `($__internal_67_$__cuda_sm70_shflsync_bfly_p) ;  /* 0x0000014000007944 */ /* 0x000fea0003c00000 */
[----:B0-----:R-:W-:Y:S01]  /*1700*/  HFMA2.MMA R16, -RZ, RZ, 0, 2.384185791015625e-07 ;  /* 0x00000004ff107435 */ /* 0x001fe200000001ff */
[----:B-1----:R-:W-:Y:S01]  /*1710*/  FADD.FTZ R19, R19, R14 ;  /* 0x0000000e13137221 */ /* 0x002fe20000010000 */
[----:B------:R-:W-:Y:S01]  /*1720*/  MOV R14, 0xffffffff ;  /* 0xffffffff000e7802 */ /* 0x000fe20000000f00 */
[----:B------:R-:W-:Y:S01]  /*1730*/  IMAD.MOV.U32 R17, RZ, RZ, 0x1f ;  /* 0x0000001fff117424 */ /* 0x000fe200078e00ff */
        /* <DEDUP_REMOVED lines=8> */
[----:B0-----:R-:W-:Y:S01]  /*17c0*/  HFMA2.MMA R17, -RZ, RZ, 0, 1.847743988037109375e-06 ;  /* 0x0000001fff117435 */ /* 0x001fe200000001ff */
[----:B-1----:R-:W-:Y:S01]  /*17d0*/  FADD.FTZ R19, R19, R14 ;  /* 0x0000000e13137221 */ /* 0x002fe20000010000 */
[----:B------:R-:W-:Y:S01]  /*17e0*/  MOV R14, 0xffffffff ;  /* 0xffffffff000e7802 */ /* 0x000fe20000000f00 */
[----:B------:R-:W-:Y:S01]  /*17f0*/  IMAD.MOV.U32 R16, RZ, RZ, 0x10 ;  /* 0x00000010ff107424 */ /* 0x000fe200078e00ff */
[----:B------:R-:W-:Y:S02]  /*1800*/  MOV R8, 0x1820 ;  /* 0x0000182000087802 */ /* 0x000fe40000000f00 */
[----:B------:R-:W-:Y:S05]  /*1810*/  CALL.REL.NOINC `($__internal_67_$__cuda_sm70_shflsync_bfly_p) ;  /* 0x0000002000007944 */ /* 0x000fea0003c00000 */
[----:B-1----:R-:W-:Y:S01]  /*1820*/  MOV R8, R14 ;  /* 0x0000000e00087202 */ /* 0x002fe20000000f00 */
[----:B0-----:R-:W-:Y:S05]  /*1830*/  BRA `(.L_x_1650) ;  /* 0xfffff58000007947 */ /* 0x001fea000383ffff */
        .weak           $__internal_67_$__cuda_sm70_shflsync_bfly_p
        .type           $__internal_67_$__cuda_sm70_shflsync_bfly_p,@function
        .size           $__internal_67_$__cuda_sm70_shflsync_bfly_p,(.L_x_2814 - $__internal_67_$__cuda_sm70_shflsync_bfly_p)
$__internal_67_$__cuda_sm70_shflsync_bfly_p:
[----:B------:R-:W-:Y:S01]  /*1840*/  HFMA2.MMA R9, -RZ, RZ, 0, 0 ;  /* 0x00000000ff097435 */ /* 0x000fe200000001ff */
[----:B------:R-:W-:Y:S04]  /*1850*/  WARPSYNC R14 ;  /* 0x0000000e00007348 */ /* 0x000fe80003800000 */
[----:B------:R0:W1:Y:S01]  /*1860*/  SHFL.BFLY PT, R14, R19, R16, R17 ;  /* 0x0c000010130e7389 */ /* 0x00006200000e0011 */
[----:B------:R-:W-:Y:S05]  /*1870*/  RET.REL.NODEC R8 `(_ZN10layer_norm40ln_parallel_residual_bwd_finalize_kernelINS_22Kernel_traits_finalizeILj2560Ef6__halfS2_S2_fjLb0ELj1024ELj4ENS_18Kernel_traits_baseILj2560EfS2_S2_S2_fjLj1024EEEEELb0EEEvNS_9BwdParamsE) ;  /* 0xffffe78008007950 */ /* 0x000fea0003c3ffff */
.L_x_1651:
        /* <DEDUP_REMOVED lines=16> */
.L_x_2814:


//--------------------- .text._ZN10layer_norm31ln_parallel_residual_bwd_kernelINS_13Kernel_traitsIf6__halfS2_S2_fjLj2560ELj1ELj1ELj4ELj8ENS_18Kernel_traits_baseILj2560EfS2_S2_S2_fjLj128EEEEELb1ELb1ELb0EEEvNS_9BwdParamsE --------------------------
	.section	.text._ZN10layer_norm31ln_parallel_residual_bwd_kernelINS_13Kernel_traitsIf6__halfS2_S2_fjLj2560ELj1ELj1ELj4ELj8ENS_18Kernel_traits_baseILj2560EfS2_S2_S2_fjLj128EEEEELb1ELb1ELb0EEEvNS_9BwdParamsE,"ax",@progbits
	.sectioninfo	@"SHI_REGISTERS=154"
	.align	128
        .global         _ZN10layer_norm31ln_parallel_residual_bwd_kernelINS_13Kernel_traitsIf6__halfS2_S2_fjLj2560ELj1ELj1ELj4ELj8ENS_18Kernel_traits_baseILj2560EfS2_S2_S2_fjLj128EEEEELb1ELb1ELb0EEEvNS_9BwdParamsE
        .type           _ZN10layer_norm31ln_parallel_residual_bwd_kernelINS_13Kernel_traitsIf6__halfS2_S2_fjLj2560ELj1ELj1ELj4ELj8ENS_18Kernel_traits_baseILj2560EfS2_S2_S2_fjLj128EEEEELb1ELb1ELb0EEEvNS_9BwdParamsE,@function
        .size           _ZN10layer_norm31ln_parallel_residual_bwd_kernelINS_13Kernel_traitsIf6__halfS2_S2_fjLj2560ELj1ELj1ELj4ELj8ENS_18Kernel_traits_baseILj2560EfS2_S2_S2_fjLj128EEEEELb1ELb1ELb0EEEvNS_9BwdParamsE,(.L_x_2815 - _ZN10layer_norm31ln_parallel_residual_bwd_kernelINS_13Kernel_traitsIf6__halfS2_S2_fjLj2560ELj1ELj1ELj4ELj8ENS_18Kernel_traits_baseILj2560EfS2_S2_S2_fjLj128EEEEELb1ELb1ELb0EEEvNS_9BwdParamsE)
        .other          _ZN10layer_norm31ln_parallel_residual_bwd_kernelINS_13Kernel_traitsIf6__halfS2_S2_fjLj2560ELj1ELj1ELj4ELj8ENS_18Kernel_traits_baseILj2560EfS2_S2_S2_fjLj128EEEEELb1ELb1ELb0EEEvNS_9BwdParamsE,@"STO_CUDA_ENTRY STV_DEFAULT"
_ZN10layer_norm31ln_parallel_residual_bwd_kernelINS_13Kernel_traitsIf6__halfS2_S2_fjLj2560ELj1ELj1ELj4ELj8ENS_18Kernel_traits_baseILj2560EfS2_S2_S2_fjLj128EEEEELb1ELb1ELb0EEEvNS_9BwdParamsE:
.text._ZN10layer_norm31ln_parallel_residual_bwd_kernelINS_13Kernel_traitsIf6__halfS2_S2_fjLj2560ELj1ELj1ELj4ELj8ENS_18Kernel_traits_baseILj2560EfS2_S2_S2_fjLj128EEEEELb1ELb1ELb0EEEvNS_9BwdParamsE:
        /* <DEDUP_REMOVED lines=61> */
.L_x_1684:
        /* <DEDUP_REMOVED lines=40> */
[----:B------:R-:W-:Y:S01]  /*0650*/  SHF.R.U32.HI R87, RZ, 0x10, R11 ;  /* 0x00000010ff577819 */ /* 0x000fe2000001160b */
[----:B---3--:R-:W-:Y:S01]  /*0660*/  IMAD.MOV.U32 R10, RZ, RZ, R12 ;  /* 0x000000ffff0a7224 */ /* 0x008fe200078e000c */
[----:B----4-:R-:W-:Y:S01]  /*0670*/  SHF.R.U64 R84, R12, 0x10, R13 ;  /* 0x000000100c547819 */ /* 0x010fe2000000120d */
[----:B------:R-:W-:Y:S01]  /*0680*/  HADD2.F32 R16, -RZ, R16.H0_H0 ;  /* 0x20000010ff107230 */ /* 0x000fe20000004100 */
[----:B-----5:R-:W-:Y:S01]  /*0690*/  FSEL R11, R146, RZ, !P0 ;  /* 0x000000ff920b7208 */ /* 0x020fe20004000000 */
[----:B------:R-:W-:-:S02]  /*06a0*/  HADD2.F32 R12, -RZ, R88.H0_H0 ;  /* 0x20000058ff0c7230 */ /* 0x000fc40000004100 */
[----:B------:R-:W-:Y:S02]  /*06b0*/  HADD2.F32 R86, -RZ, R86.H0_H0 ;  /* 0x20000056ff567230 */ /* 0x000fe40000004100 */
[----:B0-----:R-:W-:Y:S01]  /*06c0*/  HADD2.F32 R14, -RZ, R87.H0_H0 ;  /* 0x20000057ff0e7230 */ /* 0x001fe20000004100 */
[--C-:B-1----:R-:W-:Y:S02]  /*06d0*/  IMAD.MOV.U32 R9, RZ, RZ, R13.reuse ;  /* 0x000000ffff097224 */ /* 0x102fe400078e000d */
[C---:B------:R-:W-:Y:S02]  /*06e0*/  FADD.FTZ R16, -R11.reuse, R16 ;  /* 0x000000100b107221 */ /* 0x040fe40000010100 */
[C---:B------:R-:W-:Y:S02]  /*06f0*/  FADD.FTZ R12, -R11.reuse, R12 ;  /* 0x0000000c0b0c7221 */ /* 0x040fe40000010100 */
[C---:B------:R-:W-:Y:S02]  /*0700*/  FADD.FTZ R86, -R11.reuse, R86 ;  /* 0x000000560b567221 */ /* 0x040fe40000010100 */
[----:B------:R-:W-:Y:S01]  /*0710*/  FADD.FTZ R88, -R11, R14 ;  /* 0x0000000e0b587221 */ /* 0x000fe20000010100 */
[----:B------:R-:W-:Y:S01]  /*0720*/  HADD2.F32 R11, -RZ, R10.H0_H0 ;  /* 0x2000000aff0b7230 */ /* 0x000fe20000004100 */
[C---:B------:R-:W-:Y:S01]  /*0730*/  FMUL.FTZ R10, R5.reuse, R12 ;  /* 0x0000000c050a7220 */ /* 0x040fe20000410000 */
[----:B------:R-:W-:Y:S01]  /*0740*/  HADD2.F32 R15, -RZ, R9.H0_H0 ;  /* 0x20000009ff0f7230 */ /* 0x000fe20000004100 */
[----:B------:R-:W-:Y:S01]  /*0750*/  FMUL.FTZ R9, R5, R16 ;  /* 0x0000001005097220 */ /* 0x000fe20000410000 */
[----:B------:R-:W-:Y:S01]  /*0760*/  HADD2.F32 R14, -RZ, R84.H0_H0 ;  /* 0x20000054ff0e7230 */ /* 0x000fe20000004100 */
[----:B------:R-:W-:Y:S01]  /*0770*/  FMUL.FTZ R12, R80, R11 ;  /* 0x0000000b500c7220 */ /* 0x000fe20000410000 */
[----:B------:R-:W-:Y:S01]  /*0780*/  SHF.R.U32.HI R90, RZ, 0x10, R13 ;  /* 0x00000010ff5a7819 */ /* 0x000fe2000001160d */
[----:B------:R-:W-:-:S02]  /*0790*/  FADD.FTZ R40, R40, R11 ;  /* 0x0000000b28287221 */ /* 0x000fc40000010000 */
[----:B------:R-:W-:Y:S02]  /*07a0*/  FFMA.FTZ R60, R9, R11, R60 ;  /* 0x0000000b093c7223 */ /* 0x000fe4000001003c */
[----:B------:R-:W-:Y:S02]  /*07b0*/  FMUL.FTZ R11, R81, R14 ;  /* 0x0000000e510b7220 */ /* 0x000fe40000410000 */
[----:B------:R-:W-:Y:S02]  /*07c0*/  FADD.FTZ R16, RZ, R12 ;  /* 0x0000000cff107221 */ /* 0x000fe40000010000 */
[----:B------:R-:W-:Y:S01]  /*07d0*/  FFMA.FTZ R84, R9, R12, RZ ;  /* 0x0000000c09547223 */ /* 0x000fe200000100ff */
[----:B------:R-:W-:Y:S01]  /*07e0*/  HADD2.F32 R90, -RZ, R90.H0_H0 ;  /* 0x2000005aff5a7230 */ /* 0x000fe20000004100 */
        /* <DEDUP_REMOVED lines=16> */
.L_x_1654:
[----:B-1----:R-:W-:Y:S05]  /*08f0*/  BSYNC B0 ;  /* 0x0000000000007941 */ /* 0x002fea0003800000 */
.L_x_1653:
        /* <DEDUP_REMOVED lines=31> */
[----:B------:R-:W-:-:S02]  /*0af0*/  HADD2.F32 R88, -RZ, R88.H0_H0 ;  /* 0x20000058ff587230 */ /* 0x000fc40000004100 */
[----:B------:R-:W-:Y:S01]  /*0b00*/  HADD2.F32 R21, -RZ, R91.H0_H0 ;  /* 0x2000005bff157230 */ /* 0x000fe20000004100 */
[--C-:B-1----:R-:W-:Y:S01]  /*0b10*/  IMAD.MOV.U32 R19, RZ, RZ, R23.reuse ;  /* 0x000000ffff137224 */ /* 0x102fe200078e0017 */
[----:B------:R-:W-:Y:S01]  /*0b20*/  HADD2.F32 R89, -RZ, R89.H0_H0 ;  /* 0x20000059ff597230 */ /* 0x000fe20000004100 */
[----:B----4-:R-:W-:Y:S01]  /*0b30*/  SHF.R.U64 R87, R22, 0x10, R23 ;  /* 0x0000001016577819 */ /* 0x010fe20000001217 */
[----:B0-----:R-:W-:Y:S01]  /*0b40*/  HADD2.F32 R84, -RZ, R90.H0_H0 ;  /* 0x2000005aff547230 */ /* 0x001fe20000004100 */
[C---:B------:R-:W-:Y:S02]  /*0b50*/  FADD.FTZ R88, -R94.reuse, R88 ;  /* 0x000000585e587221 */ /* 0x040fe40000010100 */
[C---:B------:R-:W-:Y:S01]  /*0b60*/  FADD.FTZ R22, -R94.reuse, R21 ;  /* 0x000000155e167221 */ /* 0x040fe20000010100 */
[----:B------:R-:W-:Y:S01]  /*0b70*/  HADD2.F32 R21, -RZ, R20.H0_H0 ;  /* 0x20000014ff157230 */ /* 0x000fe20000004100 */
[C---:B------:R-:W-:Y:S01]  /*0b80*/  FADD.FTZ R86, -R94.reuse, R89 ;  /* 0x000000595e567221 */ /* 0x040fe20000010100 */
[----:B------:R-:W-:Y:S01]  /*0b90*/  SHF.R.U32.HI R23, RZ, 0x10, R23 ;  /* 0x00000010ff177819 */ /* 0x000fe20000011617 */
[----:B------:R-:W-:Y:S01]  /*0ba0*/  FADD.FTZ R94, -R94, R84 ;  /* 0x000000545e5e7221 */ /* 0x000fe20000010100 */
[----:B------:R-:W-:Y:S01]  /*0bb0*/  HADD2.F32 R85, -RZ, R19.H0_H0 ;  /* 0x20000013ff557230 */ /* 0x000fe20000004100 */
[C---:B------:R-:W-:Y:S01]  /*0bc0*/  FMUL.FTZ R19, R5.reuse, R88 ;  /* 0x0000005805137220 */ /* 0x040fe20000410000 */
[----:B------:R-:W-:Y:S01]  /*0bd0*/  HADD2.F32 R84, -RZ, R87.H0_H0 ;  /* 0x20000057ff547230 */ /* 0x000fe20000004100 */
[----:B------:R-:W-:-:S02]  /*0be0*/  FMUL.FTZ R20, R5, R22 ;  /* 0x0000001605147220 */ /* 0x000fc40000410000 */
[-C--:B------:R-:W-:Y:S01]  /*0bf0*/  FMUL.FTZ R22, R76, R21.reuse ;  /* 0x000000154c167220 */ /* 0x080fe20000410000 */
[----:B------:R-:W-:Y:S01]  /*0c00*/  HADD2.F32 R88, -RZ, R23.H0_H0 ;  /* 0x20000017ff587230 */ /* 0x000fe20000004100 */
[----:B------:R-:W-:Y:S02]  /*0c10*/  FADD.FTZ R36, R36, R21 ;  /* 0x0000001524247221 */ /* 0x000fe40000010000 */
[----:B------:R-:W-:Y:S02]  /*0c20*/  FFMA.FTZ R56, R19, R21, R56 ;  /* 0x0000001513387223 */ /* 0x000fe40000010038 */
[----:B------:R-:W-:Y:S02]  /*0c30*/  FADD.FTZ R37, R37, R84 ;  /* 0x0000005425257221 */ /* 0x000fe40000010000 */
[-C--:B------:R-:W-:Y:S02]  /*0c40*/  FFMA.FTZ R57, R20, R84.reuse, R57 ;  /* 0x0000005414397223 */ /* 0x080fe40000010039 */
[----:B------:R-:W-:-:S02]  /*0c50*/  FMUL.FTZ R21, R77, R84 ;  /* 0x000000544d157220 */ /* 0x000fc40000410000 */
[----:B------:R-:W-:Y:S02]  /*0c60*/  FMUL.FTZ R23, R5, R86 ;  /* 0x0000005605177220 */ /* 0x000fe40000410000 */
[----:B------:R-:W-:Y:S02]  /*0c70*/  FADD.FTZ R84, R127, R22 ;  /* 0x000000167f547221 */ /* 0x000fe40000010000 */
[----:B------:R-:W-:Y:S02]  /*0c80*/  FFMA.FTZ R126, R19, R22, R126 ;  /* 0x00000016137e7223 */ /* 0x000fe4000001007e */
[----:B------:R-:W-:Y:S02]  /*0c90*/  FADD.FTZ R38, R38, R85 ;  /* 0x0000005526267221 */ /* 0x000fe40000010000 */
[-C--:B------:R-:W-:Y:S02]  /*0ca0*/  FFMA.FTZ R58, R23, R85.reuse, R58 ;  /* 0x00000055173a7223 */ /* 0x080fe4000001003a */
        /* <DEDUP_REMOVED lines=11> */
.L_x_1656:
[----:B------:R-:W-:Y:S05]  /*0d60*/  BSYNC B0 ;  /* 0x0000000000007941 */ /* 0x000fea0003800000 */
.L_x_1655:
        /* <DEDUP_REMOVED lines=32> */
[--C-:B----4-:R-:W-:Y:S01]  /*0f70*/  SHF.R.U64 R91, R84, 0x10, R85.reuse ;  /* 0x00000010545b7819 */ /* 0x110fe20000001255 */
[----:B------:R-:W-:Y:S01]  /*0f80*/  HADD2.F32 R84, -RZ, R100.H0_H0 ;  /* 0x20000064ff547230 */ /* 0x000fe20000004100 */
[--C-:B------:R-:W-:Y:S01]  /*0f90*/  SHF.R.U32.HI R90, RZ, 0x10, R85.reuse ;  /* 0x00000010ff5a7819 */ /* 0x100fe20000011655 */
[----:B0-----:R-:W-:Y:S01]  /*0fa0*/  HADD2.F32 R89, -RZ, R87.H0_H0 ;  /* 0x20000057ff597230 */ /* 0x001fe20000004100 */
[----:B------:R-:W-:Y:S01]  /*0fb0*/  IMAD.MOV.U32 R87, RZ, RZ, R85 ;  /* 0x000000ffff577224 */ /* 0x000fe200078e0055 */
[----:B------:R-:W-:Y:S01]  /*0fc0*/  HADD2.F32 R85, -RZ, R86.H0_H0 ;  /* 0x20000056ff557230 */ /* 0x000fe20000004100 */
[C---:B------:R-:W-:Y:S01]  /*0fd0*/  FADD.FTZ R98, -R104.reuse, R98 ;  /* 0x0000006268627221 */ /* 0x040fe20000010100 */
[----:B------:R-:W-:Y:S01]  /*0fe0*/  HADD2.F32 R99, -RZ, R99.H0_H0 ;  /* 0x20000063ff637230 */ /* 0x000fe20000004100 */
[----:B------:R-:W-:Y:S01]  /*0ff0*/  FADD.FTZ R84, -R104, R84 ;  /* 0x0000005468547221 */ /* 0x000fe20000010100 */
[----:B------:R-:W-:Y:S01]  /*1000*/  HADD2.F32 R86, -RZ, R91.H0_H0 ;  /* 0x2000005bff567230 */ /* 0x000fe20000004100 */
[----:B-1----:R-:W-:-:S02]  /*1010*/  FMUL.FTZ R97, R5, R98 ;  /* 0x0000006205617220 */ /* 0x002fc40000410000 */
        /* <DEDUP_REMOVED lines=27> */
.L_x_1658:
[----:B------:R-:W-:Y:S05]  /*11d0*/  BSYNC B0 ;  /* 0x0000000000007941 */ /* 0x000fea0003800000 */
.L_x_1657:
        /* <DEDUP_REMOVED lines=70> */
.L_x_1660:
[----:B------:R-:W-:Y:S05]  /*1640*/  BSYNC B0 ;  /* 0x0000000000007941 */ /* 0x000fea0003800000 */
.L_x_1659:
        /* <DEDUP_REMOVED lines=29> */
[----:B------:R-:W-:Y:S01]  /*1820*/  SHF.R.U32.HI R85, RZ, 0x10, R85 ;  /* 0x00000010ff557819 */ /* 0x000fe20000011655 */
[----:B---3--:R-:W-:Y:S01]  /*1830*/  IMAD.MOV.U32 R84, RZ, RZ, R86 ;  /* 0x000000ffff547224 */ /* 0x008fe200078e0056 */
[--C-:B------:R-:W-:Y:S01]  /*1840*/  SHF.R.U64 R131, R86, 0x10, R87.reuse ;  /* 0x0000001056837819 */ /* 0x100fe20000001257 */
[----:B------:R-:W-:Y:S02]  /*1850*/  HADD2.F32 R132, -RZ, R132.H0_H0 ;  /* 0x20000084ff847230 */ /* 0x000fe40000004100 */
[----:B------:R-:W-:Y:S01]  /*1860*/  HADD2.F32 R86, -RZ, R133.H0_H0 ;  /* 0x20000085ff567230 */ /* 0x000fe20000004100 */
[----:B------:R-:W-:Y:S01]  /*1870*/  SHF.R.U32.HI R146, RZ, 0x10, R87 ;  /* 0x00000010ff927819 */ /* 0x000fe20000011657 */
[----:B------:R-:W-:-:S02]  /*1880*/  HADD2.F32 R130, -RZ, R130.H0_H0 ;  /* 0x20000082ff827230 */ /* 0x000fc40000004100 */
[----:B0-----:R-:W-:Y:S01]  /*1890*/  HADD2.F32 R89, -RZ, R85.H0_H0 ;  /* 0x20000055ff597230 */ /* 0x001fe20000004100 */
        /* <DEDUP_REMOVED lines=10> */
[----:B----4-:R-:W-:Y:S02]  /*1940*/  FADD.FTZ R90, -R135, R89 ;  /* 0x00000059875a7221 */ /* 0x010fe40000010100 */
        /* <DEDUP_REMOVED lines=22> */
.L_x_1662:
[----:B------:R-:W-:Y:S05]  /*1ab0*/  BSYNC B0 ;  /* 0x0000000000007941 */ /* 0x000fea0003800000 */
.L_x_1661:
[----:B------:R-:W-:Y:S02]  /*1ac0*/  LOP3.LUT P5, RZ, R4, 0xff, RZ, 0xc0, !PT ;  /* 0x000000ff04ff7812 */ /* 0x000fe400078ac0ff */
[----:B------:R-:W-:-:S02]  /*1ad0*/  SHF.R.U32.HI R86, RZ, 0x5, R0 ;  /* 0x00000005ff567819 */ /* 0x000fc40000011600 */
[----:B------:R-:W-:Y:S02]  /*1ae0*/  LOP3.LUT P0, RZ, R0, 0x1f, RZ, 0xc0, !PT ;  /* 0x0000001f00ff7812 */ /* 0x000fe4000780c0ff */
[----:B-----5:R-:W-:-:S07]  /*1af0*/  LOP3.LUT R146, R86, 0x7fffffc, RZ, 0xc0, !PT ;  /* 0x07fffffc56927812 */ /* 0x020fce00078ec0ff */
[----:B------:R-:W-:Y:S01]  /*1b00*/  @!P5 IADD3 R146, R146, 0x4, RZ ;  /* 0x000000049292d810 */ /* 0x000fe20007ffe0ff */
[----:B------:R-:W-:Y:S05]  /*1b10*/  BRA.DIV ~URZ, `(.L_x_1663) ;  /* 0x000025527f007947 */ /* 0x000fea000b800000 */
[----:B------:R1:W2:Y:S02]  /*1b20*/  SHFL.DOWN PT, R88, R127, 0x10, 0x1f ;  /* 0x0a001f007f587f89 */ /* 0x0002a400000e0000 */
.L_x_1685:
        /* <DEDUP_REMOVED lines=18> */
.L_x_1686:
        /* <DEDUP_REMOVED lines=101> */
.L_x_1667:
        /* <DEDUP_REMOVED lines=19> */
.L_x_1668:
[----:B-1----:R-:W-:Y:S02]  /*23d0*/  IADD3 R6, R6, 0x80, RZ ;  /* 0x0000008006067810 */ /* 0x002fe40007ffe0ff */
.L_x_1666:
[----:B------:R-:W-:Y:S05]  /*23e0*/  BSYNC B0 ;  /* 0x0000000000007941 */ /* 0x000fea0003800000 */
.L_x_1665:
        /* <DEDUP_REMOVED lines=82> */
.L_x_1671:
        /* <DEDUP_REMOVED lines=19> */
.L_x_1672:
[----:B-1----:R-:W-:Y:S02]  /*2a40*/  IADD3 R6, R6, 0x80, RZ ;  /* 0x0000008006067810 */ /* 0x002fe40007ffe0ff */
.L_x_1670:
[----:B------:R-:W-:Y:S05]  /*2a50*/  BSYNC B0 ;  /* 0x0000000000007941 */ /* 0x000fea0003800000 */
.L_x_1669:
        /* <DEDUP_REMOVED lines=82> */
.L_x_1675:
        /* <DEDUP_REMOVED lines=19> */
.L_x_1676:
[----:B-1----:R-:W-:Y:S02]  /*30b0*/  IADD3 R6, R6, 0x80, RZ ;  /* 0x0000008006067810 */ /* 0x002fe40007ffe0ff */
.L_x_1674:
[----:B------:R-:W-:Y:S05]  /*30c0*/  BSYNC B0 ;  /* 0x0000000000007941 */ /* 0x000fea0003800000 */
.L_x_1673:
        /* <DEDUP_REMOVED lines=65> */
[----:B------:R-:W-:Y:S02]  /*34e0*/  @P0 PRMT R141, R90, 0x7610, R141 ;  /* 0x000076105a8d0816 */ /* 0x000fe4000000008d */
[----:B------:R-:W-:Y:S02]  /*34f0*/  ISETP.NE.U32.AND P0, PT, RZ, c[0x0][0x258], PT ;  /* 0x00009600ff007a0c */ /* 0x000fe40003f05070 */
[----:B-1----:R-:W-:Y:S01]  /*3500*/  SHF.L.U32 R87, R91, 0x10, RZ ;  /* 0x000000105b577819 */ /* 0x002fe200000006ff */
[----:B------:R-:W-:Y:S01]  /*3510*/  IMAD.MOV.U32 R91, RZ, RZ, 0x8 ;  /* 0x00000008ff5b7424 */ /* 0x000fe200078e00ff */
        /* <DEDUP_REMOVED lines=13> */
.L_x_1679:
        /* <DEDUP_REMOVED lines=19> */
.L_x_1680:
[----:B-1----:R-:W-:Y:S02]  /*3720*/  IADD3 R6, R6, 0x80, RZ ;  /* 0x0000008006067810 */ /* 0x002fe40007ffe0ff */
.L_x_1678:
[----:B------:R-:W-:Y:S05]  /*3730*/  BSYNC B0 ;  /* 0x0000000000007941 */ /* 0x000fea0003800000 */
.L_x_1677:
        /* <DEDUP_REMOVED lines=80> */
.L_x_1683:
        /* <DEDUP_REMOVED lines=22> */
.L_x_1682:
[----:B-1----:R-:W-:Y:S05]  /*3da0*/  BSYNC B0 ;  /* 0x0000000000007941 */ /* 0x002fea0003800000 */
.L_x_1681:
[----:B------:R-:W-:Y:S02]  /*3db0*/  IADD3 R3, R3, c[0x0][0x160], RZ ;  /* 0x0000580003037a10 */ /* 0x000fe40007ffe0ff */
[----:B------:R-:W-:Y:S02]  /*3dc0*/  LOP3.LUT P5, RZ, R4, 0xff, RZ, 0xc0, !PT ;  /* 0x000000ff04ff7812 */ /* 0x000fe400078ac0ff */
[----:B------:R-:W-:Y:S02]  /*3dd0*/  ISETP.GE.AND P0, PT, R3, c[0x0][0x164], PT ;  /* 0x0000590003007a0c */ /* 0x000fe40003f06270 */
[----:B------:R-:W-:-:S11]  /*3de0*/  SEL R4, RZ, 0x1, P5 ;  /* 0x00000001ff047807 */ /* 0x000fd60002800000 */
[----:B0-----:R-:W-:Y:S01]  /*3df0*/  @P0 CALL.REL.NOINC `(.L_x_1652) ;  /* 0x0000001000000944 */ /* 0x001fe20003c00000 */
[----:B------:R-:W-:Y:S05]  /*3e00*/  BRA `(.L_x_1684) ;  /* 0xffffc5c000007947 */ /* 0x000fea000383ffff */
.L_x_1652:
        /* <DEDUP_REMOVED lines=38> */
.L_x_1663:
[----:B------:R-:W-:Y:S01]  /*4070*/  IMAD.MOV.U32 R89, RZ, RZ, R127 ;  /* 0x000000ffff597224 */ /* 0x000fe200078e007f */
[----:B------:R-:W-:Y:S01]  /*4080*/  MOV R84, 0x40d0 ;  /* 0x000040d000547802 */ /* 0x000fe20000000f00 */
[----:B------:R-:W-:Y:S02]  /*4090*/  IMAD.MOV.U32 R148, RZ, RZ, 0x10 ;  /* 0x00000010ff947424 */ /* 0x000fe400078e00ff */
[----:B------:R-:W-:-:S02]  /*40a0*/  IMAD.MOV.U32 R147, RZ, RZ, 0x1f ;  /* 0x0000001fff937424 */ /* 0x000fc400078e00ff */
[----:B------:R-:W-:Y:S02]  /*40b0*/  IMAD.MOV.U32 R150, RZ, RZ, -0x1 ;  /* 0xffffffffff967424 */ /* 0x000fe400078e00ff */
[----:B0-----:R-:W-:Y:S05]  /*40c0*/  CALL.REL.NOINC `($__internal_68_$__cuda_sm70_shflsync_down_p) ;  /* 0x0000045000007944 */ /* 0x001fea0003c00000 */
[----:B-1----:R-:W-:Y:S01]  /*40d0*/  IMAD.MOV.U32 R88, RZ, RZ, R148 ;  /* 0x000000ffff587224 */ /* 0x002fe200078e0094 */
[----:B0-----:R-:W-:Y:S05]  /*40e0*/  BRA `(.L_x_1685) ;  /* 0xffffda4000007947 */ /* 0x001fea000383ffff */
.L_x_1664:
[----:B------:R-:W-:Y:S01]  /*40f0*/  IMAD.MOV.U32 R89, RZ, RZ, R126 ;  /* 0x000000ffff597224 */ /* 0x000fe200078e007e */
[----:B------:R-:W-:Y:S01]  /*4100*/  MOV R84, 0x4150 ;  /* 0x0000415000547802 */ /* 0x000fe20000000f00 */
[----:B------:R-:W-:Y:S02]  /*4110*/  IMAD.MOV.U32 R148, RZ, RZ, 0x10 ;  /* 0x00000010ff947424 */ /* 0x000fe400078e00ff */
[----:B------:R-:W-:Y:S02]  /*4120*/  IMAD.MOV.U32 R147, RZ, RZ, 0x1f ;  /* 0x0000001fff937424 */ /* 0x000fe400078e00ff */
[----:B------:R-:W-:Y:S02]  /*4130*/  IMAD.MOV.U32 R150, RZ, RZ, -0x1 ;  /* 0xffffffffff967424 */ /* 0x000fe400078e00ff */
[----:B012---:R-:W-:Y:S05]  /*4140*/  CALL.REL.NOINC `($__internal_68_$__cuda_sm70_shflsync_down_p) ;  /* 0x000003d000007944 */ /* 0x007fea0003c00000 */
[----:B------:R-:W-:Y:S01]  /*4150*/  FADD.FTZ R88, R88, R127 ;  /* 0x0000007f58587221 */ /* 0x000fe20000010000 */
[----:B------:R-:W-:Y:S01]  /*4160*/  MOV R84, 0x41d0 ;  /* 0x000041d000547802 */ /* 0x000fe20000000f00 */
[----:B-1----:R-:W-:Y:S02]  /*4170*/  FADD.FTZ R91, R126, R148 ;  /* 0x000000947e5b7221 */ /* 0x002fe40000010000 */
[----:B------:R-:W-:-:S02]  /*4180*/  IMAD.MOV.U32 R148, RZ, RZ, 0x8 ;  /* 0x00000008ff947424 */ /* 0x000fc400078e00ff */
[----:B0-----:R-:W-:Y:S02]  /*4190*/  IMAD.MOV.U32 R147, RZ, RZ, 0x1f ;  /* 0x0000001fff937424 */ /* 0x001fe400078e00ff */
[----:B------:R-:W-:Y:S02]  /*41a0*/  IMAD.MOV.U32 R150, RZ, RZ, -0x1 ;  /* 0xffffffffff967424 */ /* 0x000fe400078e00ff */
[----:B------:R-:W-:Y:S02]  /*41b0*/  IMAD.MOV.U32 R89, RZ, RZ, R88 ;  /* 0x000000ffff597224 */ /* 0x000fe400078e0058 */
[----:B------:R-:W-:Y:S05]  /*41c0*/  CALL.REL.NOINC `($__internal_68_$__cuda_sm70_shflsync_down_p) ;  /* 0x0000035000007944 */ /* 0x000fea0003c00000 */
[----:B-1----:R-:W-:Y:S01]  /*41d0*/  IMAD.MOV.U32 R87, RZ, RZ, R148 ;  /* 0x000000ffff577224 */ /* 0x002fe200078e0094 */
[----:B0-----:R-:W-:Y:S01]  /*41e0*/  MOV R150, 0xffffffff ;  /* 0xffffffff00967802 */ /* 0x001fe20000000f00 */
[----:B------:R-:W-:Y:S01]  /*41f0*/  IMAD.MOV.U32 R89, RZ, RZ, R91 ;  /* 0x000000ffff597224 */ /* 0x000fe200078e005b */
[----:B------:R-:W-:Y:S01]  /*4200*/  MOV R84, 0x4240 ;  /* 0x0000424000547802 */ /* 0x000fe20000000f00 */
[----:B------:R-:W-:Y:S02]  /*4210*/  IMAD.MOV.U32 R148, RZ, RZ, 0x8 ;  /* 0x00000008ff947424 */ /* 0x000fe400078e00ff */
[----:B------:R-:W-:-:S02]  /*4220*/  IMAD.MOV.U32 R147, RZ, RZ, 0x1f ;  /* 0x0000001fff937424 */ /* 0x000fc400078e00ff */
[----:B------:R-:W-:Y:S05]  /*4230*/  CALL.REL.NOINC `($__internal_68_$__cuda_sm70_shflsync_down_p) ;  /* 0x000002e000007944 */ /* 0x000fea0003c00000 */
[----:B------:R-:W-:Y:S01]  /*4240*/  FADD.FTZ R88, R87, R88 ;  /* 0x0000005857587221 */ /* 0x000fe20000010000 */
[----:B------:R-:W-:Y:S01]  /*4250*/  MOV R84, 0x42c0 ;  /* 0x000042c000547802 */ /* 0x000fe20000000f00 */
[----:B-1----:R-:W-:-:S02]  /*4260*/  FADD.FTZ R91, R91, R148 ;  /* 0x000000945b5b7221 */ /* 0x002fc40000010000 */
[----:B------:R-:W-:Y:S02]  /*4270*/  IMAD.MOV.U32 R148, RZ, RZ, 0x4 ;  /* 0x00000004ff947424 */ /* 0x000fe400078e00ff */
[----:B0-----:R-:W-:Y:S02]  /*4280*/  IMAD.MOV.U32 R147, RZ, RZ, 0x1f ;  /* 0x0000001fff937424 */ /* 0x001fe400078e00ff */
[----:B------:R-:W-:Y:S02]  /*4290*/  IMAD.MOV.U32 R150, RZ, RZ, -0x1 ;  /* 0xffffffffff967424 */ /* 0x000fe400078e00ff */
[----:B------:R-:W-:Y:S02]  /*42a0*/  IMAD.MOV.U32 R89, RZ, RZ, R88 ;  /* 0x000000ffff597224 */ /* 0x000fe400078e0058 */
[----:B------:R-:W-:Y:S05]  /*42b0*/  CALL.REL.NOINC `($__internal_68_$__cuda_sm70_shflsync_down_p) ;  /* 0x0000026000007944 */ /* 0x000fea0003c00000 */
[----:B-1----:R-:W-:Y:S01]  /*42c0*/  IMAD.MOV.U32 R87, RZ, RZ, R148 ;  /* 0x000000ffff577224 */ /* 0x002fe200078e0094 */
[----:B------:R-:W-:Y:S01]  /*42d0*/  MOV R84, 0x4330 ;  /* 0x0000433000547802 */ /* 0x000fe20000000f00 */
[----:B0-----:R-:W-:Y:S02]  /*42e0*/  IMAD.MOV.U32 R89, RZ, RZ, R91 ;  /* 0x000000ffff597224 */ /* 0x001fe400078e005b */
[----:B------:R-:W-:-:S02]  /*42f0*/  IMAD.MOV.U32 R148, RZ, RZ, 0x4 ;  /* 0x00000004ff947424 */ /* 0x000fc400078e00ff */
[----:B------:R-:W-:Y:S02]  /*4300*/  IMAD.MOV.U32 R147, RZ, RZ, 0x1f ;  /* 0x0000001fff937424 */ /* 0x000fe400078e00ff */
[----:B------:R-:W-:Y:S02]  /*4310*/  IMAD.MOV.U32 R150, RZ, RZ, -0x1 ;  /* 0xffffffffff967424 */ /* 0x000fe400078e00ff */
[----:B------:R-:W-:Y:S05]  /*4320*/  CALL.REL.NOINC `($__internal_68_$__cuda_sm70_shflsync_down_p) ;  /* 0x000001f000007944 */ /* 0x000fea0003c00000 */
[----:B------:R-:W-:Y:S01]  /*4330*/  FADD.FTZ R88, R87, R88 ;  /* 0x0000005857587221 */ /* 0x000fe20000010000 */
[----:B------:R-:W-:Y:S01]  /*4340*/  MOV R84, 0x43b0 ;  /* 0x000043b000547802 */ /* 0x000fe20000000f00 */
[----:B-1----:R-:W-:Y:S02]  /*4350*/  FADD.FTZ R91, R91, R148 ;  /* 0x000000945b5b7221 */ /* 0x002fe40000010000 */
[----:B------:R-:W-:Y:S02]  /*4360*/  IMAD.MOV.U32 R148, RZ, RZ, 0x2 ;  /* 0x00000002ff947424 */ /* 0x000fe400078e00ff */
[----:B0-----:R-:W-:Y:S02]  /*4370*/  IMAD.MOV.U32 R147, RZ, RZ, 0x1f ;  /* 0x0000001fff937424 */ /* 0x001fe400078e00ff */
[----:B------:R-:W-:-:S02]  /*4380*/  IMAD.MOV.U32 R150, RZ, RZ, -0x1 ;  /* 0xffffffffff967424 */ /* 0x000fc400078e00ff */
[----:B------:R-:W-:Y:S02]  /*4390*/  IMAD.MOV.U32 R89, RZ, RZ, R88 ;  /* 0x000000ffff597224 */ /* 0x000fe400078e0058 */
[----:B------:R-:W-:Y:S05]  /*43a0*/  CALL.REL.NOINC `($__internal_68_$__cuda_sm70_shflsync_down_p) ;  /* 0x0000017000007944 */ /* 0x000fea0003c00000 */
[----:B-1----:R-:W-:Y:S01]  /*43b0*/  IMAD.MOV.U32 R87, RZ, RZ, R148 ;  /* 0x000000ffff577224 */ /* 0x002fe200078e0094 */
[----:B------:R-:W-:Y:S01]  /*43c0*/  MOV R84, 0x4420 ;  /* 0x0000442000547802 */ /* 0x000fe20000000f00 */
[----:B0-----:R-:W-:Y:S02]  /*43d0*/  IMAD.MOV.U32 R89, RZ, RZ, R91 ;  /* 0x000000ffff597224 */ /* 0x001fe400078e005b */
[----:B------:R-:W-:Y:S02]  /*43e0*/  IMAD.MOV.U32 R148, RZ, RZ, 0x2 ;  /* 0x00000002ff947424 */ /* 0x000fe400078e00ff */
[----:B------:R-:W-:Y:S02]  /*43f0*/  IMAD.MOV.U32 R147, RZ, RZ, 0x1f ;  /* 0x0000001fff937424 */ /* 0x000fe400078e00ff */
[----:B------:R-:W-:Y:S02]  /*4400*/  IMAD.MOV.U32 R150, RZ, RZ, -0x1 ;  /* 0xffffffffff967424 */ /* 0x000fe400078e00ff */
        /* <DEDUP_REMOVED lines=16> */
[----:B01----:R-:W-:Y:S05]  /*4510*/  BRA `(.L_x_1686) ;  /* 0xffffd73000007947 */ /* 0x003fea000383ffff */
        .weak           $__internal_68_$__cuda_sm70_shflsync_down_p
        .type           $__internal_68_$__cuda_sm70_shflsync_down_p,@function
        .size           $__internal_68_$__cuda_sm70_shflsync_down_p,(.L_x_2815 - $__internal_68_$__cuda_sm70_shflsync_down_p)
$__internal_68_$__cuda_sm70_shflsync_down_p:
[----:B------:R-:W-:Y:S01]  /*4520*/  IMAD.MOV.U32 R85, RZ, RZ, 0x0 ;  /* 0x00000000ff557424 */ /* 0x000fe200078e00ff */
[----:B------:R-:W-:Y:S04]  /*4530*/  WARPSYNC R150 ;  /* 0x0000009600007348 */ /* 0x000fe80003800000 */
[----:B------:R0:W1:Y:S01]  /*4540*/  SHFL.DOWN PT, R148, R89, R148, R147 ;  /* 0x0800009459947389 */ /* 0x00006200000e0093 */
[----:B------:R-:W-:Y:S05]  /*4550*/  RET.REL.NODEC R84 `(_ZN10layer_norm31ln_parallel_residual_bwd_kernelINS_13Kernel_traitsIf6__halfS2_S2_fjLj2560ELj1ELj1ELj4ELj8ENS_18Kernel_traits_baseILj2560EfS2_S2_S2_fjLj128EEEEELb1ELb1ELb0EEEvNS_9BwdParamsE) ;  /* 0xffffbaa054007950 */ /* 0x000fea0003c3ffff */
.L_x_1687:
        /* <DEDUP_REMOVED lines=10> */
.L_x_2815:


//--------------------- .text._ZN10layer_norm22ln_bwd_finalize_kernelINS_22Kernel_traits_finalizeILj2560Ef6__halfS2_S2_fjLb0ELj1024ELj4ENS_18Kernel_traits_baseILj2560EfS2_S2_S2_fjLj1024EEEEELb0ELb1EEEvNS_9BwdParamsE --------------------------
	.section	.text._ZN10layer_norm22ln_bwd_finalize_kernelINS_22Kernel_traits_finalizeILj2560Ef6__halfS2_S2_fjLb0ELj1024ELj4ENS_18Kernel_traits_baseILj2560EfS2_S2_S2_fjLj1024EEEEELb0ELb1EEEvNS_9BwdParamsE,"ax",@progbits
	.sectioninfo	@"SHI_REGISTERS=32"
	.align	128
        .global         _ZN10layer_norm22ln_bwd_finalize_kernelINS_22Kernel_traits_finalizeILj2560Ef6__halfS2_S2_fjLb0ELj1024ELj4ENS_18Kernel_traits_baseILj2560EfS2_S2_S2_fjLj1024EEEEELb0ELb1EEEvNS_9BwdParamsE
        .type           _ZN10layer_norm22ln_bwd_finalize_kernelINS_22Kernel_traits_finalizeILj2560Ef6__halfS2_S2_fjLb0ELj1024ELj4ENS_18Kernel_traits_baseILj2560EfS2_S2_S2_fjLj1024EEEEELb0ELb1EEEvNS_9BwdParamsE,@function
        .size           _ZN10layer_norm22ln_bwd_finalize_kernelINS_22Kernel_traits_finalizeILj2560Ef6__halfS2_S2_fjLb0ELj1024ELj4ENS_18Kernel_traits_baseILj2560EfS2_S2_S2_fjLj1024EEEEELb0ELb1EEEvNS_9BwdParamsE,(.L_x_2816 - _ZN10layer_norm22ln_bwd_finalize_kernelINS_22Kernel_traits_finalizeILj2560Ef6__halfS2_S2_fjLb0ELj1024ELj4ENS_18Kernel_traits_baseILj2560EfS2_S2_S2_fjLj1024EEEEELb0ELb1EEEvNS_9BwdParamsE)
        .other          _ZN10layer_norm22ln_bwd_finalize_kernelINS_22Kernel_traits_finalizeILj2560Ef6__halfS2_S2_fjLb0ELj1024ELj4ENS_18Kernel_traits_baseILj2560EfS2_S2_S2_fjLj1024EEEEELb0ELb1EEEvNS_9BwdParamsE,@"STO_CUDA_ENTRY STV_DEFAULT"
_ZN10layer_norm22ln_bwd_finalize_kernelINS_22Kernel_traits_finalizeILj2560Ef6__halfS2_S2_fjLb0ELj1024ELj4ENS_18Kernel_traits_baseILj2560EfS2_S2_S2_fjLj1024EEEEELb0ELb1EEEvNS_9BwdParamsE:
.text._ZN10layer_norm22ln_bwd_finalize_kernelINS_22Kernel_traits_finalizeILj2560Ef6__halfS2_S2_fjLb0ELj1024ELj4ENS_18Kernel_traits_baseILj2560EfS2_S2_S2_fjLj1024EEEEELb0ELb1EEEvNS_9BwdParamsE:
        /* <DEDUP_REMOVED lines=19> */
.L_x_1698:
        /* <DEDUP_REMOVED lines=27> */
.L_x_1692:
        /* <DEDUP_REMOVED lines=35> */
.L_x_1691:
[----:B------:R-:W-:Y:S05]  /*0510*/  BSYNC B1 ;  /* 0x0000000000017941 */ /* 0x000fea0003800000 */
.L_x_1690:
        /* <DEDUP_REMOVED lines=23> */
.L_x_1694:
[----:B------:R-:W-:Y:S05]  /*0690*/  BSYNC B1 ;  /* 0x0000000000017941 */ /* 0x000fea0003800000 */
.L_x_1693:
        /* <DEDUP_REMOVED lines=10> */
.L_x_1689:
[----:B------:R-:W-:Y:S05]  /*0740*/  BSYNC B0 ;  /* 0x0000000000007941 */ /* 0x000fea0003800000 */
.L_x_1688:
        /* <DEDUP_REMOVED lines=11> */
.L_x_1699:
        /* <DEDUP_REMOVED lines=18> */
.L_x_1700:
[----:B------:R-:W-:Y:S01]  /*0920*/  @!P1 SHF.R.U32.HI R2, RZ, 0x3, R0 ;  /* 0x00000003ff029819 */ /* 0x000fe20000011600 */
[----:B---3--:R-:W-:Y:S02]  /*0930*/  FADD.FTZ R5, R5, R10 ;  /* 0x0000000a05057221 */ /* 0x008fe40000010000 */
[----:B--2---:R-:W-:Y:S01]  /*0940*/  FADD.FTZ R7, R7, R4 ;  /* 0x0000000407077221 */ /* 0x004fe20000010000 */
[----:B------:R-:W-:-:S05]  /*0950*/  @!P1 LOP3.LUT R2, R2, 0x1ffffffc, RZ, 0xc0, !PT ;  /* 0x1ffffffc02029812 */ /* 0x000fca00078ec0ff */
[----:B------:R2:W-:Y:S04]  /*0960*/  @!P1 STS [R2+0x2000], R5 ;  /* 0x0020000502009388 */ /* 0x0005e80000000800 */
[----:B------:R2:W-:Y:S02]  /*0970*/  @!P1 STS [R2+0x2080], R7 ;  /* 0x0020800702009388 */ /* 0x0005e40000000800 */
.L_x_1695:
        /* <DEDUP_REMOVED lines=14> */
.L_x_1696:
[----:B------:R-:W-:Y:S01]  /*0a60*/  HFMA2.MMA R9, -RZ, RZ, 0, 5.9604644775390625e-08 ;  /* 0x00000001ff097435 */ /* 0x000fe200000001ff */
[----:B--2---:R-:W-:Y:S01]  /*0a70*/  IMAD.MOV.U32 R10, RZ, RZ, R4 ;  /* 0x000000ffff0a7224 */ /* 0x004fe200078e0004 */
[----:B------:R-:W-:Y:S01]  /*0a80*/  MOV R11, 0xffffffff ;  /* 0xffffffff000b7802 */ /* 0x000fe20000000f00 */
[----:B------:R-:W-:Y:S01]  /*0a90*/  IMAD.MOV.U32 R6, RZ, RZ, 0x1f ;  /* 0x0000001fff067424 */ /* 0x000fe200078e00ff */
[----:B------:R-:W-:-:S02]  /*0aa0*/  MOV R2, 0xac0 ;  /* 0x00000ac000027802 */ /* 0x000fc40000000f00 */
[----:B01----:R-:W-:Y:S05]  /*0ab0*/  CALL.REL.NOINC `($__internal_69_$__cuda_sm70_shflsync_bfly_p) ;  /* 0x000003c000007944 */ /* 0x003fea0003c00000 */
[----:B-1----:R-:W-:Y:S01]  /*0ac0*/  MOV R3, R6 ;  /* 0x0000000600037202 */ /* 0x002fe20000000f00 */
[----:B0-----:R-:W-:Y:S05]  /*0ad0*/  BRA `(.L_x_1699) ;  /* 0xfffffd2000007947 */ /* 0x001fea000383ffff */
.L_x_1697:
[----:B------:R-:W-:Y:S01]  /*0ae0*/  HFMA2.MMA R9, -RZ, RZ, 0, 1.1920928955078125e-07 ;  /* 0x00000002ff097435 */ /* 0x000fe200000001ff */
[----:B------:R-:W-:Y:S01]  /*0af0*/  IMAD.MOV.U32 R10, RZ, RZ, R13 ;  /* 0x000000ffff0a7224 */ /* 0x000fe200078e000d */
[----:B------:R-:W-:Y:S01]  /*0b00*/  MOV R6, 0x1f ;  /* 0x0000001f00067802 */ /* 0x000fe20000000f00 */
[----:B------:R-:W-:Y:S01]  /*0b10*/  IMAD.MOV.U32 R11, RZ, RZ, -0x1 ;  /* 0xffffffffff0b7424 */ /* 0x000fe200078e00ff */
[----:B------:R-:W-:-:S02]  /*0b20*/  MOV R2, 0xb40 ;  /* 0x00000b4000027802 */ /* 0x000fc40000000f00 */
[----:B012---:R-:W-:Y:S05]  /*0b30*/  CALL.REL.NOINC `($__internal_69_$__cuda_sm70_shflsync_bfly_p) ;  /* 0x0000034000007944 */ /* 0x007fea0003c00000 */
[----:B0-----:R-:W-:Y:S01]  /*0b40*/  HFMA2.MMA R9, -RZ, RZ, 0, 2.384185791015625e-07 ;  /* 0x00000004ff097435 */ /* 0x001fe200000001ff */
[----:B-1----:R-:W-:Y:S01]  /*0b50*/  FADD.FTZ R10, R13, R6 ;  /* 0x000000060d0a7221 */ /* 0x002fe20000010000 */
[----:B------:R-:W-:Y:S01]  /*0b60*/  MOV R6, 0x1f ;  /* 0x0000001f00067802 */ /* 0x000fe20000000f00 */
[----:B------:R-:W-:Y:S01]  /*0b70*/  IMAD.MOV.U32 R11, RZ, RZ, -0x1 ;  /* 0xffffffffff0b7424 */ /* 0x000fe200078e00ff */
[----:B------:R-:W-:-:S02]  /*0b80*/  MOV R2, 0xba0 ;  /* 0x00000ba000027802 */ /* 0x000fc40000000f00 */
[----:B------:R-:W-:Y:S05]  /*0b90*/  CALL.REL.NOINC `($__internal_69_$__cuda_sm70_shflsync_bfly_p) ;  /* 0x000002e000007944 */ /* 0x000fea0003c00000 */
[----:B0-----:R-:W-:Y:S01]  /*0ba0*/  HFMA2.MMA R9, -RZ, RZ, 0, 4.76837158203125e-07 ;  /* 0x00000008ff097435 */ /* 0x001fe200000001ff */
[----:B-1----:R-:W-:Y:S01]  /*0bb0*/  FADD.FTZ R10, R10, R6 ;  /* 0x000000060a0a7221 */ /* 0x002fe20000010000 */
[----:B------:R-:W-:Y:S01]  /*0bc0*/  MOV R6, 0x1f ;  /* 0x0000001f00067802 */ /* 0x000fe20000000f00 */
[----:B------:R-:W-:Y:S01]  /*0bd0*/  IMAD.MOV.U32 R11, RZ, RZ, -0x1 ;  /* 0xffffffffff0b7424 */ /* 0x000fe200078e00ff */
[----:B------:R-:W-:-:S02]  /*0be0*/  MOV R2, 0xc00 ;  /* 0x00000c0000027802 */ /* 0x000fc40000000f00 */
[----:B------:R-:W-:Y:S05]  /*0bf0*/  CALL.REL.NOINC `($__internal_69_$__cuda_sm70_shflsync_bfly_p) ;  /* 0x0000028000007944 */ /* 0x000fea0003c00000 */
[----:B-1----:R-:W-:Y:S01]  /*0c00*/  FADD.FTZ R4, R10, R6 ;  /* 0x000000060a047221 */ /* 0x002fe20000010000 */
[----:B0-----:R-:W-:Y:S01]  /*0c10*/  HFMA2.MMA R9, -RZ, RZ, 0, 9.5367431640625e-07 ;  /* 0x00000010ff097435 */ /* 0x001fe200000001ff */
[----:B------:R-:W-:Y:S01]  /*0c20*/  MOV R6, 0x1f ;  /* 0x0000001f00067802 */ /* 0x000fe20000000f00 */
[----:B------:R-:W-:Y:S01]  /*0c30*/  IMAD.MOV.U32 R11, RZ, RZ, -0x1 ;  /* 0xffffffffff0b7424 */ /* 0x000fe200078e00ff */
[----:B------:R-:W-:-:S02]  /*0c40*/  MOV R2, 0xc70 ;  /* 0x00000c7000027802 */ /* 0x000fc40000000f00 */
[----:B------:R-:W-:Y:S02]  /*0c50*/  MOV R10, R4 ;  /* 0x00000004000a7202 */ /* 0x000fe40000000f00 */
[----:B------:R-:W-:Y:S05]  /*0c60*/  CALL.REL.NOINC `($__internal_69_$__cuda_sm70_shflsync_bfly_p) ;  /* 0x0000021000007944 */ /* 0x000fea0003c00000 */
[----:B0-----:R-:W-:Y:S01]  /*0c70*/  HFMA2.MMA R9, -RZ, RZ, 0, 5.9604644775390625e-08 ;  /* 0x00000001ff097435 */ /* 0x001fe200000001ff */
[----:B-1----:R-:W-:Y:S01]  /*0c80*/  MOV R7, R6 ;  /* 0x0000000600077202 */ /* 0x002fe20000000f00 */
[----:B------:R-:W-:Y:S01]  /*0c90*/  IMAD.MOV.U32 R10, RZ, RZ, R5 ;  /* 0x000000ffff0a7224 */ /* 0x000fe200078e0005 */
[----:B------:R-:W-:Y:S01]  /*0ca0*/  MOV R6, 0x1f ;  /* 0x0000001f00067802 */ /* 0x000fe20000000f00 */
[----:B------:R-:W-:Y:S01]  /*0cb0*/  IMAD.MOV.U32 R11, RZ, RZ, -0x1 ;  /* 0xffffffffff0b7424 */ /* 0x000fe200078e00ff */
[----:B------:R-:W-:Y:S02]  /*0cc0*/  MOV R2, 0xce0 ;  /* 0x00000ce000027802 */ /* 0x000fe40000000f00 */
[----:B------:R-:W-:Y:S05]  /*0cd0*/  CALL.REL.NOINC `($__internal_69_$__cuda_sm70_shflsync_bfly_p) ;  /* 0x000001a000007944 */ /* 0x000fea0003c00000 */
[----:B0-----:R-:W-:Y:S01]  /*0ce0*/  HFMA2.MMA R9, -RZ, RZ, 0, 1.1920928955078125e-07 ;  /* 0x00000002ff097435 */ /* 0x001fe200000001ff */
[----:B-1----:R-:W-:Y:S01]  /*0cf0*/  FADD.FTZ R10, R5, R6 ;  /* 0x00000006050a7221 */ /* 0x002fe20000010000 */
[----:B------:R-:W-:Y:S01]  /*0d00*/  MOV R6, 0x1f ;  /* 0x0000001f00067802 */ /* 0x000fe20000000f00 */
[----:B------:R-:W-:Y:S01]  /*0d10*/  IMAD.MOV.U32 R11, RZ, RZ, -0x1 ;  /* 0xffffffffff0b7424 */ /* 0x000fe200078e00ff */
[----:B------:R-:W-:Y:S02]  /*0d20*/  MOV R2, 0xd40 ;  /* 0x00000d4000027802 */ /* 0x000fe40000000f00 */
[----:B------:R-:W-:Y:S05]  /*0d30*/  CALL.REL.NOINC `($__internal_69_$__cuda_sm70_shflsync_bfly_p) ;  /* 0x0000014000007944 */ /* 0x000fea0003c00000 */
        /* <DEDUP_REMOVED lines=12> */
[----:B0-----:R-:W-:Y:S01]  /*0e00*/  HFMA2.MMA R9, -RZ, RZ, 0, 9.5367431640625e-07 ;  /* 0x00000010ff097435 */ /* 0x001fe200000001ff */
[----:B-1----:R-:W-:Y:S01]  /*0e10*/  FADD.FTZ R10, R10, R6 ;  /* 0x000000060a0a7221 */ /* 0x002fe20000010000 */
[----:B------:R-:W-:Y:S01]  /*0e20*/  MOV R6, 0x1f ;  /* 0x0000001f00067802 */ /* 0x000fe20000000f00 */
[----:B------:R-:W-:Y:S01]  /*0e30*/  IMAD.MOV.U32 R11, RZ, RZ, -0x1 ;  /* 0xffffffffff0b7424 */ /* 0x000fe200078e00ff */
[----:B------:R-:W-:-:S02]  /*0e40*/  MOV R2, 0xe60 ;  /* 0x00000e6000027802 */ /* 0x000fc40000000f00 */
[----:B------:R-:W-:Y:S05]  /*0e50*/  CALL.REL.NOINC `($__internal_69_$__cuda_sm70_shflsync_bfly_p) ;  /* 0x0000002000007944 */ /* 0x000fea0003c00000 */
[----:B-1----:R-:W-:Y:S01]  /*0e60*/  MOV R5, R6 ;  /* 0x0000000600057202 */ /* 0x002fe20000000f00 */
[----:B0-----:R-:W-:Y:S05]  /*0e70*/  BRA `(.L_x_1700) ;  /* 0xfffffaa000007947 */ /* 0x001fea000383ffff */
        .weak           $__internal_69_$__cuda_sm70_shflsync_bfly_p
        .type           $__internal_69_$__cuda_sm70_shflsync_bfly_p,@function
        .size           $__internal_69_$__cuda_sm70_shflsync_bfly_p,(.L_x_2816 - $__internal_69_$__cuda_sm70_shflsync_bfly_p)
$__internal_69_$__cuda_sm70_shflsync_bfly_p:
[----:B------:R-:W-:Y:S01]  /*0e80*/  HFMA2.MMA R3, -RZ, RZ, 0, 0 ;  /* 0x00000000ff037435 */ /* 0x000fe200000001ff */
[----:B------:R-:W-:Y:S04]  /*0e90*/  WARPSYNC R11 ;  /* 0x0000000b00007348 */ /* 0x000fe80003800000 */
[----:B------:R0:W1:Y:S01]  /*0ea0*/  SHFL.BFLY PT, R6, R10, R9, R6 ;  /* 0x0c0000090a067389 */ /* 0x00006200000e0006 */
[----:B------:R-:W-:Y:S05]  /*0eb0*/  RET.REL.NODEC R2 `(_ZN10layer_norm22ln_bwd_finalize_kernelINS_22Kernel_traits_finalizeILj2560Ef6__halfS2_S2_fjLb0ELj1024ELj4ENS_18Kernel_traits_baseILj2560EfS2_S2_S2_fjLj1024EEEEELb0ELb1EEEvNS_9BwdParamsE) ;  /* 0xfffff14002007950 */ /* 0x000fea0003c3ffff */
.L_x_1701:
        /* <DEDUP_REMOVED lines=12> */
.L_x_2816:


//--------------------- .text._ZN10layer_norm40ln_parallel_residual_bwd_finalize_kernelINS_22Kernel_traits_finalizeILj2560Ef6__halfS2_S2_fjLb0ELj1024ELj4ENS_18Kernel_traits_baseILj2560EfS2_S2_S2_fjLj1024EEEEELb1EEEvNS_9BwdParamsE --------------------------
	.section	.text._ZN10layer_norm40ln_parallel_residual_bwd_finalize_kernelINS_22Kernel_traits_finalizeILj2560Ef6__halfS2_S2_fjLb0ELj1024ELj4ENS_18Kernel_traits_baseILj2560EfS2_S2_S2_fjLj1024EEEEELb1EEEvNS_9BwdParamsE,"ax",@progbits
	.sectioninfo	@"SHI_REGISTERS=32"
	.align	128
        .global         _ZN10layer_norm40ln_parallel_residual_bwd_finalize_kernelINS_22Kernel_traits_finalizeILj2560Ef6__halfS2_S2_fjLb0ELj1024ELj4ENS_18Kernel_traits_baseILj2560EfS2_S2_S2_fjLj1024EEEEELb1EEEvNS_9BwdParamsE
        .type           _ZN10layer_norm40ln_parallel_residual_bwd_finalize_kernelINS_22Kernel_traits_finalizeILj2560Ef6__halfS2_S2_fjLb0ELj1024ELj4ENS_18Kernel_traits_baseILj2560EfS2_S2_S2_fjLj1024EEEEELb1EEEvNS_9BwdParamsE,@function
        .size           _ZN10layer_norm40ln_parallel_residual_bwd_finalize_kernelINS_22Kernel_traits_finalizeILj2560Ef6__halfS2_S2_fjLb0ELj1024ELj4ENS_18Kernel_traits_baseILj2560EfS2_S2_S2_fjLj1024EEEEELb1EEEvNS_9BwdParamsE,(.L_x_2817 - _ZN10layer_norm40ln_parallel_residual_bwd_finalize_kernelINS_22Kernel_traits_finalizeILj2560Ef6__halfS2_S2_fjLb0ELj1024ELj4ENS_18Kernel_traits_baseILj2560EfS2_S2_S2_fjLj1024EEEEELb1EEEvNS_9BwdParamsE)
        .other          _ZN10layer_norm40ln_parallel_residual_bwd_finalize_kernelINS_22Kernel_traits_finalizeILj2560Ef6__halfS2_S2_fjLb0ELj1024ELj4ENS_18Kernel_traits_baseILj2560EfS2_S2_S2_fjLj1024EEEEELb1EEEvNS_9BwdParamsE,@"STO_CUDA_ENTRY STV_DEFAULT"
_ZN10layer_norm40ln_parallel_residual_bwd_finalize_kernelINS_22Kernel_traits_finalizeILj2560Ef6__halfS2_S2_fjLb0ELj1024ELj4ENS_18Kernel_traits_baseILj2560EfS2_S2_S2_fjLj1024EEEEELb1EEEvNS_9BwdParamsE:
.text._ZN10layer_norm40ln_parallel_residual_bwd_finalize_kernelINS_22Kernel_traits_finalizeILj2560Ef6__halfS2_S2_fjLb0ELj1024ELj4ENS_18Kernel_traits_baseILj2560EfS2_S2_S2_fjLj1024EEEEELb1EEEvNS_9BwdParamsE:
        /* <DEDUP_REMOVED lines=19> */
.L_x_1715:
        /* <DEDUP_REMOVED lines=37> */
.L_x_1706:
        /* <DEDUP_REMOVED lines=59> */
.L_x_1705:
[----:B------:R-:W-:Y:S05]  /*0730*/  BSYNC B1 ;  /* 0x0000000000017941 */ /* 0x000fea0003800000 */
.L_x_1704:
        /* <DEDUP_REMOVED lines=35> */
.L_x_1708:
[----:B------:R-:W-:Y:S05]  /*0970*/  BSYNC B1 ;  /* 0x0000000000017941 */ /* 0x000fea0003800000 */
.L_x_1707:
        /* <DEDUP_REMOVED lines=16> */
.L_x_1703:
[----:B------:R-:W-:Y:S05]  /*0a80*/  BSYNC B0 ;  /* 0x0000000000007941 */ /* 0x000fea0003800000 */
.L_x_1702:
        /* <DEDUP_REMOVED lines=14> */
.L_x_1716:
        /* <DEDUP_REMOVED lines=36> */
.L_x_1717:
        /* <DEDUP_REMOVED lines=11> */
.L_x_1709:
        /* <DEDUP_REMOVED lines=19> */
.L_x_1713:
[----:B------:R-:W-:Y:S05]  /*0f90*/  BSYNC B0 ;  /* 0x0000000000007941 */ /* 0x000fea0003800000 */
.L_x_1712:
[C---:B------:R-:W-:Y:S02]  /*0fa0*/  ISETP.GT.U32.AND P1, PT, R4.reuse, -0xa01, PT ;  /* 0xfffff5ff0400780c */ /* 0x040fe40003f24070 */
[----:B------:R-:W-:-:S02]  /*0fb0*/  IADD3 R4, R4, 0xa00, RZ ;  /* 0x00000a0004047810 */ /* 0x000fc40007ffe0ff */
[----:B------:R-:W-:-:S09]  /*0fc0*/  IADD3 R5, R5, 0x500, RZ ;  /* 0x0000050005057810 */ /* 0x000fd20007ffe0ff */
[----:B0-----:R-:W-:Y:S01]  /*0fd0*/  @!P1 CALL.REL.NOINC `(.L_x_1714) ;  /* 0x0000001000009944 */ /* 0x001fe20003c00000 */
[----:B------:R-:W-:Y:S05]  /*0fe0*/  BRA `(.L_x_1715) ;  /* 0xfffff14000007947 */ /* 0x000fea000383ffff */
.L_x_1714:
[----:B------:R-:W-:Y:S05]  /*0ff0*/  EXIT ;  /* 0x000000000000794d */ /* 0x000fea0003800000 */
.L_x_1710:
[----:B------:R-:W-:Y:S01]  /*1000*/  HFMA2.MMA R17, -RZ, RZ, 0, 1.847743988037109375e-06 ;  /* 0x0000001fff117435 */ /* 0x000fe200000001ff */
[----:B----4-:R-:W-:Y:S01]  /*1010*/  MOV R19, R12 ;  /* 0x0000000c00137202 */ /* 0x010fe20000000f00 */
[----:B------:R-:W-:Y:S01]  /*1020*/  IMAD.MOV.U32 R16, RZ, RZ, 0x1 ;  /* 0x00000001ff107424 */ /* 0x000fe200078e00ff */
[----:B------:R-:W-:Y:S02]  /*1030*/  MOV R14, 0xffffffff ;  /* 0xffffffff000e7802 */ /* 0x000fe40000000f00 */
[----:B------:R-:W-:Y:S02]  /*1040*/  MOV R8, 0x1060 ;  /* 0x0000106000087802 */ /* 0x000fe40000000f00 */
[----:B0123--:R-:W-:Y:S05]  /*1050*/  CALL.REL.NOINC `($__internal_70_$__cuda_sm70_shflsync_bfly_p) ;  /* 0x000007b000007944 */ /* 0x00ffea0003c00000 */
[----:B01----:R-:W-:Y:S05]  /*1060*/  BRA `(.L_x_1716) ;  /* 0xfffffb0000007947 */ /* 0x003fea000383ffff */
.L_x_1711:
[----:B------:R-:W-:Y:S01]  /*1070*/  HFMA2.MMA R17, -RZ, RZ, 0, 1.847743988037109375e-06 ;  /* 0x0000001fff117435 */ /* 0x000fe200000001ff */
[----:B------:R-:W-:Y:S01]  /*1080*/  MOV R19, R12 ;  /* 0x0000000c00137202 */ /* 0x000fe20000000f00 */
[----:B------:R-:W-:Y:S01]  /*1090*/  IMAD.MOV.U32 R16, RZ, RZ, 0x2 ;  /* 0x00000002ff107424 */ /* 0x000fe200078e00ff */
[----:B------:R-:W-:Y:S02]  /*10a0*/  MOV R14, 0xffffffff ;  /* 0xffffffff000e7802 */ /* 0x000fe40000000f00 */
[----:B------:R-:W-:-:S02]  /*10b0*/  MOV R8, 0x10d0 ;  /* 0x000010d000087802 */ /* 0x000fc40000000f00 */
[----:B-123--:R-:W-:Y:S05]  /*10c0*/  CALL.REL.NOINC `($__internal_70_$__cuda_sm70_shflsync_bfly_p) ;  /* 0x0000074000007944 */ /* 0x00efea0003c00000 */
[----:B0-----:R-:W-:Y:S01]  /*10d0*/  HFMA2.MMA R16, -RZ, RZ, 0, 2.384185791015625e-07 ;  /* 0x00000004ff107435 */ /* 0x001fe200000001ff */
[----:B-1----:R-:W-:Y:S01]  /*10e0*/  FADD.FTZ R19, R12, R14 ;  /* 0x0000000e0c137221 */ /* 0x002fe20000010000 */
[----:B------:R-:W-:Y:S01]  /*10f0*/  MOV R14, 0xffffffff ;  /* 0xffffffff000e7802 */ /* 0x000fe20000000f00 */
[----:B------:R-:W-:Y:S01]  /*1100*/  IMAD.MOV.U32 R17, RZ, RZ, 0x1f ;  /* 0x0000001fff117424 */ /* 0x000fe200078e00ff */
[----:B------:R-:W-:-:S02]  /*1110*/  MOV R8, 0x1130 ;  /* 0x0000113000087802 */ /* 0x000fc40000000f00 */
[----:B------:R-:W-:Y:S05]  /*1120*/  CALL.REL.NOINC `($__internal_70_$__cuda_sm70_shflsync_bfly_p) ;  /* 0x000006e000007944 */ /* 0x000fea0003c00000 */
[----:B0-----:R-:W-:Y:S01]  /*1130*/  HFMA2.MMA R16, -RZ, RZ, 0, 4.76837158203125e-07 ;  /* 0x00000008ff107435 */ /* 0x001fe200000001ff */
[----:B-1----:R-:W-:Y:S01]  /*1140*/  FADD.FTZ R19, R19, R14 ;  /* 0x0000000e13137221 */ /* 0x002fe20000010000 */
[----:B------:R-:W-:Y:S01]  /*1150*/  MOV R17, 0x1f ;  /* 0x0000001f00117802 */ /* 0x000fe20000000f00 */
[----:B------:R-:W-:Y:S01]  /*1160*/  IMAD.MOV.U32 R14, RZ, RZ, -0x1 ;  /* 0xffffffffff0e7424 */ /* 0x000fe200078e00ff */
[----:B------:R-:W-:-:S02]  /*1170*/  MOV R8, 0x1190 ;  /* 0x0000119000087802 */ /* 0x000fc40000000f00 */
[----:B------:R-:W-:Y:S05]  /*1180*/  CALL.REL.NOINC `($__internal_70_$__cuda_sm70_shflsync_bfly_p) ;  /* 0x0000068000007944 */ /* 0x000fea0003c00000 */
[----:B-1----:R-:W-:Y:S01]  /*1190*/  FADD.FTZ R12, R19, R14 ;  /* 0x0000000e130c7221 */ /* 0x002fe20000010000 */
[----:B0-----:R-:W-:Y:S01]  /*11a0*/  HFMA2.MMA R16, -RZ, RZ, 0, 9.5367431640625e-07 ;  /* 0x00000010ff107435 */ /* 0x001fe200000001ff */
[----:B------:R-:W-:-:S02]  /*11b0*/  MOV R17, 0x1f ;  /* 0x0000001f00117802 */ /* 0x000fc40000000f00 */
[----:B------:R-:W-:Y:S01]  /*11c0*/  MOV R14, 0xffffffff ;  /* 0xffffffff000e7802 */ /* 0x000fe20000000f00 */
[----:B------:R-:W-:Y:S01]  /*11d0*/  IMAD.MOV.U32 R19, RZ, RZ, R12 ;  /* 0x000000ffff137224 */ /* 0x000fe200078e000c */
[----:B------:R-:W-:Y:S02]  /*11e0*/  MOV R8, 0x1200 ;  /* 0x0000120000087802 */ /* 0x000fe40000000f00 */
[----:B------:R-:W-:Y:S05]  /*11f0*/  CALL.REL.NOINC `($__internal_70_$__cuda_sm70_shflsync_bfly_p) ;  /* 0x0000061000007944 */ /* 0x000fea0003c00000 */
[----:B0-----:R-:W-:Y:S01]  /*1200*/  HFMA2.MMA R16, -RZ, RZ, 0, 5.9604644775390625e-08 ;  /* 0x00000001ff107435 */ /* 0x001fe200000001ff */
[----:B-1----:R-:W-:Y:S01]  /*1210*/  MOV R15, R14 ;  /* 0x0000000e000f7202 */ /* 0x002fe20000000f00 */
[----:B------:R-:W-:Y:S01]  /*1220*/  IMAD.MOV.U32 R17, RZ, RZ, 0x1f ;  /* 0x0000001fff117424 */ /* 0x000fe200078e00ff */
[----:B------:R-:W-:Y:S02]  /*1230*/  MOV R19, R13 ;  /* 0x0000000d00137202 */ /* 0x000fe40000000f00 */
[----:B------:R-:W-:Y:S02]  /*1240*/  MOV R14, 0xffffffff ;  /* 0xffffffff000e7802 */ /* 0x000fe40000000f00 */
[----:B------:R-:W-:Y:S02]  /*1250*/  MOV R8, 0x1270 ;  /* 0x0000127000087802 */ /* 0x000fe40000000f00 */
[----:B------:R-:W-:Y:S05]  /*1260*/  CALL.REL.NOINC `($__internal_70_$__cuda_sm70_shflsync_bfly_p) ;  /* 0x000005a000007944 */ /* 0x000fea0003c00000 */
[----:B0-----:R-:W-:Y:S01]  /*1270*/  HFMA2.MMA R16, -RZ, RZ, 0, 1.1920928955078125e-07 ;  /* 0x00000002ff107435 */ /* 0x001fe200000001ff */
[----:B-1----:R-:W-:Y:S01]  /*1280*/  FADD.FTZ R19, R13, R14 ;  /* 0x0000000e0d137221 */ /* 0x002fe20000010000 */
[----:B------:R-:W-:Y:S01]  /*1290*/  MOV R17, 0x1f ;  /* 0x0000001f00117802 */ /* 0x000fe20000000f00 */
[----:B------:R-:W-:Y:S01]  /*12a0*/  IMAD.MOV.U32 R14, RZ, RZ, -0x1 ;  /* 0xffffffffff0e7424 */ /* 0x000fe200078e00ff */
[----:B------:R-:W-:-:S02]  /*12b0*/  MOV R8, 0x12d0 ;  /* 0x000012d000087802 */ /* 0x000fc40000000f00 */
[----:B------:R-:W-:Y:S05]  /*12c0*/  CALL.REL.NOINC `($__internal_70_$__cuda_sm70_shflsync_bfly_p) ;  /* 0x0000054000007944 */ /* 0x000fea0003c00000 */
[----:B0-----:R-:W-:Y:S01]  /*12d0*/  HFMA2.MMA R16, -RZ, RZ, 0, 2.384185791015625e-07 ;  /* 0x00000004ff107435 */ /* 0x001fe200000001ff */
[----:B-1----:R-:W-:Y:S01]  /*12e0*/  FADD.FTZ R19, R19, R14 ;  /* 0x0000000e13137221 */ /* 0x002fe20000010000 */
[----:B------:R-:W-:-:S02]  /*12f0*/  MOV R17, 0x1f ;  /* 0x0000001f00117802 */ /* 0x000fc40000000f00 */
[----:B------:R-:W-:Y:S02]  /*1300*/  MOV R14, 0xffffffff ;  /* 0xffffffff000e7802 */ /* 0x000fe40000000f00 */
[----:B------:R-:W-:Y:S02]  /*1310*/  MOV R8, 0x1330 ;  /* 0x0000133000087802 */ /* 0x000fe40000000f00 */
[----:B------:R-:W-:Y:S05]  /*1320*/  CALL.REL.NOINC `($__internal_70_$__cuda_sm70_shflsync_bfly_p) ;  /* 0x000004e000007944 */ /* 0x000fea0003c00000 */
[----:B0-----:R-:W-:Y:S01]  /*1330*/  HFMA2.MMA R17, -RZ, RZ, 0, 1.847743988037109375e-06 ;  /* 0x0000001fff117435 */ /* 0x001fe200000001ff */
[----:B-1----:R-:W-:Y:S01]  /*1340*/  FADD.FTZ R19, R19, R14 ;  /* 0x0000000e13137221 */ /* 0x002fe20000010000 */
[----:B------:R-:W-:Y:S01]  /*1350*/  MOV R14, 0xffffffff ;  /* 0xffffffff000e7802 */ /* 0x000fe20000000f00 */
[----:B------:R-:W-:Y:S01]  /*1360*/  IMAD.MOV.U32 R16, RZ, RZ, 0x8 ;  /* 0x00000008ff107424 */ /* 0x000fe200078e00ff */
[----:B------:R-:W-:Y:S02]  /*1370*/  MOV R8, 0x1390 ;  /* 0x0000139000087802 */ /* 0x000fe40000000f00 */
[----:B------:R-:W-:Y:S05]  /*1380*/  CALL.REL.NOINC `($__internal_70_$__cuda_sm70_shflsync_bfly_p) ;  /* 0x0000048000007944 */ /* 0x000fea0003c00000 */
[----:B-1----:R-:W-:Y:S01]  /*1390*/  FADD.FTZ R13, R19, R14 ;  /* 0x0000000e130d7221 */ /* 0x002fe20000010000 */
[----:B0-----:R-:W-:Y:S01]  /*13a0*/  HFMA2.MMA R16, -RZ, RZ, 0, 9.5367431640625e-07 ;  /* 0x00000010ff107435 */ /* 0x001fe200000001ff */
[----:B------:R-:W-:Y:S01]  /*13b0*/  IMAD.MOV.U32 R17, RZ, RZ, 0x1f ;  /* 0x0000001fff117424 */ /* 0x000fe200078e00ff */
[----:B------:R-:W-:Y:S02]  /*13c0*/  MOV R14, 0xffffffff ;  /* 0xffffffff000e7802 */ /* 0x000fe40000000f00 */
[----:B------:R-:W-:-:S02]  /*13d0*/  MOV R19, R13 ;  /* 0x0000000d00137202 */ /* 0x000fc40000000f00 */
[----:B------:R-:W-:Y:S02]  /*13e0*/  MOV R8, 0x1400 ;  /* 0x0000140000087802 */ /* 0x000fe40000000f00 */
[----:B------:R-:W-:Y:S05]  /*13f0*/  CALL.REL.NOINC `($__internal_70_$__cuda_sm70_shflsync_bfly_p) ;  /* 0x0000041000007944 */ /* 0x000fea0003c00000 */
[----:B0-----:R-:W-:Y:S01]  /*1400*/  HFMA2.MMA R17, -RZ, RZ, 0, 1.847743988037109375e-06 ;  /* 0x0000001fff117435 */ /* 0x001fe200000001ff */
        /* <DEDUP_REMOVED lines=18> */
[----:B0-----:R-:W-:Y:S01]  /*1530*/  HFMA2.MMA R16, -RZ, RZ, 0, 4.76837158203125e-07 ;  /* 0x00000008ff107435 */ /* 0x001fe200000001ff */
[----:B-1----:R-:W-:Y:S01]  /*1540*/  FADD.FTZ R19, R19, R14 ;  /* 0x0000000e13137221 */ /* 0x002fe20000010000 */
[----:B------:R-:W-:Y:S01]  /*1550*/  MOV R14, 0xffffffff ;  /* 0xffffffff000e7802 */ /* 0x000fe20000000f00 */
[----:B------:R-:W-:Y:S01]  /*1560*/  IMAD.MOV.U32 R17, RZ, RZ, 0x1f ;  /* 0x0000001fff117424 */ /* 0x000fe200078e00ff */
[----:B------:R-:W-:Y:S02]  /*1570*/  MOV R8, 0x1590 ;  /* 0x0000159000087802 */ /* 0x000fe40000000f00 */
[----:B------:R-:W-:Y:S05]  /*1580*/  CALL.REL.NOINC `($__internal_70_$__cuda_sm70_shflsync_bfly_p) ;  /* 0x0000028000007944 */ /* 0x000fea0003c00000 */
[----:B-1----:R-:W-:Y:S01]  /*1590*/  FADD.FTZ R11, R19, R14 ;  /* 0x0000000e130b7221 */ /* 0x002fe20000010000 */
[----:B0-----:R-:W-:Y:S01]  /*15a0*/  HFMA2.MMA R16, -RZ, RZ, 0, 9.5367431640625e-07 ;  /* 0x00000010ff107435 */ /* 0x001fe200000001ff */
[----:B------:R-:W-:Y:S02]  /*15b0*/  MOV R17, 0x1f ;  /* 0x0000001f00117802 */ /* 0x000fe40000000f00 */
[----:B------:R-:W-:Y:S01]  /*15c0*/  MOV R14, 0xffffffff ;  /* 0xffffffff000e7802 */ /* 0x000fe20000000f00 */
[----:B------:R-:W-:Y:S01]  /*15d0*/  IMAD.MOV.U32 R19, RZ, RZ, R11 ;  /* 0x000000ffff137224 */ /* 0x000fe200078e000b */
[----:B------:R-:W-:-:S02]  /*15e0*/  MOV R8, 0x1600 ;  /* 0x0000160000087802 */ /* 0x000fc40000000f00 */
[----:B------:R-:W-:Y:S05]  /*15f0*/  CALL.REL.NOINC `($__internal_70_$__cuda_sm70_shflsync_bfly_p) ;  /* 0x0000021000007944 */ /* 0x000fea0003c00000 */
[----:B0-----:R-:W-:Y:S01]  /*1600*/  HFMA2.MMA R16, -RZ, RZ, 0, 5.9604644775390625e-08 ;  /* 0x00000001ff107435 */ /* 0x001fe200000001ff */
[----:B-1----:R-:W-:Y:S01]  /*1610*/  MOV R20, R14 ;  /* 0x0000000e00147202 */ /* 0x002fe20000000f00 */
[----:B------:R-:W-:Y:S01]  /*1620*/  IMAD.MOV.U32 R14, RZ, RZ, -0x1 ;  /* 0xffffffffff0e7424 */ /* 0x000fe200078e00ff */
[----:B------:R-:W-:-:S02]  /*1630*/  MOV R19, R10 ;  /* 0x0000000a00137202 */ /* 0x000fc40000000f00 */
[----:B------:R-:W-:Y:S02]  /*1640*/  MOV R17, 0x1f ;  /* 0x0000001f00117802 */ /* 0x000fe40000000f00 */
[----:B------:R-:W-:Y:S02]  /*1650*/  MOV R8, 0x1670 ;  /* 0x0000167000087802 */ /* 0x000fe40000000f00 */
[----:B------:R-:W-:Y:S05]  /*1660*/  CALL.REL.NOINC `($__internal_70_$__cuda_sm70_shflsync_bfly_p) ;  /* 0x000001a000007944 */ /* 0x000fea0003c00000 */
[----:B0-----:R-:W-:Y:S01]  /*1670*/  HFMA2.MMA R16, -RZ, RZ, 0, 1.1920928955078125e-07 ;  /* 0x00000002ff107435 */ /* 0x001fe200000001ff */
[----:B-1----:R-:W-:Y:S01]  /*1680*/  FADD.FTZ R19, R10, R14 ;  /* 0x0000000e0a137221 */ /* 0x002fe20000010000 */
[----:B------:R-:W-:Y:S02]  /*1690*/  MOV R17, 0x1f ;  /* 0x0000001f00117802 */ /* 0x000fe40000000f00 */
[----:B------:R-:W-:Y:S02]  /*16a0*/  MOV R14, 0xffffffff ;  /* 0xffffffff000e7802 */ /* 0x000fe40000000f00 */
[----:B------:R-:W-:Y:S02]  /*16b0*/  MOV R8, 0x16d0 ;  /* 0x000016d000087802 */ /* 0x000fe40000000f00 */
[----:B------:R-:W-:Y:S05]  /*16c0*/  CALL.REL.NOINC `($__internal_70_$__cuda_sm70_shflsync_bfly_p) ;  /* 0x0000014000007944 */ /* 0x000fea0003c00000 */
        /* <DEDUP_REMOVED lines=18> */
[----:B-1----:R-:W-:Y:S01]  /*17f0*/  MOV R8, R14 ;  /* 0x0000000e00087202 */ /* 0x002fe20000000f00 */
[----:B0-----:R-:W-:Y:S05]  /*1800*/  BRA `(.L_x_1717) ;  /* 0xfffff5a000007947 */ /* 0x001fea000383ffff */
        .weak           $__internal_70_$__cuda_sm70_shflsync_bfly_p
        .type           $__internal_70_$__cuda_sm70_shflsync_bfly_p,@function
        .size           $__internal_70_$__cuda_sm70_shflsync_bfly_p,(.L_x_2817 - $__internal_70_$__cuda_sm70_shflsync_bfly_p)
$__internal_70_$__cuda_sm70_shflsync_bfly_p:
[----:B------:R-:W-:Y:S01]  /*1810*/  HFMA2.MMA R9, -RZ, RZ, 0, 0 ;  /* 0x00000000ff097435 */ /* 0x000fe200000001ff */
[----:B------:R-:W-:Y:S04]  /*1820*/  WARPSYNC R14 ;  /* 0x0000000e00007348 */ /* 0x000fe80003800000 */
[----:B------:R0:W1:Y:S01]  /*1830*/  SHFL.BFLY PT, R14, R19, R16, R17 ;  /* 0x0c000010130e7389 */ /* 0x00006200000e0011 */
[----:B------:R-:W-:Y:S05]  /*1840*/  RET.REL.NODEC R8 `(_ZN10layer_norm40ln_parallel_residual_bwd_finalize_kernelINS_22Kernel_traits_finalizeILj2560Ef6__halfS2_S2_fjLb0ELj1024ELj4ENS_18Kernel_traits_baseILj2560EfS2_S2_S2_fjLj1024EEEEELb1EEEvNS_9BwdParamsE) ;  /* 0xffffe7b008007950 */ /* 0x000fea0003c3ffff */
.L_x_1718:
        /* <DEDUP_REMOVED lines=11> */
.L_x_2817:


//--------------------- .text._ZN10layer_norm31ln_parallel_residual_bwd_kernelINS_13Kernel_traitsIf6__halfS2_S2_fjLj2560ELj1ELj1ELj4ELj8ENS_18Kernel_traits_baseILj2560EfS2_S2_S2_fjLj128EEEEELb1ELb1ELb1EEEvNS_9BwdParamsE --------------------------
	.section	.text._ZN10layer_norm31ln_parallel_residual_bwd_kernelINS_13Kernel_traitsIf6__halfS2_S2_fjLj2560ELj1ELj1ELj4ELj8ENS_18Kernel_traits_baseILj2560EfS2_S2_S2_fjLj128EEEEELb1ELb1ELb1EEEvNS_9BwdParamsE,"ax",@progbits
	.sectioninfo	@"SHI_REGISTERS=160"
	.align	128
        .global         _ZN10layer_norm31ln_parallel_residual_bwd_kernelINS_13Kernel_traitsIf6__halfS2_S2_fjLj2560ELj1ELj1ELj4ELj8ENS_18Kernel_traits_baseILj2560EfS2_S2_S2_fjLj128EEEEELb1ELb1ELb1EEEvNS_9BwdParamsE
        .type           _ZN10layer_norm31ln_parallel_residual_bwd_kernelINS_13Kernel_traitsIf6__halfS2_S2_fjLj2560ELj1ELj1ELj4ELj8ENS_18Kernel_traits_baseILj2560EfS2_S2_S2_fjLj128EEEEELb1ELb1ELb1EEEvNS_9BwdParamsE,@function
        .size           _ZN10layer_norm31ln_parallel_residual_bwd_kernelINS_13Kernel_traitsIf6__halfS2_S2_fjLj2560ELj1ELj1ELj4ELj8ENS_18Kernel_traits_baseILj2560EfS2_S2_S2_fjLj128EEEEELb1ELb1ELb1EEEvNS_9BwdParamsE,(.L_x_2818 - _ZN10layer_norm31ln_parallel_residual_bwd_kernelINS_13Kernel_traitsIf6__halfS2_S2_fjLj2560ELj1ELj1ELj4ELj8ENS_18Kernel_traits_baseILj2560EfS2_S2_S2_fjLj128EEEEELb1ELb1ELb1EEEvNS_9BwdParamsE)
        .other          _ZN10layer_norm31ln_parallel_residual_bwd_kernelINS_13Kernel_traitsIf6__halfS2_S2_fjLj2560ELj1ELj1ELj4ELj8ENS_18Kernel_traits_baseILj2560EfS2_S2_S2_fjLj128EEEEELb1ELb1ELb1EEEvNS_9BwdParamsE,@"STO_CUDA_ENTRY STV_DEFAULT"
_ZN10layer_norm31ln_parallel_residual_bwd_kernelINS_13Kernel_traitsIf6__halfS2_S2_fjLj2560ELj1ELj1ELj4ELj8ENS_18Kernel_traits_baseILj2560EfS2_S2_S2_fjLj128EEEEELb1ELb1ELb1EEEvNS_9BwdParamsE:
.text._ZN10layer_norm31ln_parallel_residual_bwd_kernelINS_13Kernel_traitsIf6__halfS2_S2_fjLj2560ELj1ELj1ELj4ELj8ENS_18Kernel_traits_baseILj2560EfS2_S2_S2_fjLj128EEEEELb1ELb1ELb1EEEvNS_9BwdParamsE:
        /* <DEDUP_REMOVED lines=28> */
.L_x_1719:
[----:B------:R-:W-:-:S05]  /*01c0*/  IMAD.SHL.U32 R2, R0, 0x10, RZ ;  /* 0x0000001000027824 */ /* 0x000fca00078e00ff */
[----:B------:R-:W-:-:S04]  /*01d0*/  LOP3.LUT R2, R2, 0x7f0, RZ, 0xc0, !PT ;  /* 0x000007f002027812 */ /* 0x000fc800078ec0ff */
[----:B------:R-:W-:Y:S01]  /*01e0*/  IADD3 R2, P0, R2, c[0x0][0x1b0], RZ ;  /* 0x00006c0002027a10 */ /* 0x000fe20007f1e0ff */
[----:B------:R-:W-:-:S04]  /*01f0*/  HFMA2.MMA R68, -RZ, RZ, 0, 0 ;  /* 0x00000000ff447435 */ /* 0x000fc800000001ff */
        /* <DEDUP_REMOVED lines=25> */
[----:B------:R-:W-:Y:S01]  /*0390*/  IMAD.MOV.U32 R70, RZ, RZ, RZ ;  /* 0x000000ffff467224 */ /* 0x000fe200078e00ff */
[----:B0-----:R-:W-:-:S02]  /*03a0*/  CS2R R2, SRZ ;  /* 0x0000000000027805 */ /* 0x001fc4000001ff00 */
.L_x_1734:
        /* <DEDUP_REMOVED lines=12> */
[----:B------:R-:W-:Y:S02]  /*0470*/  SHF.L.U32 R73, R131, 0x3, RZ ;  /* 0x0000000383497819 */ /* 0x000fe400000006ff */
[----:B------:R-:W-:-:S02]  /*0480*/  IADD3 R62, P0, R71, c[0x0][0x188], RZ ;  /* 0x00006200473e7a10 */ /* 0x000fc40007f1e0ff */
[----:B------:R-:W-:Y:S02]  /*0490*/  IADD3 R137, R107, 0x200, RZ ;  /* 0x000002006b897810 */ /* 0x000fe40007ffe0ff */
[----:B------:R-:W-:Y:S02]  /*04a0*/  SHF.R.U32.HI R74, RZ, 0x1d, R131 ;  /* 0x0000001dff4a7819 */ /* 0x000fe40000011683 */
[----:B------:R-:W-:Y:S01]  /*04b0*/  IADD3 R58, P1, R73, c[0x0][0x188], RZ ;  /* 0x00006200493a7a10 */ /* 0x000fe20007f3e0ff */
[----:B------:R-:W-:Y:S01]  /*04c0*/  IMAD.SHL.U32 R77, R137, 0x8, RZ ;  /* 0x00000008894d7824 */ /* 0x000fe200078e00ff */
[----:B------:R-:W-:Y:S02]  /*04d0*/  SHF.R.U32.HI R76, RZ, 0x1d, R138 ;  /* 0x0000001dff4c7819 */ /* 0x000fe4000001168a */
[----:B------:R-:W-:Y:S02]  /*04e0*/  IADD3.X R63, R72, c[0x0][0x18c], RZ, P0, !PT ;  /* 0x00006300483f7a10 */ /* 0x000fe400007fe4ff */
[----:B------:R-:W-:-:S02]  /*04f0*/  IADD3 R56, P2, R75, c[0x0][0x188], RZ ;  /* 0x000062004b387a10 */ /* 0x000fc40007f5e0ff */
[----:B------:R-:W-:Y:S02]  /*0500*/  SHF.R.U32.HI R127, RZ, 0x1d, R107 ;  /* 0x0000001dff7f7819 */ /* 0x000fe4000001166b */
[----:B------:R-:W-:Y:S01]  /*0510*/  IADD3 R100, P0, R126, c[0x0][0x188], RZ ;  /* 0x000062007e647a10 */ /* 0x000fe20007f1e0ff */
[----:B------:R-:W-:Y:S01]  /*0520*/  IMAD.MOV.U32 R134, RZ, RZ, 0x4 ;  /* 0x00000004ff867424 */ /* 0x000fe200078e00ff */
[----:B------:R-:W-:Y:S01]  /*0530*/  IADD3.X R59, R74, c[0x0][0x18c], RZ, P1, !PT ;  /* 0x000063004a3b7a10 */ /* 0x000fe20000ffe4ff */
[----:B------:R-:W2:Y:S01]  /*0540*/  LDG.E.64 R62, [R62.64] ;  /* 0x000000043e3e7981 */ /* 0x000ea2000c1e1b00 */
[----:B------:R-:W-:Y:S02]  /*0550*/  IADD3.X R57, R76, c[0x0][0x18c], RZ, P2, !PT ;  /* 0x000063004c397a10 */ /* 0x000fe400017fe4ff */
[----:B------:R-:W-:Y:S02]  /*0560*/  IADD3.X R101, R127, c[0x0][0x18c], RZ, P0, !PT ;  /* 0x000063007f657a10 */ /* 0x000fe400007fe4ff */
[----:B------:R-:W-:Y:S01]  /*0570*/  SHF.R.U32.HI R78, RZ, 0x1d, R137 ;  /* 0x0000001dff4e7819 */ /* 0x000fe20000011689 */
[----:B------:R-:W3:Y:S01]  /*0580*/  LDG.E.64 R58, [R58.64] ;  /* 0x000000043a3a7981 */ /* 0x000ee2000c1e1b00 */
[----:B------:R-:W-:-:S02]  /*0590*/  IADD3 R60, P0, R77, c[0x0][0x188], RZ ;  /* 0x000062004d3c7a10 */ /* 0x000fc40007f1e0ff */
[----:B------:R-:W-:Y:S01]  /*05a0*/  MOV R92, 0x8 ;  /* 0x00000008005c7802 */ /* 0x000fe20000000f00 */
[----:B------:R-:W4:Y:S01]  /*05b0*/  LDG.E.64 R56, [R56.64] ;  /* 0x0000000438387981 */ /* 0x000f22000c1e1b00 */
[----:B------:R-:W-:Y:S01]  /*05c0*/  IMAD.WIDE R104, R69, R134, c[0x0][0x1a0] ;  /* 0x0000680045687625 */ /* 0x000fe200078e0286 */
[----:B------:R-:W-:Y:S02]  /*05d0*/  IADD3.X R61, R78, c[0x0][0x18c], RZ, P0, !PT ;  /* 0x000063004e3d7a10 */ /* 0x000fe400007fe4ff */
[----:B------:R-:W4:Y:S01]  /*05e0*/  LDG.E.64 R100, [R100.64] ;  /* 0x0000000464647981 */ /* 0x000f22000c1e1b00 */
[----:B------:R-:W-:-:S03]  /*05f0*/  IMAD.WIDE.U32 R102, R107, R92, c[0x0][0x208] ;  /* 0x000082006b667625 */ /* 0x000fc600078e005c */
[----:B------:R0:W4:Y:S01]  /*0600*/  LDG.E R136, [R104.64] ;  /* 0x0000000468887981 */ /* 0x000122000c1e1900 */
[----:B------:R-:W-:-:S03]  /*0610*/  IMAD.WIDE R134, R69, R134, c[0x0][0x1a8] ;  /* 0x00006a0045867625 */ /* 0x000fc600078e0286 */
[----:B------:R-:W4:Y:S01]  /*0620*/  LDG.E.64 R60, [R60.64] ;  /* 0x000000043c3c7981 */ /* 0x000f22000c1e1b00 */
        /* <DEDUP_REMOVED lines=23> */
[----:B-----5:R1:W5:Y:S01]  /*07a0*/  @P1 LDG.E.64 R86, [R128.64] ;  /* 0x0000000480561981 */ /* 0x020362000c1e1b00 */
[----:B------:R-:W-:Y:S02]  /*07b0*/  @P1 LEA R108, P0, R131, c[0x0][0x218], 0x3 ;  /* 0x00008600836c1a11 */ /* 0x000fe400078018ff */
[----:B0-----:R-:W-:Y:S01]  /*07c0*/  @P1 LEA R104, P4, R137, c[0x0][0x218], 0x3 ;  /* 0x0000860089681a11 */ /* 0x001fe200078818ff */
[----:B------:R0:W5:Y:S01]  /*07d0*/  @P2 LDG.E R79, [R116.64] ;  /* 0x00000004744f2981 */ /* 0x000162000c1e1900 */
[----:B------:R-:W-:-:S02]  /*07e0*/  @P1 LEA.HI.X R109, R131, c[0x0][0x21c], RZ, 0x3, P0 ;  /* 0x00008700836d1a11 */ /* 0x000fc400000f1cff */
[----:B------:R-:W-:Y:S02]  /*07f0*/  IADD3 R112, P0, R112, c[0x0][0x190], RZ ;  /* 0x0000640070707a10 */ /* 0x000fe40007f1e0ff */
[----:B------:R-:W-:Y:S01]  /*0800*/  @P1 LEA.HI.X R111, R130, c[0x0][0x21c], RZ, 0x3, P3 ;  /* 0x00008700826f1a11 */ /* 0x000fe200018f1cff */
[----:B------:R0:W5:Y:S01]  /*0810*/  @P1 LDG.E.64 R84, [R108.64] ;  /* 0x000000046c541981 */ /* 0x000162000c1e1b00 */
[----:B------:R-:W-:Y:S02]  /*0820*/  @P1 LEA.HI.X R105, R137, c[0x0][0x21c], RZ, 0x3, P4 ;  /* 0x0000870089691a11 */ /* 0x000fe400020f1cff */
[----:B------:R-:W-:Y:S01]  /*0830*/  IADD3.X R113, R113, c[0x0][0x194], RZ, P0, !PT ;  /* 0x0000650071717a10 */ /* 0x000fe200007fe4ff */
[----:B------:R0:W5:Y:S01]  /*0840*/  @P1 LDG.E.64 R88, [R110.64] ;  /* 0x000000046e581981 */ /* 0x000162000c1e1b00 */
[----:B------:R-:W-:Y:S02]  /*0850*/  SHF.R.U32.HI R139, RZ, 0x1e, R130 ;  /* 0x0000001eff8b7819 */ /* 0x000fe40000011682 */
[----:B------:R-:W-:Y:S01]  /*0860*/  @P1 LEA R106, P3, R138, c[0x0][0x218], 0x3 ;  /* 0x000086008a6a1a11 */ /* 0x000fe200078618ff */
[----:B------:R0:W5:Y:S01]  /*0870*/  @P1 LDG.E.64 R90, [R104.64] ;  /* 0x00000004685a1981 */ /* 0x000162000c1e1b00 */
[----:B------:R-:W-:-:S02]  /*0880*/  @P2 IADD3 R130, P0, R135, c[0x0][0x198], RZ ;  /* 0x0000660087822a10 */ /* 0x000fc40007f1e0ff */
[C---:B------:R-:W-:Y:S01]  /*0890*/  SHF.L.U32 R142, R138.reuse, 0x2, RZ ;  /* 0x000000028a8e7819 */ /* 0x040fe200000006ff */
[----:B------:R1:W5:Y:S01]  /*08a0*/  LDG.E R133, [R112.64] ;  /* 0x0000000470857981 */ /* 0x000362000c1e1900 */
[----:B------:R-:W-:Y:S02]  /*08b0*/  SHF.R.U32.HI R141, RZ, 0x1e, R131 ;  /* 0x0000001eff8d7819 */ /* 0x000fe40000011683 */
[----:B------:R-:W-:Y:S02]  /*08c0*/  @P1 LEA.HI.X R107, R138, c[0x0][0x21c], RZ, 0x3, P3 ;  /* 0x000087008a6b1a11 */ /* 0x000fe400018f1cff */
[----:B------:R-:W-:Y:S01]  /*08d0*/  @P2 IADD3.X R131, R139, c[0x0][0x19c], RZ, P0, !PT ;  /* 0x000067008b832a10 */ /* 0x000fe200007fe4ff */
[----:B0-----:R-:W-:Y:S01]  /*08e0*/  IMAD.SHL.U32 R105, R137, 0x4, RZ ;  /* 0x0000000489697824 */ /* 0x001fe200078e00ff */
[----:B-1----:R-:W-:Y:S01]  /*08f0*/  @P2 IADD3 R128, P3, R140, c[0x0][0x198], RZ ;  /* 0x000066008c802a10 */ /* 0x002fe20007f7e0ff */
[----:B------:R-:W-:Y:S01]  /*0900*/  ULDC.U8 UR6, c[0x0][0x1f0] ;  /* 0x00007c0000067ab9 */ /* 0x000fe20000000000 */
[----:B------:R-:W-:Y:S01]  /*0910*/  SHF.R.U32.HI R138, RZ, 0x1e, R138 ;  /* 0x0000001eff8a7819 */ /* 0x000fe2000001168a */
[----:B------:R0:W5:Y:S01]  /*0920*/  @P2 LDG.E R80, [R130.64] ;  /* 0x0000000482502981 */ /* 0x000162000c1e1900 */
[----:B------:R-:W-:-:S02]  /*0930*/  @P2 IADD3 R116, P0, R142, c[0x0][0x198], RZ ;  /* 0x000066008e742a10 */ /* 0x000fc40007f1e0ff */
[----:B------:R-:W-:Y:S01]  /*0940*/  @P2 IADD3.X R129, R141, c[0x0][0x19c], RZ, P3, !PT ;  /* 0x000067008d812a10 */ /* 0x000fe20001ffe4ff */
[----:B------:R1:W5:Y:S01]  /*0950*/  @P1 LDG.E.64 R82, [R106.64] ;  /* 0x000000046a521981 */ /* 0x000362000c1e1b00 */
[----:B------:R-:W-:Y:S02]  /*0960*/  @P2 IADD3.X R117, R138, c[0x0][0x19c], RZ, P0, !PT ;  /* 0x000067008a752a10 */ /* 0x000fe400007fe4ff */
[----:B------:R-:W-:Y:S01]  /*0970*/  SHF.R.U32.HI R137, RZ, 0x1e, R137 ;  /* 0x0000001eff897819 */ /* 0x000fe20000011689 */
[----:B------:R0:W5:Y:S01]  /*0980*/  @P2 LDG.E R81, [R128.64] ;  /* 0x0000000480512981 */ /* 0x000162000c1e1900 */
[----:B------:R-:W-:Y:S02]  /*0990*/  @P2 IADD3 R110, P3, R105, c[0x0][0x198], RZ ;  /* 0x00006600696e2a10 */ /* 0x000fe40007f7e0ff */
[----:B------:R-:W-:Y:S01]  /*09a0*/  IADD3 R108, P0, R135, c[0x0][0x190], RZ ;  /* 0x00006400876c7a10 */ /* 0x000fe20007f1e0ff */
[----:B------:R2:W5:Y:S01]  /*09b0*/  @P2 LDG.E R114, [R116.64] ;  /* 0x0000000474722981 */ /* 0x000562000c1e1900 */
[----:B------:R-:W-:-:S02]  /*09c0*/  @P2 IADD3.X R111, R137, c[0x0][0x19c], RZ, P3, !PT ;  /* 0x00006700896f2a10 */ /* 0x000fc40001ffe4ff */
[----:B------:R-:W-:Y:S02]  /*09d0*/  IADD3.X R109, R139, c[0x0][0x194], RZ, P0, !PT ;  /* 0x000065008b6d7a10 */ /* 0x000fe400007fe4ff */
[----:B------:R-:W-:Y:S01]  /*09e0*/  IADD3 R112, P0, R105, c[0x0][0x190], RZ ;  /* 0x0000640069707a10 */ /* 0x000fe20007f1e0ff */
[----:B------:R0:W5:Y:S01]  /*09f0*/  @P2 LDG.E R115, [R110.64] ;  /* 0x000000046e732981 */ /* 0x000162000c1e1900 */
[----:B------:R-:W-:Y:S02]  /*0a00*/  IADD3 R104, P4, R142, c[0x0][0x190], RZ ;  /* 0x000064008e687a10 */ /* 0x000fe40007f9e0ff */
[----:B------:R-:W-:Y:S01]  /*0a10*/  IADD3.X R113, R137, c[0x0][0x194], RZ, P0, !PT ;  /* 0x0000650089717a10 */ /* 0x000fe200007fe4ff */
[----:B------:R0:W5:Y:S01]  /*0a20*/  LDG.E R108, [R108.64] ;  /* 0x000000046c6c7981 */ /* 0x000162000c1e1900 */
[----:B------:R-:W-:Y:S02]  /*0a30*/  IADD3.X R105, R138, c[0x0][0x194], RZ, P4, !PT ;  /* 0x000065008a697a10 */ /* 0x000fe400027fe4ff */
[----:B------:R-:W-:Y:S01]  /*0a40*/  ISETP.NE.AND P0, PT, RZ, UR6, PT ;  /* 0x00000006ff007c0c */ /* 0x000fe2000bf05270 */
        /* <DEDUP_REMOVED lines=9> */
[--C-:B------:R-:W-:Y:S01]  /*0ae0*/  SHF.R.U64 R137, R62, 0x10, R63.reuse ;  /* 0x000000103e897819 */ /* 0x100fe2000000123f */
[--C-:B0-----:R-:W-:Y:S01]  /*0af0*/  IMAD.MOV.U32 R110, RZ, RZ, R63.reuse ;  /* 0x000000ffff6e7224 */ /* 0x101fe200078e003f */
[----:B------:R-:W-:Y:S02]  /*0b00*/  SHF.R.U32.HI R117, RZ, 0x10, R63 ;  /* 0x00000010ff757819 */ /* 0x000fe4000001163f */
[----:B---3--:R-:W-:Y:S01]  /*0b10*/  MOV R62, R58 ;  /* 0x0000003a003e7202 */ /* 0x008fe20000000f00 */
[--C-:B------:R-:W-:Y:S01]  /*0b20*/  IMAD.MOV.U32 R111, RZ, RZ, R59.reuse ;  /* 0x000000ffff6f7224 */ /* 0x100fe200078e003b */
[----:B------:R-:W-:-:S02]  /*0b30*/  SHF.R.U64 R63, R58, 0x10, R59 ;  /* 0x000000103a3f7819 */ /* 0x000fc4000000123b */
[----:B------:R-:W-:Y:S01]  /*0b40*/  SHF.R.U32.HI R143, RZ, 0x10, R59 ;  /* 0x00000010ff8f7819 */ /* 0x000fe2000001163b */
[----:B----4-:R-:W-:Y:S01]  /*0b50*/  IMAD.MOV.U32 R58, RZ, RZ, R56 ;  /* 0x000000ffff3a7224 */ /* 0x010fe200078e0038 */
[--C-:B------:R-:W-:Y:S01]  /*0b60*/  SHF.R.U64 R129, R56, 0x10, R57.reuse ;  /* 0x0000001038817819 */ /* 0x100fe20000001239 */
[--C-:B------:R-:W-:Y:S01]  /*0b70*/  IMAD.MOV.U32 R59, RZ, RZ, R57.reuse ;  /* 0x000000ffff3b7224 */ /* 0x100fe200078e0039 */
[----:B------:R-:W-:Y:S01]  /*0b80*/  SHF.R.U32.HI R131, RZ, 0x10, R57 ;  /* 0x00000010ff837819 */ /* 0x000fe20000011639 */
[--C-:B------:R-:W-:Y:S01]  /*0b90*/  IMAD.MOV.U32 R57, RZ, RZ, R101.reuse ;  /* 0x000000ffff397224 */ /* 0x100fe200078e0065 */
[----:B------:R-:W-:Y:S02]  /*0ba0*/  MOV R56, R100 ;  /* 0x0000006400387202 */ /* 0x000fe40000000f00 */
[----:B------:R-:W-:Y:S01]  /*0bb0*/  FSEL R136, R136, RZ, !P0 ;  /* 0x000000ff88887208 */ /* 0x000fe20004000000 */
[----:B------:R-:W-:Y:S01]  /*0bc0*/  HADD2.F32 R109, -RZ, R110.H0_H0 ;  /* 0x2000006eff6d7230 */ /* 0x000fe20000004100 */
[--C-:B------:R-:W-:Y:S01]  /*0bd0*/  SHF.R.U64 R145, R100, 0x10, R101.reuse ;  /* 0x0000001064917819 */ /* 0x100fe20000001265 */
[----:B------:R-:W-:Y:S01]  /*0be0*/  HADD2.F32 R153, -RZ, R56.H0_H0 ;  /* 0x20000038ff997230 */ /* 0x000fe20000004100 */
[----:B-1----:R-:W-:Y:S01]  /*0bf0*/  SHF.R.U32.HI R105, RZ, 0x10, R101 ;  /* 0x00000010ff697819 */ /* 0x002fe20000011665 */
[----:B------:R-:W-:Y:S01]  /*0c00*/  HADD2.F32 R57, -RZ, R57.H0_H0 ;  /* 0x20000039ff397230 */ /* 0x000fe20000004100 */
[----:B------:R-:W-:Y:S01]  /*0c10*/  IMAD.MOV.U32 R100, RZ, RZ, R60 ;  /* 0x000000ffff647224 */ /* 0x000fe200078e003c */
[--C-:B------:R-:W-:Y:S01]  /*0c20*/  SHF.R.U64 R135, R60, 0x10, R61.reuse ;  /* 0x000000103c877819 */ /* 0x100fe2000000123d */
[--C-:B------:R-:W-:Y:S01]  /*0c30*/  IMAD.MOV.U32 R113, RZ, RZ, R61.reuse ;  /* 0x000000ffff717224 */ /* 0x100fe200078e003d */
[----:B------:R-:W-:-:S02]  /*0c40*/  SHF.R.U32.HI R60, RZ, 0x10, R61 ;  /* 0x00000010ff3c7819 */ /* 0x000fc4000001163d */
[----:B------:R-:W-:Y:S01]  /*0c50*/  MOV R110, R102 ;  /* 0x00000066006e7202 */ /* 0x000fe20000000f00 */
[C---:B------:R-:W-:Y:S01]  /*0c60*/  FADD.FTZ R153, -R136.reuse, R153 ;  /* 0x0000009988997221 */ /* 0x040fe20000010100 */
[----:B------:R-:W-:Y:S01]  /*0c70*/  HADD2.F32 R105, -RZ, R105.H0_H0 ;  /* 0x20000069ff697230 */ /* 0x000fe20000004100 */
[----:B------:R-:W-:Y:S01]  /*0c80*/  FADD.FTZ R141, -R136, R57 ;  /* 0x00000039888d7221 */ /* 0x000fe20000010100 */
[----:B------:R-:W-:Y:S01]  /*0c90*/  HADD2.F32 R107, -RZ, R117.H0_H0 ;  /* 0x20000075ff6b7230 */ /* 0x000fe20000004100 */
[----:B------:R-:W-:Y:S01]  /*0ca0*/  SHF.R.U64 R142, R102, 0x10, R103 ;  /* 0x00000010668e7819 */ /* 0x000fe20000001267 */
[----:B------:R-:W-:Y:S02]  /*0cb0*/  HADD2.F32 R61, -RZ, R111.H0_H0 ;  /* 0x2000006fff3d7230 */ /* 0x000fe40000004100 */
[----:B------:R-:W-:Y:S01]  /*0cc0*/  HADD2.F32 R57, -RZ, R113.H0_H0 ;  /* 0x20000071ff397230 */ /* 0x000fe20000004100 */
[----:B------:R-:W-:Y:S01]  /*0cd0*/  FMUL.FTZ R153, R134, R153 ;  /* 0x0000009986997220 */ /* 0x000fe20000410000 */
        /* <DEDUP_REMOVED lines=13> */
[----:B------:R-:W-:Y:S01]  /*0db0*/  HADD2.F32 R151, -RZ, R110.H0_H0 ;  /* 0x2000006eff977230 */ /* 0x000fe20000004100 */
[----:B------:R-:W-:Y:S01]  /*0dc0*/  FADD.FTZ R105, -R136, R105 ;  /* 0x0000006988697221 */ /* 0x000fe20000010100 */
[--C-:B------:R-:W-:Y:S01]  /*0dd0*/  SHF.R.U32.HI R149, RZ, 0x10, R103.reuse ;  /* 0x00000010ff957819 */ /* 0x100fe20000011667 */
[----:B------:R-:W-:Y:S01]  /*0de0*/  IMAD.MOV.U32 R116, RZ, RZ, R103 ;  /* 0x000000ffff747224 */ /* 0x000fe200078e0067 */
[----:B------:R-:W-:Y:S01]  /*0df0*/  SHF.R.U64 R100, R94, 0x10, R95 ;  /* 0x000000105e647819 */ /* 0x000fe2000000125f */
[----:B------:R-:W-:Y:S01]  /*0e00*/  IMAD.MOV.U32 R102, RZ, RZ, R94 ;  /* 0x000000ffff667224 */ /* 0x000fe200078e005e */
[----:B------:R-:W-:Y:S01]  /*0e10*/  MOV R94, R92 ;  /* 0x0000005c005e7202 */ /* 0x000fe20000000f00 */
[--C-:B------:R-:W-:Y:S01]  /*0e20*/  IMAD.MOV.U32 R56, RZ, RZ, R93.reuse ;  /* 0x000000ffff387224 */ /* 0x100fe200078e005d */
[----:B------:R-:W-:Y:S01]  /*0e30*/  SHF.R.U64 R103, R92, 0x10, R93 ;  /* 0x000000105c677819 */ /* 0x000fe2000000125d */
[C---:B------:R-:W-:Y:S01]  /*0e40*/  FADD.FTZ R145, -R136.reuse, R145 ;  /* 0x0000009188917221 */ /* 0x040fe20000010100 */
[----:B------:R-:W-:Y:S01]  /*0e50*/  SHF.R.U32.HI R62, RZ, 0x10, R93 ;  /* 0x00000010ff3e7819 */ /* 0x000fe2000001165d */
[----:B------:R-:W-:Y:S01]  /*0e60*/  FADD.FTZ R139, -R136, R139 ;  /* 0x0000008b888b7221 */ /* 0x000fe20000010100 */
[----:B------:R-:W-:Y:S01]  /*0e70*/  SHF.R.U64 R140, R98, 0x10, R99 ;  /* 0x00000010628c7819 */ /* 0x000fe20000001263 */
[C---:B------:R-:W-:Y:S01]  /*0e80*/  FADD.FTZ R137, -R136.reuse, R137 ;  /* 0x0000008988897221 */ /* 0x040fe20000010100 */
        /* <DEDUP_REMOVED lines=14> */
[----:B------:R-:W-:Y:S01]  /*0f70*/  FADD.FTZ R113, -R136, R113 ;  /* 0x0000007188717221 */ /* 0x000fe20000010100 */
[--C-:B------:R-:W-:Y:S01]  /*0f80*/  SHF.R.U64 R136, R96, 0x10, R97.reuse ;  /* 0x0000001060887819 */ /* 0x100fe20000001261 */
[----:B------:R-:W-:Y:S01]  /*0f90*/  IMAD.MOV.U32 R128, RZ, RZ, R98 ;  /* 0x000000ffff807224 */ /* 0x000fe200078e0062 */
[----:B------:R-:W-:Y:S01]  /*0fa0*/  MOV R98, R96 ;  /* 0x0000006000627202 */ /* 0x000fe20000000f00 */
[----:B------:R-:W-:Y:S02]  /*0fb0*/  FADD.FTZ R68, R151, R68 ;  /* 0x0000004497447221 */ /* 0x000fe40000010000 */
[-C--:B------:R-:W-:Y:S01]  /*0fc0*/  FFMA.FTZ R70, R153, R151.reuse, R70 ;  /* 0x0000009799467223 */ /* 0x080fe20000010046 */
[--C-:B------:R-:W-:Y:S01]  /*0fd0*/  SHF.R.U32.HI R96, RZ, 0x10, R97.reuse ;  /* 0x00000010ff607819 */ /* 0x100fe20000011661 */
[----:B------:R-:W-:Y:S02]  /*0fe0*/  FMUL.FTZ R151, R52, R151 ;  /* 0x0000009734977220 */ /* 0x000fe40000410000 */
[----:B------:R-:W-:-:S02]  /*0ff0*/  IMAD.MOV.U32 R60, RZ, RZ, R97 ;  /* 0x000000ffff3c7224 */ /* 0x000fc400078e0061 */
[C---:B------:R-:W-:Y:S01]  /*1000*/  FMUL.FTZ R148, R134.reuse, R105 ;  /* 0x0000006986947220 */ /* 0x040fe20000410000 */
[----:B------:R-:W-:Y:S01]  /*1010*/  HADD2.F32 R105, -RZ, R56.H0_H0 ;  /* 0x20000038ff697230 */ /* 0x000fe20000004100 */
[----:B------:R-:W-:Y:S01]  /*1020*/  SHF.R.U32.HI R138, RZ, 0x10, R99 ;  /* 0x00000010ff8a7819 */ /* 0x000fe20000011663 */
[----:B------:R-:W-:Y:S01]  /*1030*/  HADD2.F32 R93, -RZ, R116.H0_H0 ;  /* 0x20000074ff5d7230 */ /* 0x000fe20000004100 */
[----:B------:R-:W-:Y:S01]  /*1040*/  FMUL.FTZ R147, R53, R92 ;  /* 0x0000005c35937220 */ /* 0x000fe20000410000 */
[----:B------:R-:W-:Y:S01]  /*1050*/  HADD2.F32 R56, -RZ, R62.H0_H0 ;  /* 0x2000003eff387230 */ /* 0x000fe20000004100 */
[----:B------:R-:W-:Y:S02]  /*1060*/  FADD.FTZ R62, RZ, R151 ;  /* 0x00000097ff3e7221 */ /* 0x000fe40000010000 */
[C---:B------:R-:W-:Y:S01]  /*1070*/  FMUL.FTZ R146, R134.reuse, R61 ;  /* 0x0000003d86927220 */ /* 0x040fe20000410000 */
[----:B------:R-:W-:Y:S01]  /*1080*/  HADD2.F32 R149, -RZ, R149.H0_H0 ;  /* 0x20000095ff957230 */ /* 0x000fe20000004100 */
[C---:B------:R-:W-:Y:S01]  /*1090*/  FMUL.FTZ R152, R134.reuse, R145 ;  /* 0x0000009186987220 */ /* 0x040fe20000410000 */
[----:B------:R-:W-:Y:S01]  /*10a0*/  HADD2.F32 R60, -RZ, R60.H0_H0 ;  /* 0x2000003cff3c7230 */ /* 0x000fe20000004100 */
[----:B------:R-:W-:Y:S01]  /*10b0*/  FFMA.FTZ R61, R153, R151, RZ ;  /* 0x00000097993d7223 */ /* 0x000fe200000100ff */
[----:B------:R-:W-:Y:S01]  /*10c0*/  HADD2.F32 R110, -RZ, R96.H0_H0 ;  /* 0x20000060ff6e7230 */ /* 0x000fe20000004100 */
[----:B------:R-:W-:Y:S01]  /*10d0*/  FMUL.FTZ R96, R134, R63 ;  /* 0x0000003f86607220 */ /* 0x000fe20000410000 */
[----:B------:R-:W-:Y:S01]  /*10e0*/  HADD2.F32 R97, -RZ, R138.H0_H0 ;  /* 0x2000008aff617230 */ /* 0x000fe20000004100 */
[----:B------:R-:W-:-:S02]  /*10f0*/  FMUL.FTZ R150, R54, R93 ;  /* 0x0000005d36967220 */ /* 0x000fc40000410000 */
[----:B------:R-:W-:Y:S02]  /*1100*/  FADD.FTZ R63, R147, R62 ;  /* 0x0000003e933f7221 */ /* 0x000fe40000010000 */
[----:B------:R-:W-:Y:S02]  /*1110*/  FMUL.FTZ R141, R134, R141 ;  /* 0x0000008d868d7220 */ /* 0x000fe40000410000 */
[----:B------:R-:W-:Y:S01]  /*1120*/  FFMA.FTZ R61, R152, R147, R61 ;  /* 0x00000093983d7223 */ /* 0x000fe2000001003d */
[----:B------:R-:W-:Y:S01]  /*1130*/  HADD2.F32 R128, -RZ, R128.H0_H0 ;  /* 0x20000080ff807230 */ /* 0x000fe20000004100 */
        /* <DEDUP_REMOVED lines=9> */
[----:B------:R-:W-:Y:S02]  /*11d0*/  IMAD.MOV.U32 R130, RZ, RZ, R99 ;  /* 0x000000ffff827224 */ /* 0x000fe400078e0063 */
[----:B------:R-:W-:Y:S02]  /*11e0*/  FADD.FTZ R64, R93, R64 ;  /* 0x000000405d407221 */ /* 0x000fe40000010000 */
[----:B------:R-:W-:Y:S01]  /*11f0*/  FFMA.FTZ R66, R141, R93, R66 ;  /* 0x0000005d8d427223 */ /* 0x000fe20000010042 */
[----:B------:R-:W-:Y:S01]  /*1200*/  HADD2.F32 R93, -RZ, R140.H0_H0 ;  /* 0x2000008cff5d7230 */ /* 0x000fe20000004100 */
[----:B------:R-:W-:Y:S02]  /*1210*/  FMUL.FTZ R142, R134, R139 ;  /* 0x0000008b868e7220 */ /* 0x000fe40000410000 */
[----:B------:R-:W-:Y:S02]  /*1220*/  FMUL.FTZ R139, R48, R128 ;  /* 0x00000080308b7220 */ /* 0x000fe40000410000 */
[----:B------:R-:W-:-:S02]  /*1230*/  FADD.FTZ R60, R149, R60 ;  /* 0x0000003c953c7221 */ /* 0x000fc40000010000 */
[----:B------:R-:W-:Y:S01]  /*1240*/  FFMA.FTZ R61, R148, R149, R61 ;  /* 0x00000095943d7223 */ /* 0x000fe2000001003d */
[----:B------:R-:W-:Y:S01]  /*1250*/  HADD2.F32 R130, -RZ, R130.H0_H0 ;  /* 0x20000082ff827230 */ /* 0x000fe20000004100 */
[----:B------:R-:W-:Y:S01]  /*1260*/  FMUL.FTZ R140, R134, R137 ;  /* 0x00000089868c7220 */ /* 0x000fe20000410000 */
[--C-:B------:R-:W-:Y:S01]  /*1270*/  SHF.R.U32.HI R99, RZ, 0x10, R95.reuse ;  /* 0x00000010ff637819 */ /* 0x100fe2000001165f */
[----:B------:R-:W-:Y:S02]  /*1280*/  FMUL.FTZ R137, R49, R93 ;  /* 0x0000005d31897220 */ /* 0x000fe40000410000 */
[----:B------:R-:W-:Y:S02]  /*1290*/  FADD.FTZ R62, R139, R60 ;  /* 0x0000003c8b3e7221 */ /* 0x000fe40000010000 */
[----:B------:R-:W-:Y:S01]  /*12a0*/  IMAD.MOV.U32 R58, RZ, RZ, R95 ;  /* 0x000000ffff3a7224 */ /* 0x000fe200078e005f */
[----:B------:R-:W-:Y:S01]  /*12b0*/  HADD2.F32 R95, -RZ, R136.H0_H0 ;  /* 0x20000088ff5f7230 */ /* 0x000fe20000004100 */
[----:B------:R-:W-:-:S02]  /*12c0*/  FFMA.FTZ R60, R142, R139, R61 ;  /* 0x0000008b8e3c7223 */ /* 0x000fc4000001003d */
[----:B------:R-:W-:Y:S02]  /*12d0*/  FADD.FTZ R19, R128, R19 ;  /* 0x0000001380137221 */ /* 0x000fe40000010000 */
[----:B------:R-:W-:Y:S02]  /*12e0*/  FFMA.FTZ R3, R142, R128, R3 ;  /* 0x000000808e037223 */ /* 0x000fe40000010003 */
[----:B------:R-:W-:Y:S02]  /*12f0*/  FMUL.FTZ R136, R134, R107 ;  /* 0x0000006b86887220 */ /* 0x000fe40000410000 */
        /* <DEDUP_REMOVED lines=8> */
[----:B------:R-:W-:Y:S02]  /*1380*/  FFMA.FTZ R61, R138, R128, R61 ;  /* 0x000000808a3d7223 */ /* 0x000fe4000001003d */
        /* <DEDUP_REMOVED lines=14> */
[----:B------:R-:W-:Y:S01]  /*1470*/  HADD2.F32 R102, -RZ, R102.H0_H0 ;  /* 0x20000066ff667230 */ /* 0x000fe20000004100 */
[----:B------:R-:W-:Y:S01]  /*1480*/  FFMA.FTZ R59, R96, R95, R59 ;  /* 0x0000005f603b7223 */ /* 0x000fe2000001003b */
[----:B------:R-:W-:Y:S01]  /*1490*/  HADD2.F32 R58, -RZ, R58.H0_H0 ;  /* 0x2000003aff3a7230 */ /* 0x000fe20000004100 */
[----:B------:R-:W-:-:S02]  /*14a0*/  FADD.FTZ R24, R110, R24 ;  /* 0x000000186e187221 */ /* 0x000fc40000010000 */
[-C--:B------:R-:W-:Y:S02]  /*14b0*/  FFMA.FTZ R8, R143, R110.reuse, R8 ;  /* 0x0000006e8f087223 */ /* 0x080fe40000010008 */
[----:B------:R-:W-:Y:S02]  /*14c0*/  FMUL.FTZ R117, R134, R117 ;  /* 0x0000007586757220 */ /* 0x000fe40000410000 */
[----:B------:R-:W-:Y:S02]  /*14d0*/  FMUL.FTZ R110, R47, R110 ;  /* 0x0000006e2f6e7220 */ /* 0x000fe40000410000 */
[----:B------:R-:W-:Y:S01]  /*14e0*/  FADD.FTZ R61, R109, R60 ;  /* 0x0000003c6d3d7221 */ /* 0x000fe20000010000 */
[----:B------:R-:W-:Y:S01]  /*14f0*/  HADD2.F32 R100, -RZ, R100.H0_H0 ;  /* 0x20000064ff647230 */ /* 0x000fe20000004100 */
[----:B------:R-:W-:Y:S02]  /*1500*/  FFMA.FTZ R59, R146, R109, R59 ;  /* 0x0000006d923b7223 */ /* 0x000fe4000001003b */
[----:B------:R-:W-:-:S02]  /*1510*/  FADD.FTZ R27, R102, R27 ;  /* 0x0000001b661b7221 */ /* 0x000fc40000010000 */
[-C--:B------:R-:W-:Y:S02]  /*1520*/  FFMA.FTZ R11, R117, R102.reuse, R11 ;  /* 0x00000066750b7223 */ /* 0x080fe4000001000b */
[----:B------:R-:W-:Y:S02]  /*1530*/  FMUL.FTZ R129, R134, R129 ;  /* 0x0000008186817220 */ /* 0x000fe40000410000 */
[----:B------:R-:W-:Y:S02]  /*1540*/  FMUL.FTZ R102, R40, R102 ;  /* 0x0000006628667220 */ /* 0x000fe40000410000 */
[----:B------:R-:W-:Y:S02]  /*1550*/  FADD.FTZ R29, R58, R29 ;  /* 0x0000001d3a1d7221 */ /* 0x000fe40000010000 */
[-C--:B------:R-:W-:Y:S02]  /*1560*/  FFMA.FTZ R13, R130, R58.reuse, R13 ;  /* 0x0000003a820d7223 */ /* 0x080fe4000001000d */
[----:B------:R-:W-:-:S02]  /*1570*/  FMUL.FTZ R101, R42, R58 ;  /* 0x0000003a2a657220 */ /* 0x000fc40000410000 */
[----:B------:R-:W-:Y:S02]  /*1580*/  FADD.FTZ R61, R110, R61 ;  /* 0x0000003d6e3d7221 */ /* 0x000fe40000010000 */
        /* <DEDUP_REMOVED lines=8> */
[----:B------:R-:W-:Y:S02]  /*1610*/  FADD.FTZ R60, R100, R61 ;  /* 0x0000003d643c7221 */ /* 0x000fe40000010000 */
[----:B------:R-:W-:Y:S01]  /*1620*/  FFMA.FTZ R58, R129, R100, R58 ;  /* 0x00000064813a7223 */ /* 0x000fe2000001003a */
[----:B------:R-:W-:Y:S01]  /*1630*/  HADD2.F32 R94, -RZ, R94.H0_H0 ;  /* 0x2000005eff5e7230 */ /* 0x000fe20000004100 */
[----:B------:R-:W-:Y:S02]  /*1640*/  FADD.FTZ R28, R99, R28 ;  /* 0x0000001c631c7221 */ /* 0x000fe40000010000 */
[-C--:B------:R-:W-:Y:S02]  /*1650*/  FFMA.FTZ R12, R131, R99.reuse, R12 ;  /* 0x00000063830c7223 */ /* 0x080fe4000001000c */
[----:B------:R-:W-:-:S02]  /*1660*/  FMUL.FTZ R99, R43, R99 ;  /* 0x000000632b637220 */ /* 0x000fc40000410000 */
[----:B------:R-:W-:Y:S02]  /*1670*/  FMUL.FTZ R111, R134, R111 ;  /* 0x0000006f866f7220 */ /* 0x000fe40000410000 */
[----:B------:R-:W-:Y:S02]  /*1680*/  FADD.FTZ R60, R101, R60 ;  /* 0x0000003c653c7221 */ /* 0x000fe40000010000 */
[----:B------:R-:W-:Y:S01]  /*1690*/  FFMA.FTZ R58, R130, R101, R58 ;  /* 0x00000065823a7223 */ /* 0x000fe2000001003a */
[----:B------:R-:W-:Y:S01]  /*16a0*/  HADD2.F32 R103, -RZ, R103.H0_H0 ;  /* 0x20000067ff677230 */ /* 0x000fe20000004100 */
        /* <DEDUP_REMOVED lines=33> */
.L_x_1735:
        /* <DEDUP_REMOVED lines=18> */
.L_x_1736:
        /* <DEDUP_REMOVED lines=28> */
[----:B------:R-:W-:Y:S01]  /*1ba0*/  @P1 MOV R60, R87 ;  /* 0x00000057003c1202 */ /* 0x000fe20000000f00 */
[----:B------:R-:W-:Y:S01]  /*1bb0*/  FADD.FTZ R56, R56, R61 ;  /* 0x0000003d38387221 */ /* 0x000fe20000010000 */
[----:B------:R-:W-:Y:S01]  /*1bc0*/  @P1 HADD2.F32 R58, -RZ, R58.H0_H0 ;  /* 0x2000003aff3a1230 */ /* 0x000fe20000004100 */
[----:B------:R-:W-:Y:S02]  /*1bd0*/  FADD.FTZ R62, R62, R155 ;  /* 0x0000009b3e3e7221 */ /* 0x000fe40000010000 */
[----:B------:R-:W-:Y:S02]  /*1be0*/  FADD.FTZ R56, R63, R56 ;  /* 0x000000383f387221 */ /* 0x000fe40000010000 */
[----:B------:R-:W-:Y:S02]  /*1bf0*/  FMUL.FTZ R62, R62, c[0x0][0x1e0] ;  /* 0x000078003e3e7a20 */ /* 0x000fe40000410000 */
[----:B------:R-:W-:-:S02]  /*1c00*/  FMUL.FTZ R145, R56, c[0x0][0x1e0] ;  /* 0x0000780038917a20 */ /* 0x000fc40000410000 */
[----:B------:R-:W-:Y:S01]  /*1c10*/  @P1 IMAD.MOV.U32 R57, RZ, RZ, R86 ;  /* 0x000000ffff391224 */ /* 0x000fe200078e0056 */
[----:B------:R-:W-:Y:S02]  /*1c20*/  FSEL R132, R62, RZ, !P0 ;  /* 0x000000ff3e847208 */ /* 0x000fe40004000000 */
[----:B------:R-:W-:Y:S02]  /*1c30*/  LOP3.LUT P0, RZ, R133, 0xff00, RZ, 0xc0, !PT ;  /* 0x0000ff0085ff7812 */ /* 0x000fe4000780c0ff */
[----:B------:R-:W-:Y:S01]  /*1c40*/  @P1 HADD2.F32 R57, -RZ, R57.H0_H0 ;  /* 0x20000039ff391230 */ /* 0x000fe20000004100 */
[-CC-:B------:R-:W-:Y:S02]  /*1c50*/  FFMA.FTZ R56, R153, R145.reuse, R132.reuse ;  /* 0x0000009199387223 */ /* 0x180fe40000010084 */
[----:B------:R-:W-:Y:S02]  /*1c60*/  FFMA.FTZ R152, R152, R145, R132 ;  /* 0x0000009198987223 */ /* 0x000fe40000010084 */
[----:B------:R-:W-:-:S02]  /*1c70*/  FADD.FTZ R151, R151, -R56 ;  /* 0x8000003897977221 */ /* 0x000fc40000010000 */
[--C-:B------:R-:W-:Y:S02]  /*1c80*/  FFMA.FTZ R141, R141, R145, R132.reuse ;  /* 0x000000918d8d7223 */ /* 0x100fe40000010084 */
[----:B------:R-:W-:Y:S02]  /*1c90*/  FMUL.FTZ R56, R134, R151 ;  /* 0x0000009786387220 */ /* 0x000fe40000410000 */
[----:B------:R-:W-:Y:S02]  /*1ca0*/  FFMA.FTZ R63, R138, R145, R132 ;  /* 0x000000918a3f7223 */ /* 0x000fe40000010084 */
[----:B------:R-:W-:Y:S02]  /*1cb0*/  @P1 FADD.FTZ R56, R56, R57 ;  /* 0x0000003938381221 */ /* 0x000fe40000010000 */
[----:B------:R-:W-:Y:S01]  /*1cc0*/  FADD.FTZ R61, R147, -R152 ;  /* 0x80000098933d7221 */ /* 0x000fe20000010000 */
[----:B------:R-:W-:Y:S01]  /*1cd0*/  @P1 SHF.R.U64 R147, R84, 0x10, R85 ;  /* 0x0000001054931819 */ /* 0x000fe20000001255 */
[----:B------:R-:W-:-:S02]  /*1ce0*/  FMUL.FTZ R57, R56, c[0x0][0x1e8] ;  /* 0x00007a0038397a20 */ /* 0x000fc40000410000 */
[----:B------:R-:W-:Y:S02]  /*1cf0*/  FADD.FTZ R141, R150, -R141 ;  /* 0x8000008d968d7221 */ /* 0x000fe40000010000 */
[-CC-:B------:R-:W-:Y:S01]  /*1d00*/  FFMA.FTZ R148, R148, R145.reuse, R132.reuse ;  /* 0x0000009194947223 */ /* 0x180fe20000010084 */
[C---:B------:R-:W-:Y:S01]  /*1d10*/  FSEL R59, R57.reuse, RZ, P6 ;  /* 0x000000ff393b7208 */ /* 0x040fe20003000000 */
[--C-:B------:R-:W-:Y:S01]  /*1d20*/  FFMA.FTZ R140, R140, R145, R132.reuse ;  /* 0x000000918c8c7223 */ /* 0x100fe20000010084 */
[----:B------:R-:W-:Y:S01]  /*1d30*/  @P2 FSEL R57, R57, RZ, P5 ;  /* 0x000000ff39392208 */ /* 0x000fe20002800000 */
[C---:B------:R-:W-:Y:S01]  /*1d40*/  FMUL.FTZ R61, R134.reuse, R61 ;  /* 0x0000003d863d7220 */ /* 0x040fe20000410000 */
[C---:B------:R-:W-:Y:S01]  /*1d50*/  LOP3.LUT P6, RZ, R133.reuse, 0xff0000, RZ, 0xc0, !PT ;  /* 0x00ff000085ff7812 */ /* 0x040fe200078cc0ff */
[----:B------:R-:W-:Y:S01]  /*1d60*/  FMUL.FTZ R62, R134, R141 ;  /* 0x0000008d863e7220 */ /* 0x000fe20000410000 */
[----:B------:R-:W-:Y:S01]  /*1d70*/  LOP3.LUT P5, RZ, R133, 0xff000000, RZ, 0xc0, !PT ;  /* 0xff00000085ff7812 */ /* 0x000fe200078ac0ff */
[----:B------:R-:W-:Y:S01]  /*1d80*/  FADD.FTZ R133, R128, -R63 ;  /* 0x8000003f80857221 */ /* 0x000fe20000010000 */
[----:B------:R-:W-:Y:S01]  /*1d90*/  @P1 HADD2.F32 R63, -RZ, R60.H0_H0 ;  /* 0x2000003cff3f1230 */ /* 0x000fe20000004100 */
[--C-:B------:R-:W-:Y:S01]  /*1da0*/  @P1 SHF.R.U64 R60, R88, 0x10, R89.reuse ;  /* 0x00000010583c1819 */ /* 0x100fe20000001259 */
[-C--:B------:R-:W-:Y:S01]  /*1db0*/  FFMA.FTZ R96, R96, R145.reuse, R132 ;  /* 0x0000009160607223 */ /* 0x080fe20000010084 */
[----:B------:R-:W-:Y:S01]  /*1dc0*/  @P1 SHF.R.U32.HI R128, RZ, 0x10, R89 ;  /* 0x00000010ff801819 */ /* 0x000fe20000011659 */
[----:B------:R-:W-:Y:S01]  /*1dd0*/  FADD.FTZ R149, R149, -R148 ;  /* 0x8000009495957221 */ /* 0x000fe20000010000 */
[----:B------:R-:W-:Y:S01]  /*1de0*/  @P1 HADD2.F32 R147, -RZ, R147.H0_H0 ;  /* 0x20000093ff931230 */ /* 0x000fe20000004100 */
[----:B------:R-:W-:Y:S01]  /*1df0*/  FADD.FTZ R93, R137, -R140 ;  /* 0x8000008c895d7221 */ /* 0x000fe20000010000 */
[----:B------:R-:W-:Y:S01]  /*1e00*/  F2F.F16.F32 R59, R59 ;  /* 0x0000003b003b7304 */ /* 0x000fe20000200800 */
[----:B------:R-:W-:Y:S01]  /*1e10*/  @P1 FADD.FTZ R61, R61, R58 ;  /* 0x0000003a3d3d1221 */ /* 0x000fe20000010000 */
[----:B------:R-:W-:Y:S01]  /*1e20*/  @P1 HADD2.F32 R58, -RZ, R92.H0_H0 ;  /* 0x2000005cff3a1230 */ /* 0x000fe20000004100 */
[----:B------:R-:W-:Y:S01]  /*1e30*/  FFMA.FTZ R142, R142, R145, R132 ;  /* 0x000000918e8e7223 */ /* 0x000fe20000010084 */
[----:B------:R-:W-:Y:S01]  /*1e40*/  @P1 HADD2.F32 R128, -RZ, R128.H0_H0 ;  /* 0x20000080ff801230 */ /* 0x000fe20000004100 */
[----:B------:R-:W-:Y:S01]  /*1e50*/  @P1 FADD.FTZ R62, R62, R63 ;  /* 0x0000003f3e3e1221 */ /* 0x000fe20000010000 */
[----:B------:R-:W-:Y:S01]  /*1e60*/  @P1 HADD2.F32 R63, -RZ, R60.H0_H0 ;  /* 0x2000003cff3f1230 */ /* 0x000fe20000004100 */
[----:B------:R-:W-:Y:S01]  /*1e70*/  FADD.FTZ R141, R95, -R96 ;  /* 0x800000605f8d7221 */ /* 0x000fe20000010000 */
[----:B------:R-:W-:Y:S01]  /*1e80*/  @P2 F2FP.PACK_AB R57, RZ, R57 ;  /* 0x00000039ff39223e */ /* 0x000fe200000000ff */
[----:B------:R-:W-:-:S02]  /*1e90*/  FMUL.FTZ R95, R134, R149 ;  /* 0x00000095865f7220 */ /* 0x000fc40000410000 */
[----:B------:R-:W-:Y:S01]  /*1ea0*/  FMUL.FTZ R96, R134, R93 ;  /* 0x0000005d86607220 */ /* 0x000fe20000410000 */
[----:B------:R-:W-:Y:S01]  /*1eb0*/  @P2 PRMT R121, R57, 0x7610, R121 ;  /* 0x0000761039792816 */ /* 0x000fe20000000079 */
[----:B------:R-:W-:Y:S02]  /*1ec0*/  @P1 IMAD.MOV.U32 R92, RZ, RZ, R89 ;  /* 0x000000ffff5c1224 */ /* 0x000fe400078e0059 */
[----:B------:R-:W-:Y:S02]  /*1ed0*/  @P1 IMAD.MOV.U32 R60, RZ, RZ, R88 ;  /* 0x000000ffff3c1224 */ /* 0x000fe400078e0058 */
[----:B------:R-:W-:Y:S02]  /*1ee0*/  FMUL.FTZ R93, R61, c[0x0][0x1e8] ;  /* 0x00007a003d5d7a20 */ /* 0x000fe40000410000 */
[----:B------:R-:W-:Y:S02]  /*1ef0*/  FADD.FTZ R139, R139, -R142 ;  /* 0x8000008e8b8b7221 */ /* 0x000fe40000010000 */
[----:B------:R-:W-:-:S02]  /*1f00*/  FFMA.FTZ R136, R136, R145, R132 ;  /* 0x0000009188887223 */ /* 0x000fc40000010084 */
        /* <DEDUP_REMOVED lines=8> */
[----:B------:R-:W-:Y:S02]  /*1f90*/  FMUL.FTZ R97, R134, R133 ;  /* 0x0000008586617220 */ /* 0x000fe40000410000 */
[----:B------:R-:W-:Y:S01]  /*1fa0*/  FMUL.FTZ R60, R62, c[0x0][0x1e8] ;  /* 0x00007a003e3c7a20 */ /* 0x000fe20000410000 */
[----:B------:R-:W-:Y:S01]  /*1fb0*/  F2F.F16.F32 R92, R92 ;  /* 0x0000005c005c7304 */ /* 0x000fe20000200800 */
[----:B------:R-:W-:Y:S01]  /*1fc0*/  @P1 FADD.FTZ R138, R138, R63 ;  /* 0x0000003f8a8a1221 */ /* 0x000fe20000010000 */
[----:B------:R-:W-:Y:S01]  /*1fd0*/  @P2 FSEL R63, R93, RZ, P0 ;  /* 0x000000ff5d3f2208 */ /* 0x000fe20000000000 */
[----:B------:R-:W-:Y:S01]  /*1fe0*/  @P1 FADD.FTZ R97, R97, R58 ;  /* 0x0000003a61611221 */ /* 0x000fe20000010000 */
[----:B------:R-:W-:Y:S01]  /*1ff0*/  @P2 LOP3.LUT P0, RZ, R79, 0xff0000, RZ, 0xc0, !PT ;  /* 0x00ff00004fff2812 */ /* 0x000fe2000780c0ff */
        /* <DEDUP_REMOVED lines=21> */
[----:B------:R-:W0:Y:S01]  /*2150*/  F2F.F16.F32 R148, R148 ;  /* 0x0000009400947304 */ /* 0x000e220000200800 */
[----:B------:R-:W-:Y:S01]  /*2160*/  FMUL.FTZ R128, R136, c[0x0][0x1e8] ;  /* 0x00007a0088807a20 */ /* 0x000fe20000410000 */
[----:B------:R-:W-:Y:S01]  /*2170*/  FSEL R150, R141, RZ, P5 ;  /* 0x000000ff8d967208 */ /* 0x000fe20002800000 */
[-CC-:B------:R-:W-:Y:S01]  /*2180*/  FFMA.FTZ R146, R116, R145.reuse, R132.reuse ;  /* 0x0000009174927223 */ /* 0x180fe20000010084 */
[----:B------:R-:W-:Y:S01]  /*2190*/  FSEL R149, R142, RZ, P6 ;  /* 0x000000ff8e957208 */ /* 0x000fe20003000000 */
[-C--:B------:R-:W-:Y:S01]  /*21a0*/  FFMA.FTZ R152, R135, R145.reuse, R132 ;  /* 0x0000009187987223 */ /* 0x080fe20000010084 */
[----:B------:R-:W-:Y:S01]  /*21b0*/  FSEL R108, R128, RZ, P0 ;  /* 0x000000ff806c7208 */ /* 0x000fe20000000000 */
[----:B------:R-:W-:Y:S01]  /*21c0*/  FADD.FTZ R135, R109, -R156 ;  /* 0x8000009c6d877221 */ /* 0x000fe20000010000 */
[----:B------:R-:W-:Y:S01]  /*21d0*/  @P1 MOV R109, R84 ;  /* 0x00000054006d1202 */ /* 0x000fe20000000f00 */
[-C--:B------:R-:W-:Y:S01]  /*21e0*/  FFMA.FTZ R129, R129, R145.reuse, R132 ;  /* 0x0000009181817223 */ /* 0x080fe20000010084 */
[----:B------:R-:W-:Y:S01]  /*21f0*/  LOP3.LUT P5, RZ, R106, 0xff0000, RZ, 0xc0, !PT ;  /* 0x00ff00006aff7812 */ /* 0x000fe200078ac0ff */
[----:B------:R-:W-:Y:S01]  /*2200*/  FADD.FTZ R143, R110, -R143 ;  /* 0x8000008f6e8f7221 */ /* 0x000fe20000010000 */
[C---:B------:R-:W-:Y:S01]  /*2210*/  LOP3.LUT P6, RZ, R106.reuse, 0xff, RZ, 0xc0, !PT ;  /* 0x000000ff6aff7812 */ /* 0x040fe200078cc0ff */
[----:B------:R-:W-:Y:S01]  /*2220*/  @P1 IMAD.MOV.U32 R110, RZ, RZ, R85 ;  /* 0x000000ffff6e1224 */ /* 0x000fe200078e0055 */
[----:B------:R-:W-:Y:S01]  /*2230*/  LOP3.LUT P0, RZ, R106, 0xff000000, RZ, 0xc0, !PT ;  /* 0xff0000006aff7812 */ /* 0x000fe2000780c0ff */
[----:B------:R-:W-:Y:S01]  /*2240*/  FADD.FTZ R107, R107, -R146 ;  /* 0x800000926b6b7221 */ /* 0x000fe20000010000 */
[----:B------:R-:W-:Y:S01]  /*2250*/  F2F.F16.F32 R93, R93 ;  /* 0x0000005d005d7304 */ /* 0x000fe20000200800 */
        /* <DEDUP_REMOVED lines=9> */
[----:B------:R-:W1:Y:S01]  /*22f0*/  F2F.F16.F32 R146, R149 ;  /* 0x0000009500927304 */ /* 0x000e620000200800 */
[----:B------:R-:W-:Y:S01]  /*2300*/  FMUL.FTZ R135, R134, R135 ;  /* 0x0000008786877220 */ /* 0x000fe20000410000 */
[----:B------:R-:W-:Y:S01]  /*2310*/  @P1 HADD2.F32 R107, -RZ, R130.H0_H0 ;  /* 0x20000082ff6b1230 */ /* 0x000fe20000004100 */
[--C-:B------:R-:W-:Y:S01]  /*2320*/  FFMA.FTZ R116, R131, R145, R132.reuse ;  /* 0x0000009183747223 */ /* 0x100fe20000010084 */
[----:B------:R-:W-:Y:S01]  /*2330*/  @P2 F2FP.PACK_AB R63, RZ, R63 ;  /* 0x0000003fff3f223e */ /* 0x000fe200000000ff */
[-CC-:B------:R-:W-:Y:S01]  /*2340*/  FFMA.FTZ R154, R144, R145.reuse, R132.reuse ;  /* 0x00000091909a7223 */ /* 0x180fe20000010084 */
[----:B------:R-:W-:Y:S01]  /*2350*/  @P2 F2FP.PACK_AB R60, RZ, R60 ;  /* 0x0000003cff3c223e */ /* 0x000fe200000000ff */
[----:B------:R-:W-:Y:S01]  /*2360*/  FFMA.FTZ R111, R111, R145, R132 ;  /* 0x000000916f6f7223 */ /* 0x000fe20000010084 */
[----:B------:R-:W-:Y:S01]  /*2370*/  F2F.F16.F32 R144, R133 ;  /* 0x0000008500907304 */ /* 0x000fe20000200800 */
[----:B------:R-:W-:Y:S01]  /*2380*/  @P1 FADD.FTZ R129, R129, R100 ;  /* 0x0000006481811221 */ /* 0x000fe20000010000 */
[----:B------:R-:W-:Y:S01]  /*2390*/  @P1 HADD2.F32 R100, -RZ, R109.H0_H0 ;  /* 0x2000006dff641230 */ /* 0x000fe20000004100 */
[----:B------:R-:W-:Y:S01]  /*23a0*/  @P1 FADD.FTZ R135, R135, R110 ;  /* 0x0000006e87871221 */ /* 0x000fe20000010000 */
[----:B------:R-:W-:Y:S01]  /*23b0*/  @P2 PRMT R122, R63, 0x7610, R122 ;  /* 0x000076103f7a2816 */ /* 0x000fe2000000007a */
[----:B------:R-:W-:Y:S01]  /*23c0*/  FADD.FTZ R117, R102, -R117 ;  /* 0x8000007566757221 */ /* 0x000fe20000010000 */
[----:B------:R-:W-:Y:S01]  /*23d0*/  @P2 PRMT R123, R60, 0x7610, R123 ;  /* 0x000076103c7b2816 */ /* 0x000fe2000000007b */
[C---:B------:R-:W-:Y:S01]  /*23e0*/  FMUL.FTZ R130, R134.reuse, R143 ;  /* 0x0000008f86827220 */ /* 0x040fe20000410000 */
[----:B------:R2:W-:Y:S01]  /*23f0*/  F2F.F16.F32 R145, R151 ;  /* 0x0000009700917304 */ /* 0x0005e20000200800 */
[----:B------:R-:W-:-:S02]  /*2400*/  FMUL.FTZ R113, R134, R113 ;  /* 0x0000007186717220 */ /* 0x000fc40000410000 */
[----:B------:R-:W-:Y:S02]  /*2410*/  @P1 IMAD.MOV.U32 R102, RZ, RZ, R83 ;  /* 0x000000ffff661224 */ /* 0x000fe400078e0053 */
[----:B------:R-:W-:Y:S02]  /*2420*/  FMUL.FTZ R131, R135, c[0x0][0x1e8] ;  /* 0x00007a0087837a20 */ /* 0x000fe40000410000 */
[----:B------:R-:W-:Y:S01]  /*2430*/  @P1 FADD.FTZ R130, R130, R107 ;  /* 0x0000006b82821221 */ /* 0x000fe20000010000 */
[----:B------:R-:W-:Y:S01]  /*2440*/  F2F.F16.F32 R143, R150 ;  /* 0x00000096008f7304 */ /* 0x000fe20000200800 */
[----:B--2---:R-:W-:Y:S01]  /*2450*/  FADD.FTZ R151, R99, -R116 ;  /* 0x8000007463977221 */ /* 0x004fe20000010000 */
[----:B------:R-:W-:Y:S01]  /*2460*/  FSEL R110, R131, RZ, P5 ;  /* 0x000000ff836e7208 */ /* 0x000fe20002800000 */
[----:B------:R-:W-:Y:S01]  /*2470*/  @P1 IMAD.MOV.U32 R99, RZ, RZ, R82 ;  /* 0x000000ffff631224 */ /* 0x000fe200078e0052 */
[----:B------:R-:W-:Y:S01]  /*2480*/  LOP3.LUT P5, RZ, R104, 0xff00, RZ, 0xc0, !PT ;  /* 0x0000ff0068ff7812 */ /* 0x000fe200078ac0ff */
[----:B------:R-:W-:-:S02]  /*2490*/  @P1 FADD.FTZ R113, R113, R100 ;  /* 0x0000006471711221 */ /* 0x000fc40000010000 */
        /* <DEDUP_REMOVED lines=9> */
[----:B------:R-:W-:Y:S02]  /*2530*/  FMUL.FTZ R133, R130, c[0x0][0x1e8] ;  /* 0x00007a0082857a20 */ /* 0x000fe40000410000 */
        /* <DEDUP_REMOVED lines=17> */
[----:B--2---:R-:W-:Y:S01]  /*2650*/  @P1 HADD2.F32 R108, -RZ, R105.H0_H0 ;  /* 0x20000069ff6c1230 */ /* 0x004fe20000004100 */
[----:B------:R-:W-:Y:S01]  /*2660*/  FADD.FTZ R111, R94, -R111 ;  /* 0x8000006f5e6f7221 */ /* 0x000fe20000010000 */
[----:B------:R-:W-:Y:S01]  /*2670*/  @P1 HADD2.F32 R104, -RZ, R104.H0_H0 ;  /* 0x20000068ff681230 */ /* 0x000fe20000004100 */
[----:B------:R-:W-:-:S02]  /*2680*/  FMUL.FTZ R103, R116, c[0x0][0x1e8] ;  /* 0x00007a0074677a20 */ /* 0x000fc40000410000 */
[----:B------:R-:W-:Y:S01]  /*2690*/  FADD.FTZ R147, R98, -R147 ;  /* 0x8000009362937221 */ /* 0x000fe20000010000 */
[----:B------:R2:W4:Y:S01]  /*26a0*/  F2F.F16.F32 R150, R109 ;  /* 0x0000006d00967304 */ /* 0x0005220000200800 */
[----:B---3--:R-:W-:Y:S01]  /*26b0*/  FMUL.FTZ R107, R134, R155 ;  /* 0x0000009b866b7220 */ /* 0x008fe20000410000 */
[----:B------:R-:W-:Y:S01]  /*26c0*/  FSEL R149, R103, RZ, P6 ;  /* 0x000000ff67957208 */ /* 0x000fe20003000000 */
[----:B------:R-:W-:Y:S01]  /*26d0*/  @P1 FADD.FTZ R101, R101, R104 ;  /* 0x0000006865651221 */ /* 0x000fe20000010000 */
[----:B------:R-:W-:Y:S01]  /*26e0*/  LOP3.LUT P6, RZ, R112, 0xff00, RZ, 0xc0, !PT ;  /* 0x0000ff0070ff7812 */ /* 0x000fe200078cc0ff */
[----:B------:R-:W-:Y:S01]  /*26f0*/  FMUL.FTZ R104, R117, c[0x0][0x1e8] ;  /* 0x00007a0075687a20 */ /* 0x000fe20000410000 */
[----:B------:R-:W-:Y:S01]  /*2700*/  @P1 MOV R98, R90 ;  /* 0x0000005a00621202 */ /* 0x000fe20000000f00 */
[----:B------:R-:W-:Y:S01]  /*2710*/  @P1 FADD.FTZ R107, R107, R108 ;  /* 0x0000006c6b6b1221 */ /* 0x000fe20000010000 */
[----:B------:R3:W-:Y:S01]  /*2720*/  F2F.F16.F32 R151, R110 ;  /* 0x0000006e00977304 */ /* 0x0007e20000200800 */
[----:B--2---:R-:W-:Y:S01]  /*2730*/  FMUL.FTZ R109, R134, R111 ;  /* 0x0000006f866d7220 */ /* 0x004fe20000410000 */
[----:B------:R-:W-:Y:S01]  /*2740*/  @P1 SHF.R.U32.HI R111, RZ, 0x10, R91 ;  /* 0x00000010ff6f1819 */ /* 0x000fe2000001165b */
[----:B------:R-:W-:Y:S01]  /*2750*/  FMUL.FTZ R105, R101, c[0x0][0x1e8] ;  /* 0x00007a0065697a20 */ /* 0x000fe20000410000 */
[----:B------:R-:W-:Y:S01]  /*2760*/  FSEL R157, R104, RZ, P0 ;  /* 0x000000ff689d7208 */ /* 0x000fe20000000000 */
[----:B------:R-:W-:Y:S01]  /*2770*/  FMUL.FTZ R106, R102, c[0x0][0x1e8] ;  /* 0x00007a00666a7a20 */ /* 0x000fe20000410000 */
[----:B------:R-:W-:Y:S01]  /*2780*/  LOP3.LUT P0, RZ, R112, 0xff0000, RZ, 0xc0, !PT ;  /* 0x00ff000070ff7812 */ /* 0x000fe2000780c0ff */
[----:B------:R-:W-:Y:S01]  /*2790*/  FMUL.FTZ R108, R107, c[0x0][0x1e8] ;  /* 0x00007a006b6c7a20 */ /* 0x000fe20000410000 */
[----:B------:R-:W-:Y:S01]  /*27a0*/  @P1 HADD2.F32 R111, -RZ, R111.H0_H0 ;  /* 0x2000006fff6f1230 */ /* 0x000fe20000004100 */
[----:B---3--:R-:W-:Y:S01]  /*27b0*/  FMUL.FTZ R110, R134, R147 ;  /* 0x00000093866e7220 */ /* 0x008fe20000410000 */
[----:B------:R-:W-:Y:S01]  /*27c0*/  FSEL R155, R105, RZ, P5 ;  /* 0x000000ff699b7208 */ /* 0x000fe20002800000 */
[----:B------:R-:W2:Y:S01]  /*27d0*/  F2F.F16.F32 R94, R153 ;  /* 0x00000099005e7304 */ /* 0x000ea20000200800 */
[----:B------:R-:W-:Y:S01]  /*27e0*/  FSEL R154, R106, RZ, P6 ;  /* 0x000000ff6a9a7208 */ /* 0x000fe20003000000 */
[----:B------:R-:W-:Y:S01]  /*27f0*/  @P1 FADD.FTZ R110, R110, R111 ;  /* 0x0000006f6e6e1221 */ /* 0x000fe20000010000 */
[----:B------:R-:W-:Y:S01]  /*2800*/  FSEL R156, R108, RZ, P0 ;  /* 0x000000ff6c9c7208 */ /* 0x000fe20000000000 */
[----:B0-----:R-:W-:Y:S01]  /*2810*/  IMAD.U32 R148, R148, 0x10000, RZ ;  /* 0x0001000094947824 */ /* 0x001fe200078e00ff */
[----:B------:R-:W-:Y:S01]  /*2820*/  LOP3.LUT P5, RZ, R112, 0xff, RZ, 0xc0, !PT ;  /* 0x000000ff70ff7812 */ /* 0x000fe200078ac0ff */
[----:B------:R-:W-:Y:S01]  /*2830*/  FMUL.FTZ R111, R110, c[0x0][0x1e8] ;  /* 0x00007a006e6f7a20 */ /* 0x000fe20000410000 */
[----:B------:R-:W-:Y:S01]  /*2840*/  LOP3.LUT P6, RZ, R112, 0xff000000, RZ, 0xc0, !PT ;  /* 0xff00000070ff7812 */ /* 0x000fe200078cc0ff */
[----:B------:R-:W-:Y:S01]  /*2850*/  @P1 HADD2.F32 R112, -RZ, R98.H0_H0 ;  /* 0x20000062ff701230 */ /* 0x000fe20000004100 */
[----:B------:R-:W-:Y:S01]  /*2860*/  ISETP.NE.U32.AND P0, PT, RZ, c[0x0][0x258], PT ;  /* 0x00009600ff007a0c */ /* 0x000fe20003f05070 */
[----:B------:R0:W-:Y:S01]  /*2870*/  F2F.F16.F32 R134, R154 ;  /* 0x0000009a00867304 */ /* 0x0001e20000200800 */
[----:B-1----:R-:W-:-:S02]  /*2880*/  IMAD.U32 R146, R146, 0x10000, RZ ;  /* 0x0001000092927824 */ /* 0x002fc400078e00ff */
[----:B------:R-:W-:Y:S01]  /*2890*/  ISETP.NE.AND.EX P0, PT, RZ, c[0x0][0x25c], PT, P0 ;  /* 0x00009700ff007a0c */ /* 0x000fe20003f05300 */
[----:B------:R-:W-:Y:S01]  /*28a0*/  @P1 FADD.FTZ R109, R109, R112 ;  /* 0x000000706d6d1221 */ /* 0x000fe20000010000 */
[----:B------:R-:W-:Y:S01]  /*28b0*/  @P2 LOP3.LUT P1, RZ, R79, 0xff000000, RZ, 0xc0, !PT ;  /* 0xff0000004fff2812 */ /* 0x000fe2000782c0ff */
[----:B----4-:R-:W-:Y:S02]  /*28c0*/  IMAD.U32 R150, R150, 0x10000, RZ ;  /* 0x0001000096967824 */ /* 0x010fe400078e00ff */
[----:B------:R-:W-:Y:S01]  /*28d0*/  FMUL.FTZ R112, R109, c[0x0][0x1e8] ;  /* 0x00007a006d707a20 */ /* 0x000fe20000410000 */
[----:B0-----:R-:W-:Y:S01]  /*28e0*/  FSEL R154, R111, RZ, P6 ;  /* 0x000000ff6f9a7208 */ /* 0x001fe20003000000 */
[----:B------:R0:W1:Y:S01]  /*28f0*/  F2F.F16.F32 R98, R155 ;  /* 0x0000009b00627304 */ /* 0x0000620000200800 */
[----:B------:R-:W-:-:S05]  /*2900*/  @P2 FSEL R58, R58, RZ, P1 ;  /* 0x000000ff3a3a2208 */ /* 0x000fca0000800000 */
[----:B------:R-:W-:Y:S02]  /*2910*/  @P0 F2FP.PACK_AB R62, RZ, R62 ;  /* 0x0000003eff3e023e */ /* 0x000fe400000000ff */
[----:B------:R-:W3:Y:S01]  /*2920*/  F2F.F16.F32 R149, R149 ;  /* 0x0000009500957304 */ /* 0x000ee20000200800 */
[----:B0-----:R-:W-:Y:S02]  /*2930*/  FSEL R155, R112, RZ, P5 ;  /* 0x000000ff709b7208 */ /* 0x001fe40002800000 */
[----:B------:R-:W-:Y:S02]  /*2940*/  @P0 F2FP.PACK_AB R56, RZ, R56 ;  /* 0x00000038ff38023e */ /* 0x000fe400000000ff */
[----:B------:R-:W-:Y:S02]  /*2950*/  @P0 PRMT R120, R62, 0x7610, R120 ;  /* 0x000076103e780816 */ /* 0x000fe40000000078 */
[----:B------:R-:W-:Y:S01]  /*2960*/  @P2 F2FP.PACK_AB R62, RZ, R58 ;  /* 0x0000003aff3e223e */ /* 0x000fe200000000ff */
[----:B------:R-:W0:Y:S01]  /*2970*/  F2F.F16.F32 R154, R154 ;  /* 0x0000009a009a7304 */ /* 0x000e220000200800 */
[----:B------:R-:W-:Y:S01]  /*2980*/  @P0 PRMT R118, R56, 0x7610, R118 ;  /* 0x0000761038760816 */ /* 0x000fe20000000076 */
[----:B------:R-:W-:Y:S01]  /*2990*/  IMAD.WIDE.U32 R56, R92, 0x10000, RZ ;  /* 0x000100005c387825 */ /* 0x000fe200078e00ff */
[----:B------:R-:W-:-:S02]  /*29a0*/  @P2 PRMT R124, R62, 0x7610, R124 ;  /* 0x000076103e7c2816 */ /* 0x000fc4000000007c */
[----:B------:R-:W-:Y:S01]  /*29b0*/  @P0 F2FP.PACK_AB R61, RZ, R61 ;  /* 0x0000003dff3d023e */ /* 0x000fe200000000ff */
[----:B--2---:R-:W-:Y:S01]  /*29c0*/  IMAD.WIDE.U32 R62, R94, 0x10000, RZ ;  /* 0x000100005e3e7825 */ /* 0x004fe200078e00ff */
[----:B-1----:R-:W-:Y:S01]  /*29d0*/  SHF.L.U32 R98, R98, 0x10, RZ ;  /* 0x0000001062627819 */ /* 0x002fe200000006ff */
[----:B------:R-:W1:Y:S01]  /*29e0*/  F2F.F16.F32 R147, R157 ;  /* 0x0000009d00937304 */ /* 0x000e620000200800 */
[----:B------:R-:W-:Y:S01]  /*29f0*/  @P0 PRMT R119, R61, 0x7610, R119 ;  /* 0x000076103d770816 */ /* 0x000fe20000000077 */
[----:B------:R-:W-:Y:S01]  /*2a00*/  IMAD.WIDE.U32 R60, R152, 0x10000, RZ ;  /* 0x00010000983c7825 */ /* 0x000fe200078e00ff */
[----:B------:R-:W-:Y:S02]  /*2a10*/  LOP3.LUT R57, R57, R148, R93, 0xfe, !PT ;  /* 0x0000009439397212 */ /* 0x000fe400078efe5d */
[----:B------:R-:W-:Y:S01]  /*2a20*/  LOP3.LUT R56, R56, R59, RZ, 0xfc, !PT ;  /* 0x0000003b38387212 */ /* 0x000fe200078efcff */
[----:B------:R-:W-:Y:S01]  /*2a30*/  IMAD.WIDE.U32 R58, R144, 0x10000, RZ ;  /* 0x00010000903a7825 */ /* 0x000fe200078e00ff */
[----:B---3--:R-:W-:Y:S01]  /*2a40*/  LOP3.LUT R63, R63, R98, R149, 0xfe, !PT ;  /* 0x000000623f3f7212 */ /* 0x008fe200078efe95 */
[----:B------:R-:W2:Y:S01]  /*2a50*/  F2F.F16.F32 R153, R156 ;  /* 0x0000009c00997304 */ /* 0x000ea20000200800 */
[----:B------:R-:W-:Y:S01]  /*2a60*/  IADD3 R94, P1, R126, c[0x0][0x248], RZ ;  /* 0x000092007e5e7a10 */ /* 0x000fe20007f3e0ff */
[----:B------:R-:W-:Y:S01]  /*2a70*/  IMAD.WIDE.U32 R92, R134, 0x10000, RZ ;  /* 0x00010000865c7825 */ /* 0x000fe200078e00ff */
[----:B------:R-:W-:-:S02]  /*2a80*/  @P0 F2FP.PACK_AB R98, RZ, R95 ;  /* 0x0000005fff62023e */ /* 0x000fc400000000ff */
[----:B------:R-:W-:Y:S01]  /*2a90*/  LOP3.LUT R59, R59, R146, R145, 0xfe, !PT ;  /* 0x000000923b3b7212 */ /* 0x000fe200078efe91 */
[----:B0-----:R-:W-:Y:S01]  /*2aa0*/  IMAD.U32 R154, R154, 0x10000, RZ ;  /* 0x000100009a9a7824 */ /* 0x001fe200078e00ff */
[----:B------:R-:W-:Y:S01]  /*2ab0*/  LOP3.LUT R58, R58, R143, RZ, 0xfc, !PT ;  /* 0x0000008f3a3a7212 */ /* 0x000fe200078efcff */
[----:B------:R-:W0:Y:S01]  /*2ac0*/  F2F.F16.F32 R155, R155 ;  /* 0x0000009b009b7304 */ /* 0x000e220000200800 */
[----:B------:R-:W-:Y:S02]  /*2ad0*/  LOP3.LUT R61, R61, R150, R151, 0xfe, !PT ;  /* 0x000000963d3d7212 */ /* 0x000fe400078efe97 */
[----:B------:R-:W-:Y:S02]  /*2ae0*/  LOP3.LUT R60, R60, R99, RZ, 0xfc, !PT ;  /* 0x000000633c3c7212 */ /* 0x000fe400078efcff */
[----:B-1----:R-:W-:Y:S02]  /*2af0*/  LOP3.LUT R62, R62, R147, RZ, 0xfc, !PT ;  /* 0x000000933e3e7212 */ /* 0x002fe400078efcff */
[----:B------:R-:W-:-:S02]  /*2b00*/  @P0 F2FP.PACK_AB R134, RZ, R96 ;  /* 0x00000060ff86023e */ /* 0x000fc400000000ff */
[----:B--2---:R-:W-:Y:S02]  /*2b10*/  LOP3.LUT R93, R93, R154, R153, 0xfe, !PT ;  /* 0x0000009a5d5d7212 */ /* 0x004fe400078efe99 */
[----:B------:R-:W-:Y:S02]  /*2b20*/  @P0 F2FP.PACK_AB R144, RZ, R97 ;  /* 0x00000061ff90023e */ /* 0x000fe400000000ff */
[----:B------:R-:W-:Y:S02]  /*2b30*/  IADD3.X R95, R127, c[0x0][0x24c], RZ, P1, !PT ;  /* 0x000093007f5f7a10 */ /* 0x000fe40000ffe4ff */
[----:B------:R-:W-:Y:S02]  /*2b40*/  @P0 PRMT R125, R98, 0x7610, R125 ;  /* 0x00007610627d0816 */ /* 0x000fe4000000007d */
[----:B0-----:R-:W-:Y:S01]  /*2b50*/  LOP3.LUT R92, R92, R155, RZ, 0xfc, !PT ;  /* 0x0000009b5c5c7212 */ /* 0x001fe200078efcff */
        /* <DEDUP_REMOVED lines=9> */
.L_x_1723:
        /* <DEDUP_REMOVED lines=12> */
.L_x_1724:
        /* <DEDUP_REMOVED lines=33> */
.L_x_1725:
        /* <DEDUP_REMOVED lines=12> */
.L_x_1726:
        /* <DEDUP_REMOVED lines=35> */
.L_x_1727:
        /* <DEDUP_REMOVED lines=13> */
.L_x_1728:
        /* <DEDUP_REMOVED lines=27> */
.L_x_1729:
        /* <DEDUP_REMOVED lines=21> */
.L_x_1730:
        /* <DEDUP_REMOVED lines=9> */
.L_x_1731:
        /* <DEDUP_REMOVED lines=26> */
.L_x_1732:
[----:B-1----:R-:W-:Y:S01]  /*37b0*/  SEL R132, RZ, 0x1, P4 ;  /* 0x00000001ff847807 */ /* 0x002fe20002000000 */
[----:B0-----:R-:W-:Y:S01]  /*37c0*/  @P3 CALL.REL.NOINC `(.L_x_1733) ;  /* 0x0000001000003944 */ /* 0x001fe20003c00000 */
[----:B------:R-:W-:Y:S05]  /*37d0*/  BRA `(.L_x_1734) ;  /* 0xffffcbd000007947 */ /* 0x000fea000383ffff */
.L_x_1733:
        /* <DEDUP_REMOVED lines=40> */
.L_x_1720:
        /* <DEDUP_REMOVED lines=19> */
.L_x_1721:
[----:B------:R-:W-:Y:S01]  /*3b90*/  HFMA2.MMA R60, -RZ, RZ, 0, 9.5367431640625e-07 ;  /* 0x00000010ff3c7435 */ /* 0x000fe200000001ff */
[----:B------:R-:W-:Y:S01]  /*3ba0*/  IMAD.MOV.U32 R59, RZ, RZ, R61 ;  /* 0x000000ffff3b7224 */ /* 0x000fe200078e003d */
[----:B------:R-:W-:Y:S01]  /*3bb0*/  MOV R56, 0x3bf0 ;  /* 0x00003bf000387802 */ /* 0x000fe20000000f00 */
[----:B------:R-:W-:-:S02]  /*3bc0*/  IMAD.MOV.U32 R62, RZ, RZ, 0x1f ;  /* 0x0000001fff3e7424 */ /* 0x000fc400078e00ff */
[----:B------:R-:W-:Y:S02]  /*3bd0*/  IMAD.MOV.U32 R93, RZ, RZ, -0x1 ;  /* 0xffffffffff5d7424 */ /* 0x000fe400078e00ff */
[----:B-----5:R-:W-:Y:S05]  /*3be0*/  CALL.REL.NOINC `($__internal_71_$__cuda_sm70_shflsync_down_p) ;  /* 0x0000046000007944 */ /* 0x020fea0003c00000 */
[----:B-1----:R-:W-:Y:S01]  /*3bf0*/  IMAD.MOV.U32 R58, RZ, RZ, R59 ;  /* 0x000000ffff3a7224 */ /* 0x002fe200078e003b */
[----:B0-----:R-:W-:Y:S05]  /*3c00*/  BRA `(.L_x_1735) ;  /* 0xffffdcb000007947 */ /* 0x001fea000383ffff */
.L_x_1722:
[----:B------:R-:W-:Y:S01]  /*3c10*/  MOV R59, R63 ;  /* 0x0000003f003b7202 */ /* 0x000fe20000000f00 */
[----:B------:R-:W-:Y:S01]  /*3c20*/  IMAD.MOV.U32 R60, RZ, RZ, 0x10 ;  /* 0x00000010ff3c7424 */ /* 0x000fe200078e00ff */
[----:B------:R-:W-:Y:S01]  /*3c30*/  MOV R56, 0x3c70 ;  /* 0x00003c7000387802 */ /* 0x000fe20000000f00 */
[----:B------:R-:W-:Y:S02]  /*3c40*/  IMAD.MOV.U32 R62, RZ, RZ, 0x1f ;  /* 0x0000001fff3e7424 */ /* 0x000fe400078e00ff */
[----:B------:R-:W-:Y:S02]  /*3c50*/  IMAD.MOV.U32 R93, RZ, RZ, -0x1 ;  /* 0xffffffffff5d7424 */ /* 0x000fe400078e00ff */
[----:B01---5:R-:W-:Y:S05]  /*3c60*/  CALL.REL.NOINC `($__internal_71_$__cuda_sm70_shflsync_down_p) ;  /* 0x000003e000007944 */ /* 0x023fea0003c00000 */
[----:B------:R-:W-:Y:S01]  /*3c70*/  FADD.FTZ R61, R61, R58 ;  /* 0x0000003a3d3d7221 */ /* 0x000fe20000010000 */
[----:B0-----:R-:W-:Y:S01]  /*3c80*/  HFMA2.MMA R60, -RZ, RZ, 0, 4.76837158203125e-07 ;  /* 0x00000008ff3c7435 */ /* 0x001fe200000001ff */
[----:B-1----:R-:W-:Y:S01]  /*3c90*/  FADD.FTZ R92, R63, R59 ;  /* 0x0000003b3f5c7221 */ /* 0x002fe20000010000 */
[----:B------:R-:W-:Y:S01]  /*3ca0*/  MOV R56, 0x3cf0 ;  /* 0x00003cf000387802 */ /* 0x000fe20000000f00 */
[----:B------:R-:W-:-:S02]  /*3cb0*/  IMAD.MOV.U32 R62, RZ, RZ, 0x1f ;  /* 0x0000001fff3e7424 */ /* 0x000fc400078e00ff */
[----:B------:R-:W-:Y:S02]  /*3cc0*/  IMAD.MOV.U32 R93, RZ, RZ, -0x1 ;  /* 0xffffffffff5d7424 */ /* 0x000fe400078e00ff */
[----:B------:R-:W-:Y:S02]  /*3cd0*/  IMAD.MOV.U32 R59, RZ, RZ, R61 ;  /* 0x000000ffff3b7224 */ /* 0x000fe400078e003d */
[----:B------:R-:W-:Y:S05]  /*3ce0*/  CALL.REL.NOINC `($__internal_71_$__cuda_sm70_shflsync_down_p) ;  /* 0x0000036000007944 */ /* 0x000fea0003c00000 */
[----:B-1----:R-:W-:Y:S01]  /*3cf0*/  MOV R58, R59 ;  /* 0x0000003b003a7202 */ /* 0x002fe20000000f00 */
[----:B------:R-:W-:Y:S01]  /*3d00*/  IMAD.MOV.U32 R59, RZ, RZ, R92 ;  /* 0x000000ffff3b7224 */ /* 0x000fe200078e005c */
[----:B0-----:R-:W-:Y:S01]  /*3d10*/  MOV R93, 0xffffffff ;  /* 0xffffffff005d7802 */ /* 0x001fe20000000f00 */
[----:B------:R-:W-:Y:S01]  /*3d20*/  IMAD.MOV.U32 R60, RZ, RZ, 0x8 ;  /* 0x00000008ff3c7424 */ /* 0x000fe200078e00ff */
[----:B------:R-:W-:Y:S01]  /*3d30*/  MOV R56, 0x3d60 ;  /* 0x00003d6000387802 */ /* 0x000fe20000000f00 */
[----:B------:R-:W-:Y:S02]  /*3d40*/  IMAD.MOV.U32 R62, RZ, RZ, 0x1f ;  /* 0x0000001fff3e7424 */ /* 0x000fe400078e00ff */
[----:B------:R-:W-:Y:S05]  /*3d50*/  CALL.REL.NOINC `($__internal_71_$__cuda_sm70_shflsync_down_p) ;  /* 0x000002f000007944 */ /* 0x000fea0003c00000 */
[----:B------:R-:W-:Y:S01]  /*3d60*/  FADD.FTZ R61, R58, R61 ;  /* 0x0000003d3a3d7221 */ /* 0x000fe20000010000 */
[----:B------:R-:W-:Y:S01]  /*3d70*/  MOV R56, 0x3de0 ;  /* 0x00003de000387802 */ /* 0x000fe20000000f00 */
[----:B-1----:R-:W-:Y:S02]  /*3d80*/  FADD.FTZ R92, R92, R59 ;  /* 0x0000003b5c5c7221 */ /* 0x002fe40000010000 */
[----:B0-----:R-:W-:Y:S01]  /*3d90*/  IMAD.MOV.U32 R60, RZ, RZ, 0x4 ;  /* 0x00000004ff3c7424 */ /* 0x001fe200078e00ff */
[----:B------:R-:W-:Y:S01]  /*3da0*/  MOV R59, R61 ;  /* 0x0000003d003b7202 */ /* 0x000fe20000000f00 */
[----:B------:R-:W-:-:S02]  /*3db0*/  IMAD.MOV.U32 R62, RZ, RZ, 0x1f ;  /* 0x0000001fff3e7424 */ /* 0x000fc400078e00ff */
[----:B------:R-:W-:Y:S02]  /*3dc0*/  IMAD.MOV.U32 R93, RZ, RZ, -0x1 ;  /* 0xffffffffff5d7424 */ /* 0x000fe400078e00ff */
[----:B------:R-:W-:Y:S05]  /*3dd0*/  CALL.REL.NOINC `($__internal_71_$__cuda_sm70_shflsync_down_p) ;  /* 0x0000027000007944 */ /* 0x000fea0003c00000 */
[----:B0-----:R-:W-:Y:S01]  /*3de0*/  HFMA2.MMA R62, -RZ, RZ, 0, 1.847743988037109375e-06 ;  /* 0x0000001fff3e7435 */ /* 0x001fe200000001ff */
[----:B-1----:R-:W-:Y:S01]  /*3df0*/  IMAD.MOV.U32 R58, RZ, RZ, R59 ;  /* 0x000000ffff3a7224 */ /* 0x002fe200078e003b */
[----:B------:R-:W-:Y:S01]  /*3e00*/  MOV R56, 0x3e50 ;  /* 0x00003e5000387802 */ /* 0x000fe20000000f00 */
[----:B------:R-:W-:Y:S02]  /*3e10*/  IMAD.MOV.U32 R59, RZ, RZ, R92 ;  /* 0x000000ffff3b7224 */ /* 0x000fe400078e005c */
[----:B------:R-:W-:Y:S02]  /*3e20*/  IMAD.MOV.U32 R60, RZ, RZ, 0x4 ;  /* 0x00000004ff3c7424 */ /* 0x000fe400078e00ff */
[----:B------:R-:W-:Y:S02]  /*3e30*/  IMAD.MOV.U32 R93, RZ, RZ, -0x1 ;  /* 0xffffffffff5d7424 */ /* 0x000fe400078e00ff */
[----:B------:R-:W-:Y:S05]  /*3e40*/  CALL.REL.NOINC `($__internal_71_$__cuda_sm70_shflsync_down_p) ;  /* 0x0000020000007944 */ /* 0x000fea0003c00000 */
[----:B------:R-:W-:Y:S01]  /*3e50*/  FADD.FTZ R61, R58, R61 ;  /* 0x0000003d3a3d7221 */ /* 0x000fe20000010000 */
[----:B0-----:R-:W-:Y:S01]  /*3e60*/  MOV R93, 0xffffffff ;  /* 0xffffffff005d7802 */ /* 0x001fe20000000f00 */
[----:B-1----:R-:W-:Y:S01]  /*3e70*/  FADD.FTZ R92, R92, R59 ;  /* 0x0000003b5c5c7221 */ /* 0x002fe20000010000 */
[----:B------:R-:W-:Y:S01]  /*3e80*/  MOV R56, 0x3ed0 ;  /* 0x00003ed000387802 */ /* 0x000fe20000000f00 */
[----:B------:R-:W-:-:S02]  /*3e90*/  IMAD.MOV.U32 R60, RZ, RZ, 0x2 ;  /* 0x00000002ff3c7424 */ /* 0x000fc400078e00ff */
[----:B------:R-:W-:Y:S02]  /*3ea0*/  IMAD.MOV.U32 R62, RZ, RZ, 0x1f ;  /* 0x0000001fff3e7424 */ /* 0x000fe400078e00ff */
[----:B------:R-:W-:Y:S02]  /*3eb0*/  IMAD.MOV.U32 R59, RZ, RZ, R61 ;  /* 0x000000ffff3b7224 */ /* 0x000fe400078e003d */
[----:B------:R-:W-:Y:S05]  /*3ec0*/  CALL.REL.NOINC `($__internal_71_$__cuda_sm70_shflsync_down_p) ;  /* 0x0000018000007944 */ /* 0x000fea0003c00000 */
[----:B0-----:R-:W-:Y:S01]  /*3ed0*/  HFMA2.MMA R60, -RZ, RZ, 0, 1.1920928955078125e-07 ;  /* 0x00000002ff3c7435 */ /* 0x001fe200000001ff */
        /* <DEDUP_REMOVED lines=11> */
[----:B------:R-:W-:Y:S02]  /*3f90*/  IMAD.MOV.U32 R93, RZ, RZ, -0x1 ;  /* 0xffffffffff5d7424 */ /* 0x000fe400078e00ff */
[----:B------:R-:W-:Y:S02]  /*3fa0*/  IMAD.MOV.U32 R59, RZ, RZ, R61 ;  /* 0x000000ffff3b7224 */ /* 0x000fe400078e003d */
[----:B------:R-:W-:Y:S05]  /*3fb0*/  CALL.REL.NOINC `($__internal_71_$__cuda_sm70_shflsync_down_p) ;  /* 0x0000009000007944 */ /* 0x000fea0003c00000 */
[----:B-1----:R-:W-:Y:S01]  /*3fc0*/  IMAD.MOV.U32 R92, RZ, RZ, R59 ;  /* 0x000000ffff5c7224 */ /* 0x002fe200078e003b */
[----:B------:R-:W-:Y:S01]  /*3fd0*/  MOV R59, R63 ;  /* 0x0000003f003b7202 */ /* 0x000fe20000000f00 */
[----:B0-----:R-:W-:Y:S01]  /*3fe0*/  IMAD.MOV.U32 R60, RZ, RZ, 0x1 ;  /* 0x00000001ff3c7424 */ /* 0x001fe200078e00ff */
[----:B------:R-:W-:Y:S01]  /*3ff0*/  MOV R56, 0x4030 ;  /* 0x0000403000387802 */ /* 0x000fe20000000f00 */
[----:B------:R-:W-:Y:S02]  /*4000*/  IMAD.MOV.U32 R62, RZ, RZ, 0x1f ;  /* 0x0000001fff3e7424 */ /* 0x000fe400078e00ff */
[----:B------:R-:W-:Y:S02]  /*4010*/  IMAD.MOV.U32 R93, RZ, RZ, -0x1 ;  /* 0xffffffffff5d7424 */ /* 0x000fe400078e00ff */
[----:B------:R-:W-:Y:S05]  /*4020*/  CALL.REL.NOINC `($__internal_71_$__cuda_sm70_shflsync_down_p) ;  /* 0x0000002000007944 */ /* 0x000fea0003c00000 */
[----:B-1----:R-:W-:Y:S01]  /*4030*/  MOV R56, R59 ;  /* 0x0000003b00387202 */ /* 0x002fe20000000f00 */
[----:B0-----:R-:W-:Y:S05]  /*4040*/  BRA `(.L_x_1736) ;  /* 0xffffd99000007947 */ /* 0x001fea000383ffff */
        .weak           $__internal_71_$__cuda_sm70_shflsync_down_p
        .type           $__internal_71_$__cuda_sm70_shflsync_down_p,@function
        .size           $__internal_71_$__cuda_sm70_shflsync_down_p,(.L_x_2818 - $__internal_71_$__cuda_sm70_shflsync_down_p)
$__internal_71_$__cuda_sm70_shflsync_down_p:
[----:B------:R-:W-:Y:S01]  /*4050*/  IMAD.MOV.U32 R57, RZ, RZ, 0x0 ;  /* 0x00000000ff397424 */ /* 0x000fe200078e00ff */
[----:B------:R-:W-:Y:S04]  /*4060*/  WARPSYNC R93 ;  /* 0x0000005d00007348 */ /* 0x000fe80003800000 */
[----:B------:R0:W1:Y:S01]  /*4070*/  SHFL.DOWN PT, R59, R59, R60, R62 ;  /* 0x0800003c3b3b7389 */ /* 0x00006200000e003e */
[----:B------:R-:W-:Y:S05]  /*4080*/  RET.REL.NODEC R56 `(_ZN10layer_norm31ln_parallel_residual_bwd_kernelINS_13Kernel_traitsIf6__halfS2_S2_fjLj2560ELj1ELj1ELj4ELj8ENS_18Kernel_traits_baseILj2560EfS2_S2_S2_fjLj128EEEEELb1ELb1ELb1EEEvNS_9BwdParamsE) ;  /* 0xffffbf7038007950 */ /* 0x000fea0003c3ffff */
.L_x_1737:
        /* <DEDUP_REMOVED lines=15> */
.L_x_2818:


//--------------------- .text._ZN10layer_norm31ln_parallel_residual_bwd_kernelINS_13Kernel_traitsI6__halfS2_fS2_fjLj2560ELj1ELj1ELj4ELj8ENS_18Kernel_traits_baseILj2560ES2_S2_fS2_fjLj128EEEEELb0ELb0ELb0EEEvNS_9BwdParamsE --------------------------
	.section	.text._ZN10layer_norm31ln_parallel_residual_bwd_kernelINS_13Kernel_traitsI6__halfS2_fS2_fjLj2560ELj1ELj1ELj4ELj8ENS_18Kernel_traits_baseILj2560ES2_S2_fS2_fjLj128EEEEELb0ELb0ELb0EEEvNS_9BwdParamsE,"ax",@progbits
	.sectioninfo	@"SHI_REGISTERS=212"
	.align	128
        .global         _ZN10layer_norm31ln_parallel_residual_bwd_kernelINS_13Kernel_traitsI6__halfS2_fS2_fjLj2560ELj1ELj1ELj4ELj8ENS_18Kernel_traits_baseILj2560ES2_S2_fS2_fjLj128EEEEELb0ELb0ELb0EEEvNS_9BwdParamsE
        .type           _ZN10layer_norm31ln_parallel_residual_bwd_kernelINS_13Kernel_traitsI6__halfS2_fS2_fjLj2560ELj1ELj1ELj4ELj8ENS_18Kernel_traits_baseILj2560ES2_S2_fS2_fjLj128EEEEELb0ELb0ELb0EEEvNS_9BwdParamsE,@function
        .size           _ZN10layer_norm31ln_parallel_residual_bwd_kernelINS_13Kernel_traitsI6__halfS2_fS2_fjLj2560ELj1ELj1ELj4ELj8ENS_18Kernel_traits_baseILj2560ES2_S2_fS2_fjLj128EEEEELb0ELb0ELb0EEEvNS_9BwdParamsE,(.L_x_2819 - _ZN10layer_norm31ln_parallel_residual_bwd_kernelINS_13Kernel_traitsI6__halfS2_fS2_fjLj2560ELj1ELj1ELj4ELj8ENS_18Kernel_traits_baseILj2560ES2_S2_fS2_fjLj128EEEEELb0ELb0ELb0EEEvNS_9BwdParamsE)
        .other          _ZN10layer_norm31ln_parallel_residual_bwd_kernelINS_13Kernel_traitsI6__halfS2_fS2_fjLj2560ELj1ELj1ELj4ELj8ENS_18Kernel_traits_baseILj2560ES2_S2_fS2_fjLj128EEEEELb0ELb0ELb0EEEvNS_9BwdParamsE,@"STO_CUDA_ENTRY STV_DEFAULT"
_ZN10layer_norm31ln_parallel_residual_bwd_kernelINS_13Kernel_traitsI6__halfS2_fS2_fjLj2560ELj1ELj1ELj4ELj8ENS_18Kernel_traits_baseILj2560ES2_S2_fS2_fjLj128EEEEELb0ELb0ELb0EEEvNS_9BwdParamsE:
.text._ZN10layer_norm31ln_parallel_residual_bwd_kernelINS_13Kernel_traitsI6__halfS2_fS2_fjLj2560ELj1ELj1ELj4ELj8ENS_18Kernel_traits_baseILj2560ES2_S2_fS2_fjLj128EEEEELb0ELb0ELb0EEEvNS_9BwdParamsE:
        /* <DEDUP_REMOVED lines=21> */
[----:B------:R0:W5:Y:S04]  /*0150*/  @P2 LDG.E.64 R4, [R2.64] ;  /* 0x0000000402042981 */ /* 0x000168000c1e1b00 */
        /* <DEDUP_REMOVED lines=67> */
[----:B-----5:R-:W-:Y:S01]  /*0590*/  MOV R155, R4 ;  /* 0x00000004009b7202 */ /* 0x020fe20000000f00 */
[----:B------:R-:W-:Y:S01]  /*05a0*/  HFMA2.MMA R113, -RZ, RZ, 0, 0 ;  /* 0x00000000ff717435 */ /* 0x000fe200000001ff */
[----:B------:R-:W-:-:S02]  /*05b0*/  SHF.R.U64 R154, R4, 0x10, R5 ;  /* 0x00000010049a7819 */ /* 0x000fc40000001205 */
        /* <DEDUP_REMOVED lines=28> */
[----:B------:R-:W-:-:S02]  /*0780*/  MOV R27, R14 ;  /* 0x0000000e001b7202 */ /* 0x000fc40000000f00 */
[--C-:B------:R-:W-:Y:S02]  /*0790*/  SHF.R.U64 R26, R14, 0x10, R15.reuse ;  /* 0x000000100e1a7819 */ /* 0x100fe4000000120f */
[----:B------:R-:W-:Y:S01]  /*07a0*/  MOV R2, R15 ;  /* 0x0000000f00027202 */ /* 0x000fe20000000f00 */
[----:B------:R-:W-:Y:S01]  /*07b0*/  HADD2.F32 R27, -RZ, R27.H0_H0 ;  /* 0x2000001bff1b7230 */ /* 0x000fe20000004100 */
[----:B------:R-:W-:Y:S01]  /*07c0*/  SHF.R.U32.HI R22, RZ, 0x10, R15 ;  /* 0x00000010ff167819 */ /* 0x000fe2000001160f */
[----:B------:R-:W-:Y:S01]  /*07d0*/  HADD2.F32 R26, -RZ, R26.H0_H0 ;  /* 0x2000001aff1a7230 */ /* 0x000fe20000004100 */
[----:B------:R-:W-:Y:S02]  /*07e0*/  MOV R23, R16 ;  /* 0x0000001000177202 */ /* 0x000fe40000000f00 */
[--C-:B------:R-:W-:Y:S02]  /*07f0*/  SHF.R.U64 R118, R16, 0x10, R17.reuse ;  /* 0x0000001010767819 */ /* 0x100fe40000001211 */
[----:B------:R-:W-:Y:S01]  /*0800*/  MOV R3, R17 ;  /* 0x0000001100037202 */ /* 0x000fe20000000f00 */
[----:B------:R-:W-:Y:S01]  /*0810*/  HADD2.F32 R23, -RZ, R23.H0_H0 ;  /* 0x20000017ff177230 */ /* 0x000fe20000004100 */
[----:B------:R-:W-:-:S02]  /*0820*/  SHF.R.U32.HI R117, RZ, 0x10, R17 ;  /* 0x00000010ff757819 */ /* 0x000fc40000011611 */
[----:B------:R-:W-:Y:S02]  /*0830*/  MOV R4, R18 ;  /* 0x0000001200047202 */ /* 0x000fe40000000f00 */
[--C-:B------:R-:W-:Y:S02]  /*0840*/  SHF.R.U64 R18, R18, 0x10, R19.reuse ;  /* 0x0000001012127819 */ /* 0x100fe40000001213 */
[----:B------:R-:W-:Y:S02]  /*0850*/  MOV R17, R19 ;  /* 0x0000001300117202 */ /* 0x000fe40000000f00 */
        /* <DEDUP_REMOVED lines=36> */
[----:B0-----:R-:W-:Y:S02]  /*0aa0*/  HADD2.F32 R4, -RZ, R116.H0_H0 ;  /* 0x20000074ff047230 */ /* 0x001fe40000004100 */
.L_x_1765:
[----:B------:R-:W-:-:S05]  /*0ab0*/  MOV R140, 0x4 ;  /* 0x00000004008c7802 */ /* 0x000fca0000000f00 */
        /* <DEDUP_REMOVED lines=29> */
[C---:B---3--:R-:W-:Y:S01]  /*0c90*/  FADD.FTZ R187, -R163.reuse, R142 ;  /* 0x0000008ea3bb7221 */ /* 0x048fe20000010100 */
[----:B----4-:R-:W-:Y:S02]  /*0ca0*/  MOV R142, R144 ;  /* 0x00000090008e7202 */ /* 0x010fe40000000f00 */
[----:B------:R-:W-:Y:S01]  /*0cb0*/  SHF.R.U64 R144, R144, 0x10, R145 ;  /* 0x0000001090907819 */ /* 0x000fe20000001291 */
[C---:B------:R-:W-:Y:S01]  /*0cc0*/  FADD.FTZ R167, -R163.reuse, R140 ;  /* 0x0000008ca3a77221 */ /* 0x040fe20000010100 */
[----:B--2---:R-:W-:Y:S01]  /*0cd0*/  MOV R140, R146 ;  /* 0x00000092008c7202 */ /* 0x004fe20000000f00 */
[C---:B------:R-:W-:Y:S02]  /*0ce0*/  FADD.FTZ R169, -R163.reuse, R141 ;  /* 0x0000008da3a97221 */ /* 0x040fe40000010100 */
[----:B------:R-:W-:Y:S01]  /*0cf0*/  FADD.FTZ R207, -R163, R143 ;  /* 0x0000008fa3cf7221 */ /* 0x000fe20000010100 */
[----:B------:R-:W-:Y:S02]  /*0d00*/  SHF.R.U64 R163, R146, 0x10, R147 ;  /* 0x0000001092a37819 */ /* 0x000fe40000001293 */
[----:B------:R-:W-:-:S02]  /*0d10*/  MOV R143, R145 ;  /* 0x00000091008f7202 */ /* 0x000fc40000000f00 */
[----:B------:R-:W-:Y:S01]  /*0d20*/  SHF.R.U32.HI R146, RZ, 0x10, R145 ;  /* 0x00000010ff927819 */ /* 0x000fe20000011691 */
[----:B------:R-:W-:Y:S01]  /*0d30*/  HADD2.F32 R145, -RZ, R144.H0_H0 ;  /* 0x20000090ff917230 */ /* 0x000fe20000004100 */
[----:B0-----:R-:W-:Y:S01]  /*0d40*/  FMUL.FTZ R164, R2, R169 ;  /* 0x000000a902a47220 */ /* 0x001fe20000410000 */
[----:B------:R-:W-:Y:S02]  /*0d50*/  HADD2.F32 R142, -RZ, R142.H0_H0 ;  /* 0x2000008eff8e7230 */ /* 0x000fe40000004100 */
[----:B------:R-:W-:Y:S01]  /*0d60*/  HADD2.F32 R144, -RZ, R163.H0_H0 ;  /* 0x200000a3ff907230 */ /* 0x000fe20000004100 */
[----:B------:R-:W-:Y:S01]  /*0d70*/  FMUL.FTZ R165, R150, R145 ;  /* 0x0000009196a57220 */ /* 0x000fe20000410000 */
[----:B------:R-:W-:Y:S01]  /*0d80*/  MOV R141, R147 ;  /* 0x00000093008d7202 */ /* 0x000fe20000000f00 */
[----:B------:R-:W-:Y:S01]  /*0d90*/  HADD2.F32 R140, -RZ, R140.H0_H0 ;  /* 0x2000008cff8c7230 */ /* 0x000fe20000004100 */
[----:B------:R-:W-:Y:S01]  /*0da0*/  SHF.R.U32.HI R147, RZ, 0x10, R147 ;  /* 0x00000010ff937819 */ /* 0x000fe20000011693 */
[----:B------:R-:W-:Y:S01]  /*0db0*/  FMUL.FTZ R163, R2, R167 ;  /* 0x000000a702a37220 */ /* 0x000fe20000410000 */
[----:B------:R-:W-:Y:S01]  /*0dc0*/  HADD2.F32 R146, -RZ, R146.H0_H0 ;  /* 0x20000092ff927230 */ /* 0x000fe20000004100 */
[----:B------:R-:W-:-:S02]  /*0dd0*/  FMUL.FTZ R166, R151, R142 ;  /* 0x0000008e97a67220 */ /* 0x000fc40000410000 */
[----:B------:R-:W-:Y:S02]  /*0de0*/  FADD.FTZ R93, R93, R144 ;  /* 0x000000905d5d7221 */ /* 0x000fe40000010000 */
[-C--:B------:R-:W-:Y:S02]  /*0df0*/  FFMA.FTZ R165, R154, R144.reuse, R165 ;  /* 0x000000909aa57223 */ /* 0x080fe400000100a5 */
[----:B------:R-:W-:Y:S01]  /*0e00*/  FFMA.FTZ R113, R164, R144, R113 ;  /* 0x00000090a4717223 */ /* 0x000fe20000010071 */
[----:B------:R-:W-:Y:S01]  /*0e10*/  HADD2.F32 R144, -RZ, R143.H0_H0 ;  /* 0x2000008fff907230 */ /* 0x000fe20000004100 */
[----:B------:R-:W-:Y:S01]  /*0e20*/  FADD.FTZ R92, R92, R140 ;  /* 0x0000008c5c5c7221 */ /* 0x000fe20000010000 */
[----:B------:R-:W-:Y:S01]  /*0e30*/  HADD2.F32 R141, -RZ, R141.H0_H0 ;  /* 0x2000008dff8d7230 */ /* 0x000fe20000004100 */
[-C--:B------:R-:W-:Y:S02]  /*0e40*/  FFMA.FTZ R166, R155, R140.reuse, R166 ;  /* 0x0000008c9ba67223 */ /* 0x080fe400000100a6 */
[----:B------:R-:W-:Y:S01]  /*0e50*/  FFMA.FTZ R112, R163, R140, R112 ;  /* 0x0000008ca3707223 */ /* 0x000fe20000010070 */
[----:B------:R-:W-:Y:S01]  /*0e60*/  HADD2.F32 R140, -RZ, R147.H0_H0 ;  /* 0x20000093ff8c7230 */ /* 0x000fe20000004100 */
        /* <DEDUP_REMOVED lines=26> */
.L_x_1740:
[----:B0-----:R-:W-:Y:S05]  /*1010*/  BSYNC B0 ;  /* 0x0000000000007941 */ /* 0x001fea0003800000 */
.L_x_1739:
        /* <DEDUP_REMOVED lines=22> */
[----:B------:R-:W-:Y:S01]  /*1180*/  FADD.FTZ R187, -R187, R143 ;  /* 0x0000008fbbbb7221 */ /* 0x000fe20000010100 */
[----:B------:R-:W-:Y:S01]  /*1190*/  SHF.R.U64 R174, R146, 0x10, R147 ;  /* 0x0000001092ae7819 */ /* 0x000fe20000001293 */
[----:B0-----:R-:W-:Y:S01]  /*11a0*/  FMUL.FTZ R172, R2, R175 ;  /* 0x000000af02ac7220 */ /* 0x001fe20000410000 */
[----:B----4-:R-:W-:Y:S01]  /*11b0*/  MOV R142, R144 ;  /* 0x00000090008e7202 */ /* 0x010fe20000000f00 */
[----:B------:R-:W-:Y:S01]  /*11c0*/  HADD2.F32 R140, -RZ, R140.H0_H0 ;  /* 0x2000008cff8c7230 */ /* 0x000fe20000004100 */
[--C-:B------:R-:W-:Y:S01]  /*11d0*/  SHF.R.U64 R144, R144, 0x10, R145.reuse ;  /* 0x0000001090907819 */ /* 0x100fe20000001291 */
[----:B------:R-:W-:Y:S01]  /*11e0*/  FMUL.FTZ R171, R2, R171 ;  /* 0x000000ab02ab7220 */ /* 0x000fe20000410000 */
[----:B------:R-:W-:Y:S01]  /*11f0*/  MOV R143, R145 ;  /* 0x00000091008f7202 */ /* 0x000fe20000000f00 */
[----:B------:R-:W-:Y:S01]  /*1200*/  HADD2.F32 R142, -RZ, R142.H0_H0 ;  /* 0x2000008eff8e7230 */ /* 0x000fe20000004100 */
[----:B------:R-:W-:Y:S01]  /*1210*/  SHF.R.U32.HI R146, RZ, 0x10, R145 ;  /* 0x00000010ff927819 */ /* 0x000fe20000011691 */
[----:B------:R-:W-:Y:S01]  /*1220*/  HADD2.F32 R145, -RZ, R144.H0_H0 ;  /* 0x20000090ff917230 */ /* 0x000fe20000004100 */
[----:B------:R-:W-:Y:S01]  /*1230*/  MOV R141, R147 ;  /* 0x00000093008d7202 */ /* 0x000fe20000000f00 */
[----:B------:R-:W-:Y:S01]  /*1240*/  HADD2.F32 R144, -RZ, R174.H0_H0 ;  /* 0x200000aeff907230 */ /* 0x000fe20000004100 */
[----:B------:R-:W-:Y:S01]  /*1250*/  SHF.R.U32.HI R147, RZ, 0x10, R147 ;  /* 0x00000010ff937819 */ /* 0x000fe20000011693 */
[----:B------:R-:W-:Y:S01]  /*1260*/  FMUL.FTZ R174, R31, R142 ;  /* 0x0000008e1fae7220 */ /* 0x000fe20000410000 */
[----:B------:R-:W-:Y:S01]  /*1270*/  HADD2.F32 R143, -RZ, R143.H0_H0 ;  /* 0x2000008fff8f7230 */ /* 0x000fe20000004100 */
[----:B------:R-:W-:Y:S01]  /*1280*/  FMUL.FTZ R173, R30, R145 ;  /* 0x000000911ead7220 */ /* 0x000fe20000410000 */
[----:B------:R-:W-:Y:S01]  /*1290*/  HADD2.F32 R141, -RZ, R141.H0_H0 ;  /* 0x2000008dff8d7230 */ /* 0x000fe20000004100 */
[----:B------:R-:W-:-:S02]  /*12a0*/  FADD.FTZ R89, R89, R144 ;  /* 0x0000009059597221 */ /* 0x000fc40000010000 */
[-C--:B------:R-:W-:Y:S02]  /*12b0*/  FFMA.FTZ R173, R34, R144.reuse, R173 ;  /* 0x0000009022ad7223 */ /* 0x080fe400000100ad */
[----:B------:R-:W-:Y:S01]  /*12c0*/  FFMA.FTZ R109, R172, R144, R109 ;  /* 0x00000090ac6d7223 */ /* 0x000fe2000001006d */
[----:B------:R-:W-:Y:S01]  /*12d0*/  HADD2.F32 R144, -RZ, R146.H0_H0 ;  /* 0x20000092ff907230 */ /* 0x000fe20000004100 */
[----:B------:R-:W-:Y:S02]  /*12e0*/  FADD.FTZ R88, R88, R140 ;  /* 0x0000008c58587221 */ /* 0x000fe40000010000 */
        /* <DEDUP_REMOVED lines=29> */
.L_x_1742:
[----:B------:R-:W-:Y:S05]  /*14c0*/  BSYNC B0 ;  /* 0x0000000000007941 */ /* 0x000fea0003800000 */
.L_x_1741:
        /* <DEDUP_REMOVED lines=74> */
.L_x_1744:
[----:B------:R-:W-:Y:S05]  /*1970*/  BSYNC B0 ;  /* 0x0000000000007941 */ /* 0x000fea0003800000 */
.L_x_1743:
        /* <DEDUP_REMOVED lines=24> */
[----:B------:R-:W-:Y:S01]  /*1b00*/  FMUL.FTZ R189, R2, R189 ;  /* 0x000000bd02bd7220 */ /* 0x000fe20000410000 */
[----:B----4-:R-:W-:Y:S01]  /*1b10*/  MOV R142, R144 ;  /* 0x00000090008e7202 */ /* 0x010fe20000000f00 */
[----:B------:R-:W-:Y:S01]  /*1b20*/  HADD2.F32 R140, -RZ, R140.H0_H0 ;  /* 0x2000008cff8c7230 */ /* 0x000fe20000004100 */
[--C-:B------:R-:W-:Y:S01]  /*1b30*/  SHF.R.U64 R144, R144, 0x10, R145.reuse ;  /* 0x0000001090907819 */ /* 0x100fe20000001291 */
[C---:B------:R-:W-:Y:S01]  /*1b40*/  FMUL.FTZ R194, R2.reuse, R195 ;  /* 0x000000c302c27220 */ /* 0x040fe20000410000 */
[----:B------:R-:W-:Y:S01]  /*1b50*/  MOV R143, R145 ;  /* 0x00000091008f7202 */ /* 0x000fe20000000f00 */
[----:B------:R-:W-:Y:S01]  /*1b60*/  HADD2.F32 R142, -RZ, R142.H0_H0 ;  /* 0x2000008eff8e7230 */ /* 0x000fe20000004100 */
[----:B------:R-:W-:Y:S01]  /*1b70*/  SHF.R.U32.HI R146, RZ, 0x10, R145 ;  /* 0x00000010ff927819 */ /* 0x000fe20000011691 */
[----:B------:R-:W-:Y:S01]  /*1b80*/  HADD2.F32 R145, -RZ, R144.H0_H0 ;  /* 0x20000090ff917230 */ /* 0x000fe20000004100 */
[----:B------:R-:W-:Y:S01]  /*1b90*/  MOV R141, R147 ;  /* 0x00000093008d7202 */ /* 0x000fe20000000f00 */
[----:B------:R-:W-:Y:S01]  /*1ba0*/  HADD2.F32 R144, -RZ, R190.H0_H0 ;  /* 0x200000beff907230 */ /* 0x000fe20000004100 */
[----:B------:R-:W-:Y:S01]  /*1bb0*/  FMUL.FTZ R190, R2, R191 ;  /* 0x000000bf02be7220 */ /* 0x000fe20000410000 */
        /* <DEDUP_REMOVED lines=38> */
.L_x_1746:
[----:B0-----:R-:W-:Y:S05]  /*1e20*/  BSYNC B0 ;  /* 0x0000000000007941 */ /* 0x001fea0003800000 */
.L_x_1745:
[----:B------:R-:W-:Y:S01]  /*1e30*/  BSSY B0, `(.L_x_1747) ;  /* 0x0000049000007945 */ /* 0x000fe20003800000 */
[----:B------:R-:W-:Y:S05]  /*1e40*/  @!P6 BRA `(.L_x_1748) ;  /* 0x000004700000e947 */ /* 0x000fea0003800000 */
[----:B------:R-:W-:Y:S01]  /*1e50*/  HFMA2.MMA R145, -RZ, RZ, 0, 4.76837158203125e-07 ;  /* 0x00000008ff917435 */ /* 0x000fe200000001ff */
[----:B------:R-:W-:-:S09]  /*1e60*/  LEA R140, P0, R208, c[0x0][0x188], 0x4 ;  /* 0x00006200d08c7a11 */ /* 0x000fd200078020ff */
[----:B------:R-:W-:-:S04]  /*1e70*/  IMAD.WIDE.U32 R146, R208, R145, c[0x0][0x208] ;  /* 0x00008200d0927625 */ /* 0x000fc800078e0091 */
[C---:B------:R-:W-:Y:S01]  /*1e80*/  IMAD.WIDE.U32 R144, R208.reuse, R145, c[0x0][0x210] ;  /* 0x00008400d0907625 */ /* 0x040fe200078e0091 */
[----:B------:R-:W-:Y:S01]  /*1e90*/  LEA.HI.X R141, R208, c[0x0][0x18c], RZ, 0x4, P0 ;  /* 0x00006300d08d7a11 */ /* 0x000fe200000f24ff */
[----:B------:R-:W2:Y:S04]  /*1ea0*/  LDG.E.64 R146, [R146.64] ;  /* 0x0000000492927981 */ /* 0x000ea8000c1e1b00 */
[----:B------:R-:W3:Y:S04]  /*1eb0*/  LDG.E.64 R144, [R144.64] ;  /* 0x0000000490907981 */ /* 0x000ee8000c1e1b00 */
[----:B------:R-:W4:Y:S01]  /*1ec0*/  LDG.E.128 R140, [R140.64] ;  /* 0x000000048c8c7981 */ /* 0x000f22000c1e1d00 */
[----:B------:R-:W-:-:S04]  /*1ed0*/  ISETP.NE.U32.AND P0, PT, RZ, c[0x0][0x218], PT ;  /* 0x00008600ff007a0c */ /* 0x000fc80003f05070 */
[----:B------:R-:W-:-:S13]  /*1ee0*/  ISETP.NE.AND.EX P0, PT, RZ, c[0x0][0x21c], PT, P0 ;  /* 0x00008700ff007a0c */ /* 0x000fda0003f05300 */
[----:B------:R-:W-:-:S04]  /*1ef0*/  @P0 LEA R186, P1, R208, c[0x0][0x218], 0x4 ;  /* 0x00008600d0ba0a11 */ /* 0x000fc800078220ff */
[----:B------:R-:W-:-:S05]  /*1f00*/  @P0 LEA.HI.X R187, R208, c[0x0][0x21c], RZ, 0x4, P1 ;  /* 0x00008700d0bb0a11 */ /* 0x000fca00008f24ff */
[----:B------:R4:W5:Y:S01]  /*1f10*/  @P0 LDG.E.128 R132, [R186.64] ;  /* 0x00000004ba840981 */ /* 0x000962000c1e1d00 */
[----:B------:R-:W-:-:S04]  /*1f20*/  ISETP.NE.AND P0, PT, R156, RZ, PT ;  /* 0x000000ff9c00720c */ /* 0x000fc80003f05270 */
[----:B-----5:R-:W-:Y:S02]  /*1f30*/  FSEL R205, R205, RZ, !P0 ;  /* 0x000000ffcdcd7208 */ /* 0x020fe40004000000 */
[----:B--2---:R-:W-:Y:S02]  /*1f40*/  MOV R197, R146 ;  /* 0x0000009200c57202 */ /* 0x004fe40000000f00 */
[--C-:B------:R-:W-:Y:S02]  /*1f50*/  SHF.R.U64 R200, R146, 0x10, R147.reuse ;  /* 0x0000001092c87819 */ /* 0x100fe40000001293 */
[----:B---3--:R-:W-:Y:S02]  /*1f60*/  MOV R146, R144 ;  /* 0x0000009000927202 */ /* 0x008fe40000000f00 */
[----:B------:R-:W-:Y:S02]  /*1f70*/  MOV R201, R147 ;  /* 0x0000009300c97202 */ /* 0x000fe40000000f00 */
[----:B------:R-:W-:Y:S01]  /*1f80*/  SHF.R.U32.HI R203, RZ, 0x10, R147 ;  /* 0x00000010ffcb7819 */ /* 0x000fe20000011693 */
[----:B------:R-:W-:Y:S01]  /*1f90*/  HADD2.F32 R146, -RZ, R146.H0_H0 ;  /* 0x20000092ff927230 */ /* 0x000fe20000004100 */
[----:B------:R-:W-:Y:S01]  /*1fa0*/  SHF.R.U64 R199, R144, 0x10, R145 ;  /* 0x0000001090c77819 */ /* 0x000fe20000001291 */
[C---:B----4-:R-:W-:Y:S01]  /*1fb0*/  FADD.FTZ R187, -R205.reuse, R142 ;  /* 0x0000008ecdbb7221 */ /* 0x050fe20000010100 */
[----:B------:R-:W-:Y:S01]  /*1fc0*/  MOV R147, R145 ;  /* 0x0000009100937202 */ /* 0x000fe20000000f00 */
[C---:B------:R-:W-:Y:S01]  /*1fd0*/  FADD.FTZ R141, -R205.reuse, R141 ;  /* 0x0000008dcd8d7221 */ /* 0x040fe20000010100 */
[----:B------:R-:W-:Y:S01]  /*1fe0*/  SHF.R.U32.HI R144, RZ, 0x10, R145 ;  /* 0x00000010ff907819 */ /* 0x000fe20000011691 */
[----:B------:R-:W-:Y:S01]  /*1ff0*/  FADD.FTZ R145, -R205, R140 ;  /* 0x0000008ccd917221 */ /* 0x000fe20000010100 */
[----:B------:R-:W-:Y:S01]  /*2000*/  HADD2.F32 R140, -RZ, R197.H0_H0 ;  /* 0x200000c5ff8c7230 */ /* 0x000fe20000004100 */
        /* <DEDUP_REMOVED lines=13> */
[C---:B------:R-:W-:Y:S01]  /*20e0*/  FFMA.FTZ R97, R200.reuse, R140, R97 ;  /* 0x0000008cc8617223 */ /* 0x040fe20000010061 */
[----:B------:R-:W-:Y:S01]  /*20f0*/  HADD2.F32 R140, -RZ, R201.H0_H0 ;  /* 0x200000c9ff8c7230 */ /* 0x000fe20000004100 */
[----:B------:R-:W-:Y:S02]  /*2100*/  FADD.FTZ R37, R37, R142 ;  /* 0x0000008e25257221 */ /* 0x000fe40000010000 */
[----:B------:R-:W-:Y:S01]  /*2110*/  FFMA.FTZ R57, R200, R142, R57 ;  /* 0x0000008ec8397223 */ /* 0x000fe20000010039 */
[----:B------:R-:W-:Y:S01]  /*2120*/  HADD2.F32 R142, -RZ, R144.H0_H0 ;  /* 0x20000090ff8e7230 */ /* 0x000fe20000004100 */
[----:B------:R-:W-:Y:S02]  /*2130*/  FADD.FTZ R143, -R205, R143 ;  /* 0x0000008fcd8f7221 */ /* 0x000fe40000010100 */
[----:B------:R-:W-:Y:S02]  /*2140*/  FMUL.FTZ R202, R5, R147 ;  /* 0x0000009305ca7220 */ /* 0x000fe40000410000 */
[----:B------:R-:W-:-:S02]  /*2150*/  FMUL.FTZ R201, R2, R187 ;  /* 0x000000bb02c97220 */ /* 0x000fc40000410000 */
[----:B------:R-:W-:Y:S02]  /*2160*/  FADD.FTZ R78, R78, R140 ;  /* 0x0000008c4e4e7221 */ /* 0x000fe40000010000 */
[-C--:B------:R-:W-:Y:S02]  /*2170*/  FFMA.FTZ R202, R9, R140.reuse, R202 ;  /* 0x0000008c09ca7223 */ /* 0x080fe400000100ca */
        /* <DEDUP_REMOVED lines=20> */
.L_x_1748:
[----:B------:R-:W-:Y:S05]  /*22c0*/  BSYNC B0 ;  /* 0x0000000000007941 */ /* 0x000fea0003800000 */
.L_x_1747:
[----:B------:R-:W-:Y:S02]  /*22d0*/  LOP3.LUT P1, RZ, R3, 0xff, RZ, 0xc0, !PT ;  /* 0x000000ff03ff7812 */ /* 0x000fe4000782c0ff */
[----:B------:R-:W-:Y:S02]  /*22e0*/  SHF.R.U32.HI R142, RZ, 0x5, R158 ;  /* 0x00000005ff8e7819 */ /* 0x000fe4000001169e */
[----:B------:R-:W-:-:S02]  /*22f0*/  LOP3.LUT P0, RZ, R158, 0x1f, RZ, 0xc0, !PT ;  /* 0x0000001f9eff7812 */ /* 0x000fc4000780c0ff */
[----:B-----5:R-:W-:-:S07]  /*2300*/  LOP3.LUT R205, R142, 0x7fffffc, RZ, 0xc0, !PT ;  /* 0x07fffffc8ecd7812 */ /* 0x020fce00078ec0ff */
[----:B------:R-:W-:Y:S01]  /*2310*/  @!P1 IADD3 R205, R205, 0x4, RZ ;  /* 0x00000004cdcd9810 */ /* 0x000fe20007ffe0ff */
[----:B------:R-:W-:Y:S05]  /*2320*/  BRA.DIV ~URZ, `(.L_x_1749) ;  /* 0x000018f27f007947 */ /* 0x000fea000b800000 */
[----:B------:R0:W1:Y:S02]  /*2330*/  SHFL.DOWN PT, R144, R207, 0x10, 0x1f ;  /* 0x0a001f00cf907f89 */ /* 0x00006400000e0000 */
.L_x_1774:
        /* <DEDUP_REMOVED lines=18> */
.L_x_1775:
        /* <DEDUP_REMOVED lines=42> */
[----:B------:R-:W0:Y:S01]  /*2700*/  F2F.F16.F32 R208, R140 ;  /* 0x0000008c00d07304 */ /* 0x000e220000200800 */
[----:B------:R-:W-:Y:S01]  /*2710*/  FMUL.FTZ R141, R2, R141 ;  /* 0x0000008d028d7220 */ /* 0x000fe20000410000 */
[----:B------:R-:W-:Y:S01]  /*2720*/  SEL R137, R140, R137, P0 ;  /* 0x000000898c897207 */ /* 0x000fe20000000000 */
[----:B------:R-:W-:Y:S01]  /*2730*/  @P1 FADD.FTZ R143, R118, R143 ;  /* 0x0000008f768f1221 */ /* 0x000fe20000010000 */
[----:B------:R-:W-:Y:S01]  /*2740*/  SEL R139, R144, R139, P0 ;  /* 0x0000008b908b7207 */ /* 0x000fe20000000000 */
[----:B------:R-:W-:Y:S01]  /*2750*/  @P1 FADD.FTZ R141, R116, R141 ;  /* 0x0000008d748d1221 */ /* 0x000fe20000010000 */
[----:B------:R-:W-:Y:S02]  /*2760*/  ISETP.NE.U32.AND P1, PT, RZ, c[0x0][0x250], PT ;  /* 0x00009400ff007a0c */ /* 0x000fe40003f25070 */
[----:B------:R-:W1:Y:S01]  /*2770*/  F2F.F16.F32 R206, R144 ;  /* 0x0000009000ce7304 */ /* 0x000e620000200800 */
[----:B------:R-:W-:-:S02]  /*2780*/  SEL R138, R143, R138, P0 ;  /* 0x0000008a8f8a7207 */ /* 0x000fc40000000000 */
[----:B------:R-:W-:Y:S02]  /*2790*/  SEL R136, R141, R136, P0 ;  /* 0x000000888d887207 */ /* 0x000fe40000000000 */
[----:B------:R-:W-:-:S03]  /*27a0*/  ISETP.NE.AND.EX P1, PT, RZ, c[0x0][0x254], PT, P1 ;  /* 0x00009500ff007a0c */ /* 0x000fc60003f25310 */
[----:B------:R0:W2:Y:S08]  /*27b0*/  F2F.F16.F32 R186, R143 ;  /* 0x0000008f00ba7304 */ /* 0x0000b00000200800 */
[----:B------:R3:W4:Y:S01]  /*27c0*/  F2F.F16.F32 R205, R141 ;  /* 0x0000008d00cd7304 */ /* 0x0007220000200800 */
        /* <DEDUP_REMOVED lines=21> */
.L_x_1753:
[----:B------:R-:W-:Y:S02]  /*2920*/  IADD3 R0, R0, 0x80, RZ ;  /* 0x0000008000007810 */ /* 0x000fe40007ffe0ff */
.L_x_1752:
[----:B------:R-:W-:Y:S05]  /*2930*/  BSYNC B0 ;  /* 0x0000000000007941 */ /* 0x000fea0003800000 */
.L_x_1751:
        /* <DEDUP_REMOVED lines=55> */
.L_x_1756:
[----:B------:R-:W-:Y:S02]  /*2cb0*/  IADD3 R0, R0, 0x80, RZ ;  /* 0x0000008000007810 */ /* 0x000fe40007ffe0ff */
.L_x_1755:
[----:B------:R-:W-:Y:S05]  /*2cc0*/  BSYNC B0 ;  /* 0x0000000000007941 */ /* 0x000fea0003800000 */
.L_x_1754:
        /* <DEDUP_REMOVED lines=55> */
.L_x_1759:
[----:B------:R-:W-:Y:S02]  /*3040*/  IADD3 R0, R0, 0x80, RZ ;  /* 0x0000008000007810 */ /* 0x000fe40007ffe0ff */
.L_x_1758:
[----:B------:R-:W-:Y:S05]  /*3050*/  BSYNC B0 ;  /* 0x0000000000007941 */ /* 0x000fea0003800000 */
.L_x_1757:
        /* <DEDUP_REMOVED lines=55> */
.L_x_1762:
[----:B------:R-:W-:Y:S02]  /*33d0*/  IADD3 R0, R0, 0x80, RZ ;  /* 0x0000008000007810 */ /* 0x000fe40007ffe0ff */
.L_x_1761:
[----:B------:R-:W-:Y:S05]  /*33e0*/  BSYNC B0 ;  /* 0x0000000000007941 */ /* 0x000fea0003800000 */
.L_x_1760:
        /* <DEDUP_REMOVED lines=27> */
[----:B------:R-:W-:Y:S01]  /*35a0*/  ISETP.NE.U32.AND P0, PT, RZ, c[0x0][0x250], PT ;  /* 0x00009400ff007a0c */ /* 0x000fe20003f05070 */
[----:B------:R-:W-:Y:S01]  /*35b0*/  @P1 IMAD.WIDE.U32 R144, R0, R145, c[0x0][0x258] ;  /* 0x0000960000901625 */ /* 0x000fe200078e0091 */
[----:B------:R-:W1:Y:S01]  /*35c0*/  F2F.F16.F32 R2, R142 ;  /* 0x0000008e00027304 */ /* 0x000e620000200800 */
[----:B------:R-:W-:-:S02]  /*35d0*/  SEL R138, R143, R138, P1 ;  /* 0x0000008a8f8a7207 */ /* 0x000fc40000800000 */
[----:B------:R-:W-:Y:S02]  /*35e0*/  SEL R136, R147, R136, P1 ;  /* 0x0000008893887207 */ /* 0x000fe40000800000 */
[----:B------:R-:W-:-:S03]  /*35f0*/  ISETP.NE.AND.EX P0, PT, RZ, c[0x0][0x254], PT, P0 ;  /* 0x00009500ff007a0c */ /* 0x000fc60003f05300 */
[----:B------:R1:W2:Y:S01]  /*3600*/  F2F.F16.F32 R146, R143 ;  /* 0x0000008f00927304 */ /* 0x0002a20000200800 */
[----:B0-----:R-:W-:Y:S01]  /*3610*/  IMAD.WIDE.U32 R140, R186, 0x10000, RZ ;  /* 0x00010000ba8c7825 */ /* 0x001fe200078e00ff */
[----:B------:R0:W-:Y:S06]  /*3620*/  @P1 STG.E.128 [R144.64], R136 ;  /* 0x0000008890001986 */ /* 0x0001ec000c101d04 */
[----:B------:R-:W3:Y:S01]  /*3630*/  F2F.F16.F32 R187, R147 ;  /* 0x0000009300bb7304 */ /* 0x000ee20000200800 */
        /* <DEDUP_REMOVED lines=18> */
.L_x_1764:
[----:B------:R-:W-:Y:S05]  /*3760*/  BSYNC B0 ;  /* 0x0000000000007941 */ /* 0x000fea0003800000 */
.L_x_1763:
[----:B------:R-:W-:Y:S02]  /*3770*/  IADD3 R157, R157, c[0x0][0x160], RZ ;  /* 0x000058009d9d7a10 */ /* 0x000fe40007ffe0ff */
[----:B------:R-:W-:Y:S02]  /*3780*/  LOP3.LUT P1, RZ, R3, 0xff, RZ, 0xc0, !PT ;  /* 0x000000ff03ff7812 */ /* 0x000fe4000782c0ff */
[----:B------:R-:W-:Y:S02]  /*3790*/  ISETP.GE.AND P0, PT, R157, c[0x0][0x164], PT ;  /* 0x000059009d007a0c */ /* 0x000fe40003f06270 */
[----:B------:R-:W-:-:S11]  /*37a0*/  SEL R3, RZ, 0x1, P1 ;  /* 0x00000001ff037807 */ /* 0x000fd60000800000 */
[----:B0-----:R-:W-:Y:S01]  /*37b0*/  @P0 CALL.REL.NOINC `(.L_x_1738) ;  /* 0x0000001000000944 */ /* 0x001fe20003c00000 */
[----:B------:R-:W-:Y:S05]  /*37c0*/  BRA `(.L_x_1765) ;  /* 0xffffd2e000007947 */ /* 0x000fea000383ffff */
.L_x_1738:
        /* <DEDUP_REMOVED lines=18> */
.L_x_1767:
[----:B------:R-:W-:Y:S05]  /*38f0*/  BSYNC B0 ;  /* 0x0000000000007941 */ /* 0x000fea0003800000 */
.L_x_1766:
        /* <DEDUP_REMOVED lines=12> */
.L_x_1769:
[----:B------:R-:W-:Y:S05]  /*39c0*/  BSYNC B0 ;  /* 0x0000000000007941 */ /* 0x000fea0003800000 */
.L_x_1768:
        /* <DEDUP_REMOVED lines=12> */
.L_x_1771:
[----:B------:R-:W-:Y:S05]  /*3a90*/  BSYNC B0 ;  /* 0x0000000000007941 */ /* 0x000fea0003800000 */
.L_x_1770:
        /* <DEDUP_REMOVED lines=12> */
.L_x_1773:
[----:B------:R-:W-:Y:S05]  /*3b60*/  BSYNC B0 ;  /* 0x0000000000007941 */ /* 0x000fea0003800000 */
.L_x_1772:
        /* <DEDUP_REMOVED lines=11> */
.L_x_1749:
[----:B------:R-:W-:Y:S01]  /*3c20*/  HFMA2.MMA R186, -RZ, RZ, 0, 9.5367431640625e-07 ;  /* 0x00000010ffba7435 */ /* 0x000fe200000001ff */
[----:B------:R-:W-:-:S02]  /*3c30*/  MOV R145, R207 ;  /* 0x000000cf00917202 */ /* 0x000fc40000000f00 */
[----:B------:R-:W-:Y:S02]  /*3c40*/  MOV R208, 0x1f ;  /* 0x0000001f00d07802 */ /* 0x000fe40000000f00 */
[----:B------:R-:W-:Y:S02]  /*3c50*/  MOV R209, 0xffffffff ;  /* 0xffffffff00d17802 */ /* 0x000fe40000000f00 */
[----:B------:R-:W-:Y:S02]  /*3c60*/  MOV R140, 0x3c80 ;  /* 0x00003c80008c7802 */ /* 0x000fe40000000f00 */
[----:B------:R-:W-:Y:S05]  /*3c70*/  CALL.REL.NOINC `($__internal_72_$__cuda_sm70_shflsync_down_p) ;  /* 0x0000046000007944 */ /* 0x000fea0003c00000 */
[----:B-1----:R-:W-:Y:S01]  /*3c80*/  MOV R144, R145 ;  /* 0x0000009100907202 */ /* 0x002fe20000000f00 */
[----:B0-----:R-:W-:Y:S05]  /*3c90*/  BRA `(.L_x_1774) ;  /* 0xffffe6a000007947 */ /* 0x001fea000383ffff */
.L_x_1750:
[----:B------:R-:W-:Y:S01]  /*3ca0*/  HFMA2.MMA R186, -RZ, RZ, 0, 9.5367431640625e-07 ;  /* 0x00000010ffba7435 */ /* 0x000fe200000001ff */
[----:B------:R-:W-:Y:S02]  /*3cb0*/  MOV R145, R206 ;  /* 0x000000ce00917202 */ /* 0x000fe40000000f00 */
[----:B------:R-:W-:Y:S02]  /*3cc0*/  MOV R208, 0x1f ;  /* 0x0000001f00d07802 */ /* 0x000fe40000000f00 */
[----:B------:R-:W-:-:S02]  /*3cd0*/  MOV R209, 0xffffffff ;  /* 0xffffffff00d17802 */ /* 0x000fc40000000f00 */
[----:B------:R-:W-:Y:S02]  /*3ce0*/  MOV R140, 0x3d00 ;  /* 0x00003d00008c7802 */ /* 0x000fe40000000f00 */
[----:B01----:R-:W-:Y:S05]  /*3cf0*/  CALL.REL.NOINC `($__internal_72_$__cuda_sm70_shflsync_down_p) ;  /* 0x000003e000007944 */ /* 0x003fea0003c00000 */
[----:B------:R-:W-:Y:S01]  /*3d00*/  FADD.FTZ R144, R144, R207 ;  /* 0x000000cf90907221 */ /* 0x000fe20000010000 */
[----:B0-----:R-:W-:Y:S01]  /*3d10*/  HFMA2.MMA R186, -RZ, RZ, 0, 4.76837158203125e-07 ;  /* 0x00000008ffba7435 */ /* 0x001fe200000001ff */
[----:B-1----:R-:W-:Y:S01]  /*3d20*/  FADD.FTZ R206, R206, R145 ;  /* 0x00000091cece7221 */ /* 0x002fe20000010000 */
[----:B------:R-:W-:Y:S02]  /*3d30*/  MOV R208, 0x1f ;  /* 0x0000001f00d07802 */ /* 0x000fe40000000f00 */
[----:B------:R-:W-:Y:S02]  /*3d40*/  MOV R209, 0xffffffff ;  /* 0xffffffff00d17802 */ /* 0x000fe40000000f00 */
[----:B------:R-:W-:Y:S02]  /*3d50*/  MOV R145, R144 ;  /* 0x0000009000917202 */ /* 0x000fe40000000f00 */
[----:B------:R-:W-:Y:S02]  /*3d60*/  MOV R140, 0x3d80 ;  /* 0x00003d80008c7802 */ /* 0x000fe40000000f00 */
[----:B------:R-:W-:Y:S05]  /*3d70*/  CALL.REL.NOINC `($__internal_72_$__cuda_sm70_shflsync_down_p) ;  /* 0x0000036000007944 */ /* 0x000fea0003c00000 */
[----:B0-----:R-:W-:Y:S01]  /*3d80*/  HFMA2.MMA R186, -RZ, RZ, 0, 4.76837158203125e-07 ;  /* 0x00000008ffba7435 */ /* 0x001fe200000001ff */
[----:B-1----:R-:W-:-:S02]  /*3d90*/  MOV R143, R145 ;  /* 0x00000091008f7202 */ /* 0x002fc40000000f00 */
[----:B------:R-:W-:Y:S02]  /*3da0*/  MOV R145, R206 ;  /* 0x000000ce00917202 */ /* 0x000fe40000000f00 */
[----:B------:R-:W-:Y:S02]  /*3db0*/  MOV R208, 0x1f ;  /* 0x0000001f00d07802 */ /* 0x000fe40000000f00 */
[----:B------:R-:W-:Y:S02]  /*3dc0*/  MOV R209, 0xffffffff ;  /* 0xffffffff00d17802 */ /* 0x000fe40000000f00 */
[----:B------:R-:W-:Y:S02]  /*3dd0*/  MOV R140, 0x3df0 ;  /* 0x00003df0008c7802 */ /* 0x000fe40000000f00 */
[----:B------:R-:W-:Y:S05]  /*3de0*/  CALL.REL.NOINC `($__internal_72_$__cuda_sm70_shflsync_down_p) ;  /* 0x000002f000007944 */ /* 0x000fea0003c00000 */
[----:B------:R-:W-:Y:S01]  /*3df0*/  FADD.FTZ R144, R143, R144 ;  /* 0x000000908f907221 */ /* 0x000fe20000010000 */
[----:B0-----:R-:W-:Y:S01]  /*3e00*/  HFMA2.MMA R186, -RZ, RZ, 0, 2.384185791015625e-07 ;  /* 0x00000004ffba7435 */ /* 0x001fe200000001ff */
[----:B-1----:R-:W-:Y:S01]  /*3e10*/  FADD.FTZ R206, R206, R145 ;  /* 0x00000091cece7221 */ /* 0x002fe20000010000 */
[----:B------:R-:W-:Y:S02]  /*3e20*/  MOV R208, 0x1f ;  /* 0x0000001f00d07802 */ /* 0x000fe40000000f00 */
[----:B------:R-:W-:-:S02]  /*3e30*/  MOV R209, 0xffffffff ;  /* 0xffffffff00d17802 */ /* 0x000fc40000000f00 */
[----:B------:R-:W-:Y:S02]  /*3e40*/  MOV R145, R144 ;  /* 0x0000009000917202 */ /* 0x000fe40000000f00 */
[----:B------:R-:W-:Y:S02]  /*3e50*/  MOV R140, 0x3e70 ;  /* 0x00003e70008c7802 */ /* 0x000fe40000000f00 */
[----:B------:R-:W-:Y:S05]  /*3e60*/  CALL.REL.NOINC `($__internal_72_$__cuda_sm70_shflsync_down_p) ;  /* 0x0000027000007944 */ /* 0x000fea0003c00000 */
[----:B0-----:R-:W-:Y:S01]  /*3e70*/  HFMA2.MMA R186, -RZ, RZ, 0, 2.384185791015625e-07 ;  /* 0x00000004ffba7435 */ /* 0x001fe200000001ff */
[----:B-1----:R-:W-:Y:S02]  /*3e80*/  MOV R143, R145 ;  /* 0x00000091008f7202 */ /* 0x002fe40000000f00 */
[----:B------:R-:W-:Y:S02]  /*3e90*/  MOV R145, R206 ;  /* 0x000000ce00917202 */ /* 0x000fe40000000f00 */
[----:B------:R-:W-:Y:S02]  /*3ea0*/  MOV R208, 0x1f ;  /* 0x0000001f00d07802 */ /* 0x000fe40000000f00 */
[----:B------:R-:W-:Y:S02]  /*3eb0*/  MOV R209, 0xffffffff ;  /* 0xffffffff00d17802 */ /* 0x000fe40000000f00 */
[----:B------:R-:W-:-:S02]  /*3ec0*/  MOV R140, 0x3ee0 ;  /* 0x00003ee0008c7802 */ /* 0x000fc40000000f00 */
[----:B------:R-:W-:Y:S05]  /*3ed0*/  CALL.REL.NOINC `($__internal_72_$__cuda_sm70_shflsync_down_p) ;  /* 0x0000020000007944 */ /* 0x000fea0003c00000 */
[----:B------:R-:W-:Y:S01]  /*3ee0*/  FADD.FTZ R144, R143, R144 ;  /* 0x000000908f907221 */ /* 0x000fe20000010000 */
[----:B0-----:R-:W-:Y:S01]  /*3ef0*/  HFMA2.MMA R186, -RZ, RZ, 0, 1.1920928955078125e-07 ;  /* 0x00000002ffba7435 */ /* 0x001fe200000001ff */
[----:B-1----:R-:W-:Y:S01]  /*3f00*/  FADD.FTZ R206, R206, R145 ;  /* 0x00000091cece7221 */ /* 0x002fe20000010000 */
[----:B------:R-:W-:-:S02]  /*3f10*/  MOV R208, 0x1f ;  /* 0x0000001f00d07802 */ /* 0x000fc40000000f00 */
[----:B------:R-:W-:Y:S02]  /*3f20*/  MOV R209, 0xffffffff ;  /* 0xffffffff00d17802 */ /* 0x000fe40000000f00 */
[----:B------:R-:W-:Y:S02]  /*3f30*/  MOV R145, R144 ;  /* 0x0000009000917202 */ /* 0x000fe40000000f00 */
[----:B------:R-:W-:Y:S02]  /*3f40*/  MOV R140, 0x3f60 ;  /* 0x00003f60008c7802 */ /* 0x000fe40000000f00 */
[----:B------:R-:W-:Y:S05]  /*3f50*/  CALL.REL.NOINC `($__internal_72_$__cuda_sm70_shflsync_down_p) ;  /* 0x0000018000007944 */ /* 0x000fea0003c00000 */
[----:B0-----:R-:W-:Y:S01]  /*3f60*/  HFMA2.MMA R186, -RZ, RZ, 0, 1.1920928955078125e-07 ;  /* 0x00000002ffba7435 */ /* 0x001fe200000001ff */
[----:B-1----:R-:W-:Y:S02]  /*3f70*/  MOV R143, R145 ;  /* 0x00000091008f7202 */ /* 0x002fe40000000f00 */
[----:B------:R-:W-:Y:S02]  /*3f80*/  MOV R145, R206 ;  /* 0x000000ce00917202 */ /* 0x000fe40000000f00 */
[----:B------:R-:W-:Y:S02]  /*3f90*/  MOV R208, 0x1f ;  /* 0x0000001f00d07802 */ /* 0x000fe40000000f00 */
[----:B------:R-:W-:-:S02]  /*3fa0*/  MOV R209, 0xffffffff ;  /* 0xffffffff00d17802 */ /* 0x000fc40000000f00 */
[----:B------:R-:W-:Y:S02]  /*3fb0*/  MOV R140, 0x3fd0 ;  /* 0x00003fd0008c7802 */ /* 0x000fe40000000f00 */
[----:B------:R-:W-:Y:S05]  /*3fc0*/  CALL.REL.NOINC `($__internal_72_$__cuda_sm70_shflsync_down_p) ;  /* 0x0000011000007944 */ /* 0x000fea0003c00000 */
[----:B------:R-:W-:Y:S01]  /*3fd0*/  FADD.FTZ R146, R143, R144 ;  /* 0x000000908f927221 */ /* 0x000fe20000010000 */
[----:B0-----:R-:W-:Y:S01]  /*3fe0*/  HFMA2.MMA R186, -RZ, RZ, 0, 5.9604644775390625e-08 ;  /* 0x00000001ffba7435 */ /* 0x001fe200000001ff */
[----:B-1----:R-:W-:Y:S01]  /*3ff0*/  FADD.FTZ R187, R206, R145 ;  /* 0x00000091cebb7221 */ /* 0x002fe20000010000 */
[----:B------:R-:W-:Y:S02]  /*4000*/  MOV R208, 0x1f ;  /* 0x0000001f00d07802 */ /* 0x000fe40000000f00 */
[----:B------:R-:W-:Y:S02]  /*4010*/  MOV R209, 0xffffffff ;  /* 0xffffffff00d17802 */ /* 0x000fe40000000f00 */
[----:B------:R-:W-:Y:S02]  /*4020*/  MOV R145, R146 ;  /* 0x0000009200917202 */ /* 0x000fe40000000f00 */
[----:B------:R-:W-:Y:S02]  /*4030*/  MOV R140, 0x4050 ;  /* 0x00004050008c7802 */ /* 0x000fe40000000f00 */
[----:B------:R-:W-:Y:S05]  /*4040*/  CALL.REL.NOINC `($__internal_72_$__cuda_sm70_shflsync_down_p) ;  /* 0x0000009000007944 */ /* 0x000fea0003c00000 */
[----:B0-----:R-:W-:Y:S01]  /*4050*/  HFMA2.MMA R186, -RZ, RZ, 0, 5.9604644775390625e-08 ;  /* 0x00000001ffba7435 */ /* 0x001fe200000001ff */
[----:B-1----:R-:W-:-:S02]  /*4060*/  MOV R147, R145 ;  /* 0x0000009100937202 */ /* 0x002fc40000000f00 */
[----:B------:R-:W-:Y:S02]  /*4070*/  MOV R145, R187 ;  /* 0x000000bb00917202 */ /* 0x000fe40000000f00 */
[----:B------:R-:W-:Y:S02]  /*4080*/  MOV R208, 0x1f ;  /* 0x0000001f00d07802 */ /* 0x000fe40000000f00 */
[----:B------:R-:W-:Y:S02]  /*4090*/  MOV R209, 0xffffffff ;  /* 0xffffffff00d17802 */ /* 0x000fe40000000f00 */
[----:B------:R-:W-:Y:S02]  /*40a0*/  MOV R140, 0x40c0 ;  /* 0x000040c0008c7802 */ /* 0x000fe40000000f00 */
[----:B------:R-:W-:Y:S05]  /*40b0*/  CALL.REL.NOINC `($__internal_72_$__cuda_sm70_shflsync_down_p) ;  /* 0x0000002000007944 */ /* 0x000fea0003c00000 */
[----:B-1----:R-:W-:Y:S01]  /*40c0*/  MOV R206, R145 ;  /* 0x0000009100ce7202 */ /* 0x002fe20000000f00 */
[----:B0-----:R-:W-:Y:S05]  /*40d0*/  BRA `(.L_x_1775) ;  /* 0xffffe38000007947 */ /* 0x001fea000383ffff */
        .weak           $__internal_72_$__cuda_sm70_shflsync_down_p
        .type           $__internal_72_$__cuda_sm70_shflsync_down_p,@function
        .size           $__internal_72_$__cuda_sm70_shflsync_down_p,(.L_x_2819 - $__internal_72_$__cuda_sm70_shflsync_down_p)
$__internal_72_$__cuda_sm70_shflsync_down_p:
[----:B------:R-:W-:Y:S01]  /*40e0*/  HFMA2.MMA R141, -RZ, RZ, 0, 0 ;  /* 0x00000000ff8d7435 */ /* 0x000fe200000001ff */
[----:B------:R-:W-:Y:S04]  /*40f0*/  WARPSYNC R209 ;  /* 0x000000d100007348 */ /* 0x000fe80003800000 */
[----:B------:R0:W1:Y:S01]  /*4100*/  SHFL.DOWN PT, R145, R145, R186, R208 ;  /* 0x080000ba91917389 */ /* 0x00006200000e00d0 */
[----:B------:R-:W-:Y:S05]  /*4110*/  RET.REL.NODEC R140 `(_ZN10layer_norm31ln_parallel_residual_bwd_kernelINS_13Kernel_traitsI6__halfS2_fS2_fjLj2560ELj1ELj1ELj4ELj8ENS_18Kernel_traits_baseILj2560ES2_S2_fS2_fjLj128EEEEELb0ELb0ELb0EEEvNS_9BwdParamsE) ;  /* 0xffffbee08c007950 */ /* 0x000fea0003c3ffff */
.L_x_1776:
        /* <DEDUP_REMOVED lines=14> */
.L_x_2819:


//--------------------- .text._ZN10layer_norm31ln_parallel_residual_bwd_kernelINS_13Kernel_traitsI6__halfS2_fS2_fjLj2560ELj1ELj1ELj4ELj8ENS_18Kernel_traits_baseILj2560ES2_S2_fS2_fjLj128EEEEELb0ELb0ELb1EEEvNS_9BwdParamsE --------------------------
	.section	.text._ZN10layer_norm31ln_parallel_residual_bwd_kernelINS_13Kernel_traitsI6__halfS2_fS2_fjLj2560ELj1ELj1ELj4ELj8ENS_18Kernel_traits_baseILj2560ES2_S2_fS2_fjLj128EEEEELb0ELb0ELb1EEEvNS_9BwdParamsE,"ax",@progbits
	.sectioninfo	@"SHI_REGISTERS=222"
	.align	128
        .global         _ZN10layer_norm31ln_parallel_residual_bwd_kernelINS_13Kernel_traitsI6__halfS2_fS2_fjLj2560ELj1ELj1ELj4ELj8ENS_18Kernel_traits_baseILj2560ES2_S2_fS2_fjLj128EEEEELb0ELb0ELb1EEEvNS_9BwdParamsE
        .type           _ZN10layer_norm31ln_parallel_residual_bwd_kernelINS_13Kernel_traitsI6__halfS2_fS2_fjLj2560ELj1ELj1ELj4ELj8ENS_18Kernel_traits_baseILj2560ES2_S2_fS2_fjLj128EEEEELb0ELb0ELb1EEEvNS_9BwdParamsE,@function
        .size           _ZN10layer_norm31ln_parallel_residual_bwd_kernelINS_13Kernel_traitsI6__halfS2_fS2_fjLj2560ELj1ELj1ELj4ELj8ENS_18Kernel_traits_baseILj2560ES2_S2_fS2_fjLj128EEEEELb0ELb0ELb1EEEvNS_9BwdParamsE,(.L_x_2820 - _ZN10layer_norm31ln_parallel_residual_bwd_kernelINS_13Kernel_traitsI6__halfS2_fS2_fjLj2560ELj1ELj1ELj4ELj8ENS_18Kernel_traits_baseILj2560ES2_S2_fS2_fjLj128EEEEELb0ELb0ELb1EEEvNS_9BwdParamsE)
        .other          _ZN10layer_norm31ln_parallel_residual_bwd_kernelINS_13Kernel_traitsI6__halfS2_fS2_fjLj2560ELj1ELj1ELj4ELj8ENS_18Kernel_traits_baseILj2560ES2_S2_fS2_fjLj128EEEEELb0ELb0ELb1EEEvNS_9BwdParamsE,@"STO_CUDA_ENTRY STV_DEFAULT"
_ZN10layer_norm31ln_parallel_residual_bwd_kernelINS_13Kernel_traitsI6__halfS2_fS2_fjLj2560ELj1ELj1ELj4ELj8ENS_18Kernel_traits_baseILj2560ES2_S2_fS2_fjLj128EEEEELb0ELb0ELb1EEEvNS_9BwdParamsE:
.text._ZN10layer_norm31ln_parallel_residual_bwd_kernelINS_13Kernel_traitsI6__halfS2_fS2_fjLj2560ELj1ELj1ELj4ELj8ENS_18Kernel_traits_baseILj2560ES2_S2_fS2_fjLj128EEEEELb0ELb0ELb1EEEvNS_9BwdParamsE:
        /* <DEDUP_REMOVED lines=48> */
.L_x_1777:
        /* <DEDUP_REMOVED lines=121> */
.L_x_1787:
[C---:B------:R-:W-:Y:S01]  /*0a90*/  IMAD R76, R125.reuse, c[0x0][0x168], RZ ;  /* 0x00005a007d4c7a24 */ /* 0x040fe200078e02ff */
[----:B------:R-:W-:Y:S02]  /*0aa0*/  MOV R86, 0x4 ;  /* 0x0000000400567802 */ /* 0x000fe40000000f00 */
[----:B------:R-:W-:Y:S02]  /*0ab0*/  LOP3.LUT R198, R50, 0x7f, RZ, 0xc0, !PT ;  /* 0x0000007f32c67812 */ /* 0x000fe400078ec0ff */
[----:B------:R-:W-:Y:S01]  /*0ac0*/  SHF.R.S32.HI R77, RZ, 0x1f, R76 ;  /* 0x0000001fff4d7819 */ /* 0x000fe2000001144c */
[----:B------:R-:W-:Y:S01]  /*0ad0*/  IMAD.WIDE R80, R125, R86, c[0x0][0x1a0] ;  /* 0x000068007d507625 */ /* 0x000fe200078e0256 */
[----:B------:R-:W-:Y:S02]  /*0ae0*/  MOV R163, 0x10 ;  /* 0x0000001000a37802 */ /* 0x000fe40000000f00 */
[----:B------:R-:W-:-:S02]  /*0af0*/  LEA.HI R77, R77, R76, RZ, 0x2 ;  /* 0x0000004c4d4d7211 */ /* 0x000fc400078f10ff */
        /* <DEDUP_REMOVED lines=9> */
[----:B------:R-:W4:Y:S01]  /*0b90*/  LDG.E.64 R134, [R134.64] ;  /* 0x0000000486867981 */ /* 0x000f22000c1e1b00 */
[----:B------:R-:W-:-:S03]  /*0ba0*/  IADD3 R206, R198, 0x80, RZ ;  /* 0x00000080c6ce7810 */ /* 0x000fc60007ffe0ff */
[----:B------:R1:W4:Y:S02]  /*0bb0*/  LDG.E R207, [R86.64] ;  /* 0x0000000456cf7981 */ /* 0x000324000c1e1900 */
[----:B------:R-:W-:-:S04]  /*0bc0*/  IMAD.WIDE.U32 R140, R206, R153, c[0x0][0x210] ;  /* 0x00008400ce8c7625 */ /* 0x000fc800078e0099 */
[C---:B0-----:R-:W-:Y:S02]  /*0bd0*/  IMAD.WIDE.U32 R80, R206.reuse, R163, c[0x0][0x188] ;  /* 0x00006200ce507625 */ /* 0x041fe400078e00a3 */
[----:B------:R-:W4:Y:S02]  /*0be0*/  LDG.E.64 R140, [R140.64] ;  /* 0x000000048c8c7981 */ /* 0x000f24000c1e1b00 */
[-C--:B------:R-:W-:Y:S01]  /*0bf0*/  IMAD.WIDE.U32 R138, R206, R153.reuse, c[0x0][0x208] ;  /* 0x00008200ce8a7625 */ /* 0x080fe200078e0099 */
[----:B------:R-:W-:Y:S01]  /*0c00*/  IADD3 R204, R198, 0x100, RZ ;  /* 0x00000100c6cc7810 */ /* 0x000fe20007ffe0ff */
[----:B------:R-:W4:Y:S04]  /*0c10*/  LDG.E.128 R80, [R80.64] ;  /* 0x0000000450507981 */ /* 0x000f28000c1e1d00 */
[----:B------:R-:W4:Y:S01]  /*0c20*/  LDG.E.64 R138, [R138.64] ;  /* 0x000000048a8a7981 */ /* 0x000f22000c1e1b00 */
        /* <DEDUP_REMOVED lines=32> */
[----:B------:R-:W-:-:S02]  /*0e30*/  ISETP.NE.AND P0, PT, R177, RZ, PT ;  /* 0x000000ffb100720c */ /* 0x000fc40003f05270 */
[----:B------:R-:W-:Y:S02]  /*0e40*/  IADD3 R125, R125, c[0x0][0x160], RZ ;  /* 0x000058007d7d7a10 */ /* 0x000fe40007ffe0ff */
[----:B------:R-:W-:Y:S02]  /*0e50*/  LOP3.LUT P1, RZ, R50, 0x1f, RZ, 0xc0, !PT ;  /* 0x0000001f32ff7812 */ /* 0x000fe4000782c0ff */
[----:B------:R-:W-:Y:S02]  /*0e60*/  ISETP.GE.AND P3, PT, R125, c[0x0][0x164], PT ;  /* 0x000059007d007a0c */ /* 0x000fe40003f66270 */
[----:B--2---:R-:W-:-:S05]  /*0e70*/  FSEL R177, R209, RZ, !P0 ;  /* 0x000000ffd1b17208 */ /* 0x004fca0004000000 */
[C---:B---3--:R-:W-:Y:S02]  /*0e80*/  FADD.FTZ R214, -R177.reuse, R78 ;  /* 0x0000004eb1d67221 */ /* 0x048fe40000010100 */
[C---:B------:R-:W-:Y:S01]  /*0e90*/  FADD.FTZ R210, -R177.reuse, R76 ;  /* 0x0000004cb1d27221 */ /* 0x040fe20000010100 */
[----:B----4-:R-:W-:Y:S01]  /*0ea0*/  MOV R78, R136 ;  /* 0x00000088004e7202 */ /* 0x010fe20000000f00 */
[----:B------:R-:W-:Y:S01]  /*0eb0*/  FADD.FTZ R212, -R177, R77 ;  /* 0x0000004db1d47221 */ /* 0x000fe20000010100 */
[----:B0-----:R-:W-:Y:S02]  /*0ec0*/  SHF.R.U64 R154, R136, 0x10, R137 ;  /* 0x00000010889a7819 */ /* 0x001fe40000001289 */
[----:B------:R-:W-:Y:S02]  /*0ed0*/  MOV R76, R134 ;  /* 0x00000086004c7202 */ /* 0x000fe40000000f00 */
[----:B-1----:R-:W-:Y:S02]  /*0ee0*/  SHF.R.U64 R157, R134, 0x10, R135 ;  /* 0x00000010869d7819 */ /* 0x002fe40000001287 */
[----:B------:R-:W-:-:S02]  /*0ef0*/  MOV R77, R135 ;  /* 0x00000087004d7202 */ /* 0x000fc40000000f00 */
[----:B------:R-:W-:Y:S01]  /*0f00*/  SHF.R.U32.HI R159, RZ, 0x10, R135 ;  /* 0x00000010ff9f7819 */ /* 0x000fe20000011687 */
[----:B------:R-:W-:Y:S01]  /*0f10*/  HADD2.F32 R135, -RZ, R78.H0_H0 ;  /* 0x2000004eff877230 */ /* 0x000fe20000004100 */
[----:B------:R-:W-:Y:S01]  /*0f20*/  FMUL.FTZ R134, R207, R210 ;  /* 0x000000d2cf867220 */ /* 0x000fe20000410000 */
[----:B------:R-:W-:Y:S01]  /*0f30*/  SHF.R.U32.HI R158, RZ, 0x10, R137 ;  /* 0x00000010ff9e7819 */ /* 0x000fe20000011689 */
[----:B------:R-:W-:Y:S01]  /*0f40*/  FADD.FTZ R216, -R177, R79 ;  /* 0x0000004fb1d87221 */ /* 0x000fe20000010100 */
[----:B------:R-:W-:Y:S01]  /*0f50*/  MOV R79, R137 ;  /* 0x00000089004f7202 */ /* 0x000fe20000000f00 */
[----:B------:R-:W-:Y:S01]  /*0f60*/  HADD2.F32 R155, -RZ, R76.H0_H0 ;  /* 0x2000004cff9b7230 */ /* 0x000fe20000004100 */
[----:B------:R-:W-:Y:S01]  /*0f70*/  FMUL.FTZ R136, R207, R212 ;  /* 0x000000d4cf887220 */ /* 0x000fe20000410000 */
[----:B------:R-:W-:Y:S01]  /*0f80*/  HADD2.F32 R137, -RZ, R154.H0_H0 ;  /* 0x2000009aff897230 */ /* 0x000fe20000004100 */
[-C--:B------:R-:W-:Y:S02]  /*0f90*/  FFMA.FTZ R123, R134, R135.reuse, R123 ;  /* 0x00000087867b7223 */ /* 0x080fe4000001007b */
[----:B------:R-:W-:Y:S01]  /*0fa0*/  FADD.FTZ R122, R135, R122 ;  /* 0x0000007a877a7221 */ /* 0x000fe20000010000 */
[----:B------:R-:W-:Y:S01]  /*0fb0*/  HADD2.F32 R78, -RZ, R158.H0_H0 ;  /* 0x2000009eff4e7230 */ /* 0x000fe20000004100 */
[----:B------:R-:W-:Y:S01]  /*0fc0*/  FMUL.FTZ R135, R166, R135 ;  /* 0x00000087a6877220 */ /* 0x000fe20000410000 */
[----:B------:R-:W-:Y:S01]  /*0fd0*/  HADD2.F32 R157, -RZ, R157.H0_H0 ;  /* 0x2000009dff9d7230 */ /* 0x000fe20000004100 */
[----:B------:R-:W-:Y:S01]  /*0fe0*/  FMUL.FTZ R154, R207, R216 ;  /* 0x000000d8cf9a7220 */ /* 0x000fe20000410000 */
[----:B------:R-:W-:Y:S01]  /*0ff0*/  HADD2.F32 R79, -RZ, R79.H0_H0 ;  /* 0x2000004fff4f7230 */ /* 0x000fe20000004100 */
[----:B------:R-:W-:-:S02]  /*1000*/  FFMA.FTZ R176, R134, R155, R176 ;  /* 0x0000009b86b07223 */ /* 0x000fc400000100b0 */
[----:B------:R-:W-:Y:S02]  /*1010*/  FADD.FTZ R124, R155, R124 ;  /* 0x0000007c9b7c7221 */ /* 0x000fe40000010000 */
[-C--:B------:R-:W-:Y:S02]  /*1020*/  FFMA.FTZ R119, R136, R137.reuse, R119 ;  /* 0x0000008988777223 */ /* 0x080fe40000010077 */
[----:B------:R-:W-:Y:S02]  /*1030*/  FADD.FTZ R118, R137, R118 ;  /* 0x0000007689767221 */ /* 0x000fe40000010000 */
[----:B------:R-:W-:Y:S02]  /*1040*/  FMUL.FTZ R156, R207, R214 ;  /* 0x000000d6cf9c7220 */ /* 0x000fe40000410000 */
[----:B------:R-:W-:Y:S02]  /*1050*/  FMUL.FTZ R137, R188, R137 ;  /* 0x00000089bc897220 */ /* 0x000fe40000410000 */
[----:B------:R-:W-:Y:S01]  /*1060*/  FFMA.FTZ R155, R126, R155, R135 ;  /* 0x0000009b7e9b7223 */ /* 0x000fe20000010087 */
[----:B------:R-:W-:Y:S01]  /*1070*/  HADD2.F32 R135, -RZ, R159.H0_H0 ;  /* 0x2000009fff877230 */ /* 0x000fe20000004100 */
[----:B------:R-:W-:Y:S01]  /*1080*/  FFMA.FTZ R111, R154, R78, R111 ;  /* 0x0000004e9a6f7223 */ /* 0x000fe2000001006f */
[----:B------:R-:W-:Y:S01]  /*1090*/  HADD2.F32 R77, -RZ, R77.H0_H0 ;  /* 0x2000004dff4d7230 */ /* 0x000fe20000004100 */
[----:B------:R-:W-:-:S02]  /*10a0*/  FADD.FTZ R110, R78, R110 ;  /* 0x0000006e4e6e7221 */ /* 0x000fc40000010000 */
[----:B------:R-:W-:Y:S02]  /*10b0*/  FFMA.FTZ R121, R136, R157, R121 ;  /* 0x0000009d88797223 */ /* 0x000fe40000010079 */
[----:B------:R-:W-:Y:S02]  /*10c0*/  FADD.FTZ R120, R157, R120 ;  /* 0x000000789d787221 */ /* 0x000fe40000010000 */
[-C--:B------:R-:W-:Y:S02]  /*10d0*/  FFMA.FTZ R115, R156, R79.reuse, R115 ;  /* 0x0000004f9c737223 */ /* 0x080fe40000010073 */
[----:B------:R-:W-:Y:S02]  /*10e0*/  FADD.FTZ R114, R79, R114 ;  /* 0x000000724f727221 */ /* 0x000fe40000010000 */
[----:B------:R-:W-:Y:S01]  /*10f0*/  FMUL.FTZ R76, R167, R79 ;  /* 0x0000004fa74c7220 */ /* 0x000fe20000410000 */
[----:B------:R-:W-:Y:S01]  /*1100*/  MOV R79, R141 ;  /* 0x0000008d004f7202 */ /* 0x000fe20000000f00 */
[----:B------:R-:W-:-:S02]  /*1110*/  FMUL.FTZ R78, R189, R78 ;  /* 0x0000004ebd4e7220 */ /* 0x000fc40000410000 */
[----:B------:R-:W-:Y:S01]  /*1120*/  FFMA.FTZ R157, R178, R157, R137 ;  /* 0x0000009db29d7223 */ /* 0x000fe20000010089 */
[----:B------:R-:W-:Y:S01]  /*1130*/  SHF.R.U64 R137, R140, 0x10, R141 ;  /* 0x000000108c897819 */ /* 0x000fe2000000128d */
[----:B------:R-:W-:Y:S02]  /*1140*/  FFMA.FTZ R113, R154, R135, R113 ;  /* 0x000000879a717223 */ /* 0x000fe40000010071 */
[----:B------:R-:W-:Y:S02]  /*1150*/  FADD.FTZ R112, R135, R112 ;  /* 0x0000007087707221 */ /* 0x000fe40000010000 */
[-C--:B------:R-:W-:Y:S02]  /*1160*/  FFMA.FTZ R117, R156, R77.reuse, R117 ;  /* 0x0000004d9c757223 */ /* 0x080fe40000010075 */
[----:B------:R-:W-:Y:S02]  /*1170*/  FADD.FTZ R116, R77, R116 ;  /* 0x000000744d747221 */ /* 0x000fe40000010000 */
[----:B------:R-:W-:Y:S01]  /*1180*/  FFMA.FTZ R159, R127, R77, R76 ;  /* 0x0000004d7f9f7223 */ /* 0x000fe2000001004c */
[----:B------:R-:W-:Y:S01]  /*1190*/  MOV R76, R138 ;  /* 0x0000008a004c7202 */ /* 0x000fe20000000f00 */
[----:B------:R-:W-:Y:S01]  /*11a0*/  FFMA.FTZ R135, R179, R135, R78 ;  /* 0x00000087b3877223 */ /* 0x000fe2000001004e */
[----:B------:R-:W-:Y:S01]  /*11b0*/  MOV R77, R139 ;  /* 0x0000008b004d7202 */ /* 0x000fe20000000f00 */
[C---:B------:R-:W-:Y:S01]  /*11c0*/  FADD.FTZ R212, -R177.reuse, R83 ;  /* 0x00000053b1d47221 */ /* 0x040fe20000010100 */
[----:B------:R-:W-:Y:S01]  /*11d0*/  MOV R78, R140 ;  /* 0x0000008c004e7202 */ /* 0x000fe20000000f00 */
[----:B------:R-:W-:Y:S01]  /*11e0*/  HADD2.F32 R79, -RZ, R79.H0_H0 ;  /* 0x2000004fff4f7230 */ /* 0x000fe20000004100 */
        /* <DEDUP_REMOVED lines=13> */
[----:B------:R-:W-:Y:S01]  /*12c0*/  FMUL.FTZ R160, R190, R137 ;  /* 0x00000089bea07220 */ /* 0x000fe20000410000 */
[----:B------:R-:W-:Y:S01]  /*12d0*/  HADD2.F32 R80, -RZ, R139.H0_H0 ;  /* 0x2000008bff507230 */ /* 0x000fe20000004100 */
[----:B------:R-:W-:-:S02]  /*12e0*/  FADD.FTZ R82, -R177, R82 ;  /* 0x00000052b1527221 */ /* 0x000fc40000010100 */
[----:B------:R-:W-:Y:S02]  /*12f0*/  FMUL.FTZ R138, R207, R212 ;  /* 0x000000d4cf8a7220 */ /* 0x000fe40000410000 */
[----:B------:R-:W-:Y:S02]  /*1300*/  FFMA.FTZ R107, R210, R81, R107 ;  /* 0x00000051d26b7223 */ /* 0x000fe4000001006b */
[----:B------:R-:W-:Y:S02]  /*1310*/  FADD.FTZ R106, R81, R106 ;  /* 0x0000006a516a7221 */ /* 0x000fe40000010000 */
[----:B------:R-:W-:Y:S01]  /*1320*/  FFMA.FTZ R139, R129, R77, R76 ;  /* 0x0000004d818b7223 */ /* 0x000fe2000001004c */
[----:B------:R-:W-:Y:S01]  /*1330*/  MOV R76, R142 ;  /* 0x0000008e004c7202 */ /* 0x000fe20000000f00 */
[----:B------:R-:W-:Y:S02]  /*1340*/  FMUL.FTZ R81, R168, R81 ;  /* 0x00000051a8517220 */ /* 0x000fe40000410000 */
[----:B------:R-:W-:-:S02]  /*1350*/  FFMA.FTZ R105, R162, R83, R105 ;  /* 0x00000053a2697223 */ /* 0x000fc40000010069 */
[----:B------:R-:W-:Y:S02]  /*1360*/  FADD.FTZ R104, R83, R104 ;  /* 0x0000006853687221 */ /* 0x000fe40000010000 */
[----:B------:R-:W-:Y:S01]  /*1370*/  FFMA.FTZ R160, R180, R83, R160 ;  /* 0x00000053b4a07223 */ /* 0x000fe200000100a0 */
[----:B------:R-:W-:Y:S01]  /*1380*/  SHF.R.U64 R83, R144, 0x10, R145 ;  /* 0x0000001090537819 */ /* 0x000fe20000001291 */
[----:B------:R-:W-:Y:S02]  /*1390*/  FFMA.FTZ R103, R162, R137, R103 ;  /* 0x00000089a2677223 */ /* 0x000fe40000010067 */
[----:B------:R-:W-:Y:S02]  /*13a0*/  FADD.FTZ R102, R137, R102 ;  /* 0x0000006689667221 */ /* 0x000fe40000010000 */
[----:B------:R-:W-:Y:S02]  /*13b0*/  FMUL.FTZ R158, R207, R82 ;  /* 0x00000052cf9e7220 */ /* 0x000fe40000410000 */
[----:B------:R-:W-:-:S02]  /*13c0*/  FFMA.FTZ R96, R138, R80, R96 ;  /* 0x000000508a607223 */ /* 0x000fc40000010060 */
[----:B------:R-:W-:Y:S02]  /*13d0*/  FADD.FTZ R39, R80, R39 ;  /* 0x0000002750277221 */ /* 0x000fe40000010000 */
[----:B------:R-:W-:Y:S02]  /*13e0*/  FMUL.FTZ R137, R191, R80 ;  /* 0x00000050bf897220 */ /* 0x000fe40000410000 */
[-C--:B------:R-:W-:Y:S02]  /*13f0*/  FFMA.FTZ R109, R210, R161.reuse, R109 ;  /* 0x000000a1d26d7223 */ /* 0x080fe4000001006d */
[----:B------:R-:W-:Y:S02]  /*1400*/  FADD.FTZ R108, R161, R108 ;  /* 0x0000006ca16c7221 */ /* 0x000fe40000010000 */
[----:B------:R-:W-:Y:S02]  /*1410*/  FADD.FTZ R80, -R177, R85 ;  /* 0x00000055b1507221 */ /* 0x000fe40000010100 */
[----:B------:R-:W-:Y:S01]  /*1420*/  FFMA.FTZ R161, R128, R161, R81 ;  /* 0x000000a180a17223 */ /* 0x000fe20000010051 */
[----:B------:R-:W-:Y:S01]  /*1430*/  HADD2.F32 R81, -RZ, R76.H0_H0 ;  /* 0x2000004cff517230 */ /* 0x000fe20000004100 */
[----:B------:R-:W-:Y:S01]  /*1440*/  FFMA.FTZ R99, R158, R79, R99 ;  /* 0x0000004f9e637223 */ /* 0x000fe20000010063 */
[----:B------:R-:W-:Y:S01]  /*1450*/  SHF.R.U32.HI R82, RZ, 0x10, R145 ;  /* 0x00000010ff527819 */ /* 0x000fe20000011691 */
[----:B------:R-:W-:Y:S01]  /*1460*/  FADD.FTZ R98, R79, R98 ;  /* 0x000000624f627221 */ /* 0x000fe20000010000 */
[----:B------:R-:W-:Y:S01]  /*1470*/  MOV R79, R145 ;  /* 0x00000091004f7202 */ /* 0x000fe20000000f00 */
[----:B------:R-:W-:Y:S01]  /*1480*/  HADD2.F32 R76, -RZ, R83.H0_H0 ;  /* 0x20000053ff4c7230 */ /* 0x000fe20000004100 */
[----:B------:R-:W-:Y:S01]  /*1490*/  FMUL.FTZ R145, R207, R80 ;  /* 0x00000050cf917220 */ /* 0x000fe20000410000 */
[----:B------:R-:W-:Y:S01]  /*14a0*/  HADD2.F32 R78, -RZ, R163.H0_H0 ;  /* 0x200000a3ff4e7230 */ /* 0x000fe20000004100 */
[----:B------:R-:W-:Y:S01]  /*14b0*/  FADD.FTZ R86, -R177, R86 ;  /* 0x00000056b1567221 */ /* 0x000fe20000010100 */
        /* <DEDUP_REMOVED lines=8> */
[----:B------:R-:W-:Y:S01]  /*1540*/  HADD2.F32 R76, -RZ, R79.H0_H0 ;  /* 0x2000004fff4c7230 */ /* 0x000fe20000004100 */
[-C--:B------:R-:W-:Y:S02]  /*1550*/  FFMA.FTZ R97, R138, R78.reuse, R97 ;  /* 0x0000004e8a617223 */ /* 0x080fe40000010061 */
[----:B------:R-:W-:Y:S02]  /*1560*/  FADD.FTZ R51, R78, R51 ;  /* 0x000000334e337221 */ /* 0x000fe40000010000 */
[----:B------:R-:W-:Y:S01]  /*1570*/  FFMA.FTZ R137, R181, R78, R137 ;  /* 0x0000004eb5897223 */ /* 0x000fe20000010089 */
[----:B------:R-:W-:Y:S01]  /*1580*/  MOV R78, R144 ;  /* 0x00000090004e7202 */ /* 0x000fe20000000f00 */
[----:B------:R-:W-:Y:S01]  /*1590*/  FMUL.FTZ R143, R207, R86 ;  /* 0x00000056cf8f7220 */ /* 0x000fe20000410000 */
[----:B------:R-:W-:Y:S01]  /*15a0*/  HADD2.F32 R77, -RZ, R77.H0_H0 ;  /* 0x2000004dff4d7230 */ /* 0x000fe20000004100 */
[----:B------:R-:W-:-:S02]  /*15b0*/  FADD.FTZ R84, -R177, R84 ;  /* 0x00000054b1547221 */ /* 0x000fc40000010100 */
[-C--:B------:R-:W-:Y:S02]  /*15c0*/  FFMA.FTZ R48, R143, R76.reuse, R48 ;  /* 0x0000004c8f307223 */ /* 0x080fe40000010030 */
[----:B------:R-:W-:Y:S01]  /*15d0*/  FADD.FTZ R35, R76, R35 ;  /* 0x000000234c237221 */ /* 0x000fe20000010000 */
[----:B------:R-:W-:Y:S01]  /*15e0*/  HADD2.F32 R78, -RZ, R78.H0_H0 ;  /* 0x2000004eff4e7230 */ /* 0x000fe20000004100 */
[----:B------:R-:W-:Y:S02]  /*15f0*/  FMUL.FTZ R76, R171, R76 ;  /* 0x0000004cab4c7220 */ /* 0x000fe40000410000 */
[----:B------:R-:W-:Y:S02]  /*1600*/  FMUL.FTZ R209, R207, R84 ;  /* 0x00000054cfd17220 */ /* 0x000fe40000410000 */
[----:B------:R-:W-:Y:S01]  /*1610*/  FFMA.FTZ R141, R131, R77, R76 ;  /* 0x0000004d838d7223 */ /* 0x000fe2000001004c */
[----:B------:R-:W-:Y:S01]  /*1620*/  MOV R76, R146 ;  /* 0x00000092004c7202 */ /* 0x000fe20000000f00 */
[----:B------:R-:W-:Y:S01]  /*1630*/  FFMA.FTZ R26, R209, R78, R26 ;  /* 0x0000004ed11a7223 */ /* 0x000fe2000001001a */
[----:B------:R-:W-:Y:S01]  /*1640*/  MOV R79, R149 ;  /* 0x00000095004f7202 */ /* 0x000fe20000000f00 */
[----:B------:R-:W-:-:S02]  /*1650*/  FADD.FTZ R37, R78, R37 ;  /* 0x000000254e257221 */ /* 0x000fc40000010000 */
[----:B------:R-:W-:Y:S01]  /*1660*/  FMUL.FTZ R144, R170, R78 ;  /* 0x0000004eaa907220 */ /* 0x000fe20000410000 */
[----:B------:R-:W-:Y:S01]  /*1670*/  HADD2.F32 R78, -RZ, R82.H0_H0 ;  /* 0x20000052ff4e7230 */ /* 0x000fe20000004100 */
[----:B------:R-:W-:Y:S01]  /*1680*/  FFMA.FTZ R4, R143, R77, R4 ;  /* 0x0000004d8f047223 */ /* 0x000fe20000010004 */
[----:B------:R-:W-:Y:S01]  /*1690*/  HADD2.F32 R86, -RZ, R85.H0_H0 ;  /* 0x20000055ff567230 */ /* 0x000fe20000004100 */
[----:B------:R-:W-:Y:S01]  /*16a0*/  FADD.FTZ R16, R77, R16 ;  /* 0x000000104d107221 */ /* 0x000fe20000010000 */
[----:B------:R-:W-:Y:S01]  /*16b0*/  MOV R77, R147 ;  /* 0x00000093004d7202 */ /* 0x000fe20000000f00 */
[C---:B------:R-:W-:Y:S01]  /*16c0*/  FADD.FTZ R82, -R177.reuse, R90 ;  /* 0x0000005ab1527221 */ /* 0x040fe20000010100 */
[--C-:B------:R-:W-:Y:S02]  /*16d0*/  SHF.R.U64 R90, R146, 0x10, R147.reuse ;  /* 0x00000010925a7819 */ /* 0x100fe40000001293 */
[----:B------:R-:W-:Y:S01]  /*16e0*/  SHF.R.U32.HI R85, RZ, 0x10, R147 ;  /* 0x00000010ff557819 */ /* 0x000fe20000011693 */
[----:B------:R-:W-:Y:S01]  /*16f0*/  HADD2.F32 R147, -RZ, R76.H0_H0 ;  /* 0x2000004cff937230 */ /* 0x000fe20000004100 */
[C---:B------:R-:W-:Y:S01]  /*1700*/  FADD.FTZ R84, -R177.reuse, R91 ;  /* 0x0000005bb1547221 */ /* 0x040fe20000010100 */
[----:B------:R-:W-:Y:S01]  /*1710*/  HADD2.F32 R76, -RZ, R79.H0_H0 ;  /* 0x2000004fff4c7230 */ /* 0x000fe20000004100 */
[----:B------:R-:W-:-:S02]  /*1720*/  FADD.FTZ R140, -R177, R87 ;  /* 0x00000057b18c7221 */ /* 0x000fc40000010100 */
[C---:B------:R-:W-:Y:S01]  /*1730*/  FMUL.FTZ R91, R207.reuse, R82 ;  /* 0x00000052cf5b7220 */ /* 0x040fe20000410000 */
[----:B------:R-:W-:Y:S01]  /*1740*/  HADD2.F32 R77, -RZ, R77.H0_H0 ;  /* 0x2000004dff4d7230 */ /* 0x000fe20000004100 */
[----:B------:R-:W-:Y:S02]  /*1750*/  FMUL.FTZ R140, R207, R140 ;  /* 0x0000008ccf8c7220 */ /* 0x000fe40000410000 */
[-C--:B------:R-:W-:Y:S02]  /*1760*/  FFMA.FTZ R44, R91, R76.reuse, R44 ;  /* 0x0000004c5b2c7223 */ /* 0x080fe4000001002c */
[----:B------:R-:W-:Y:S02]  /*1770*/  FADD.FTZ R31, R76, R31 ;  /* 0x0000001f4c1f7221 */ /* 0x000fe40000010000 */
[----:B------:R-:W-:Y:S01]  /*1780*/  FMUL.FTZ R76, R173, R76 ;  /* 0x0000004cad4c7220 */ /* 0x000fe20000410000 */
[----:B------:R-:W-:Y:S01]  /*1790*/  HADD2.F32 R142, -RZ, R142.H0_H0 ;  /* 0x2000008eff8e7230 */ /* 0x000fe20000004100 */
[----:B------:R-:W-:-:S02]  /*17a0*/  FFMA.FTZ R2, R209, R81, R2 ;  /* 0x00000051d1027223 */ /* 0x000fc40000010002 */
[----:B------:R-:W-:Y:S02]  /*17b0*/  FADD.FTZ R14, R81, R14 ;  /* 0x0000000e510e7221 */ /* 0x000fe40000010000 */
[----:B------:R-:W-:Y:S01]  /*17c0*/  FFMA.FTZ R144, R130, R81, R144 ;  /* 0x0000005182907223 */ /* 0x000fe20000010090 */
[----:B------:R-:W-:Y:S01]  /*17d0*/  SHF.R.U64 R81, R148, 0x10, R149 ;  /* 0x0000001094517819 */ /* 0x000fe20000001295 */
[-C--:B------:R-:W-:Y:S02]  /*17e0*/  FFMA.FTZ R49, R140, R78.reuse, R49 ;  /* 0x0000004e8c317223 */ /* 0x080fe40000010031 */
[----:B------:R-:W-:Y:S02]  /*17f0*/  FADD.FTZ R36, R78, R36 ;  /* 0x000000244e247221 */ /* 0x000fe40000010000 */
[----:B------:R-:W-:Y:S02]  /*1800*/  FADD.FTZ R80, -R177, R89 ;  /* 0x00000059b1507221 */ /* 0x000fe40000010100 */
[----:B------:R-:W-:-:S02]  /*1810*/  FMUL.FTZ R78, R193, R78 ;  /* 0x0000004ec14e7220 */ /* 0x000fc40000410000 */
[----:B------:R-:W-:Y:S02]  /*1820*/  FFMA.FTZ R89, R133, R77, R76 ;  /* 0x0000004d85597223 */ /* 0x000fe4000001004c */
[----:B------:R-:W-:Y:S02]  /*1830*/  FFMA.FTZ R76, R134, R155, RZ ;  /* 0x0000009b864c7223 */ /* 0x000fe400000100ff */
[----:B------:R-:W-:Y:S02]  /*1840*/  FADD.FTZ R82, RZ, R155 ;  /* 0x0000009bff527221 */ /* 0x000fe40000010000 */
[-C--:B------:R-:W-:Y:S02]  /*1850*/  FFMA.FTZ R3, R140, R86.reuse, R3 ;  /* 0x000000568c037223 */ /* 0x080fe40000010003 */
[----:B------:R-:W-:Y:S01]  /*1860*/  FADD.FTZ R15, R86, R15 ;  /* 0x0000000f560f7221 */ /* 0x000fe20000010000 */
[----:B------:R-:W-:Y:S01]  /*1870*/  HADD2.F32 R81, -RZ, R81.H0_H0 ;  /* 0x20000051ff517230 */ /* 0x000fe20000004100 */
[----:B------:R-:W-:Y:S01]  /*1880*/  FFMA.FTZ R86, R183, R86, R78 ;  /* 0x00000056b7567223 */ /* 0x000fe2000001004e */
[----:B------:R-:W-:Y:S01]  /*1890*/  MOV R78, R148 ;  /* 0x00000094004e7202 */ /* 0x000fe20000000f00 */
[----:B------:R-:W-:-:S02]  /*18a0*/  FFMA.FTZ R0, R145, R142, R0 ;  /* 0x0000008e91007223 */ /* 0x000fc40000010000 */
[----:B------:R-:W-:Y:S02]  /*18b0*/  FADD.FTZ R13, R142, R13 ;  /* 0x0000000d8e0d7221 */ /* 0x000fe40000010000 */
[----:B------:R-:W-:Y:S02]  /*18c0*/  FFMA.FTZ R76, R136, R157, R76 ;  /* 0x0000009d884c7223 */ /* 0x000fe4000001004c */
[----:B------:R-:W-:Y:S01]  /*18d0*/  FFMA.FTZ R142, R182, R142, R83 ;  /* 0x0000008eb68e7223 */ /* 0x000fe20000010053 */
[----:B------:R-:W-:Y:S01]  /*18e0*/  SHF.R.U32.HI R83, RZ, 0x10, R149 ;  /* 0x00000010ff537819 */ /* 0x000fe20000011695 */
[----:B------:R-:W-:Y:S02]  /*18f0*/  FMUL.FTZ R148, R207, R80 ;  /* 0x00000050cf947220 */ /* 0x000fe40000410000 */
[----:B------:R-:W-:Y:S01]  /*1900*/  FADD.FTZ R82, R157, R82 ;  /* 0x000000529d527221 */ /* 0x000fe20000010000 */
[----:B------:R-:W-:Y:S01]  /*1910*/  HADD2.F32 R90, -RZ, R90.H0_H0 ;  /* 0x2000005aff5a7230 */ /* 0x000fe20000004100 */
[----:B------:R-:W-:-:S02]  /*1920*/  FADD.FTZ R88, -R177, R88 ;  /* 0x00000058b1587221 */ /* 0x000fc40000010100 */
[----:B------:R-:W-:Y:S02]  /*1930*/  FFMA.FTZ R76, R156, R159, R76 ;  /* 0x0000009f9c4c7223 */ /* 0x000fe4000001004c */
[----:B------:R-:W-:Y:S02]  /*1940*/  FFMA.FTZ R47, R148, R81, R47 ;  /* 0x00000051942f7223 */ /* 0x000fe4000001002f */
[----:B------:R-:W-:Y:S02]  /*1950*/  FADD.FTZ R34, R81, R34 ;  /* 0x0000002251227221 */ /* 0x000fe40000010000 */
[----:B------:R-:W-:Y:S02]  /*1960*/  FFMA.FTZ R8, R91, R77, R8 ;  /* 0x0000004d5b087223 */ /* 0x000fe40000010008 */
[----:B------:R-:W-:Y:S01]  /*1970*/  FADD.FTZ R20, R77, R20 ;  /* 0x000000144d147221 */ /* 0x000fe20000010000 */
[----:B------:R-:W-:Y:S01]  /*1980*/  MOV R77, R150 ;  /* 0x00000096004d7202 */ /* 0x000fe20000000f00 */
[----:B------:R-:W-:Y:S01]  /*1990*/  FADD.FTZ R82, R159, R82 ;  /* 0x000000529f527221 */ /* 0x000fe20000010000 */
[----:B------:R-:W-:Y:S01]  /*19a0*/  HADD2.F32 R79, -RZ, R83.H0_H0 ;  /* 0x20000053ff4f7230 */ /* 0x000fe20000004100 */
[----:B------:R-:W-:-:S02]  /*19b0*/  FMUL.FTZ R81, R194, R81 ;  /* 0x00000051c2517220 */ /* 0x000fc40000410000 */
[C---:B------:R-:W-:Y:S02]  /*19c0*/  FMUL.FTZ R211, R207.reuse, R88 ;  /* 0x00000058cfd37220 */ /* 0x040fe40000410000 */
[----:B------:R-:W-:Y:S02]  /*19d0*/  FMUL.FTZ R88, R207, R84 ;  /* 0x00000054cf587220 */ /* 0x000fe40000410000 */
[----:B------:R-:W-:Y:S02]  /*19e0*/  FFMA.FTZ R76, R154, R135, R76 ;  /* 0x000000879a4c7223 */ /* 0x000fe4000001004c */
[----:B------:R-:W-:Y:S02]  /*19f0*/  FFMA.FTZ R5, R148, R90, R5 ;  /* 0x0000005a94057223 */ /* 0x000fe40000010005 */
[----:B------:R-:W-:Y:S02]  /*1a00*/  FADD.FTZ R17, R90, R17 ;  /* 0x000000115a117221 */ /* 0x000fe40000010000 */
[----:B------:R-:W-:-:S02]  /*1a10*/  FADD.FTZ R82, R135, R82 ;  /* 0x0000005287527221 */ /* 0x000fc40000010000 */
[----:B------:R-:W-:Y:S01]  /*1a20*/  FFMA.FTZ R90, R184, R90, R81 ;  /* 0x0000005ab85a7223 */ /* 0x000fe20000010051 */
[----:B------:R-:W-:Y:S01]  /*1a30*/  HADD2.F32 R81, -RZ, R77.H0_H0 ;  /* 0x2000004dff517230 */ /* 0x000fe20000004100 */
[-C--:B------:R-:W-:Y:S02]  /*1a40*/  FFMA.FTZ R45, R88, R79.reuse, R45 ;  /* 0x0000004f582d7223 */ /* 0x080fe4000001002d */
[----:B------:R-:W-:Y:S02]  /*1a50*/  FADD.FTZ R32, R79, R32 ;  /* 0x000000204f207221 */ /* 0x000fe40000010000 */
[----:B------:R-:W-:Y:S01]  /*1a60*/  FMUL.FTZ R87, R195, R79 ;  /* 0x0000004fc3577220 */ /* 0x000fe20000410000 */
[----:B------:R-:W-:Y:S01]  /*1a70*/  MOV R79, R152 ;  /* 0x00000098004f7202 */ /* 0x000fe20000000f00 */
[----:B------:R-:W-:Y:S02]  /*1a80*/  FFMA.FTZ R77, R210, R161, R76 ;  /* 0x000000a1d24d7223 */ /* 0x000fe4000001004c */
[----:B------:R-:W-:-:S02]  /*1a90*/  FADD.FTZ R83, R161, R82 ;  /* 0x00000052a1537221 */ /* 0x000fc40000010000 */
[C---:B------:R-:W-:Y:S01]  /*1aa0*/  FADD.FTZ R92, -R177.reuse, R92 ;  /* 0x0000005cb15c7221 */ /* 0x040fe20000010100 */
[----:B------:R-:W-:Y:S01]  /*1ab0*/  HADD2.F32 R78, -RZ, R78.H0_H0 ;  /* 0x2000004eff4e7230 */ /* 0x000fe20000004100 */
[----:B------:R-:W-:Y:S01]  /*1ac0*/  FFMA.FTZ R77, R162, R160, R77 ;  /* 0x000000a0a24d7223 */ /* 0x000fe2000001004d */
[----:B------:R-:W-:Y:S01]  /*1ad0*/  HADD2.F32 R79, -RZ, R79.H0_H0 ;  /* 0x2000004fff4f7230 */ /* 0x000fe20000004100 */
[----:B------:R-:W-:Y:S02]  /*1ae0*/  FADD.FTZ R76, R160, R83 ;  /* 0x00000053a04c7221 */ /* 0x000fe40000010000 */
[----:B------:R-:W-:Y:S02]  /*1af0*/  FADD.FTZ R84, -R177, R93 ;  /* 0x0000005db1547221 */ /* 0x000fe40000010100 */
[----:B------:R-:W-:Y:S02]  /*1b00*/  FMUL.FTZ R93, R207, R92 ;  /* 0x0000005ccf5d7220 */ /* 0x000fe40000410000 */
[----:B------:R-:W-:-:S02]  /*1b10*/  FFMA.FTZ R77, R158, R139, R77 ;  /* 0x0000008b9e4d7223 */ /* 0x000fc4000001004d */
[----:B------:R-:W-:Y:S02]  /*1b20*/  FADD.FTZ R76, R139, R76 ;  /* 0x0000004c8b4c7221 */ /* 0x000fe40000010000 */
[-C--:B------:R-:W-:Y:S02]  /*1b30*/  FFMA.FTZ R46, R211, R78.reuse, R46 ;  /* 0x0000004ed32e7223 */ /* 0x080fe4000001002e */
[----:B------:R-:W-:Y:S02]  /*1b40*/  FADD.FTZ R33, R78, R33 ;  /* 0x000000214e217221 */ /* 0x000fe40000010000 */
[----:B------:R-:W-:Y:S02]  /*1b50*/  FMUL.FTZ R78, R172, R78 ;  /* 0x0000004eac4e7220 */ /* 0x000fe40000410000 */
[----:B------:R-:W-:Y:S02]  /*1b60*/  FFMA.FTZ R42, R93, R79, R42 ;  /* 0x0000004f5d2a7223 */ /* 0x000fe4000001002a */
[----:B------:R-:W-:-:S02]  /*1b70*/  FADD.FTZ R29, R79, R29 ;  /* 0x0000001d4f1d7221 */ /* 0x000fc40000010000 */
[----:B------:R-:W-:Y:S02]  /*1b80*/  FMUL.FTZ R212, R174, R79 ;  /* 0x0000004faed47220 */ /* 0x000fe40000410000 */
[----:B------:R-:W-:Y:S02]  /*1b90*/  FFMA.FTZ R79, R138, R137, R77 ;  /* 0x000000898a4f7223 */ /* 0x000fe4000001004d */
[----:B------:R-:W-:Y:S02]  /*1ba0*/  FADD.FTZ R77, R137, R76 ;  /* 0x0000004c894d7221 */ /* 0x000fe40000010000 */
[-C--:B------:R-:W-:Y:S02]  /*1bb0*/  FFMA.FTZ R6, R211, R147.reuse, R6 ;  /* 0x00000093d3067223 */ /* 0x080fe40000010006 */
[----:B------:R-:W-:Y:S02]  /*1bc0*/  FADD.FTZ R18, R147, R18 ;  /* 0x0000001293127221 */ /* 0x000fe40000010000 */
[----:B------:R-:W-:Y:S01]  /*1bd0*/  FFMA.FTZ R147, R132, R147, R78 ;  /* 0x0000009384937223 */ /* 0x000fe2000001004e */
[----:B------:R-:W-:Y:S01]  /*1be0*/  HADD2.F32 R78, -RZ, R85.H0_H0 ;  /* 0x20000055ff4e7230 */ /* 0x000fe20000004100 */
[----:B------:R-:W-:-:S02]  /*1bf0*/  FFMA.FTZ R76, R209, R144, R79 ;  /* 0x00000090d14c7223 */ /* 0x000fc4000001004f */
[----:B------:R-:W-:Y:S02]  /*1c00*/  FADD.FTZ R77, R144, R77 ;  /* 0x0000004d904d7221 */ /* 0x000fe40000010000 */
[----:B------:R-:W-:Y:S02]  /*1c10*/  FFMA.FTZ R76, R145, R142, R76 ;  /* 0x0000008e914c7223 */ /* 0x000fe4000001004c */
[-C--:B------:R-:W-:Y:S02]  /*1c20*/  FFMA.FTZ R7, R88, R78.reuse, R7 ;  /* 0x0000004e58077223 */ /* 0x080fe40000010007 */
[----:B------:R-:W-:Y:S02]  /*1c30*/  FADD.FTZ R19, R78, R19 ;  /* 0x000000134e137221 */ /* 0x000fe40000010000 */
[----:B------:R-:W-:Y:S01]  /*1c40*/  FFMA.FTZ R87, R185, R78, R87 ;  /* 0x0000004eb9577223 */ /* 0x000fe20000010057 */
[----:B------:R-:W-:Y:S01]  /*1c50*/  MOV R78, R151 ;  /* 0x00000097004e7202 */ /* 0x000fe20000000f00 */
[----:B------:R-:W-:-:S02]  /*1c60*/  FADD.FTZ R82, R142, R77 ;  /* 0x0000004d8e527221 */ /* 0x000fc40000010000 */
[----:B------:R-:W-:Y:S02]  /*1c70*/  FFMA.FTZ R77, R143, R141, R76 ;  /* 0x0000008d8f4d7223 */ /* 0x000fe4000001004c */
[----:B------:R-:W-:Y:S01]  /*1c80*/  FADD.FTZ R79, R141, R82 ;  /* 0x000000528d4f7221 */ /* 0x000fe20000010000 */
[----:B------:R-:W-:Y:S01]  /*1c90*/  HADD2.F32 R216, -RZ, R78.H0_H0 ;  /* 0x2000004effd87230 */ /* 0x000fe20000004100 */
[----:B------:R-:W-:Y:S02]  /*1ca0*/  FFMA.FTZ R78, R140, R86, R77 ;  /* 0x000000568c4e7223 */ /* 0x000fe4000001004d */
[----:B------:R-:W-:Y:S02]  /*1cb0*/  FADD.FTZ R76, R86, R79 ;  /* 0x0000004f564c7221 */ /* 0x000fe40000010000 */
[----:B------:R-:W-:Y:S01]  /*1cc0*/  FFMA.FTZ R77, R211, R147, R78 ;  /* 0x00000093d34d7223 */ /* 0x000fe2000001004e */
[----:B------:R-:W-:Y:S01]  /*1cd0*/  SHF.R.U64 R85, R152, 0x10, R153 ;  /* 0x0000001098557819 */ /* 0x000fe20000001299 */
[----:B------:R-:W-:-:S02]  /*1ce0*/  FADD.FTZ R79, R147, R76 ;  /* 0x0000004c934f7221 */ /* 0x000fc40000010000 */
[----:B------:R-:W-:Y:S01]  /*1cf0*/  FFMA.FTZ R76, R148, R90, R77 ;  /* 0x0000005a944c7223 */ /* 0x000fe2000001004d */
[----:B------:R-:W-:Y:S01]  /*1d00*/  SHF.R.U64 R213, R150, 0x10, R151 ;  /* 0x0000001096d57819 */ /* 0x000fe20000001297 */
[----:B------:R-:W-:Y:S01]  /*1d10*/  FADD.FTZ R78, R90, R79 ;  /* 0x0000004f5a4e7221 */ /* 0x000fe20000010000 */
[----:B------:R-:W-:Y:S01]  /*1d20*/  MOV R80, R153 ;  /* 0x0000009900507202 */ /* 0x000fe20000000f00 */
[----:B------:R-:W-:Y:S01]  /*1d30*/  HADD2.F32 R85, -RZ, R85.H0_H0 ;  /* 0x20000055ff557230 */ /* 0x000fe20000004100 */
[----:B------:R-:W-:Y:S02]  /*1d40*/  FADD.FTZ R94, -R177, R94 ;  /* 0x0000005eb15e7221 */ /* 0x000fe40000010100 */
[----:B------:R-:W-:Y:S02]  /*1d50*/  FMUL.FTZ R92, R207, R84 ;  /* 0x00000054cf5c7220 */ /* 0x000fe40000410000 */
[----:B------:R-:W-:Y:S02]  /*1d60*/  FFMA.FTZ R76, R91, R89, R76 ;  /* 0x000000595b4c7223 */ /* 0x000fe4000001004c */
[----:B------:R-:W-:Y:S01]  /*1d70*/  FADD.FTZ R78, R89, R78 ;  /* 0x0000004e594e7221 */ /* 0x000fe20000010000 */
[----:B------:R-:W-:Y:S01]  /*1d80*/  HADD2.F32 R213, -RZ, R213.H0_H0 ;  /* 0x200000d5ffd57230 */ /* 0x000fe20000004100 */
[----:B------:R-:W-:Y:S01]  /*1d90*/  FADD.FTZ R214, -R177, R95 ;  /* 0x0000005fb1d67221 */ /* 0x000fe20000010100 */
[----:B------:R-:W-:Y:S01]  /*1da0*/  SHF.R.U32.HI R95, RZ, 0x10, R153 ;  /* 0x00000010ff5f7819 */ /* 0x000fe20000011699 */
[----:B------:R-:W-:Y:S01]  /*1db0*/  HADD2.F32 R80, -RZ, R80.H0_H0 ;  /* 0x20000050ff507230 */ /* 0x000fe20000004100 */
[----:B------:R-:W-:-:S02]  /*1dc0*/  FFMA.FTZ R212, R164, R81, R212 ;  /* 0x00000051a4d47223 */ /* 0x000fc400000100d4 */
[----:B------:R-:W-:Y:S02]  /*1dd0*/  FFMA.FTZ R43, R92, R85, R43 ;  /* 0x000000555c2b7223 */ /* 0x000fe4000001002b */
[----:B------:R-:W-:Y:S02]  /*1de0*/  FADD.FTZ R30, R85, R30 ;  /* 0x0000001e551e7221 */ /* 0x000fe40000010000 */
[----:B------:R-:W-:Y:S02]  /*1df0*/  FMUL.FTZ R215, R207, R94 ;  /* 0x0000005ecfd77220 */ /* 0x000fe40000410000 */
[----:B------:R-:W-:Y:S02]  /*1e00*/  FFMA.FTZ R76, R88, R87, R76 ;  /* 0x00000057584c7223 */ /* 0x000fe4000001004c */
[----:B------:R-:W-:Y:S02]  /*1e10*/  FMUL.FTZ R85, R196, R85 ;  /* 0x00000055c4557220 */ /* 0x000fe40000410000 */
[----:B------:R-:W-:Y:S01]  /*1e20*/  FADD.FTZ R77, R87, R78 ;  /* 0x0000004e574d7221 */ /* 0x000fe20000010000 */
[----:B------:R-:W-:Y:S01]  /*1e30*/  SHF.R.U32.HI R146, RZ, 0x10, R151 ;  /* 0x00000010ff927819 */ /* 0x000fe20000011697 */
[----:B------:R-:W-:-:S02]  /*1e40*/  FFMA.FTZ R10, R93, R81, R10 ;  /* 0x000000515d0a7223 */ /* 0x000fc4000001000a */
[----:B------:R-:W-:Y:S01]  /*1e50*/  FADD.FTZ R22, R81, R22 ;  /* 0x0000001651167221 */ /* 0x000fe20000010000 */
[----:B------:R-:W-:Y:S01]  /*1e60*/  HADD2.F32 R81, -RZ, R95.H0_H0 ;  /* 0x2000005fff517230 */ /* 0x000fe20000004100 */
[----:B------:R-:W-:Y:S02]  /*1e70*/  FFMA.FTZ R9, R92, R213, R9 ;  /* 0x000000d55c097223 */ /* 0x000fe40000010009 */
[----:B------:R-:W-:Y:S02]  /*1e80*/  FADD.FTZ R21, R213, R21 ;  /* 0x00000015d5157221 */ /* 0x000fe40000010000 */
[----:B------:R-:W-:Y:S02]  /*1e90*/  FFMA.FTZ R40, R215, R80, R40 ;  /* 0x00000050d7287223 */ /* 0x000fe40000010028 */
[----:B------:R-:W-:Y:S02]  /*1ea0*/  FADD.FTZ R27, R80, R27 ;  /* 0x0000001b501b7221 */ /* 0x000fe40000010000 */
[----:B------:R-:W-:-:S02]  /*1eb0*/  FFMA.FTZ R78, R93, R212, R76 ;  /* 0x000000d45d4e7223 */ /* 0x000fc4000001004c */
[----:B------:R-:W-:Y:S02]  /*1ec0*/  FFMA.FTZ R213, R186, R213, R85 ;  /* 0x000000d5bad57223 */ /* 0x000fe40000010055 */
[----:B------:R-:W-:Y:S02]  /*1ed0*/  FMUL.FTZ R80, R175, R80 ;  /* 0x00000050af507220 */ /* 0x000fe40000410000 */
[----:B------:R-:W-:Y:S01]  /*1ee0*/  FADD.FTZ R76, R212, R77 ;  /* 0x0000004dd44c7221 */ /* 0x000fe20000010000 */
[----:B------:R-:W-:Y:S01]  /*1ef0*/  HADD2.F32 R82, -RZ, R146.H0_H0 ;  /* 0x20000092ff527230 */ /* 0x000fe20000004100 */
[-C--:B------:R-:W-:Y:S02]  /*1f00*/  FFMA.FTZ R12, R215, R216.reuse, R12 ;  /* 0x000000d8d70c7223 */ /* 0x080fe4000001000c */
[----:B------:R-:W-:Y:S02]  /*1f10*/  FADD.FTZ R24, R216, R24 ;  /* 0x00000018d8187221 */ /* 0x000fe40000010000 */
[----:B------:R-:W-:-:S02]  /*1f20*/  FFMA.FTZ R216, R165, R216, R80 ;  /* 0x000000d8a5d87223 */ /* 0x000fc40000010050 */
[----:B------:R-:W-:Y:S02]  /*1f30*/  FMUL.FTZ R217, R197, R81 ;  /* 0x00000051c5d97220 */ /* 0x000fe40000410000 */
[----:B------:R-:W-:Y:S02]  /*1f40*/  FFMA.FTZ R78, R92, R213, R78 ;  /* 0x000000d55c4e7223 */ /* 0x000fe4000001004e */
[----:B------:R-:W-:Y:S02]  /*1f50*/  FADD.FTZ R77, R76, R213 ;  /* 0x000000d54c4d7221 */ /* 0x000fe40000010000 */
[----:B------:R-:W-:Y:S02]  /*1f60*/  FMUL.FTZ R214, R207, R214 ;  /* 0x000000d6cfd67220 */ /* 0x000fe40000410000 */
[----:B------:R-:W-:Y:S02]  /*1f70*/  FFMA.FTZ R217, R187, R82, R217 ;  /* 0x00000052bbd97223 */ /* 0x000fe400000100d9 */
[----:B------:R-:W-:-:S02]  /*1f80*/  FFMA.FTZ R78, R215, R216, R78 ;  /* 0x000000d8d74e7223 */ /* 0x000fc4000001004e */
[----:B------:R-:W-:Y:S02]  /*1f90*/  FADD.FTZ R76, R77, R216 ;  /* 0x000000d84d4c7221 */ /* 0x000fe40000010000 */
[C---:B------:R-:W-:Y:S02]  /*1fa0*/  FFMA.FTZ R41, R214.reuse, R81, R41 ;  /* 0x00000051d6297223 */ /* 0x040fe40000010029 */
[----:B------:R-:W-:Y:S02]  /*1fb0*/  FADD.FTZ R28, R81, R28 ;  /* 0x0000001c511c7221 */ /* 0x000fe40000010000 */
[----:B------:R-:W-:Y:S02]  /*1fc0*/  FFMA.FTZ R11, R214, R82, R11 ;  /* 0x00000052d60b7223 */ /* 0x000fe4000001000b */
[----:B------:R-:W-:Y:S02]  /*1fd0*/  FADD.FTZ R23, R82, R23 ;  /* 0x0000001752177221 */ /* 0x000fe40000010000 */
[----:B------:R-:W-:-:S02]  /*1fe0*/  FFMA.FTZ R83, R214, R217, R78 ;  /* 0x000000d9d6537223 */ /* 0x000fc4000001004e */
[----:B------:R-:W-:Y:S01]  /*1ff0*/  FADD.FTZ R81, R76, R217 ;  /* 0x000000d94c517221 */ /* 0x000fe20000010000 */
[----:B------:R-:W-:Y:S05]  /*2000*/  BRA.DIV ~URZ, `(.L_x_1779) ;  /* 0x000018e27f007947 */ /* 0x000fea000b800000 */
[----:B------:R0:W1:Y:S02]  /*2010*/  SHFL.DOWN PT, R78, R81, 0x10, 0x1f ;  /* 0x0a001f00514e7f89 */ /* 0x00006400000e0000 */
.L_x_1788:
        /* <DEDUP_REMOVED lines=18> */
.L_x_1789:
        /* <DEDUP_REMOVED lines=50> */
[----:B------:R-:W-:-:S02]  /*2460*/  FADD.FTZ R82, R141, -R82 ;  /* 0x800000528d527221 */ /* 0x000fc40000010000 */
[----:B-----5:R-:W-:Y:S02]  /*2470*/  @P2 FADD.FTZ R78, R53, R78 ;  /* 0x0000004e354e2221 */ /* 0x020fe40000010000 */
[----:B------:R-:W-:Y:S02]  /*2480*/  FFMA.FTZ R83, R162, R76, R77 ;  /* 0x0000004ca2537223 */ /* 0x000fe4000001004d */
[C---:B------:R-:W-:Y:S01]  /*2490*/  FMUL.FTZ R79, R207.reuse, R134 ;  /* 0x00000086cf4f7220 */ /* 0x040fe20000410000 */
[----:B------:R-:W0:Y:S01]  /*24a0*/  F2F.F16.F32 R80, R78 ;  /* 0x0000004e00507304 */ /* 0x000e220000200800 */
[----:B------:R-:W-:Y:S02]  /*24b0*/  FMUL.FTZ R81, R207, R156 ;  /* 0x0000009ccf517220 */ /* 0x000fe40000410000 */
[----:B------:R-:W-:Y:S02]  /*24c0*/  @P2 FADD.FTZ R136, R55, R136 ;  /* 0x0000008837882221 */ /* 0x000fe40000010000 */
[----:B------:R-:W-:-:S02]  /*24d0*/  FMUL.FTZ R159, R207, R82 ;  /* 0x00000052cf9f7220 */ /* 0x000fc40000410000 */
[-C--:B------:R-:W-:Y:S01]  /*24e0*/  FFMA.FTZ R82, R211, R76.reuse, R77 ;  /* 0x0000004cd3527223 */ /* 0x080fe2000001004d */
[----:B------:R-:W1:Y:S01]  /*24f0*/  F2F.F16.F32 R84, R136 ;  /* 0x0000008800547304 */ /* 0x000e620000200800 */
[----:B------:R-:W-:Y:S02]  /*2500*/  FADD.FTZ R160, R160, -R83 ;  /* 0x80000053a0a07221 */ /* 0x000fe40000010000 */
[-C--:B------:R-:W-:Y:S02]  /*2510*/  FFMA.FTZ R145, R145, R76.reuse, R77 ;  /* 0x0000004c91917223 */ /* 0x080fe4000001004d */
[----:B------:R-:W-:Y:S02]  /*2520*/  @P2 FADD.FTZ R79, R52, R79 ;  /* 0x0000004f344f2221 */ /* 0x000fe40000010000 */
[----:B------:R-:W-:Y:S01]  /*2530*/  @P2 FADD.FTZ R81, R54, R81 ;  /* 0x0000005136512221 */ /* 0x000fe20000010000 */
[----:B0-----:R-:W-:Y:S01]  /*2540*/  @P5 PRMT R199, R80, 0x7610, R199 ;  /* 0x0000761050c75816 */ /* 0x001fe200000000c7 */
[-CC-:B------:R-:W-:Y:S01]  /*2550*/  FFMA.FTZ R138, R138, R76.reuse, R77.reuse ;  /* 0x0000004c8a8a7223 */ /* 0x180fe2000001004d */
[----:B------:R-:W0:Y:S01]  /*2560*/  F2F.F16.F32 R85, R79 ;  /* 0x0000004f00557304 */ /* 0x000e220000200800 */
[----:B------:R-:W-:-:S02]  /*2570*/  FFMA.FTZ R83, R140, R76, R77 ;  /* 0x0000004c8c537223 */ /* 0x000fc4000001004d */
[----:B------:R-:W-:Y:S02]  /*2580*/  FADD.FTZ R82, R147, -R82 ;  /* 0x8000005293527221 */ /* 0x000fe40000010000 */
[----:B------:R-:W-:Y:S01]  /*2590*/  FADD.FTZ R142, R142, -R145 ;  /* 0x800000918e8e7221 */ /* 0x000fe20000010000 */
[----:B-1----:R-:W-:Y:S01]  /*25a0*/  @P5 PRMT R200, R84, 0x7610, R200 ;  /* 0x0000761054c85816 */ /* 0x002fe200000000c8 */
[-C--:B------:R-:W-:Y:S01]  /*25b0*/  FFMA.FTZ R158, R158, R76.reuse, R77 ;  /* 0x0000004c9e9e7223 */ /* 0x080fe2000001004d */
[----:B------:R-:W1:Y:S01]  /*25c0*/  F2F.F16.F32 R219, R81 ;  /* 0x0000005100db7304 */ /* 0x000e620000200800 */
[----:B------:R-:W-:Y:S02]  /*25d0*/  FADD.FTZ R138, R137, -R138 ;  /* 0x8000008a898a7221 */ /* 0x000fe40000010000 */
[----:B------:R-:W-:Y:S02]  /*25e0*/  FADD.FTZ R86, R86, -R83 ;  /* 0x8000005356567221 */ /* 0x000fe40000010000 */
[----:B------:R-:W-:-:S02]  /*25f0*/  FFMA.FTZ R210, R210, R76, R77 ;  /* 0x0000004cd2d27223 */ /* 0x000fc4000001004d */
[--C-:B------:R-:W-:Y:S01]  /*2600*/  FFMA.FTZ R209, R209, R76, R77.reuse ;  /* 0x0000004cd1d17223 */ /* 0x100fe2000001004d */
[----:B0-----:R-:W-:Y:S01]  /*2610*/  @P5 PRMT R202, R85, 0x7610, R202 ;  /* 0x0000761055ca5816 */ /* 0x001fe200000000ca */
[----:B------:R-:W-:Y:S02]  /*2620*/  FMUL.FTZ R147, R207, R82 ;  /* 0x00000052cf937220 */ /* 0x000fe40000410000 */
[-CC-:B------:R-:W-:Y:S02]  /*2630*/  FFMA.FTZ R83, R148, R76.reuse, R77.reuse ;  /* 0x0000004c94537223 */ /* 0x180fe4000001004d */
[-CC-:B------:R-:W-:Y:S02]  /*2640*/  FFMA.FTZ R82, R91, R76.reuse, R77.reuse ;  /* 0x0000004c5b527223 */ /* 0x180fe4000001004d */
[-C--:B------:R-:W-:Y:S01]  /*2650*/  FFMA.FTZ R88, R88, R76.reuse, R77 ;  /* 0x0000004c58587223 */ /* 0x080fe2000001004d */
[----:B-1----:R-:W-:Y:S01]  /*2660*/  @P5 PRMT R201, R219, 0x7610, R201 ;  /* 0x00007610dbc95816 */ /* 0x002fe200000000c9 */
[----:B------:R-:W-:-:S02]  /*2670*/  FFMA.FTZ R93, R93, R76, R77 ;  /* 0x0000004c5d5d7223 */ /* 0x000fc4000001004d */
[-CC-:B------:R-:W-:Y:S02]  /*2680*/  FFMA.FTZ R92, R92, R76.reuse, R77.reuse ;  /* 0x0000004c5c5c7223 */ /* 0x180fe4000001004d */
[--C-:B------:R-:W-:Y:S02]  /*2690*/  FFMA.FTZ R215, R215, R76, R77.reuse ;  /* 0x0000004cd7d77223 */ /* 0x100fe4000001004d */
[C---:B------:R-:W-:Y:S02]  /*26a0*/  FMUL.FTZ R160, R207.reuse, R160 ;  /* 0x000000a0cfa07220 */ /* 0x040fe40000410000 */
[----:B------:R-:W-:Y:S02]  /*26b0*/  FMUL.FTZ R154, R207, R142 ;  /* 0x0000008ecf9a7220 */ /* 0x000fe40000410000 */
[----:B------:R-:W-:Y:S01]  /*26c0*/  FFMA.FTZ R76, R214, R76, R77 ;  /* 0x0000004cd64c7223 */ /* 0x000fe2000001004d */
[----:B------:R-:W-:Y:S01]  /*26d0*/  SEL R77, R78, R73, P0 ;  /* 0x000000494e4d7207 */ /* 0x000fe20000000000 */
[----:B------:R-:W-:Y:S01]  /*26e0*/  FADD.FTZ R158, R139, -R158 ;  /* 0x8000009e8b9e7221 */ /* 0x000fe20000010000 */
[----:B------:R-:W-:Y:S01]  /*26f0*/  HFMA2.MMA R139, -RZ, RZ, 0, 4.76837158203125e-07 ;  /* 0x00000008ff8b7435 */ /* 0x000fe200000001ff */
[----:B------:R-:W-:Y:S01]  /*2700*/  FMUL.FTZ R162, R207, R138 ;  /* 0x0000008acfa27220 */ /* 0x000fe20000410000 */
[----:B------:R-:W-:Y:S01]  /*2710*/  SEL R78, R81, R74, P0 ;  /* 0x0000004a514e7207 */ /* 0x000fe20000000000 */
[----:B------:R-:W-:Y:S01]  /*2720*/  FMUL.FTZ R156, R207, R86 ;  /* 0x00000056cf9c7220 */ /* 0x000fe20000410000 */
[----:B------:R-:W-:Y:S01]  /*2730*/  SHF.L.U32 R86, R84, 0x10, RZ ;  /* 0x0000001054567819 */ /* 0x000fe200000006ff */
[----:B------:R-:W-:-:S02]  /*2740*/  FADD.FTZ R210, R161, -R210 ;  /* 0x800000d2a1d27221 */ /* 0x000fc40000010000 */
[----:B------:R-:W-:Y:S02]  /*2750*/  FADD.FTZ R144, R144, -R209 ;  /* 0x800000d190907221 */ /* 0x000fe40000010000 */
[----:B------:R-:W-:Y:S01]  /*2760*/  FADD.FTZ R90, R90, -R83 ;  /* 0x800000535a5a7221 */ /* 0x000fe20000010000 */
[----:B------:R-:W-:Y:S01]  /*2770*/  @P1 MOV R83, 0x10 ;  /* 0x0000001000531802 */ /* 0x000fe20000000f00 */
[----:B------:R-:W-:Y:S02]  /*2780*/  FADD.FTZ R92, R213, -R92 ;  /* 0x8000005cd55c7221 */ /* 0x000fe40000010000 */
[----:B------:R-:W-:Y:S02]  /*2790*/  @P2 FADD.FTZ R160, R57, R160 ;  /* 0x000000a039a02221 */ /* 0x000fe40000010000 */
[----:B------:R-:W-:Y:S02]  /*27a0*/  @P2 FADD.FTZ R154, R61, R154 ;  /* 0x0000009a3d9a2221 */ /* 0x000fe40000010000 */
[----:B------:R-:W-:Y:S01]  /*27b0*/  FADD.FTZ R88, R87, -R88 ;  /* 0x8000005857587221 */ /* 0x000fe20000010000 */
[----:B------:R-:W-:Y:S01]  /*27c0*/  F2F.F16.F32 R94, R160 ;  /* 0x000000a0005e7304 */ /* 0x000fe20000200800 */
[----:B------:R-:W-:-:S02]  /*27d0*/  FADD.FTZ R76, R217, -R76 ;  /* 0x8000004cd94c7221 */ /* 0x000fc40000010000 */
[----:B------:R-:W-:Y:S02]  /*27e0*/  FMUL.FTZ R163, R207, R158 ;  /* 0x0000009ecfa37220 */ /* 0x000fe40000410000 */
[----:B------:R-:W-:Y:S02]  /*27f0*/  @P2 FADD.FTZ R162, R59, R162 ;  /* 0x000000a23ba22221 */ /* 0x000fe40000010000 */
[----:B------:R-:W-:Y:S01]  /*2800*/  @P2 FADD.FTZ R156, R63, R156 ;  /* 0x0000009c3f9c2221 */ /* 0x000fe20000010000 */
[----:B------:R-:W-:Y:S01]  /*2810*/  F2F.F16.F32 R146, R154 ;  /* 0x0000009a00927304 */ /* 0x000fe20000200800 */
[C---:B------:R-:W-:Y:S02]  /*2820*/  FMUL.FTZ R161, R207.reuse, R210 ;  /* 0x000000d2cfa17220 */ /* 0x040fe40000410000 */
[C---:B------:R-:W-:Y:S02]  /*2830*/  FMUL.FTZ R155, R207.reuse, R144 ;  /* 0x00000090cf9b7220 */ /* 0x040fe40000410000 */
[----:B------:R-:W-:-:S02]  /*2840*/  FMUL.FTZ R148, R207, R90 ;  /* 0x0000005acf947220 */ /* 0x000fc40000410000 */
[----:B------:R-:W-:Y:S01]  /*2850*/  FADD.FTZ R82, R89, -R82 ;  /* 0x8000005259527221 */ /* 0x000fe20000010000 */
[----:B------:R-:W0:Y:S01]  /*2860*/  F2F.F16.F32 R158, R162 ;  /* 0x000000a2009e7304 */ /* 0x000e220000200800 */
[----:B------:R-:W-:Y:S02]  /*2870*/  FADD.FTZ R212, R212, -R93 ;  /* 0x8000005dd4d47221 */ /* 0x000fe40000010000 */
[C---:B------:R-:W-:Y:S02]  /*2880*/  FMUL.FTZ R144, R207.reuse, R92 ;  /* 0x0000005ccf907220 */ /* 0x040fe40000410000 */
[C---:B------:R-:W-:Y:S02]  /*2890*/  FMUL.FTZ R150, R207.reuse, R88 ;  /* 0x00000058cf967220 */ /* 0x040fe40000410000 */
[----:B------:R-:W-:Y:S01]  /*28a0*/  FADD.FTZ R216, R216, -R215 ;  /* 0x800000d7d8d87221 */ /* 0x000fe20000010000 */
[----:B------:R-:W1:Y:S01]  /*28b0*/  F2F.F16.F32 R152, R156 ;  /* 0x0000009c00987304 */ /* 0x000e620000200800 */
        /* <DEDUP_REMOVED lines=9> */
[----:B------:R-:W2:Y:S01]  /*2950*/  F2F.F16.F32 R157, R163 ;  /* 0x000000a3009d7304 */ /* 0x000ea20000200800 */
[----:B------:R-:W-:Y:S01]  /*2960*/  @P2 FADD.FTZ R155, R60, R155 ;  /* 0x0000009b3c9b2221 */ /* 0x000fe20000010000 */
[----:B0-----:R-:W-:Y:S01]  /*2970*/  SHF.L.U32 R90, R158, 0x10, RZ ;  /* 0x000000109e5a7819 */ /* 0x001fe200000006ff */
[----:B------:R-:W-:Y:S01]  /*2980*/  @P2 FADD.FTZ R148, R65, R148 ;  /* 0x0000009441942221 */ /* 0x000fe20000010000 */
[----:B-1----:R-:W-:Y:S01]  /*2990*/  SHF.L.U32 R84, R152, 0x10, RZ ;  /* 0x0000001098547819 */ /* 0x002fe200000006ff */
[----:B------:R-:W-:-:S02]  /*29a0*/  FMUL.FTZ R153, R207, R82 ;  /* 0x00000052cf997220 */ /* 0x000fc40000410000 */
[----:B------:R-:W-:Y:S01]  /*29b0*/  FMUL.FTZ R145, R207, R212 ;  /* 0x000000d4cf917220 */ /* 0x000fe20000410000 */
[----:B------:R-:W-:Y:S01]  /*29c0*/  F2F.F16.F32 R151, R159 ;  /* 0x0000009f00977304 */ /* 0x000fe20000200800 */
[----:B------:R-:W-:Y:S02]  /*29d0*/  @P2 FADD.FTZ R144, R69, R144 ;  /* 0x0000009045902221 */ /* 0x000fe40000010000 */
[----:B------:R-:W-:Y:S02]  /*29e0*/  @P2 FADD.FTZ R150, R67, R150 ;  /* 0x0000009643962221 */ /* 0x000fe40000010000 */
[----:B------:R-:W-:-:S03]  /*29f0*/  @P1 IMAD.WIDE.U32 R82, R198, R83, c[0x0][0x258] ;  /* 0x00009600c6521625 */ /* 0x000fc600078e0053 */
[----:B------:R-:W0:Y:S01]  /*2a00*/  F2F.F16.F32 R95, R161 ;  /* 0x000000a1005f7304 */ /* 0x000e220000200800 */
[----:B------:R-:W-:Y:S01]  /*2a10*/  @P2 FADD.FTZ R138, R71, R138 ;  /* 0x0000008a478a2221 */ /* 0x000fe20000010000 */
[----:B------:R1:W-:Y:S01]  /*2a20*/  @P1 STG.E.128 [R82.64], R76 ;  /* 0x0000004c52001986 */ /* 0x0003e2000c101d04 */
[----:B------:R-:W-:Y:S02]  /*2a30*/  FMUL.FTZ R207, R207, R216 ;  /* 0x000000d8cfcf7220 */ /* 0x000fe40000410000 */
[----:B------:R-:W-:-:S03]  /*2a40*/  IMAD.WIDE.U32 R92, R198, R139, c[0x0][0x248] ;  /* 0x00009200c65c7625 */ /* 0x000fc600078e008b */
[----:B------:R-:W3:Y:S01]  /*2a50*/  F2F.F16.F32 R149, R155 ;  /* 0x0000009b00957304 */ /* 0x000ee20000200800 */
[----:B------:R-:W-:Y:S01]  /*2a60*/  @P2 FADD.FTZ R153, R66, R153 ;  /* 0x0000009942992221 */ /* 0x000fe20000010000 */
[----:B------:R4:W-:Y:S01]  /*2a70*/  STG.E.64 [R92.64], R80 ;  /* 0x000000505c007986 */ /* 0x0009e2000c101b04 */
[----:B------:R-:W-:Y:S02]  /*2a80*/  @P2 FADD.FTZ R207, R70, R207 ;  /* 0x000000cf46cf2221 */ /* 0x000fe40000010000 */
[----:B------:R-:W-:Y:S02]  /*2a90*/  @P2 FADD.FTZ R147, R64, R147 ;  /* 0x0000009340932221 */ /* 0x000fe40000010000 */
[----:B------:R-:W-:Y:S01]  /*2aa0*/  @P2 FADD.FTZ R145, R68, R145 ;  /* 0x0000009144912221 */ /* 0x000fe20000010000 */
[----:B------:R-:W3:Y:S01]  /*2ab0*/  F2F.F16.F32 R140, R148 ;  /* 0x00000094008c7304 */ /* 0x000ee20000200800 */
[----:B-1----:R-:W-:Y:S01]  /*2ac0*/  IMAD.WIDE.U32 R78, R94, 0x10000, RZ ;  /* 0x000100005e4e7825 */ /* 0x002fe200078e00ff */
[----:B------:R-:W-:-:S06]  /*2ad0*/  @P1 MOV R83, 0x10 ;  /* 0x0000001000531802 */ /* 0x000fcc0000000f00 */
[----:B------:R-:W1:Y:S01]  /*2ae0*/  F2F.F16.F32 R134, R144 ;  /* 0x0000009000867304 */ /* 0x000e620000200800 */
[----:B------:R-:W-:Y:S01]  /*2af0*/  IMAD.WIDE.U32 R76, R146, 0x10000, RZ ;  /* 0x00010000924c7825 */ /* 0x000fe200078e00ff */
[----:B--2---:R-:W-:Y:S02]  /*2b00*/  LOP3.LUT R91, R79, R90, R157, 0xfe, !PT ;  /* 0x0000005a4f5b7212 */ /* 0x004fe400078efe9d */
[----:B0-----:R-:W-:Y:S01]  /*2b10*/  LOP3.LUT R90, R78, R95, RZ, 0xfc, !PT ;  /* 0x0000005f4e5a7212 */ /* 0x001fe200078efcff */
[----:B------:R-:W-:Y:S01]  /*2b20*/  @P1 IMAD.WIDE.U32 R82, R206, R83, c[0x0][0x258] ;  /* 0x00009600ce521625 */ /* 0x000fe200078e0053 */
[----:B------:R-:W-:Y:S02]  /*2b30*/  LOP3.LUT R85, R77, R84, R151, 0xfe, !PT ;  /* 0x000000544d557212 */ /* 0x000fe400078efe97 */
[----:B------:R-:W0:Y:S01]  /*2b40*/  F2F.F16.F32 R142, R150 ;  /* 0x00000096008e7304 */ /* 0x000e220000200800 */
[----:B---3--:R-:W-:Y:S01]  /*2b50*/  LOP3.LUT R84, R76, R149, RZ, 0xfc, !PT ;  /* 0x000000954c547212 */ /* 0x008fe200078efcff */
[----:B------:R-:W-:-:S06]  /*2b60*/  IMAD.WIDE.U32 R78, R140, 0x10000, RZ ;  /* 0x000100008c4e7825 */ /* 0x000fcc00078e00ff */
[----:B------:R-:W2:Y:S01]  /*2b70*/  F2F.F16.F32 R136, R138 ;  /* 0x0000008a00887304 */ /* 0x000ea20000200800 */
[----:B-1----:R-:W-:-:S07]  /*2b80*/  IMAD.WIDE.U32 R76, R134, 0x10000, RZ ;  /* 0x00010000864c7825 */ /* 0x002fce00078e00ff */
[----:B------:R-:W1:Y:S01]  /*2b90*/  F2F.F16.F32 R143, R153 ;  /* 0x00000099008f7304 */ /* 0x000e620000200800 */
[----:B0-----:R-:W-:-:S07]  /*2ba0*/  SHF.L.U32 R86, R142, 0x10, RZ ;  /* 0x000000108e567819 */ /* 0x001fce00000006ff */
[----:B------:R-:W0:Y:S01]  /*2bb0*/  F2F.F16.F32 R137, R207 ;  /* 0x000000cf00897304 */ /* 0x000e220000200800 */
[----:B--2---:R-:W-:-:S07]  /*2bc0*/  SHF.L.U32 R88, R136, 0x10, RZ ;  /* 0x0000001088587819 */ /* 0x004fce00000006ff */
[----:B------:R-:W2:Y:S01]  /*2bd0*/  F2F.F16.F32 R141, R147 ;  /* 0x00000093008d7304 */ /* 0x000ea20000200800 */
[----:B-1----:R-:W-:Y:S02]  /*2be0*/  LOP3.LUT R87, R79, R86, R143, 0xfe, !PT ;  /* 0x000000564f577212 */ /* 0x002fe400078efe8f */
[----:B------:R-:W-:-:S05]  /*2bf0*/  SEL R79, R162, R75, P0 ;  /* 0x0000004ba24f7207 */ /* 0x000fca0000000000 */
[----:B------:R-:W1:Y:S01]  /*2c00*/  F2F.F16.F32 R135, R145 ;  /* 0x0000009100877304 */ /* 0x000e620000200800 */
[----:B0-----:R-:W-:Y:S02]  /*2c10*/  LOP3.LUT R89, R77, R88, R137, 0xfe, !PT ;  /* 0x000000584d597212 */ /* 0x001fe400078efe89 */
[----:B------:R-:W-:Y:S02]  /*2c20*/  SEL R77, R160, R73, P0 ;  /* 0x00000049a04d7207 */ /* 0x000fe40000000000 */
[----:B--2---:R-:W-:Y:S02]  /*2c30*/  LOP3.LUT R86, R78, R141, RZ, 0xfc, !PT ;  /* 0x0000008d4e567212 */ /* 0x004fe400078efcff */
[----:B------:R-:W-:Y:S02]  /*2c40*/  SEL R78, R163, R74, P0 ;  /* 0x0000004aa34e7207 */ /* 0x000fe40000000000 */
[----:B-1----:R-:W-:Y:S02]  /*2c50*/  LOP3.LUT R88, R76, R135, RZ, 0xfc, !PT ;  /* 0x000000874c587212 */ /* 0x002fe400078efcff */
        /* <DEDUP_REMOVED lines=9> */
.L_x_1781:
        /* <DEDUP_REMOVED lines=22> */
.L_x_1782:
[----:B------:R-:W-:Y:S01]  /*2e50*/  IADD3 R154, R198, 0x100, RZ ;  /* 0x00000100c69a7810 */ /* 0x000fe20007ffe0ff */
[----:B------:R2:W-:Y:S01]  /*2e60*/  @P1 STG.E.128 [R94.64], R80 ;  /* 0x000000505e001986 */ /* 0x0005e2000c101d04 */
[----:B0-----:R-:W-:Y:S02]  /*2e70*/  @P1 MOV R92, 0x10 ;  /* 0x00000010005c1802 */ /* 0x001fe40000000f00 */
[----:B------:R-:W-:Y:S01]  /*2e80*/  @P5 PRMT R202, R149, 0x7610, R202 ;  /* 0x0000761095ca5816 */ /* 0x000fe200000000ca */
        /* <DEDUP_REMOVED lines=18> */
.L_x_1783:
        /* <DEDUP_REMOVED lines=24> */
.L_x_1784:
        /* <DEDUP_REMOVED lines=14> */
.L_x_1785:
[----:B------:R-:W-:Y:S01]  /*3210*/  SEL R208, RZ, 0x1, P4 ;  /* 0x00000001ffd07807 */ /* 0x000fe20002000000 */
[----:B01----:R-:W-:Y:S01]  /*3220*/  @P3 CALL.REL.NOINC `(.L_x_1786) ;  /* 0x0000001000003944 */ /* 0x003fe20003c00000 */
[----:B------:R-:W-:Y:S05]  /*3230*/  BRA `(.L_x_1787) ;  /* 0xffffd85000007947 */ /* 0x000fea000383ffff */
.L_x_1786:
        /* <DEDUP_REMOVED lines=76> */
.L_x_1778:
[----:B------:R-:W0:Y:S01]  /*3700*/  S2UR UR6, SR_CTAID.X ;  /* 0x00000000000679c3 */ /* 0x000e220000002500 */
[----:B------:R-:W-:Y:S01]  /*3710*/  HFMA2.MMA R9, -RZ, RZ, 0, 9.5367431640625e-07 ;  /* 0x00000010ff097435 */ /* 0x000fe200000001ff */
[C---:B------:R-:W-:Y:S02]  /*3720*/  LOP3.LUT R3, R50.reuse, 0x7f, RZ, 0xc0, !PT ;  /* 0x0000007f32037812 */ /* 0x040fe400078ec0ff */
        /* <DEDUP_REMOVED lines=28> */
.L_x_1779:
[----:B------:R-:W-:Y:S01]  /*38f0*/  HFMA2.MMA R80, -RZ, RZ, 0, 9.5367431640625e-07 ;  /* 0x00000010ff507435 */ /* 0x000fe200000001ff */
[----:B------:R-:W-:-:S02]  /*3900*/  MOV R79, R81 ;  /* 0x00000051004f7202 */ /* 0x000fc40000000f00 */
[----:B------:R-:W-:Y:S02]  /*3910*/  MOV R82, 0x1f ;  /* 0x0000001f00527802 */ /* 0x000fe40000000f00 */
[----:B------:R-:W-:Y:S02]  /*3920*/  MOV R85, 0xffffffff ;  /* 0xffffffff00557802 */ /* 0x000fe40000000f00 */
[----:B------:R-:W-:Y:S02]  /*3930*/  MOV R76, 0x3950 ;  /* 0x00003950004c7802 */ /* 0x000fe40000000f00 */
[----:B-----5:R-:W-:Y:S05]  /*3940*/  CALL.REL.NOINC `($__internal_73_$__cuda_sm70_shflsync_down_p) ;  /* 0x0000046000007944 */ /* 0x020fea0003c00000 */
[----:B-1----:R-:W-:Y:S01]  /*3950*/  MOV R78, R79 ;  /* 0x0000004f004e7202 */ /* 0x002fe20000000f00 */
[----:B0-----:R-:W-:Y:S05]  /*3960*/  BRA `(.L_x_1788) ;  /* 0xffffe6b000007947 */ /* 0x001fea000383ffff */
.L_x_1780:
[----:B------:R-:W-:Y:S01]  /*3970*/  HFMA2.MMA R80, -RZ, RZ, 0, 9.5367431640625e-07 ;  /* 0x00000010ff507435 */ /* 0x000fe200000001ff */
[----:B------:R-:W-:Y:S02]  /*3980*/  MOV R79, R83 ;  /* 0x00000053004f7202 */ /* 0x000fe40000000f00 */
[----:B------:R-:W-:Y:S02]  /*3990*/  MOV R82, 0x1f ;  /* 0x0000001f00527802 */ /* 0x000fe40000000f00 */
[----:B------:R-:W-:-:S02]  /*39a0*/  MOV R85, 0xffffffff ;  /* 0xffffffff00557802 */ /* 0x000fc40000000f00 */
[----:B------:R-:W-:Y:S02]  /*39b0*/  MOV R76, 0x39d0 ;  /* 0x000039d0004c7802 */ /* 0x000fe40000000f00 */
[----:B01---5:R-:W-:Y:S05]  /*39c0*/  CALL.REL.NOINC `($__internal_73_$__cuda_sm70_shflsync_down_p) ;  /* 0x000003e000007944 */ /* 0x023fea0003c00000 */
[----:B------:R-:W-:Y:S01]  /*39d0*/  FADD.FTZ R81, R81, R78 ;  /* 0x0000004e51517221 */ /* 0x000fe20000010000 */
[----:B0-----:R-:W-:Y:S01]  /*39e0*/  HFMA2.MMA R80, -RZ, RZ, 0, 4.76837158203125e-07 ;  /* 0x00000008ff507435 */ /* 0x001fe200000001ff */
[----:B-1----:R-:W-:Y:S01]  /*39f0*/  FADD.FTZ R84, R83, R79 ;  /* 0x0000004f53547221 */ /* 0x002fe20000010000 */
[----:B------:R-:W-:Y:S02]  /*3a00*/  MOV R82, 0x1f ;  /* 0x0000001f00527802 */ /* 0x000fe40000000f00 */
[----:B------:R-:W-:Y:S02]  /*3a10*/  MOV R85, 0xffffffff ;  /* 0xffffffff00557802 */ /* 0x000fe40000000f00 */
[----:B------:R-:W-:Y:S02]  /*3a20*/  MOV R79, R81 ;  /* 0x00000051004f7202 */ /* 0x000fe40000000f00 */
[----:B------:R-:W-:Y:S02]  /*3a30*/  MOV R76, 0x3a50 ;  /* 0x00003a50004c7802 */ /* 0x000fe40000000f00 */
[----:B------:R-:W-:Y:S05]  /*3a40*/  CALL.REL.NOINC `($__internal_73_$__cuda_sm70_shflsync_down_p) ;  /* 0x0000036000007944 */ /* 0x000fea0003c00000 */
[----:B0-----:R-:W-:Y:S01]  /*3a50*/  HFMA2.MMA R80, -RZ, RZ, 0, 4.76837158203125e-07 ;  /* 0x00000008ff507435 */ /* 0x001fe200000001ff */
[----:B-1----:R-:W-:-:S02]  /*3a60*/  MOV R78, R79 ;  /* 0x0000004f004e7202 */ /* 0x002fc40000000f00 */
[----:B------:R-:W-:Y:S02]  /*3a70*/  MOV R79, R84 ;  /* 0x00000054004f7202 */ /* 0x000fe40000000f00 */
[----:B------:R-:W-:Y:S02]  /*3a80*/  MOV R82, 0x1f ;  /* 0x0000001f00527802 */ /* 0x000fe40000000f00 */
[----:B------:R-:W-:Y:S02]  /*3a90*/  MOV R85, 0xffffffff ;  /* 0xffffffff00557802 */ /* 0x000fe40000000f00 */
[----:B------:R-:W-:Y:S02]  /*3aa0*/  MOV R76, 0x3ac0 ;  /* 0x00003ac0004c7802 */ /* 0x000fe40000000f00 */
[----:B------:R-:W-:Y:S05]  /*3ab0*/  CALL.REL.NOINC `($__internal_73_$__cuda_sm70_shflsync_down_p) ;  /* 0x000002f000007944 */ /* 0x000fea0003c00000 */
[----:B------:R-:W-:Y:S01]  /*3ac0*/  FADD.FTZ R81, R78, R81 ;  /* 0x000000514e517221 */ /* 0x000fe20000010000 */
[----:B0-----:R-:W-:Y:S01]  /*3ad0*/  HFMA2.MMA R80, -RZ, RZ, 0, 2.384185791015625e-07 ;  /* 0x00000004ff507435 */ /* 0x001fe200000001ff */
[----:B-1----:R-:W-:Y:S01]  /*3ae0*/  FADD.FTZ R84, R84, R79 ;  /* 0x0000004f54547221 */ /* 0x002fe20000010000 */
[----:B------:R-:W-:Y:S02]  /*3af0*/  MOV R82, 0x1f ;  /* 0x0000001f00527802 */ /* 0x000fe40000000f00 */
[----:B------:R-:W-:-:S02]  /*3b00*/  MOV R85, 0xffffffff ;  /* 0xffffffff00557802 */ /* 0x000fc40000000f00 */
[----:B------:R-:W-:Y:S02]  /*3b10*/  MOV R79, R81 ;  /* 0x00000051004f7202 */ /* 0x000fe40000000f00 */
[----:B------:R-:W-:Y:S02]  /*3b20*/  MOV R76, 0x3b40 ;  /* 0x00003b40004c7802 */ /* 0x000fe40000000f00 */
[----:B------:R-:W-:Y:S05]  /*3b30*/  CALL.REL.NOINC `($__internal_73_$__cuda_sm70_shflsync_down_p) ;  /* 0x0000027000007944 */ /* 0x000fea0003c00000 */
[----:B0-----:R-:W-:Y:S01]  /*3b40*/  HFMA2.MMA R80, -RZ, RZ, 0, 2.384185791015625e-07 ;  /* 0x00000004ff507435 */ /* 0x001fe200000001ff */
[----:B-1----:R-:W-:Y:S02]  /*3b50*/  MOV R78, R79 ;  /* 0x0000004f004e7202 */ /* 0x002fe40000000f00 */
[----:B------:R-:W-:Y:S02]  /*3b60*/  MOV R79, R84 ;  /* 0x00000054004f7202 */ /* 0x000fe40000000f00 */
[----:B------:R-:W-:Y:S02]  /*3b70*/  MOV R82, 0x1f ;  /* 0x0000001f00527802 */ /* 0x000fe40000000f00 */
[----:B------:R-:W-:Y:S02]  /*3b80*/  MOV R85, 0xffffffff ;  /* 0xffffffff00557802 */ /* 0x000fe40000000f00 */
[----:B------:R-:W-:-:S02]  /*3b90*/  MOV R76, 0x3bb0 ;  /* 0x00003bb0004c7802 */ /* 0x000fc40000000f00 */
[----:B------:R-:W-:Y:S05]  /*3ba0*/  CALL.REL.NOINC `($__internal_73_$__cuda_sm70_shflsync_down_p) ;  /* 0x0000020000007944 */ /* 0x000fea0003c00000 */
[----:B------:R-:W-:Y:S01]  /*3bb0*/  FADD.FTZ R81, R78, R81 ;  /* 0x000000514e517221 */ /* 0x000fe20000010000 */
[----:B0-----:R-:W-:Y:S01]  /*3bc0*/  HFMA2.MMA R80, -RZ, RZ, 0, 1.1920928955078125e-07 ;  /* 0x00000002ff507435 */ /* 0x001fe200000001ff */
[----:B-1----:R-:W-:Y:S01]  /*3bd0*/  FADD.FTZ R84, R84, R79 ;  /* 0x0000004f54547221 */ /* 0x002fe20000010000 */
[----:B------:R-:W-:-:S02]  /*3be0*/  MOV R82, 0x1f ;  /* 0x0000001f00527802 */ /* 0x000fc40000000f00 */
[----:B------:R-:W-:Y:S02]  /*3bf0*/  MOV R85, 0xffffffff ;  /* 0xffffffff00557802 */ /* 0x000fe40000000f00 */
[----:B------:R-:W-:Y:S02]  /*3c00*/  MOV R79, R81 ;  /* 0x00000051004f7202 */ /* 0x000fe40000000f00 */
[----:B------:R-:W-:Y:S02]  /*3c10*/  MOV R76, 0x3c30 ;  /* 0x00003c30004c7802 */ /* 0x000fe40000000f00 */
[----:B------:R-:W-:Y:S05]  /*3c20*/  CALL.REL.NOINC `($__internal_73_$__cuda_sm70_shflsync_down_p) ;  /* 0x0000018000007944 */ /* 0x000fea0003c00000 */
[----:B0-----:R-:W-:Y:S01]  /*3c30*/  HFMA2.MMA R80, -RZ, RZ, 0, 1.1920928955078125e-07 ;  /* 0x00000002ff507435 */ /* 0x001fe200000001ff */
[----:B-1----:R-:W-:Y:S02]  /*3c40*/  MOV R78, R79 ;  /* 0x0000004f004e7202 */ /* 0x002fe40000000f00 */
[----:B------:R-:W-:Y:S02]  /*3c50*/  MOV R79, R84 ;  /* 0x00000054004f7202 */ /* 0x000fe40000000f00 */
[----:B------:R-:W-:Y:S02]  /*3c60*/  MOV R82, 0x1f ;  /* 0x0000001f00527802 */ /* 0x000fe40000000f00 */
[----:B------:R-:W-:-:S02]  /*3c70*/  MOV R85, 0xffffffff ;  /* 0xffffffff00557802 */ /* 0x000fc40000000f00 */
[----:B------:R-:W-:Y:S02]  /*3c80*/  MOV R76, 0x3ca0 ;  /* 0x00003ca0004c7802 */ /* 0x000fe40000000f00 */
[----:B------:R-:W-:Y:S05]  /*3c90*/  CALL.REL.NOINC `($__internal_73_$__cuda_sm70_shflsync_down_p) ;  /* 0x0000011000007944 */ /* 0x000fea0003c00000 */
[----:B------:R-:W-:Y:S01]  /*3ca0*/  FADD.FTZ R81, R78, R81 ;  /* 0x000000514e517221 */ /* 0x000fe20000010000 */
[----:B0-----:R-:W-:Y:S01]  /*3cb0*/  HFMA2.MMA R80, -RZ, RZ, 0, 5.9604644775390625e-08 ;  /* 0x00000001ff507435 */ /* 0x001fe200000001ff */
[----:B-1----:R-:W-:Y:S01]  /*3cc0*/  FADD.FTZ R83, R84, R79 ;  /* 0x0000004f54537221 */ /* 0x002fe20000010000 */
[----:B------:R-:W-:Y:S02]  /*3cd0*/  MOV R82, 0x1f ;  /* 0x0000001f00527802 */ /* 0x000fe40000000f00 */
[----:B------:R-:W-:Y:S02]  /*3ce0*/  MOV R85, 0xffffffff ;  /* 0xffffffff00557802 */ /* 0x000fe40000000f00 */
[----:B------:R-:W-:Y:S02]  /*3cf0*/  MOV R79, R81 ;  /* 0x00000051004f7202 */ /* 0x000fe40000000f00 */
[----:B------:R-:W-:Y:S02]  /*3d00*/  MOV R76, 0x3d20 ;  /* 0x00003d20004c7802 */ /* 0x000fe40000000f00 */
[----:B------:R-:W-:Y:S05]  /*3d10*/  CALL.REL.NOINC `($__internal_73_$__cuda_sm70_shflsync_down_p) ;  /* 0x0000009000007944 */ /* 0x000fea0003c00000 */
[----:B0-----:R-:W-:Y:S01]  /*3d20*/  HFMA2.MMA R80, -RZ, RZ, 0, 5.9604644775390625e-08 ;  /* 0x00000001ff507435 */ /* 0x001fe200000001ff */
[----:B-1----:R-:W-:-:S02]  /*3d30*/  MOV R84, R79 ;  /* 0x0000004f00547202 */ /* 0x002fc40000000f00 */
[----:B------:R-:W-:Y:S02]  /*3d40*/  MOV R79, R83 ;  /* 0x00000053004f7202 */ /* 0x000fe40000000f00 */
[----:B------:R-:W-:Y:S02]  /*3d50*/  MOV R82, 0x1f ;  /* 0x0000001f00527802 */ /* 0x000fe40000000f00 */
[----:B------:R-:W-:Y:S02]  /*3d60*/  MOV R85, 0xffffffff ;  /* 0xffffffff00557802 */ /* 0x000fe40000000f00 */
[----:B------:R-:W-:Y:S02]  /*3d70*/  MOV R76, 0x3d90 ;  /* 0x00003d90004c7802 */ /* 0x000fe40000000f00 */
[----:B------:R-:W-:Y:S05]  /*3d80*/  CALL.REL.NOINC `($__internal_73_$__cuda_sm70_shflsync_down_p) ;  /* 0x0000002000007944 */ /* 0x000fea0003c00000 */
[----:B-1----:R-:W-:Y:S01]  /*3d90*/  MOV R76, R79 ;  /* 0x0000004f004c7202 */ /* 0x002fe20000000f00 */
[----:B0-----:R-:W-:Y:S05]  /*3da0*/  BRA `(.L_x_1789) ;  /* 0xffffe39000007947 */ /* 0x001fea000383ffff */
        .weak           $__internal_73_$__cuda_sm70_shflsync_down_p
        .type           $__internal_73_$__cuda_sm70_shflsync_down_p,@function
        .size           $__internal_73_$__cuda_sm70_shflsync_down_p,(.L_x_2820 - $__internal_73_$__cuda_sm70_shflsync_down_p)
$__internal_73_$__cuda_sm70_shflsync_down_p:
[----:B------:R-:W-:Y:S01]  /*3db0*/  HFMA2.MMA R77, -RZ, RZ, 0, 0 ;  /* 0x00000000ff4d7435 */ /* 0x000fe200000001ff */
[----:B------:R-:W-:Y:S04]  /*3dc0*/  WARPSYNC R85 ;  /* 0x0000005500007348 */ /* 0x000fe80003800000 */
[----:B------:R0:W1:Y:S01]  /*3dd0*/  SHFL.DOWN PT, R79, R79, R80, R82 ;  /* 0x080000504f4f7389 */ /* 0x00006200000e0052 */
[----:B------:R-:W-:Y:S05]  /*3de0*/  RET.REL.NODEC R76 `(_ZN10layer_norm31ln_parallel_residual_bwd_kernelINS_13Kernel_traitsI6__halfS2_fS2_fjLj2560ELj1ELj1ELj4ELj8ENS_18Kernel_traits_baseILj2560ES2_S2_fS2_fjLj128EEEEELb0ELb0ELb1EEEvNS_9BwdParamsE) ;  /* 0xffffc2104c007950 */ /* 0x000fea0003c3ffff */
.L_x_1790:
        /* <DEDUP_REMOVED lines=9> */
.L_x_2820:


//--------------------- .text._ZN10layer_norm31ln_parallel_residual_bwd_kernelINS_13Kernel_traitsI6__halfS2_fS2_fjLj2560ELj1ELj1ELj4ELj8ENS_18Kernel_traits_baseILj2560ES2_S2_fS2_fjLj128EEEEELb0ELb1ELb0EEEvNS_9BwdParamsE --------------------------
	.section	.text._ZN10layer_norm31ln_parallel_residual_bwd_kernelINS_13Kernel_traitsI6__halfS2_fS2_fjLj2560ELj1ELj1ELj4ELj8ENS_18Kernel_traits_baseILj2560ES2_S2_fS2_fjLj128EEEEELb0ELb1ELb0EEEvNS_9BwdParamsE,"ax",@progbits
	.sectioninfo	@"SHI_REGISTERS=150"
	.align	128
        .global         _ZN10layer_norm31ln_parallel_residual_bwd_kernelINS_13Kernel_traitsI6__halfS2_fS2_fjLj2560ELj1ELj1ELj4ELj8ENS_18Kernel_traits_baseILj2560ES2_S2_fS2_fjLj128EEEEELb0ELb1ELb0EEEvNS_9BwdParamsE
        .type           _ZN10layer_norm31ln_parallel_residual_bwd_kernelINS_13Kernel_traitsI6__halfS2_fS2_fjLj2560ELj1ELj1ELj4ELj8ENS_18Kernel_traits_baseILj2560ES2_S2_fS2_fjLj128EEEEELb0ELb1ELb0EEEvNS_9BwdParamsE,@function
        .size           _ZN10layer_norm31ln_parallel_residual_bwd_kernelINS_13Kernel_traitsI6__halfS2_fS2_fjLj2560ELj1ELj1ELj4ELj8ENS_18Kernel_traits_baseILj2560ES2_S2_fS2_fjLj128EEEEELb0ELb1ELb0EEEvNS_9BwdParamsE,(.L_x_2821 - _ZN10layer_norm31ln_parallel_residual_bwd_kernelINS_13Kernel_traitsI6__halfS2_fS2_fjLj2560ELj1ELj1ELj4ELj8ENS_18Kernel_traits_baseILj2560ES2_S2_fS2_fjLj128EEEEELb0ELb1ELb0EEEvNS_9BwdParamsE)
        .other          _ZN10layer_norm31ln_parallel_residual_bwd_kernelINS_13Kernel_traitsI6__halfS2_fS2_fjLj2560ELj1ELj1ELj4ELj8ENS_18Kernel_traits_baseILj2560ES2_S2_fS2_fjLj128EEEEELb0ELb1ELb0EEEvNS_9BwdParamsE,@"STO_CUDA_ENTRY STV_DEFAULT"
_ZN10layer_norm31ln_parallel_residual_bwd_kernelINS_13Kernel_traitsI6__halfS2_fS2_fjLj2560ELj1ELj1ELj4ELj8ENS_18Kernel_traits_baseILj2560ES2_S2_fS2_fjLj128EEEEELb0ELb1ELb0EEEvNS_9BwdParamsE:
.text._ZN10layer_norm31ln_parallel_residual_bwd_kernelINS_13Kernel_traitsI6__halfS2_fS2_fjLj2560ELj1ELj1ELj4ELj8ENS_18Kernel_traits_baseILj2560ES2_S2_fS2_fjLj128EEEEELb0ELb1ELb0EEEvNS_9BwdParamsE:
        /* <DEDUP_REMOVED lines=58> */
[----:B-----5:R-:W-:Y:S01]  /*03a0*/  MOV R23, R4 ;  /* 0x0000000400177202 */ /* 0x020fe20000000f00 */
[----:B------:R-:W-:Y:S01]  /*03b0*/  IMAD.MOV.U32 R17, RZ, RZ, R7 ;  /* 0x000000ffff117224 */ /* 0x000fe200078e0007 */
[----:B------:R-:W-:-:S02]  /*03c0*/  SHF.R.U64 R22, R4, 0x10, R5 ;  /* 0x0000001004167819 */ /* 0x000fc40000001205 */
[----:B------:R-:W-:Y:S01]  /*03d0*/  MOV R21, R5 ;  /* 0x0000000500157202 */ /* 0x000fe20000000f00 */
[----:B------:R-:W-:Y:S01]  /*03e0*/  HADD2.F32 R23, -RZ, R23.H0_H0 ;  /* 0x20000017ff177230 */ /* 0x000fe20000004100 */
[----:B------:R-:W-:Y:S01]  /*03f0*/  SHF.R.U32.HI R20, RZ, 0x10, R5 ;  /* 0x00000010ff147819 */ /* 0x000fe20000011605 */
[----:B------:R-:W-:Y:S01]  /*0400*/  IMAD.MOV.U32 R5, RZ, RZ, R15 ;  /* 0x000000ffff057224 */ /* 0x000fe200078e000f */
        /* <DEDUP_REMOVED lines=28> */
[----:B------:R-:W-:Y:S01]  /*05d0*/  MOV R61, RZ ;  /* 0x000000ff003d7202 */ /* 0x000fe20000000f00 */
[----:B------:R-:W-:Y:S01]  /*05e0*/  HADD2.F32 R9, -RZ, R9.H0_H0 ;  /* 0x20000009ff097230 */ /* 0x000fe20000004100 */
[----:B------:R-:W-:Y:S01]  /*05f0*/  PRMT R3, R64, 0x7610, R3 ;  /* 0x0000761040037816 */ /* 0x000fe20000000003 */
[----:B------:R-:W-:-:S02]  /*0600*/  HADD2.F32 R8, -RZ, R8.H0_H0 ;  /* 0x20000008ff087230 */ /* 0x000fc40000004100 */
[----:B------:R-:W-:Y:S02]  /*0610*/  HADD2.F32 R7, -RZ, R7.H0_H0 ;  /* 0x20000007ff077230 */ /* 0x000fe40000004100 */
[----:B------:R-:W-:Y:S02]  /*0620*/  HADD2.F32 R6, -RZ, R6.H0_H0 ;  /* 0x20000006ff067230 */ /* 0x000fe40000004100 */
[----:B------:R-:W-:Y:S02]  /*0630*/  HADD2.F32 R4, -RZ, R4.H0_H0 ;  /* 0x20000004ff047230 */ /* 0x000fe40000004100 */
.L_x_1818:
[----:B------:R-:W-:-:S05]  /*0640*/  MOV R89, 0x4 ;  /* 0x0000000400597802 */ /* 0x000fca0000000f00 */
        /* <DEDUP_REMOVED lines=28> */
[----:B------:R-:W-:Y:S02]  /*0810*/  IADD3 R145, R0, 0x80, RZ ;  /* 0x0000008000917810 */ /* 0x000fe40007ffe0ff */
[----:B---3--:R-:W-:Y:S02]  /*0820*/  MOV R102, R92 ;  /* 0x0000005c00667202 */ /* 0x008fe40000000f00 */
[----:B------:R-:W-:Y:S02]  /*0830*/  MOV R103, R93 ;  /* 0x0000005d00677202 */ /* 0x000fe40000000f00 */
[--C-:B------:R-:W-:Y:S02]  /*0840*/  SHF.R.U64 R105, R92, 0x10, R93.reuse ;  /* 0x000000105c697819 */ /* 0x100fe4000000125d */
[----:B------:R-:W-:Y:S01]  /*0850*/  SHF.R.U32.HI R108, RZ, 0x10, R93 ;  /* 0x00000010ff6c7819 */ /* 0x000fe2000001165d */
[C---:B--2---:R-:W-:Y:S01]  /*0860*/  FADD.FTZ R93, -R122.reuse, R88 ;  /* 0x000000587a5d7221 */ /* 0x044fe20000010100 */
[----:B------:R-:W-:Y:S01]  /*0870*/  HADD2.F32 R104, -RZ, R102.H0_H0 ;  /* 0x20000066ff687230 */ /* 0x000fe20000004100 */
[----:B------:R-:W-:Y:S01]  /*0880*/  FADD.FTZ R89, -R122, R89 ;  /* 0x000000597a597221 */ /* 0x000fe20000010100 */
[----:B------:R-:W-:Y:S01]  /*0890*/  HADD2.F32 R106, -RZ, R103.H0_H0 ;  /* 0x20000067ff6a7230 */ /* 0x000fe20000004100 */
[----:B-----5:R-:W-:Y:S01]  /*08a0*/  FMUL.FTZ R103, R2, R93 ;  /* 0x0000005d02677220 */ /* 0x020fe20000410000 */
[----:B------:R-:W-:Y:S01]  /*08b0*/  HADD2.F32 R105, -RZ, R105.H0_H0 ;  /* 0x20000069ff697230 */ /* 0x000fe20000004100 */
        /* <DEDUP_REMOVED lines=11> */
[----:B------:R-:W-:Y:S01]  /*0970*/  HADD2.F32 R90, -RZ, R108.H0_H0 ;  /* 0x2000006cff5a7230 */ /* 0x000fe20000004100 */
        /* <DEDUP_REMOVED lines=14> */
.L_x_1793:
[----:B0-----:R-:W-:Y:S05]  /*0a60*/  BSYNC B0 ;  /* 0x0000000000007941 */ /* 0x001fea0003800000 */
.L_x_1792:
        /* <DEDUP_REMOVED lines=14> */
[----:B---3--:R-:W-:Y:S01]  /*0b50*/  MOV R110, R92 ;  /* 0x0000005c006e7202 */ /* 0x008fe20000000f00 */
[--C-:B------:R-:W-:Y:S01]  /*0b60*/  IMAD.MOV.U32 R111, RZ, RZ, R93.reuse ;  /* 0x000000ffff6f7224 */ /* 0x100fe200078e005d */
        /* <DEDUP_REMOVED lines=34> */
.L_x_1795:
[----:B0-----:R-:W-:Y:S05]  /*0d90*/  BSYNC B0 ;  /* 0x0000000000007941 */ /* 0x001fea0003800000 */
.L_x_1794:
        /* <DEDUP_REMOVED lines=50> */
.L_x_1797:
[----:B0-----:R-:W-:Y:S05]  /*10c0*/  BSYNC B0 ;  /* 0x0000000000007941 */ /* 0x001fea0003800000 */
.L_x_1796:
        /* <DEDUP_REMOVED lines=50> */
.L_x_1799:
[----:B0-----:R-:W-:Y:S05]  /*13f0*/  BSYNC B0 ;  /* 0x0000000000007941 */ /* 0x001fea0003800000 */
.L_x_1798:
        /* <DEDUP_REMOVED lines=49> */
.L_x_1801:
[----:B0-----:R-:W-:Y:S05]  /*1710*/  BSYNC B0 ;  /* 0x0000000000007941 */ /* 0x001fea0003800000 */
.L_x_1800:
[----:B------:R-:W-:Y:S02]  /*1720*/  LOP3.LUT P1, RZ, R3, 0xff, RZ, 0xc0, !PT ;  /* 0x000000ff03ff7812 */ /* 0x000fe4000782c0ff */
[----:B------:R-:W-:-:S02]  /*1730*/  SHF.R.U32.HI R90, RZ, 0x5, R97 ;  /* 0x00000005ff5a7819 */ /* 0x000fc40000011661 */
[----:B------:R-:W-:Y:S02]  /*1740*/  LOP3.LUT P0, RZ, R97, 0x1f, RZ, 0xc0, !PT ;  /* 0x0000001f61ff7812 */ /* 0x000fe4000780c0ff */
[----:B------:R-:W-:-:S07]  /*1750*/  LOP3.LUT R145, R90, 0x7fffffc, RZ, 0xc0, !PT ;  /* 0x07fffffc5a917812 */ /* 0x000fce00078ec0ff */
[----:B------:R-:W-:Y:S01]  /*1760*/  @!P1 IADD3 R145, R145, 0x4, RZ ;  /* 0x0000000491919810 */ /* 0x000fe20007ffe0ff */
[----:B------:R-:W-:Y:S05]  /*1770*/  BRA.DIV ~URZ, `(.L_x_1802) ;  /* 0x000017027f007947 */ /* 0x000fea000b800000 */
[----:B------:R0:W1:Y:S02]  /*1780*/  SHFL.DOWN PT, R92, R123, 0x10, 0x1f ;  /* 0x0a001f007b5c7f89 */ /* 0x00006400000e0000 */
.L_x_1819:
        /* <DEDUP_REMOVED lines=18> */
.L_x_1820:
        /* <DEDUP_REMOVED lines=43> */
[----:B------:R-:W0:Y:S01]  /*1b60*/  F2F.F16.F32 R146, R88 ;  /* 0x0000005800927304 */ /* 0x000e220000200800 */
[----:B------:R-:W-:Y:S01]  /*1b70*/  @P1 FADD.FTZ R93, R66, R93 ;  /* 0x0000005d425d1221 */ /* 0x000fe20000010000 */
[----:B------:R-:W-:Y:S01]  /*1b80*/  SEL R85, R88, R85, P0 ;  /* 0x0000005558557207 */ /* 0x000fe20000000000 */
[----:B------:R-:W-:Y:S01]  /*1b90*/  @P1 FADD.FTZ R91, R64, R91 ;  /* 0x0000005b405b1221 */ /* 0x000fe20000010000 */
[----:B------:R-:W-:Y:S02]  /*1ba0*/  SEL R87, R90, R87, P0 ;  /* 0x000000575a577207 */ /* 0x000fe40000000000 */
[----:B------:R-:W-:Y:S02]  /*1bb0*/  SEL R86, R93, R86, P0 ;  /* 0x000000565d567207 */ /* 0x000fe40000000000 */
[----:B------:R-:W1:Y:S01]  /*1bc0*/  F2F.F16.F32 R144, R90 ;  /* 0x0000005a00907304 */ /* 0x000e620000200800 */
[----:B------:R-:W-:-:S02]  /*1bd0*/  SEL R84, R91, R84, P0 ;  /* 0x000000545b547207 */ /* 0x000fc40000000000 */
[----:B------:R-:W-:-:S04]  /*1be0*/  ISETP.NE.U32.AND P1, PT, RZ, c[0x0][0x250], PT ;  /* 0x00009400ff007a0c */ /* 0x000fc80003f25070 */
[----:B------:R-:W-:Y:S01]  /*1bf0*/  ISETP.NE.AND.EX P1, PT, RZ, c[0x0][0x254], PT, P1 ;  /* 0x00009500ff007a0c */ /* 0x000fe20003f25310 */
[----:B------:R2:W3:Y:S01]  /*1c00*/  F2F.F16.F32 R122, R93 ;  /* 0x0000005d007a7304 */ /* 0x0004e20000200800 */
[----:B0-----:R-:W-:-:S07]  /*1c10*/  IMAD.WIDE.U32 R88, R146, 0x10000, RZ ;  /* 0x0001000092587825 */ /* 0x001fce00078e00ff */
[----:B------:R0:W4:Y:S01]  /*1c20*/  F2F.F16.F32 R145, R91 ;  /* 0x0000005b00917304 */ /* 0x0001220000200800 */
        /* <DEDUP_REMOVED lines=21> */
.L_x_1806:
[----:B------:R-:W-:Y:S02]  /*1d80*/  IADD3 R0, R0, 0x80, RZ ;  /* 0x0000008000007810 */ /* 0x000fe40007ffe0ff */
.L_x_1805:
[----:B------:R-:W-:Y:S05]  /*1d90*/  BSYNC B0 ;  /* 0x0000000000007941 */ /* 0x000fea0003800000 */
.L_x_1804:
        /* <DEDUP_REMOVED lines=32> */
[----:B------:R1:W2:Y:S01]  /*1fa0*/  F2F.F16.F32 R122, R93 ;  /* 0x0000005d007a7304 */ /* 0x0002a20000200800 */
[----:B0-----:R-:W-:-:S07]  /*1fb0*/  IMAD.WIDE.U32 R88, R146, 0x10000, RZ ;  /* 0x0001000092587825 */ /* 0x001fce00078e00ff */
[----:B------:R0:W3:Y:S01]  /*1fc0*/  F2F.F16.F32 R123, R91 ;  /* 0x0000005b007b7304 */ /* 0x0000e20000200800 */
        /* <DEDUP_REMOVED lines=20> */
.L_x_1809:
[----:B------:R-:W-:Y:S02]  /*2110*/  IADD3 R0, R0, 0x80, RZ ;  /* 0x0000008000007810 */ /* 0x000fe40007ffe0ff */
.L_x_1808:
[----:B------:R-:W-:Y:S05]  /*2120*/  BSYNC B0 ;  /* 0x0000000000007941 */ /* 0x000fea0003800000 */
.L_x_1807:
        /* <DEDUP_REMOVED lines=55> */
.L_x_1812:
[----:B------:R-:W-:Y:S02]  /*24a0*/  IADD3 R0, R0, 0x80, RZ ;  /* 0x0000008000007810 */ /* 0x000fe40007ffe0ff */
.L_x_1811:
[----:B------:R-:W-:Y:S05]  /*24b0*/  BSYNC B0 ;  /* 0x0000000000007941 */ /* 0x000fea0003800000 */
.L_x_1810:
        /* <DEDUP_REMOVED lines=55> */
.L_x_1815:
[----:B------:R-:W-:Y:S02]  /*2830*/  IADD3 R0, R0, 0x80, RZ ;  /* 0x0000008000007810 */ /* 0x000fe40007ffe0ff */
.L_x_1814:
[----:B------:R-:W-:Y:S05]  /*2840*/  BSYNC B0 ;  /* 0x0000000000007941 */ /* 0x000fea0003800000 */
.L_x_1813:
        /* <DEDUP_REMOVED lines=55> */
.L_x_1817:
[----:B------:R-:W-:Y:S05]  /*2bc0*/  BSYNC B0 ;  /* 0x0000000000007941 */ /* 0x000fea0003800000 */
.L_x_1816:
[----:B------:R-:W-:Y:S02]  /*2bd0*/  IADD3 R96, R96, c[0x0][0x160], RZ ;  /* 0x0000580060607a10 */ /* 0x000fe40007ffe0ff */
[----:B------:R-:W-:Y:S02]  /*2be0*/  LOP3.LUT P1, RZ, R3, 0xff, RZ, 0xc0, !PT ;  /* 0x000000ff03ff7812 */ /* 0x000fe4000782c0ff */
[----:B------:R-:W-:Y:S02]  /*2bf0*/  ISETP.GE.AND P0, PT, R96, c[0x0][0x164], PT ;  /* 0x0000590060007a0c */ /* 0x000fe40003f06270 */
[----:B------:R-:W-:-:S11]  /*2c00*/  SEL R3, RZ, 0x1, P1 ;  /* 0x00000001ff037807 */ /* 0x000fd60000800000 */
[----:B0----5:R-:W-:Y:S01]  /*2c10*/  @P0 CALL.REL.NOINC `(.L_x_1791) ;  /* 0x0000001000000944 */ /* 0x021fe20003c00000 */
[----:B------:R-:W-:Y:S05]  /*2c20*/  BRA `(.L_x_1818) ;  /* 0xffffda1000007947 */ /* 0x000fea000383ffff */
.L_x_1791:
[----:B0-----:R-:W0:Y:S01]  /*2c30*/  S2UR UR6, SR_CTAID.X ;  /* 0x00000000000679c3 */ /* 0x001e220000002500 */
[----:B------:R-:W0:Y:S01]  /*2c40*/  S2R R2, SR_TID.X ;  /* 0x0000000000027919 */ /* 0x000e220000002100 */
[----:B-----5:R-:W-:Y:S02]  /*2c50*/  @P2 MOV R5, 0x10 ;  /* 0x0000001000052802 */ /* 0x020fe40000000f00 */
        /* <DEDUP_REMOVED lines=34> */
.L_x_1802:
[----:B------:R-:W-:Y:S01]  /*2e80*/  HFMA2.MMA R122, -RZ, RZ, 0, 9.5367431640625e-07 ;  /* 0x00000010ff7a7435 */ /* 0x000fe200000001ff */
[----:B------:R-:W-:Y:S02]  /*2e90*/  MOV R93, R123 ;  /* 0x0000007b005d7202 */ /* 0x000fe40000000f00 */
[----:B------:R-:W-:Y:S02]  /*2ea0*/  MOV R146, 0x1f ;  /* 0x0000001f00927802 */ /* 0x000fe40000000f00 */
[----:B------:R-:W-:-:S02]  /*2eb0*/  MOV R147, 0xffffffff ;  /* 0xffffffff00937802 */ /* 0x000fc40000000f00 */
[----:B------:R-:W-:Y:S02]  /*2ec0*/  MOV R88, 0x2ee0 ;  /* 0x00002ee000587802 */ /* 0x000fe40000000f00 */
[----:B-----5:R-:W-:Y:S05]  /*2ed0*/  CALL.REL.NOINC `($__internal_74_$__cuda_sm70_shflsync_down_p) ;  /* 0x0000046000007944 */ /* 0x020fea0003c00000 */
[----:B-1----:R-:W-:Y:S01]  /*2ee0*/  MOV R92, R93 ;  /* 0x0000005d005c7202 */ /* 0x002fe20000000f00 */
[----:B0-----:R-:W-:Y:S05]  /*2ef0*/  BRA `(.L_x_1819) ;  /* 0xffffe89000007947 */ /* 0x001fea000383ffff */
.L_x_1803:
[----:B------:R-:W-:Y:S01]  /*2f00*/  HFMA2.MMA R122, -RZ, RZ, 0, 9.5367431640625e-07 ;  /* 0x00000010ff7a7435 */ /* 0x000fe200000001ff */
[----:B------:R-:W-:Y:S01]  /*2f10*/  IMAD.MOV.U32 R93, RZ, RZ, R144 ;  /* 0x000000ffff5d7224 */ /* 0x000fe200078e0090 */
[----:B------:R-:W-:Y:S02]  /*2f20*/  MOV R146, 0x1f ;  /* 0x0000001f00927802 */ /* 0x000fe40000000f00 */
[----:B------:R-:W-:Y:S02]  /*2f30*/  MOV R147, 0xffffffff ;  /* 0xffffffff00937802 */ /* 0x000fe40000000f00 */
[----:B------:R-:W-:Y:S02]  /*2f40*/  MOV R88, 0x2f60 ;  /* 0x00002f6000587802 */ /* 0x000fe40000000f00 */
[----:B01---5:R-:W-:Y:S05]  /*2f50*/  CALL.REL.NOINC `($__internal_74_$__cuda_sm70_shflsync_down_p) ;  /* 0x000003e000007944 */ /* 0x023fea0003c00000 */
[----:B------:R-:W-:Y:S01]  /*2f60*/  FADD.FTZ R92, R92, R123 ;  /* 0x0000007b5c5c7221 */ /* 0x000fe20000010000 */
[----:B0-----:R-:W-:Y:S01]  /*2f70*/  HFMA2.MMA R122, -RZ, RZ, 0, 4.76837158203125e-07 ;  /* 0x00000008ff7a7435 */ /* 0x001fe200000001ff */
[----:B-1----:R-:W-:Y:S01]  /*2f80*/  FADD.FTZ R144, R144, R93 ;  /* 0x0000005d90907221 */ /* 0x002fe20000010000 */
[----:B------:R-:W-:Y:S01]  /*2f90*/  MOV R146, 0x1f ;  /* 0x0000001f00927802 */ /* 0x000fe20000000f00 */
[----:B------:R-:W-:Y:S01]  /*2fa0*/  IMAD.MOV.U32 R147, RZ, RZ, -0x1 ;  /* 0xffffffffff937424 */ /* 0x000fe200078e00ff */
[----:B------:R-:W-:-:S02]  /*2fb0*/  MOV R93, R92 ;  /* 0x0000005c005d7202 */ /* 0x000fc40000000f00 */
[----:B------:R-:W-:Y:S02]  /*2fc0*/  MOV R88, 0x2fe0 ;  /* 0x00002fe000587802 */ /* 0x000fe40000000f00 */
[----:B------:R-:W-:Y:S05]  /*2fd0*/  CALL.REL.NOINC `($__internal_74_$__cuda_sm70_shflsync_down_p) ;  /* 0x0000036000007944 */ /* 0x000fea0003c00000 */
[----:B0-----:R-:W-:Y:S01]  /*2fe0*/  HFMA2.MMA R122, -RZ, RZ, 0, 4.76837158203125e-07 ;  /* 0x00000008ff7a7435 */ /* 0x001fe200000001ff */
[----:B-1----:R-:W-:Y:S01]  /*2ff0*/  MOV R91, R93 ;  /* 0x0000005d005b7202 */ /* 0x002fe20000000f00 */
[----:B------:R-:W-:Y:S01]  /*3000*/  IMAD.MOV.U32 R147, RZ, RZ, -0x1 ;  /* 0xffffffffff937424 */ /* 0x000fe200078e00ff */
[----:B------:R-:W-:Y:S02]  /*3010*/  MOV R93, R144 ;  /* 0x00000090005d7202 */ /* 0x000fe40000000f00 */
[----:B------:R-:W-:Y:S02]  /*3020*/  MOV R146, 0x1f ;  /* 0x0000001f00927802 */ /* 0x000fe40000000f00 */
[----:B------:R-:W-:Y:S02]  /*3030*/  MOV R88, 0x3050 ;  /* 0x0000305000587802 */ /* 0x000fe40000000f00 */
[----:B------:R-:W-:Y:S05]  /*3040*/  CALL.REL.NOINC `($__internal_74_$__cuda_sm70_shflsync_down_p) ;  /* 0x000002f000007944 */ /* 0x000fea0003c00000 */
[----:B------:R-:W-:Y:S01]  /*3050*/  FADD.FTZ R92, R91, R92 ;  /* 0x0000005c5b5c7221 */ /* 0x000fe20000010000 */
[----:B0-----:R-:W-:Y:S01]  /*3060*/  HFMA2.MMA R122, -RZ, RZ, 0, 2.384185791015625e-07 ;  /* 0x00000004ff7a7435 */ /* 0x001fe200000001ff */
[----:B-1----:R-:W-:Y:S01]  /*3070*/  FADD.FTZ R144, R144, R93 ;  /* 0x0000005d90907221 */ /* 0x002fe20000010000 */
[----:B------:R-:W-:-:S02]  /*3080*/  MOV R146, 0x1f ;  /* 0x0000001f00927802 */ /* 0x000fc40000000f00 */
[----:B------:R-:W-:Y:S02]  /*3090*/  MOV R147, 0xffffffff ;  /* 0xffffffff00937802 */ /* 0x000fe40000000f00 */
[----:B------:R-:W-:Y:S02]  /*30a0*/  MOV R93, R92 ;  /* 0x0000005c005d7202 */ /* 0x000fe40000000f00 */
[----:B------:R-:W-:Y:S02]  /*30b0*/  MOV R88, 0x30d0 ;  /* 0x000030d000587802 */ /* 0x000fe40000000f00 */
[----:B------:R-:W-:Y:S05]  /*30c0*/  CALL.REL.NOINC `($__internal_74_$__cuda_sm70_shflsync_down_p) ;  /* 0x0000027000007944 */ /* 0x000fea0003c00000 */
[----:B0-----:R-:W-:Y:S01]  /*30d0*/  HFMA2.MMA R122, -RZ, RZ, 0, 2.384185791015625e-07 ;  /* 0x00000004ff7a7435 */ /* 0x001fe200000001ff */
[----:B-1----:R-:W-:Y:S01]  /*30e0*/  MOV R91, R93 ;  /* 0x0000005d005b7202 */ /* 0x002fe20000000f00 */
[----:B------:R-:W-:Y:S01]  /*30f0*/  IMAD.MOV.U32 R93, RZ, RZ, R144 ;  /* 0x000000ffff5d7224 */ /* 0x000fe200078e0090 */
[----:B------:R-:W-:Y:S02]  /*3100*/  MOV R146, 0x1f ;  /* 0x0000001f00927802 */ /* 0x000fe40000000f00 */
[----:B------:R-:W-:Y:S02]  /*3110*/  MOV R147, 0xffffffff ;  /* 0xffffffff00937802 */ /* 0x000fe40000000f00 */
[----:B------:R-:W-:-:S02]  /*3120*/  MOV R88, 0x3140 ;  /* 0x0000314000587802 */ /* 0x000fc40000000f00 */
[----:B------:R-:W-:Y:S05]  /*3130*/  CALL.REL.NOINC `($__internal_74_$__cuda_sm70_shflsync_down_p) ;  /* 0x0000020000007944 */ /* 0x000fea0003c00000 */
[----:B------:R-:W-:Y:S01]  /*3140*/  FADD.FTZ R92, R91, R92 ;  /* 0x0000005c5b5c7221 */ /* 0x000fe20000010000 */
[----:B0-----:R-:W-:Y:S01]  /*3150*/  HFMA2.MMA R122, -RZ, RZ, 0, 1.1920928955078125e-07 ;  /* 0x00000002ff7a7435 */ /* 0x001fe200000001ff */
[----:B-1----:R-:W-:Y:S01]  /*3160*/  FADD.FTZ R144, R144, R93 ;  /* 0x0000005d90907221 */ /* 0x002fe20000010000 */
[----:B------:R-:W-:Y:S01]  /*3170*/  MOV R146, 0x1f ;  /* 0x0000001f00927802 */ /* 0x000fe20000000f00 */
[----:B------:R-:W-:Y:S01]  /*3180*/  IMAD.MOV.U32 R147, RZ, RZ, -0x1 ;  /* 0xffffffffff937424 */ /* 0x000fe200078e00ff */
[----:B------:R-:W-:-:S02]  /*3190*/  MOV R93, R92 ;  /* 0x0000005c005d7202 */ /* 0x000fc40000000f00 */
[----:B------:R-:W-:Y:S02]  /*31a0*/  MOV R88, 0x31c0 ;  /* 0x000031c000587802 */ /* 0x000fe40000000f00 */
[----:B------:R-:W-:Y:S05]  /*31b0*/  CALL.REL.NOINC `($__internal_74_$__cuda_sm70_shflsync_down_p) ;  /* 0x0000018000007944 */ /* 0x000fea0003c00000 */
[----:B0-----:R-:W-:Y:S01]  /*31c0*/  HFMA2.MMA R122, -RZ, RZ, 0, 1.1920928955078125e-07 ;  /* 0x00000002ff7a7435 */ /* 0x001fe200000001ff */
[----:B-1----:R-:W-:Y:S01]  /*31d0*/  MOV R91, R93 ;  /* 0x0000005d005b7202 */ /* 0x002fe20000000f00 */
[----:B------:R-:W-:Y:S01]  /*31e0*/  IMAD.MOV.U32 R147, RZ, RZ, -0x1 ;  /* 0xffffffffff937424 */ /* 0x000fe200078e00ff */
[----:B------:R-:W-:Y:S02]  /*31f0*/  MOV R93, R144 ;  /* 0x00000090005d7202 */ /* 0x000fe40000000f00 */
[----:B------:R-:W-:Y:S02]  /*3200*/  MOV R146, 0x1f ;  /* 0x0000001f00927802 */ /* 0x000fe40000000f00 */
[----:B------:R-:W-:Y:S02]  /*3210*/  MOV R88, 0x3230 ;  /* 0x0000323000587802 */ /* 0x000fe40000000f00 */
[----:B------:R-:W-:Y:S05]  /*3220*/  CALL.REL.NOINC `($__internal_74_$__cuda_sm70_shflsync_down_p) ;  /* 0x0000011000007944 */ /* 0x000fea0003c00000 */
[----:B------:R-:W-:Y:S01]  /*3230*/  FADD.FTZ R94, R91, R92 ;  /* 0x0000005c5b5e7221 */ /* 0x000fe20000010000 */
[----:B0-----:R-:W-:Y:S01]  /*3240*/  HFMA2.MMA R122, -RZ, RZ, 0, 5.9604644775390625e-08 ;  /* 0x00000001ff7a7435 */ /* 0x001fe200000001ff */
[----:B-1----:R-:W-:Y:S01]  /*3250*/  FADD.FTZ R123, R144, R93 ;  /* 0x0000005d907b7221 */ /* 0x002fe20000010000 */
[----:B------:R-:W-:-:S02]  /*3260*/  MOV R146, 0x1f ;  /* 0x0000001f00927802 */ /* 0x000fc40000000f00 */
[----:B------:R-:W-:Y:S02]  /*3270*/  MOV R147, 0xffffffff ;  /* 0xffffffff00937802 */ /* 0x000fe40000000f00 */
[----:B------:R-:W-:Y:S02]  /*3280*/  MOV R93, R94 ;  /* 0x0000005e005d7202 */ /* 0x000fe40000000f00 */
[----:B------:R-:W-:Y:S02]  /*3290*/  MOV R88, 0x32b0 ;  /* 0x000032b000587802 */ /* 0x000fe40000000f00 */
[----:B------:R-:W-:Y:S05]  /*32a0*/  CALL.REL.NOINC `($__internal_74_$__cuda_sm70_shflsync_down_p) ;  /* 0x0000009000007944 */ /* 0x000fea0003c00000 */
[----:B0-----:R-:W-:Y:S01]  /*32b0*/  HFMA2.MMA R122, -RZ, RZ, 0, 5.9604644775390625e-08 ;  /* 0x00000001ff7a7435 */ /* 0x001fe200000001ff */
[----:B-1----:R-:W-:Y:S01]  /*32c0*/  MOV R95, R93 ;  /* 0x0000005d005f7202 */ /* 0x002fe20000000f00 */
[----:B------:R-:W-:Y:S01]  /*32d0*/  IMAD.MOV.U32 R93, RZ, RZ, R123 ;  /* 0x000000ffff5d7224 */ /* 0x000fe200078e007b */
[----:B------:R-:W-:Y:S02]  /*32e0*/  MOV R146, 0x1f ;  /* 0x0000001f00927802 */ /* 0x000fe40000000f00 */
[----:B------:R-:W-:Y:S02]  /*32f0*/  MOV R147, 0xffffffff ;  /* 0xffffffff00937802 */ /* 0x000fe40000000f00 */
[----:B------:R-:W-:-:S02]  /*3300*/  MOV R88, 0x3320 ;  /* 0x0000332000587802 */ /* 0x000fc40000000f00 */
[----:B------:R-:W-:Y:S05]  /*3310*/  CALL.REL.NOINC `($__internal_74_$__cuda_sm70_shflsync_down_p) ;  /* 0x0000002000007944 */ /* 0x000fea0003c00000 */
[----:B-1----:R-:W-:Y:S01]  /*3320*/  MOV R144, R93 ;  /* 0x0000005d00907202 */ /* 0x002fe20000000f00 */
[----:B0-----:R-:W-:Y:S05]  /*3330*/  BRA `(.L_x_1820) ;  /* 0xffffe57000007947 */ /* 0x001fea000383ffff */
        .weak           $__internal_74_$__cuda_sm70_shflsync_down_p
        .type           $__internal_74_$__cuda_sm70_shflsync_down_p,@function
        .size           $__internal_74_$__cuda_sm70_shflsync_down_p,(.L_x_2821 - $__internal_74_$__cuda_sm70_shflsync_down_p)
$__internal_74_$__cuda_sm70_shflsync_down_p:
[----:B------:R-:W-:Y:S01]  /*3340*/  HFMA2.MMA R89, -RZ, RZ, 0, 0 ;  /* 0x00000000ff597435 */ /* 0x000fe200000001ff */
[----:B------:R-:W-:Y:S04]  /*3350*/  WARPSYNC R147 ;  /* 0x0000009300007348 */ /* 0x000fe80003800000 */
[----:B------:R0:W1:Y:S01]  /*3360*/  SHFL.DOWN PT, R93, R93, R122, R146 ;  /* 0x0800007a5d5d7389 */ /* 0x00006200000e0092 */
[----:B------:R-:W-:Y:S05]  /*3370*/  RET.REL.NODEC R88 `(_ZN10layer_norm31ln_parallel_residual_bwd_kernelINS_13Kernel_traitsI6__halfS2_fS2_fjLj2560ELj1ELj1ELj4ELj8ENS_18Kernel_traits_baseILj2560ES2_S2_fS2_fjLj128EEEEELb0ELb1ELb0EEEvNS_9BwdParamsE) ;  /* 0xffffcc8058007950 */ /* 0x000fea0003c3ffff */
.L_x_1821:
        /* <DEDUP_REMOVED lines=16> */
.L_x_2821:


//--------------------- .text._ZN10layer_norm31ln_parallel_residual_bwd_kernelINS_13Kernel_traitsI6__halfS2_fS2_fjLj2560ELj1ELj1ELj4ELj8ENS_18Kernel_traits_baseILj2560ES2_S2_fS2_fjLj128EEEEELb0ELb1ELb1EEEvNS_9BwdParamsE --------------------------
	.section	.text._ZN10layer_norm31ln_parallel_residual_bwd_kernelINS_13Kernel_traitsI6__halfS2_fS2_fjLj2560ELj1ELj1ELj4ELj8ENS_18Kernel_traits_baseILj2560ES2_S2_fS2_fjLj128EEEEELb0ELb1ELb1EEEvNS_9BwdParamsE,"ax",@progbits
	.sectioninfo	@"SHI_REGISTERS=156"
	.align	128
        .global         _ZN10layer_norm31ln_parallel_residual_bwd_kernelINS_13Kernel_traitsI6__halfS2_fS2_fjLj2560ELj1ELj1ELj4ELj8ENS_18Kernel_traits_baseILj2560ES2_S2_fS2_fjLj128EEEEELb0ELb1ELb1EEEvNS_9BwdParamsE
        .type           _ZN10layer_norm31ln_parallel_residual_bwd_kernelINS_13Kernel_traitsI6__halfS2_fS2_fjLj2560ELj1ELj1ELj4ELj8ENS_18Kernel_traits_baseILj2560ES2_S2_fS2_fjLj128EEEEELb0ELb1ELb1EEEvNS_9BwdParamsE,@function
        .size           _ZN10layer_norm31ln_parallel_residual_bwd_kernelINS_13Kernel_traitsI6__halfS2_fS2_fjLj2560ELj1ELj1ELj4ELj8ENS_18Kernel_traits_baseILj2560ES2_S2_fS2_fjLj128EEEEELb0ELb1ELb1EEEvNS_9BwdParamsE,(.L_x_2822 - _ZN10layer_norm31ln_parallel_residual_bwd_kernelINS_13Kernel_traitsI6__halfS2_fS2_fjLj2560ELj1ELj1ELj4ELj8ENS_18Kernel_traits_baseILj2560ES2_S2_fS2_fjLj128EEEEELb0ELb1ELb1EEEvNS_9BwdParamsE)
        .other          _ZN10layer_norm31ln_parallel_residual_bwd_kernelINS_13Kernel_traitsI6__halfS2_fS2_fjLj2560ELj1ELj1ELj4ELj8ENS_18Kernel_traits_baseILj2560ES2_S2_fS2_fjLj128EEEEELb0ELb1ELb1EEEvNS_9BwdParamsE,@"STO_CUDA_ENTRY STV_DEFAULT"
_ZN10layer_norm31ln_parallel_residual_bwd_kernelINS_13Kernel_traitsI6__halfS2_fS2_fjLj2560ELj1ELj1ELj4ELj8ENS_18Kernel_traits_baseILj2560ES2_S2_fS2_fjLj128EEEEELb0ELb1ELb1EEEvNS_9BwdParamsE:
.text._ZN10layer_norm31ln_parallel_residual_bwd_kernelINS_13Kernel_traitsI6__halfS2_fS2_fjLj2560ELj1ELj1ELj4ELj8ENS_18Kernel_traits_baseILj2560ES2_S2_fS2_fjLj128EEEEELb0ELb1ELb1EEEvNS_9BwdParamsE:
        /* <DEDUP_REMOVED lines=29> */
.L_x_1822:
        /* <DEDUP_REMOVED lines=10> */
[----:B------:R-:W-:Y:S01]  /*0270*/  LEA R96, R96, 0x4, 0x2 ;  /* 0x0000000460607811 */ /* 0x000fe200078e10ff */
[----:B------:R-:W-:Y:S01]  /*0280*/  HFMA2.MMA R0, -RZ, RZ, 0, 0 ;  /* 0x00000000ff007435 */ /* 0x000fe200000001ff */
        /* <DEDUP_REMOVED lines=51> */
.L_x_1832:
[----:B------:R-:W-:Y:S01]  /*05c0*/  IMAD R56, R85, c[0x0][0x168], RZ ;  /* 0x00005a0055387a24 */ /* 0x000fe200078e02ff */
[----:B------:R-:W-:Y:S02]  /*05d0*/  LOP3.LUT R58, R77, 0x7f, RZ, 0xc0, !PT ;  /* 0x0000007f4d3a7812 */ /* 0x000fe400078ec0ff */
[----:B------:R-:W-:Y:S02]  /*05e0*/  MOV R124, 0x4 ;  /* 0x00000004007c7802 */ /* 0x000fe40000000f00 */
[----:B------:R-:W-:-:S02]  /*05f0*/  SHF.R.S32.HI R57, RZ, 0x1f, R56 ;  /* 0x0000001fff397819 */ /* 0x000fc40000011438 */
[----:B------:R-:W-:Y:S01]  /*0600*/  MOV R119, 0x8 ;  /* 0x0000000800777802 */ /* 0x000fe20000000f00 */
        /* <DEDUP_REMOVED lines=57> */
[----:B--2---:R-:W-:Y:S01]  /*09a0*/  FSEL R144, R144, RZ, !P0 ;  /* 0x000000ff90907208 */ /* 0x004fe20004000000 */
[----:B---3--:R-:W-:Y:S01]  /*09b0*/  IMAD.MOV.U32 R140, RZ, RZ, R130 ;  /* 0x000000ffff8c7224 */ /* 0x008fe200078e0082 */
[----:B------:R-:W-:-:S03]  /*09c0*/  SHF.R.U64 R130, R130, 0x10, R131 ;  /* 0x0000001082827819 */ /* 0x000fc60000001283 */
[C---:B----4-:R-:W-:Y:S02]  /*09d0*/  FADD.FTZ R149, -R144.reuse, R56 ;  /* 0x0000003890957221 */ /* 0x050fe40000010100 */
[----:B------:R-:W-:Y:S01]  /*09e0*/  FADD.FTZ R145, -R144, R58 ;  /* 0x0000003a90917221 */ /* 0x000fe20000010100 */
[----:B------:R-:W-:Y:S02]  /*09f0*/  MOV R128, R126 ;  /* 0x0000007e00807202 */ /* 0x000fe40000000f00 */
[--C-:B------:R-:W-:Y:S02]  /*0a00*/  SHF.R.U64 R56, R126, 0x10, R127.reuse ;  /* 0x000000107e387819 */ /* 0x100fe4000000127f */
[----:B------:R-:W-:Y:S01]  /*0a10*/  MOV R58, R127 ;  /* 0x0000007f003a7202 */ /* 0x000fe20000000f00 */
[C---:B0-----:R-:W-:Y:S01]  /*0a20*/  FADD.FTZ R133, -R144.reuse, R60 ;  /* 0x0000003c90857221 */ /* 0x041fe20000010100 */
[----:B------:R-:W-:Y:S01]  /*0a30*/  SHF.R.U32.HI R126, RZ, 0x10, R127 ;  /* 0x00000010ff7e7819 */ /* 0x000fe2000001167f */
[----:B------:R-:W-:-:S02]  /*0a40*/  FADD.FTZ R117, -R144, R63 ;  /* 0x0000003f90757221 */ /* 0x000fc40000010100 */
[----:B------:R-:W-:Y:S01]  /*0a50*/  FADD.FTZ R139, -R144, R62 ;  /* 0x0000003e908b7221 */ /* 0x000fe20000010100 */
[----:B------:R-:W-:Y:S01]  /*0a60*/  MOV R132, R122 ;  /* 0x0000007a00847202 */ /* 0x000fe20000000f00 */
[--C-:B------:R-:W-:Y:S01]  /*0a70*/  IMAD.MOV.U32 R62, RZ, RZ, R123.reuse ;  /* 0x000000ffff3e7224 */ /* 0x100fe200078e007b */
[----:B------:R-:W-:Y:S01]  /*0a80*/  SHF.R.U64 R60, R122, 0x10, R123 ;  /* 0x000000107a3c7819 */ /* 0x000fe2000000127b */
[----:B------:R-:W-:Y:S01]  /*0a90*/  FADD.FTZ R63, -R144, R67 ;  /* 0x00000043903f7221 */ /* 0x000fe20000010100 */
[----:B------:R-:W-:Y:S02]  /*0aa0*/  SHF.R.U32.HI R122, RZ, 0x10, R123 ;  /* 0x00000010ff7a7819 */ /* 0x000fe4000001167b */
[----:B------:R-:W-:Y:S02]  /*0ab0*/  MOV R134, R120 ;  /* 0x0000007800867202 */ /* 0x000fe40000000f00 */
[----:B------:R-:W-:Y:S01]  /*0ac0*/  SHF.R.U64 R67, R120, 0x10, R121 ;  /* 0x0000001078437819 */ /* 0x000fe20000001279 */
[----:B------:R-:W-:-:S02]  /*0ad0*/  FADD.FTZ R127, -R144, R68 ;  /* 0x00000044907f7221 */ /* 0x000fc40000010100 */
[----:B------:R-:W-:Y:S01]  /*0ae0*/  FADD.FTZ R123, -R144, R70 ;  /* 0x00000046907b7221 */ /* 0x000fe20000010100 */
[----:B------:R-:W-:Y:S02]  /*0af0*/  MOV R120, R118 ;  /* 0x0000007600787202 */ /* 0x000fe40000000f00 */
[--C-:B------:R-:W-:Y:S02]  /*0b00*/  SHF.R.U64 R68, R118, 0x10, R119.reuse ;  /* 0x0000001076447819 */ /* 0x100fe40000001277 */
[----:B------:R-:W-:Y:S02]  /*0b10*/  MOV R70, R119 ;  /* 0x0000007700467202 */ /* 0x000fe40000000f00 */
[----:B------:R-:W-:Y:S01]  /*0b20*/  SHF.R.U32.HI R118, RZ, 0x10, R119 ;  /* 0x00000010ff767819 */ /* 0x000fe20000011677 */
[----:B------:R-:W-:Y:S01]  /*0b30*/  FADD.FTZ R119, -R144, R75 ;  /* 0x0000004b90777221 */ /* 0x000fe20000010100 */
[----:B------:R-:W-:Y:S01]  /*0b40*/  HADD2.F32 R75, -RZ, R140.H0_H0 ;  /* 0x2000008cff4b7230 */ /* 0x000fe20000004100 */
[----:B------:R-:W-:Y:S01]  /*0b50*/  MOV R142, R131 ;  /* 0x00000083008e7202 */ /* 0x000fe20000000f00 */
[----:B------:R-:W-:Y:S01]  /*0b60*/  FMUL.FTZ R148, R124, R149 ;  /* 0x000000957c947220 */ /* 0x000fe20000410000 */
[----:B------:R-:W-:Y:S01]  /*0b70*/  HADD2.F32 R130, -RZ, R130.H0_H0 ;  /* 0x20000082ff827230 */ /* 0x000fe20000004100 */
[----:B------:R-:W-:-:S02]  /*0b80*/  FADD.FTZ R147, -R144, R57 ;  /* 0x0000003990937221 */ /* 0x000fc40000010100 */
[-C--:B------:R-:W-:Y:S01]  /*0b90*/  FMUL.FTZ R146, R86, R75.reuse ;  /* 0x0000004b56927220 */ /* 0x080fe20000410000 */
[----:B------:R-:W-:Y:S01]  /*0ba0*/  SHF.R.U32.HI R138, RZ, 0x10, R131 ;  /* 0x00000010ff8a7819 */ /* 0x000fe20000011683 */
[C---:B------:R-:W-:Y:S01]  /*0bb0*/  FADD.FTZ R143, -R144.reuse, R59 ;  /* 0x0000003b908f7221 */ /* 0x040fe20000010100 */
[----:B------:R-:W-:Y:S01]  /*0bc0*/  HADD2.F32 R142, -RZ, R142.H0_H0 ;  /* 0x2000008eff8e7230 */ /* 0x000fe20000004100 */
[C---:B------:R-:W-:Y:S02]  /*0bd0*/  FADD.FTZ R141, -R144.reuse, R61 ;  /* 0x0000003d908d7221 */ /* 0x040fe40000010100 */
[----:B------:R-:W-:Y:S02]  /*0be0*/  FADD.FTZ R59, -R144, R73 ;  /* 0x00000049903b7221 */ /* 0x000fe40000010100 */
[----:B------:R-:W-:Y:S02]  /*0bf0*/  FADD.FTZ R84, R75, R84 ;  /* 0x000000544b547221 */ /* 0x000fe40000010000 */
[----:B------:R-:W-:Y:S01]  /*0c00*/  FFMA.FTZ R97, R148, R75, R97 ;  /* 0x0000004b94617223 */ /* 0x000fe20000010061 */
[----:B------:R-:W-:Y:S01]  /*0c10*/  HADD2.F32 R75, -RZ, R128.H0_H0 ;  /* 0x20000080ff4b7230 */ /* 0x000fe20000004100 */
[C---:B------:R-:W-:Y:S01]  /*0c20*/  FADD.FTZ R125, -R144.reuse, R64 ;  /* 0x00000040907d7221 */ /* 0x040fe20000010100 */
[----:B------:R-:W-:Y:S01]  /*0c30*/  HADD2.F32 R128, -RZ, R62.H0_H0 ;  /* 0x2000003eff807230 */ /* 0x000fe20000004100 */
        /* <DEDUP_REMOVED lines=11> */
[----:B------:R-:W-:Y:S01]  /*0cf0*/  HADD2.F32 R138, -RZ, R138.H0_H0 ;  /* 0x2000008aff8a7230 */ /* 0x000fe20000004100 */
[----:B------:R-:W-:Y:S02]  /*0d00*/  FADD.FTZ R80, R142, R80 ;  /* 0x000000508e507221 */ /* 0x000fe40000010000 */
[----:B------:R-:W-:-:S02]  /*0d10*/  FFMA.FTZ R81, R145, R142, R81 ;  /* 0x0000008e91517223 */ /* 0x000fc40000010051 */
[----:B------:R-:W-:Y:S02]  /*0d20*/  FMUL.FTZ R142, R87, R142 ;  /* 0x0000008e578e7220 */ /* 0x000fe40000410000 */
[----:B------:R-:W-:Y:S02]  /*0d30*/  FADD.FTZ R151, R151, R144 ;  /* 0x0000009097977221 */ /* 0x000fe40000010000 */
[----:B------:R-:W-:Y:S02]  /*0d40*/  FFMA.FTZ R62, R147, R144, R62 ;  /* 0x00000090933e7223 */ /* 0x000fe4000001003e */
[----:B-1----:R-:W-:Y:S02]  /*0d50*/  FMUL.FTZ R136, R100, R138 ;  /* 0x0000008a64887220 */ /* 0x002fe40000410000 */
[----:B------:R-:W-:Y:S01]  /*0d60*/  FADD.FTZ R151, R151, R142 ;  /* 0x0000008e97977221 */ /* 0x000fe20000010000 */
[----:B------:R-:W-:Y:S01]  /*0d70*/  HADD2.F32 R153, -RZ, R132.H0_H0 ;  /* 0x20000084ff997230 */ /* 0x000fe20000004100 */
[----:B------:R-:W-:-:S02]  /*0d80*/  FMUL.FTZ R143, R124, R143 ;  /* 0x0000008f7c8f7220 */ /* 0x000fc40000410000 */
[----:B------:R-:W-:Y:S01]  /*0d90*/  FFMA.FTZ R62, R145, R142, R62 ;  /* 0x0000008e913e7223 */ /* 0x000fe2000001003e */
[----:B------:R-:W-:Y:S01]  /*0da0*/  HADD2.F32 R72, -RZ, R56.H0_H0 ;  /* 0x20000038ff487230 */ /* 0x000fe20000004100 */
[----:B------:R-:W-:Y:S01]  /*0db0*/  FMUL.FTZ R140, R88, R75 ;  /* 0x0000004b588c7220 */ /* 0x000fe20000410000 */
[----:B------:R-:W-:Y:S01]  /*0dc0*/  HADD2.F32 R74, -RZ, R58.H0_H0 ;  /* 0x2000003aff4a7230 */ /* 0x000fe20000004100 */
[----:B------:R-:W-:Y:S01]  /*0dd0*/  FADD.FTZ R151, R151, R136 ;  /* 0x0000008897977221 */ /* 0x000fe20000010000 */
[----:B------:R-:W-:Y:S02]  /*0de0*/  HADD2.F32 R132, -RZ, R60.H0_H0 ;  /* 0x2000003cff847230 */ /* 0x000fe40000004100 */
[----:B------:R-:W-:Y:S01]  /*0df0*/  HADD2.F32 R60, -RZ, R67.H0_H0 ;  /* 0x20000043ff3c7230 */ /* 0x000fe20000004100 */
[----:B------:R-:W-:Y:S01]  /*0e00*/  FMUL.FTZ R67, R124, R133 ;  /* 0x000000857c437220 */ /* 0x000fe20000410000 */
[----:B------:R-:W-:Y:S01]  /*0e10*/  HADD2.F32 R58, -RZ, R70.H0_H0 ;  /* 0x20000046ff3a7230 */ /* 0x000fe20000004100 */
[----:B------:R-:W-:-:S02]  /*0e20*/  FFMA.FTZ R70, R143, R136, R62 ;  /* 0x000000888f467223 */ /* 0x000fc4000001003e */
[C---:B------:R-:W-:Y:S02]  /*0e30*/  FMUL.FTZ R139, R124.reuse, R139 ;  /* 0x0000008b7c8b7220 */ /* 0x040fe40000410000 */
[----:B------:R-:W-:Y:S02]  /*0e40*/  FMUL.FTZ R137, R101, R72 ;  /* 0x0000004865897220 */ /* 0x000fe40000410000 */
[----:B------:R-:W-:Y:S01]  /*0e50*/  FADD.FTZ R62, R151, R140 ;  /* 0x0000008c973e7221 */ /* 0x000fe20000010000 */
[----:B------:R-:W-:Y:S01]  /*0e60*/  HADD2.F32 R126, -RZ, R126.H0_H0 ;  /* 0x2000007eff7e7230 */ /* 0x000fe20000004100 */
        /* <DEDUP_REMOVED lines=16> */
[C---:B------:R-:W-:Y:S02]  /*0f70*/  FMUL.FTZ R126, R124.reuse, R69 ;  /* 0x000000457c7e7220 */ /* 0x040fe40000410000 */
[----:B------:R-:W-:Y:S02]  /*0f80*/  FADD.FTZ R62, R63, R74 ;  /* 0x0000004a3f3e7221 */ /* 0x000fe40000010000 */
[----:B------:R-:W-:Y:S01]  /*0f90*/  FFMA.FTZ R70, R139, R74, R70 ;  /* 0x0000004a8b467223 */ /* 0x000fe20000010046 */
[----:B------:R-:W-:Y:S01]  /*0fa0*/  MOV R64, R121 ;  /* 0x0000007900407202 */ /* 0x000fe20000000f00 */
[----:B------:R-:W-:Y:S01]  /*0fb0*/  FADD.FTZ R18, R75, R18 ;  /* 0x000000124b127221 */ /* 0x000fe20000010000 */
[----:B------:R-:W-:Y:S01]  /*0fc0*/  SHF.R.U32.HI R66, RZ, 0x10, R121 ;  /* 0x00000010ff427819 */ /* 0x000fe20000011679 */
[----:B------:R-:W-:Y:S01]  /*0fd0*/  FFMA.FTZ R2, R67, R75, R2 ;  /* 0x0000004b43027223 */ /* 0x000fe20000010002 */
[----:B------:R-:W-:Y:S01]  /*0fe0*/  HADD2.F32 R121, -RZ, R134.H0_H0 ;  /* 0x20000086ff797230 */ /* 0x000fe20000004100 */
[----:B------:R-:W-:-:S02]  /*0ff0*/  FMUL.FTZ R75, R124, R65 ;  /* 0x000000417c4b7220 */ /* 0x000fc40000410000 */
[----:B------:R-:W-:Y:S02]  /*1000*/  FMUL.FTZ R133, R90, R153 ;  /* 0x000000995a857220 */ /* 0x000fe40000410000 */
[----:B------:R-:W-:Y:S02]  /*1010*/  FADD.FTZ R25, R60, R25 ;  /* 0x000000193c197221 */ /* 0x000fe40000010000 */
[-C--:B------:R-:W-:Y:S02]  /*1020*/  FFMA.FTZ R9, R126, R60.reuse, R9 ;  /* 0x0000003c7e097223 */ /* 0x080fe40000010009 */
[----:B------:R-:W-:Y:S02]  /*1030*/  FMUL.FTZ R117, R105, R60 ;  /* 0x0000003c69757220 */ /* 0x000fe40000410000 */
[----:B------:R-:W-:Y:S02]  /*1040*/  FADD.FTZ R62, R62, R135 ;  /* 0x000000873e3e7221 */ /* 0x000fe40000010000 */
[----:B------:R-:W-:-:S02]  /*1050*/  FMUL.FTZ R134, R124, R125 ;  /* 0x0000007d7c867220 */ /* 0x000fc40000410000 */
[----:B------:R-:W-:Y:S02]  /*1060*/  FFMA.FTZ R60, R138, R135, R70 ;  /* 0x000000878a3c7223 */ /* 0x000fe40000010046 */
[----:B------:R-:W-:Y:S02]  /*1070*/  FADD.FTZ R21, R132, R21 ;  /* 0x0000001584157221 */ /* 0x000fe40000010000 */
[----:B------:R-:W-:Y:S02]  /*1080*/  FMUL.FTZ R131, R124, R131 ;  /* 0x000000837c837220 */ /* 0x000fe40000410000 */
        /* <DEDUP_REMOVED lines=11> */
[----:B------:R-:W-:-:S02]  /*1140*/  FMUL.FTZ R125, R104, R122 ;  /* 0x0000007a687d7220 */ /* 0x000fc40000410000 */
[----:B------:R-:W-:Y:S02]  /*1150*/  FADD.FTZ R62, R63, R128 ;  /* 0x000000803f3e7221 */ /* 0x000fe40000010000 */
[----:B------:R-:W-:Y:S02]  /*1160*/  FFMA.FTZ R60, R131, R128, R60 ;  /* 0x00000080833c7223 */ /* 0x000fe4000001003c */
[----:B------:R-:W-:Y:S02]  /*1170*/  FMUL.FTZ R120, R124, R71 ;  /* 0x000000477c787220 */ /* 0x000fe40000410000 */
[----:B------:R-:W-:Y:S02]  /*1180*/  FADD.FTZ R23, R122, R23 ;  /* 0x000000177a177221 */ /* 0x000fe40000010000 */
        /* <DEDUP_REMOVED lines=8> */
[----:B------:R-:W-:Y:S01]  /*1210*/  FFMA.FTZ R61, R127, R122, R62 ;  /* 0x0000007a7f3d7223 */ /* 0x000fe2000001003e */
[----:B------:R-:W-:Y:S01]  /*1220*/  HADD2.F32 R66, -RZ, R66.H0_H0 ;  /* 0x20000042ff427230 */ /* 0x000fe20000004100 */
[----:B------:R-:W-:Y:S01]  /*1230*/  FADD.FTZ R17, R72, R17 ;  /* 0x0000001148117221 */ /* 0x000fe20000010000 */
[----:B------:R-:W-:Y:S01]  /*1240*/  HADD2.F32 R56, -RZ, R118.H0_H0 ;  /* 0x20000076ff387230 */ /* 0x000fe20000004100 */
[----:B------:R-:W-:-:S02]  /*1250*/  FFMA.FTZ R0, R141, R72, R0 ;  /* 0x000000488d007223 */ /* 0x000fc40000010000 */
[C---:B------:R-:W-:Y:S02]  /*1260*/  FMUL.FTZ R72, R124.reuse, R59 ;  /* 0x0000003b7c487220 */ /* 0x040fe40000410000 */
        /* <DEDUP_REMOVED lines=8> */
[----:B------:R-:W-:Y:S01]  /*12f0*/  FFMA.FTZ R61, R123, R118, R61 ;  /* 0x000000767b3d7223 */ /* 0x000fe2000001003d */
[----:B------:R-:W-:Y:S01]  /*1300*/  HADD2.F32 R68, -RZ, R68.H0_H0 ;  /* 0x20000044ff447230 */ /* 0x000fe20000004100 */
        /* <DEDUP_REMOVED lines=10> */
[----:B------:R-:W-:Y:S01]  /*13b0*/  FFMA.FTZ R61, R71, R66, R61 ;  /* 0x00000042473d7223 */ /* 0x000fe2000001003d */
[----:B------:R-:W-:Y:S01]  /*13c0*/  SHF.R.U32.HI R57, RZ, 0x7, R77 ;  /* 0x00000007ff397819 */ /* 0x000fe2000001164d */
[----:B------:R-:W-:Y:S02]  /*13d0*/  FADD.FTZ R76, R58, R76 ;  /* 0x0000004c3a4c7221 */ /* 0x000fe40000010000 */
[-C--:B------:R-:W-:Y:S02]  /*13e0*/  FFMA.FTZ R16, R73, R58.reuse, R16 ;  /* 0x0000003a49107223 */ /* 0x080fe40000010010 */
[----:B------:R-:W-:-:S02]  /*13f0*/  FMUL.FTZ R69, R95, R58 ;  /* 0x0000003a5f457220 */ /* 0x000fc40000410000 */
[----:B------:R-:W-:Y:S02]  /*1400*/  FADD.FTZ R58, R59, R68 ;  /* 0x000000443b3a7221 */ /* 0x000fe40000010000 */
[----:B------:R-:W-:Y:S02]  /*1410*/  FFMA.FTZ R60, R72, R68, R61 ;  /* 0x00000044483c7223 */ /* 0x000fe4000001003d */
[----:B------:R-:W-:Y:S02]  /*1420*/  IMAD.SHL.U32 R57, R57, 0x4, RZ ;  /* 0x0000000439397824 */ /* 0x000fe400078e00ff */
[----:B------:R-:W-:Y:S02]  /*1430*/  FMUL.FTZ R119, R124, R119 ;  /* 0x000000777c777220 */ /* 0x000fe40000410000 */
[----:B------:R-:W-:Y:S02]  /*1440*/  FMUL.FTZ R70, R108, R56 ;  /* 0x000000386c467220 */ /* 0x000fe40000410000 */
[----:B------:R-:W-:-:S02]  /*1450*/  FADD.FTZ R59, R58, R69 ;  /* 0x000000453a3b7221 */ /* 0x000fc40000010000 */
[----:B------:R-:W-:Y:S01]  /*1460*/  FFMA.FTZ R60, R73, R69, R60 ;  /* 0x00000045493c7223 */ /* 0x000fe2000001003c */
[----:B------:R-:W-:Y:S01]  /*1470*/  LOP3.LUT P0, RZ, R77, 0x1f, RZ, 0xc0, !PT ;  /* 0x0000001f4dff7812 */ /* 0x000fe2000780c0ff */
[----:B------:R-:W-:Y:S02]  /*1480*/  FADD.FTZ R30, R149, R30 ;  /* 0x0000001e951e7221 */ /* 0x000fe40000010000 */
[----:B------:R-:W-:Y:S01]  /*1490*/  FFMA.FTZ R14, R71, R149, R14 ;  /* 0x00000095470e7223 */ /* 0x000fe2000001000e */
[----:B------:R-:W-:Y:S01]  /*14a0*/  SEL R149, R96, R57, !P1 ;  /* 0x0000003960957207 */ /* 0x000fe20004800000 */
        /* <DEDUP_REMOVED lines=10> */
.L_x_1833:
        /* <DEDUP_REMOVED lines=18> */
.L_x_1834:
        /* <DEDUP_REMOVED lines=52> */
[----:B------:R-:W0:Y:S01]  /*19b0*/  F2F.F16.F32 R60, R58 ;  /* 0x0000003a003c7304 */ /* 0x000e220000200800 */
[----:B------:R-:W-:Y:S02]  /*19c0*/  @P2 FADD.FTZ R136, R35, R136 ;  /* 0x0000008823882221 */ /* 0x000fe40000010000 */
[----:B------:R-:W-:Y:S02]  /*19d0*/  FADD.FTZ R137, R137, -R62 ;  /* 0x8000003e89897221 */ /* 0x000fe40000010000 */
[----:B------:R-:W-:Y:S02]  /*19e0*/  FADD.FTZ R133, R133, -R134 ;  /* 0x8000008685857221 */ /* 0x000fe40000010000 */
[----:B------:R-:W-:Y:S01]  /*19f0*/  FADD.FTZ R63, R132, -R63 ;  /* 0x8000003f843f7221 */ /* 0x000fe20000010000 */
[----:B------:R-:W1:Y:S01]  /*1a00*/  F2F.F16.F32 R64, R136 ;  /* 0x0000008800407304 */ /* 0x000e620000200800 */
[----:B------:R-:W-:-:S02]  /*1a10*/  FFMA.FTZ R62, R130, R61, R56 ;  /* 0x0000003d823e7223 */ /* 0x000fc40000010038 */
[----:B------:R-:W-:Y:S02]  /*1a20*/  @P2 FADD.FTZ R57, R32, R57 ;  /* 0x0000003920392221 */ /* 0x000fe40000010000 */
[----:B------:R-:W-:Y:S02]  /*1a30*/  @P2 FADD.FTZ R59, R34, R59 ;  /* 0x0000003b223b2221 */ /* 0x000fe40000010000 */
[----:B------:R-:W-:Y:S01]  /*1a40*/  FFMA.FTZ R138, R138, R61, R56 ;  /* 0x0000003d8a8a7223 */ /* 0x000fe20000010038 */
[----:B------:R-:W2:Y:S01]  /*1a50*/  F2F.F16.F32 R65, R57 ;  /* 0x0000003900417304 */ /* 0x000ea20000200800 */
[----:B------:R-:W-:Y:S01]  /*1a60*/  FMUL.FTZ R141, R124, R133 ;  /* 0x000000857c8d7220 */ /* 0x000fe20000410000 */
[----:B0-----:R-:W-:Y:S01]  /*1a70*/  @P3 PRMT R111, R60, 0x7610, R111 ;  /* 0x000076103c6f3816 */ /* 0x001fe2000000006f */
[----:B------:R-:W-:Y:S02]  /*1a80*/  FMUL.FTZ R140, R124, R63 ;  /* 0x0000003f7c8c7220 */ /* 0x000fe40000410000 */
[----:B------:R-:W-:-:S02]  /*1a90*/  FADD.FTZ R125, R125, -R62 ;  /* 0x8000003e7d7d7221 */ /* 0x000fc40000010000 */
[-CC-:B------:R-:W-:Y:S01]  /*1aa0*/  FFMA.FTZ R127, R127, R61.reuse, R56.reuse ;  /* 0x0000003d7f7f7223 */ /* 0x180fe20000010038 */
[----:B------:R-:W0:Y:S01]  /*1ab0*/  F2F.F16.F32 R67, R59 ;  /* 0x0000003b00437304 */ /* 0x000e220000200800 */
[-C--:B------:R-:W-:Y:S01]  /*1ac0*/  FFMA.FTZ R120, R120, R61.reuse, R56 ;  /* 0x0000003d78787223 */ /* 0x080fe20000010038 */
[----:B-1----:R-:W-:Y:S01]  /*1ad0*/  @P3 PRMT R112, R64, 0x7610, R112 ;  /* 0x0000761040703816 */ /* 0x002fe20000000070 */
[-CC-:B------:R-:W-:Y:S02]  /*1ae0*/  FFMA.FTZ R139, R139, R61.reuse, R56.reuse ;  /* 0x0000003d8b8b7223 */ /* 0x180fe40000010038 */
[-CC-:B------:R-:W-:Y:S02]  /*1af0*/  FFMA.FTZ R133, R131, R61.reuse, R56.reuse ;  /* 0x0000003d83857223 */ /* 0x180fe40000010038 */
[-CC-:B------:R-:W-:Y:S01]  /*1b00*/  FFMA.FTZ R126, R126, R61.reuse, R56.reuse ;  /* 0x0000003d7e7e7223 */ /* 0x180fe20000010038 */
[----:B--2---:R-:W-:Y:S01]  /*1b10*/  @P3 PRMT R115, R65, 0x7610, R115 ;  /* 0x0000761041733816 */ /* 0x004fe20000000073 */
[----:B------:R-:W-:-:S02]  /*1b20*/  FFMA.FTZ R123, R123, R61, R56 ;  /* 0x0000003d7b7b7223 */ /* 0x000fc40000010038 */
[-CC-:B------:R-:W-:Y:S02]  /*1b30*/  FFMA.FTZ R71, R71, R61.reuse, R56.reuse ;  /* 0x0000003d47477223 */ /* 0x180fe40000010038 */
[-CC-:B------:R-:W-:Y:S02]  /*1b40*/  FFMA.FTZ R63, R72, R61.reuse, R56.reuse ;  /* 0x0000003d483f7223 */ /* 0x180fe40000010038 */
[-CC-:B------:R-:W-:Y:S01]  /*1b50*/  FFMA.FTZ R62, R73, R61.reuse, R56.reuse ;  /* 0x0000003d493e7223 */ /* 0x180fe20000010038 */
[----:B0-----:R-:W-:Y:S01]  /*1b60*/  @P3 PRMT R113, R67, 0x7610, R113 ;  /* 0x0000761043713816 */ /* 0x001fe20000000071 */
        /* <DEDUP_REMOVED lines=18> */
[----:B------:R-:W-:Y:S01]  /*1c90*/  FADD.FTZ R73, R70, -R73 ;  /* 0x8000004946497221 */ /* 0x000fe20000010000 */
[----:B------:R-:W-:Y:S01]  /*1ca0*/  @P1 LEA.HI.X R63, R129, c[0x0][0x25c], RZ, 0x4, P5 ;  /* 0x00009700813f1a11 */ /* 0x000fe200028f24ff */
[----:B------:R-:W-:Y:S01]  /*1cb0*/  FMUL.FTZ R142, R124, R135 ;  /* 0x000000877c8e7220 */ /* 0x000fe20000410000 */
        /* <DEDUP_REMOVED lines=14> */
[----:B------:R-:W-:Y:S01]  /*1da0*/  FMUL.FTZ R124, R124, R73 ;  /* 0x000000497c7c7220 */ /* 0x000fe20000410000 */
[----:B------:R-:W0:Y:S01]  /*1db0*/  F2F.F16.F32 R74, R144 ;  /* 0x00000090004a7304 */ /* 0x000e220000200800 */
[----:B------:R-:W-:Y:S02]  /*1dc0*/  @P2 FADD.FTZ R142, R39, R142 ;  /* 0x0000008e278e2221 */ /* 0x000fe40000010000 */
[----:B------:R-:W-:Y:S02]  /*1dd0*/  @P2 FADD.FTZ R134, R43, R134 ;  /* 0x000000862b862221 */ /* 0x000fe40000010000 */
[----:B------:R-:W-:-:S02]  /*1de0*/  @P2 FADD.FTZ R149, R36, R149 ;  /* 0x0000009524952221 */ /* 0x000fc40000010000 */
[----:B------:R-:W-:Y:S01]  /*1df0*/  @P2 FADD.FTZ R147, R38, R147 ;  /* 0x0000009326932221 */ /* 0x000fe20000010000 */
[----:B------:R-:W-:Y:S01]  /*1e00*/  F2F.F16.F32 R130, R140 ;  /* 0x0000008c00827304 */ /* 0x000fe20000200800 */
[----:B------:R-:W-:Y:S02]  /*1e10*/  @P2 FADD.FTZ R141, R40, R141 ;  /* 0x0000008d288d2221 */ /* 0x000fe40000010000 */
[----:B------:R-:W-:Y:S02]  /*1e20*/  @P2 FADD.FTZ R137, R42, R137 ;  /* 0x000000892a892221 */ /* 0x000fe40000010000 */
[----:B------:R-:W-:Y:S02]  /*1e30*/  @P2 FADD.FTZ R135, R44, R135 ;  /* 0x000000872c872221 */ /* 0x000fe40000010000 */
[----:B------:R-:W-:Y:S01]  /*1e40*/  @P2 FADD.FTZ R128, R45, R128 ;  /* 0x000000802d802221 */ /* 0x000fe20000010000 */
[----:B------:R-:W1:Y:S01]  /*1e50*/  F2F.F16.F32 R75, R142 ;  /* 0x0000008e004b7304 */ /* 0x000e620000200800 */
[----:B------:R-:W-:-:S02]  /*1e60*/  @P2 FADD.FTZ R127, R46, R127 ;  /* 0x0000007f2e7f2221 */ /* 0x000fc40000010000 */
[----:B------:R-:W-:Y:S02]  /*1e70*/  @P2 FADD.FTZ R126, R47, R126 ;  /* 0x0000007e2f7e2221 */ /* 0x000fe40000010000 */
[----:B------:R-:W-:Y:S02]  /*1e80*/  @P2 FADD.FTZ R121, R48, R121 ;  /* 0x0000007930792221 */ /* 0x000fe40000010000 */
[----:B------:R-:W-:Y:S01]  /*1e90*/  @P2 FADD.FTZ R122, R49, R122 ;  /* 0x0000007a317a2221 */ /* 0x000fe20000010000 */
[----:B------:R-:W2:Y:S01]  /*1ea0*/  F2F.F16.F32 R132, R134 ;  /* 0x0000008600847304 */ /* 0x000ea20000200800 */
[----:B------:R-:W-:-:S04]  /*1eb0*/  IMAD.WIDE.U32 R60, R60, 0x10000, RZ ;  /* 0x000100003c3c7825 */ /* 0x000fc800078e00ff */
[----:B------:R-:W-:Y:S01]  /*1ec0*/  @P2 FADD.FTZ R124, R51, R124 ;  /* 0x0000007c337c2221 */ /* 0x000fe20000010000 */
[----:B------:R-:W-:Y:S01]  /*1ed0*/  LOP3.LUT R61, R61, R66, R67, 0xfe, !PT ;  /* 0x000000423d3d7212 */ /* 0x000fe200078efe43 */
[----:B------:R-:W-:Y:S01]  /*1ee0*/  @P2 FADD.FTZ R125, R50, R125 ;  /* 0x0000007d327d2221 */ /* 0x000fe20000010000 */
[----:B------:R-:W-:Y:S01]  /*1ef0*/  IADD3 R72, P2, R146, c[0x0][0x248], RZ ;  /* 0x0000920092487a10 */ /* 0x000fe20007f5e0ff */
[----:B------:R-:W3:Y:S01]  /*1f00*/  F2F.F16.F32 R145, R147 ;  /* 0x0000009300917304 */ /* 0x000ee20000200800 */
[----:B------:R-:W-:Y:S01]  /*1f10*/  LOP3.LUT R60, R60, R65, RZ, 0xfc, !PT ;  /* 0x000000413c3c7212 */ /* 0x000fe200078efcff */
[----:B0-----:R-:W-:Y:S01]  /*1f20*/  IMAD.WIDE.U32 R58, R74, 0x10000, RZ ;  /* 0x000100004a3a7825 */ /* 0x001fe200078e00ff */
[----:B------:R-:W-:Y:S02]  /*1f30*/  IADD3.X R73, R148, c[0x0][0x24c], RZ, P2, !PT ;  /* 0x0000930094497a10 */ /* 0x000fe400017fe4ff */
[----:B-1----:R-:W-:Y:S01]  /*1f40*/  SHF.L.U32 R70, R75, 0x10, RZ ;  /* 0x000000104b467819 */ /* 0x002fe200000006ff */
[----:B------:R-:W-:Y:S01]  /*1f50*/  IMAD.WIDE.U32 R56, R130, 0x10000, RZ ;  /* 0x0001000082387825 */ /* 0x000fe200078e00ff */
[----:B--2---:R-:W-:Y:S01]  /*1f60*/  SHF.L.U32 R64, R132, 0x10, RZ ;  /* 0x0000001084407819 */ /* 0x004fe200000006ff */
[----:B------:R-:W0:Y:S01]  /*1f70*/  F2F.F16.F32 R133, R137 ;  /* 0x0000008900857304 */ /* 0x000e220000200800 */
[----:B------:R1:W-:Y:S01]  /*1f80*/  STG.E.64 [R72.64], R60 ;  /* 0x0000003c48007986 */ /* 0x0003e2000c101b04 */
[----:B------:R-:W-:-:S04]  /*1f90*/  @P1 LEA R62, P2, R116, c[0x0][0x258], 0x4 ;  /* 0x00009600743e1a11 */ /* 0x000fc800078420ff */
[----:B------:R-:W-:Y:S02]  /*1fa0*/  @P1 LEA.HI.X R63, R116, c[0x0][0x25c], RZ, 0x4, P2 ;  /* 0x00009700743f1a11 */ /* 0x000fe400010f24ff */
[----:B------:R-:W2:Y:S01]  /*1fb0*/  F2F.F16.F32 R143, R149 ;  /* 0x00000095008f7304 */ /* 0x000ea20000200800 */
[----:B---3--:R-:W-:-:S07]  /*1fc0*/  LOP3.LUT R71, R59, R70, R145, 0xfe, !PT ;  /* 0x000000463b477212 */ /* 0x008fce00078efe91 */
[----:B------:R-:W3:Y:S01]  /*1fd0*/  F2F.F16.F32 R131, R141 ;  /* 0x0000008d00837304 */ /* 0x000ee20000200800 */
[----:B0-----:R-:W-:-:S07]  /*1fe0*/  LOP3.LUT R65, R57, R64, R133, 0xfe, !PT ;  /* 0x0000004039417212 */ /* 0x001fce00078efe85 */
[----:B------:R-:W0:Y:S01]  /*1ff0*/  F2F.F16.F32 R118, R128 ;  /* 0x0000008000767304 */ /* 0x000e220000200800 */
[----:B--2---:R-:W-:-:S07]  /*2000*/  LOP3.LUT R70, R58, R143, RZ, 0xfc, !PT ;  /* 0x0000008f3a467212 */ /* 0x004fce00078efcff */
[----:B------:R-:W2:Y:S01]  /*2010*/  F2F.F16.F32 R120, R126 ;  /* 0x0000007e00787304 */ /* 0x000ea20000200800 */
[----:B---3--:R-:W-:-:S07]  /*2020*/  LOP3.LUT R64, R56, R131, RZ, 0xfc, !PT ;  /* 0x0000008338407212 */ /* 0x008fce00078efcff */
[----:B------:R-:W3:Y:S01]  /*2030*/  F2F.F16.F32 R136, R122 ;  /* 0x0000007a00887304 */ /* 0x000ee20000200800 */
[----:B0-----:R-:W-:-:S07]  /*2040*/  IMAD.WIDE.U32 R58, R118, 0x10000, RZ ;  /* 0x00010000763a7825 */ /* 0x001fce00078e00ff */
[----:B------:R-:W0:Y:S01]  /*2050*/  F2F.F16.F32 R138, R124 ;  /* 0x0000007c008a7304 */ /* 0x000e220000200800 */
[----:B--2---:R-:W-:-:S07]  /*2060*/  IMAD.U32 R66, R120, 0x10000, RZ ;  /* 0x0001000078427824 */ /* 0x004fce00078e00ff */
[----:B------:R-:W2:Y:S01]  /*2070*/  F2F.F16.F32 R119, R127 ;  /* 0x0000007f00777304 */ /* 0x000ea20000200800 */
[----:B---3--:R-:W-:-:S07]  /*2080*/  IMAD.WIDE.U32 R56, R136, 0x10000, RZ ;  /* 0x0001000088387825 */ /* 0x008fce00078e00ff */
[----:B------:R-:W3:Y:S01]  /*2090*/  F2F.F16.F32 R139, R125 ;  /* 0x0000007d008b7304 */ /* 0x000ee20000200800 */
[----:B0-----:R-:W-:-:S07]  /*20a0*/  SHF.L.U32 R68, R138, 0x10, RZ ;  /* 0x000000108a447819 */ /* 0x001fce00000006ff */
[----:B------:R-:W0:Y:S01]  /*20b0*/  F2F.F16.F32 R117, R135 ;  /* 0x0000008700757304 */ /* 0x000e220000200800 */
[----:B--2---:R-:W-:Y:S02]  /*20c0*/  LOP3.LUT R67, R59, R66, R119, 0xfe, !PT ;  /* 0x000000423b437212 */ /* 0x004fe400078efe77 */
[----:B------:R-:W-:-:S05]  /*20d0*/  SEL R59, R142, R55, P0 ;  /* 0x000000378e3b7207 */ /* 0x000fca0000000000 */
[----:B------:R-:W2:Y:S01]  /*20e0*/  F2F.F16.F32 R123, R121 ;  /* 0x00000079007b7304 */ /* 0x000ea20000200800 */
        /* <DEDUP_REMOVED lines=15> */
.L_x_1826:
[----:B-1----:R-:W-:Y:S01]  /*21e0*/  SHF.R.U32.HI R116, RZ, 0x1d, R116 ;  /* 0x0000001dff747819 */ /* 0x002fe20000011674 */
[----:B------:R1:W-:Y:S01]  /*21f0*/  @P1 STG.E.128 [R62.64], R56 ;  /* 0x000000383e001986 */ /* 0x0003e2000c101d04 */
[----:B0-----:R-:W-:Y:S02]  /*2200*/  IADD3 R72, P2, R129, c[0x0][0x248], RZ ;  /* 0x0000920081487a10 */ /* 0x001fe40007f5e0ff */
[----:B------:R-:W-:Y:S02]  /*2210*/  @P3 PRMT R111, R74, 0x7610, R111 ;  /* 0x000076104a6f3816 */ /* 0x000fe4000000006f */
[----:B------:R-:W-:Y:S02]  /*2220*/  IADD3.X R73, R116, c[0x0][0x24c], RZ, P2, !PT ;  /* 0x0000930074497a10 */ /* 0x000fe400017fe4ff */
[----:B------:R-:W-:Y:S02]  /*2230*/  @P1 LEA R74, P2, R114, c[0x0][0x258], 0x4 ;  /* 0x00009600724a1a11 */ /* 0x000fe400078420ff */
[----:B------:R-:W-:Y:S01]  /*2240*/  @P3 PRMT R112, R75, 0x7610, R112 ;  /* 0x000076104b703816 */ /* 0x000fe20000000070 */
[----:B------:R0:W-:Y:S01]  /*2250*/  STG.E.64 [R72.64], R70 ;  /* 0x0000004648007986 */ /* 0x0001e2000c101b04 */
[----:B------:R-:W-:-:S02]  /*2260*/  @P3 PRMT R115, R143, 0x7610, R115 ;  /* 0x000076108f733816 */ /* 0x000fc40000000073 */
[----:B------:R-:W-:Y:S02]  /*2270*/  @P3 PRMT R113, R145, 0x7610, R113 ;  /* 0x0000761091713816 */ /* 0x000fe40000000071 */
[C---:B------:R-:W-:Y:S02]  /*2280*/  SHF.L.U32 R142, R114.reuse, 0x3, RZ ;  /* 0x00000003728e7819 */ /* 0x040fe400000006ff */
[----:B------:R-:W-:Y:S02]  /*2290*/  @P1 LEA.HI.X R75, R114, c[0x0][0x25c], RZ, 0x4, P2 ;  /* 0x00009700724b1a11 */ /* 0x000fe400010f24ff */
[----:B------:R-:W-:Y:S02]  /*22a0*/  SEL R60, R141, R52, P0 ;  /* 0x000000348d3c7207 */ /* 0x000fe40000000000 */
[----:B------:R-:W-:Y:S02]  /*22b0*/  SEL R61, R140, R53, P0 ;  /* 0x000000358c3d7207 */ /* 0x000fe40000000000 */
[----:B-1----:R-:W-:-:S02]  /*22c0*/  SEL R62, R137, R54, P0 ;  /* 0x00000036893e7207 */ /* 0x002fc40000000000 */
        /* <DEDUP_REMOVED lines=10> */
.L_x_1827:
        /* <DEDUP_REMOVED lines=24> */
.L_x_1828:
        /* <DEDUP_REMOVED lines=29> */
.L_x_1829:
        /* <DEDUP_REMOVED lines=15> */
.L_x_1830:
[----:B------:R-:W-:-:S04]  /*27b0*/  LOP3.LUT P0, RZ, R98, 0xff, RZ, 0xc0, !PT ;  /* 0x000000ff62ff7812 */ /* 0x000fc8000780c0ff */
[----:B------:R-:W-:Y:S01]  /*27c0*/  SEL R98, RZ, 0x1, P0 ;  /* 0x00000001ff627807 */ /* 0x000fe20000000000 */
[----:B01----:R-:W-:Y:S01]  /*27d0*/  @P4 CALL.REL.NOINC `(.L_x_1831) ;  /* 0x0000001000004944 */ /* 0x003fe20003c00000 */
[----:B------:R-:W-:Y:S05]  /*27e0*/  BRA `(.L_x_1832) ;  /* 0xffffddd000007947 */ /* 0x000fea000383ffff */
.L_x_1831:
        /* <DEDUP_REMOVED lines=8> */
[----:B------:R-:W-:Y:S02]  /*2870*/  MOV R50, R12 ;  /* 0x0000000c00327202 */ /* 0x000fe40000000f00 */
        /* <DEDUP_REMOVED lines=21> */
.L_x_1823:
[----:B------:R-:W0:Y:S01]  /*29d0*/  S2UR UR6, SR_CTAID.X ;  /* 0x00000000000679c3 */ /* 0x000e220000002500 */
[----:B------:R-:W-:Y:S01]  /*29e0*/  IMAD.MOV.U32 R9, RZ, RZ, 0x10 ;  /* 0x00000010ff097424 */ /* 0x000fe200078e00ff */
[----:B0-----:R-:W-:-:S02]  /*29f0*/  LEA.HI R0, R77, UR6, RZ, 0x19 ;  /* 0x000000064d007c11 */ /* 0x001fc4000f8fc8ff */
        /* <DEDUP_REMOVED lines=16> */
.L_x_1824:
[----:B------:R-:W-:Y:S01]  /*2b00*/  HFMA2.MMA R60, -RZ, RZ, 0, 9.5367431640625e-07 ;  /* 0x00000010ff3c7435 */ /* 0x000fe200000001ff */
[----:B------:R-:W-:-:S02]  /*2b10*/  MOV R59, R61 ;  /* 0x0000003d003b7202 */ /* 0x000fc40000000f00 */
[----:B------:R-:W-:Y:S02]  /*2b20*/  MOV R62, 0x1f ;  /* 0x0000001f003e7802 */ /* 0x000fe40000000f00 */
[----:B------:R-:W-:Y:S02]  /*2b30*/  MOV R65, 0xffffffff ;  /* 0xffffffff00417802 */ /* 0x000fe40000000f00 */
[----:B------:R-:W-:Y:S02]  /*2b40*/  MOV R56, 0x2b60 ;  /* 0x00002b6000387802 */ /* 0x000fe40000000f00 */
[----:B-----5:R-:W-:Y:S05]  /*2b50*/  CALL.REL.NOINC `($__internal_75_$__cuda_sm70_shflsync_down_p) ;  /* 0x0000046000007944 */ /* 0x020fea0003c00000 */
[----:B-1----:R-:W-:Y:S01]  /*2b60*/  MOV R58, R59 ;  /* 0x0000003b003a7202 */ /* 0x002fe20000000f00 */
[----:B0-----:R-:W-:Y:S05]  /*2b70*/  BRA `(.L_x_1833) ;  /* 0xffffe9d000007947 */ /* 0x001fea000383ffff */
.L_x_1825:
[----:B------:R-:W-:Y:S01]  /*2b80*/  HFMA2.MMA R60, -RZ, RZ, 0, 9.5367431640625e-07 ;  /* 0x00000010ff3c7435 */ /* 0x000fe200000001ff */
[----:B------:R-:W-:Y:S01]  /*2b90*/  IMAD.MOV.U32 R59, RZ, RZ, R63 ;  /* 0x000000ffff3b7224 */ /* 0x000fe200078e003f */
[----:B------:R-:W-:Y:S02]  /*2ba0*/  MOV R62, 0x1f ;  /* 0x0000001f003e7802 */ /* 0x000fe40000000f00 */
[----:B------:R-:W-:Y:S02]  /*2bb0*/  MOV R65, 0xffffffff ;  /* 0xffffffff00417802 */ /* 0x000fe40000000f00 */
[----:B------:R-:W-:-:S02]  /*2bc0*/  MOV R56, 0x2be0 ;  /* 0x00002be000387802 */ /* 0x000fc40000000f00 */
[----:B01---5:R-:W-:Y:S05]  /*2bd0*/  CALL.REL.NOINC `($__internal_75_$__cuda_sm70_shflsync_down_p) ;  /* 0x000003e000007944 */ /* 0x023fea0003c00000 */
[----:B------:R-:W-:Y:S01]  /*2be0*/  FADD.FTZ R61, R61, R58 ;  /* 0x0000003a3d3d7221 */ /* 0x000fe20000010000 */
[----:B0-----:R-:W-:Y:S01]  /*2bf0*/  HFMA2.MMA R60, -RZ, RZ, 0, 4.76837158203125e-07 ;  /* 0x00000008ff3c7435 */ /* 0x001fe200000001ff */
[----:B-1----:R-:W-:Y:S01]  /*2c00*/  FADD.FTZ R64, R63, R59 ;  /* 0x0000003b3f407221 */ /* 0x002fe20000010000 */
[----:B------:R-:W-:Y:S01]  /*2c10*/  MOV R62, 0x1f ;  /* 0x0000001f003e7802 */ /* 0x000fe20000000f00 */
[----:B------:R-:W-:Y:S01]  /*2c20*/  IMAD.MOV.U32 R65, RZ, RZ, -0x1 ;  /* 0xffffffffff417424 */ /* 0x000fe200078e00ff */
[----:B------:R-:W-:-:S02]  /*2c30*/  MOV R59, R61 ;  /* 0x0000003d003b7202 */ /* 0x000fc40000000f00 */
[----:B------:R-:W-:Y:S02]  /*2c40*/  MOV R56, 0x2c60 ;  /* 0x00002c6000387802 */ /* 0x000fe40000000f00 */
[----:B------:R-:W-:Y:S05]  /*2c50*/  CALL.REL.NOINC `($__internal_75_$__cuda_sm70_shflsync_down_p) ;  /* 0x0000036000007944 */ /* 0x000fea0003c00000 */
[----:B0-----:R-:W-:Y:S01]  /*2c60*/  HFMA2.MMA R60, -RZ, RZ, 0, 4.76837158203125e-07 ;  /* 0x00000008ff3c7435 */ /* 0x001fe200000001ff */
[----:B-1----:R-:W-:Y:S01]  /*2c70*/  MOV R58, R59 ;  /* 0x0000003b003a7202 */ /* 0x002fe20000000f00 */
[----:B------:R-:W-:Y:S01]  /*2c80*/  IMAD.MOV.U32 R65, RZ, RZ, -0x1 ;  /* 0xffffffffff417424 */ /* 0x000fe200078e00ff */
[----:B------:R-:W-:Y:S02]  /*2c90*/  MOV R59, R64 ;  /* 0x00000040003b7202 */ /* 0x000fe40000000f00 */
[----:B------:R-:W-:Y:S02]  /*2ca0*/  MOV R62, 0x1f ;  /* 0x0000001f003e7802 */ /* 0x000fe40000000f00 */
[----:B------:R-:W-:Y:S02]  /*2cb0*/  MOV R56, 0x2cd0 ;  /* 0x00002cd000387802 */ /* 0x000fe40000000f00 */
[----:B------:R-:W-:Y:S05]  /*2cc0*/  CALL.REL.NOINC `($__internal_75_$__cuda_sm70_shflsync_down_p) ;  /* 0x000002f000007944 */ /* 0x000fea0003c00000 */
[----:B------:R-:W-:Y:S01]  /*2cd0*/  FADD.FTZ R61, R58, R61 ;  /* 0x0000003d3a3d7221 */ /* 0x000fe20000010000 */
[----:B0-----:R-:W-:Y:S01]  /*2ce0*/  HFMA2.MMA R60, -RZ, RZ, 0, 2.384185791015625e-07 ;  /* 0x00000004ff3c7435 */ /* 0x001fe200000001ff */
[----:B-1----:R-:W-:Y:S01]  /*2cf0*/  FADD.FTZ R64, R64, R59 ;  /* 0x0000003b40407221 */ /* 0x002fe20000010000 */
[----:B------:R-:W-:-:S02]  /*2d00*/  MOV R62, 0x1f ;  /* 0x0000001f003e7802 */ /* 0x000fc40000000f00 */
[----:B------:R-:W-:Y:S02]  /*2d10*/  MOV R65, 0xffffffff ;  /* 0xffffffff00417802 */ /* 0x000fe40000000f00 */
[----:B------:R-:W-:Y:S02]  /*2d20*/  MOV R59, R61 ;  /* 0x0000003d003b7202 */ /* 0x000fe40000000f00 */
[----:B------:R-:W-:Y:S02]  /*2d30*/  MOV R56, 0x2d50 ;  /* 0x00002d5000387802 */ /* 0x000fe40000000f00 */
[----:B------:R-:W-:Y:S05]  /*2d40*/  CALL.REL.NOINC `($__internal_75_$__cuda_sm70_shflsync_down_p) ;  /* 0x0000027000007944 */ /* 0x000fea0003c00000 */
[----:B0-----:R-:W-:Y:S01]  /*2d50*/  HFMA2.MMA R60, -RZ, RZ, 0, 2.384185791015625e-07 ;  /* 0x00000004ff3c7435 */ /* 0x001fe200000001ff */
[----:B-1----:R-:W-:Y:S01]  /*2d60*/  MOV R58, R59 ;  /* 0x0000003b003a7202 */ /* 0x002fe20000000f00 */
[----:B------:R-:W-:Y:S01]  /*2d70*/  IMAD.MOV.U32 R59, RZ, RZ, R64 ;  /* 0x000000ffff3b7224 */ /* 0x000fe200078e0040 */
[----:B------:R-:W-:Y:S02]  /*2d80*/  MOV R62, 0x1f ;  /* 0x0000001f003e7802 */ /* 0x000fe40000000f00 */
[----:B------:R-:W-:Y:S02]  /*2d90*/  MOV R65, 0xffffffff ;  /* 0xffffffff00417802 */ /* 0x000fe40000000f00 */
[----:B------:R-:W-:-:S02]  /*2da0*/  MOV R56, 0x2dc0 ;  /* 0x00002dc000387802 */ /* 0x000fc40000000f00 */
[----:B------:R-:W-:Y:S05]  /*2db0*/  CALL.REL.NOINC `($__internal_75_$__cuda_sm70_shflsync_down_p) ;  /* 0x0000020000007944 */ /* 0x000fea0003c00000 */
[----:B------:R-:W-:Y:S01]  /*2dc0*/  FADD.FTZ R61, R58, R61 ;  /* 0x0000003d3a3d7221 */ /* 0x000fe20000010000 */
[----:B0-----:R-:W-:Y:S01]  /*2dd0*/  HFMA2.MMA R60, -RZ, RZ, 0, 1.1920928955078125e-07 ;  /* 0x00000002ff3c7435 */ /* 0x001fe200000001ff */
[----:B-1----:R-:W-:Y:S01]  /*2de0*/  FADD.FTZ R64, R64, R59 ;  /* 0x0000003b40407221 */ /* 0x002fe20000010000 */
[----:B------:R-:W-:Y:S01]  /*2df0*/  MOV R62, 0x1f ;  /* 0x0000001f003e7802 */ /* 0x000fe20000000f00 */
[----:B------:R-:W-:Y:S01]  /*2e00*/  IMAD.MOV.U32 R65, RZ, RZ, -0x1 ;  /* 0xffffffffff417424 */ /* 0x000fe200078e00ff */
[----:B------:R-:W-:-:S02]  /*2e10*/  MOV R59, R61 ;  /* 0x0000003d003b7202 */ /* 0x000fc40000000f00 */
[----:B------:R-:W-:Y:S02]  /*2e20*/  MOV R56, 0x2e40 ;  /* 0x00002e4000387802 */ /* 0x000fe40000000f00 */
[----:B------:R-:W-:Y:S05]  /*2e30*/  CALL.REL.NOINC `($__internal_75_$__cuda_sm70_shflsync_down_p) ;  /* 0x0000018000007944 */ /* 0x000fea0003c00000 */
[----:B0-----:R-:W-:Y:S01]  /*2e40*/  HFMA2.MMA R60, -RZ, RZ, 0, 1.1920928955078125e-07 ;  /* 0x00000002ff3c7435 */ /* 0x001fe200000001ff */
[----:B-1----:R-:W-:Y:S01]  /*2e50*/  MOV R58, R59 ;  /* 0x0000003b003a7202 */ /* 0x002fe20000000f00 */
[----:B------:R-:W-:Y:S01]  /*2e60*/  IMAD.MOV.U32 R65, RZ, RZ, -0x1 ;  /* 0xffffffffff417424 */ /* 0x000fe200078e00ff */
[----:B------:R-:W-:Y:S02]  /*2e70*/  MOV R59, R64 ;  /* 0x00000040003b7202 */ /* 0x000fe40000000f00 */
[----:B------:R-:W-:Y:S02]  /*2e80*/  MOV R62, 0x1f ;  /* 0x0000001f003e7802 */ /* 0x000fe40000000f00 */
[----:B------:R-:W-:Y:S02]  /*2e90*/  MOV R56, 0x2eb0 ;  /* 0x00002eb000387802 */ /* 0x000fe40000000f00 */
[----:B------:R-:W-:Y:S05]  /*2ea0*/  CALL.REL.NOINC `($__internal_75_$__cuda_sm70_shflsync_down_p) ;  /* 0x0000011000007944 */ /* 0x000fea0003c00000 */
[----:B------:R-:W-:Y:S01]  /*2eb0*/  FADD.FTZ R61, R58, R61 ;  /* 0x0000003d3a3d7221 */ /* 0x000fe20000010000 */
[----:B0-----:R-:W-:Y:S01]  /*2ec0*/  HFMA2.MMA R60, -RZ, RZ, 0, 5.9604644775390625e-08 ;  /* 0x00000001ff3c7435 */ /* 0x001fe200000001ff */
[----:B-1----:R-:W-:Y:S01]  /*2ed0*/  FADD.FTZ R63, R64, R59 ;  /* 0x0000003b403f7221 */ /* 0x002fe20000010000 */
[----:B------:R-:W-:-:S02]  /*2ee0*/  MOV R62, 0x1f ;  /* 0x0000001f003e7802 */ /* 0x000fc40000000f00 */
[----:B------:R-:W-:Y:S02]  /*2ef0*/  MOV R65, 0xffffffff ;  /* 0xffffffff00417802 */ /* 0x000fe40000000f00 */
[----:B------:R-:W-:Y:S02]  /*2f00*/  MOV R59, R61 ;  /* 0x0000003d003b7202 */ /* 0x000fe40000000f00 */
[----:B------:R-:W-:Y:S02]  /*2f10*/  MOV R56, 0x2f30 ;  /* 0x00002f3000387802 */ /* 0x000fe40000000f00 */
[----:B------:R-:W-:Y:S05]  /*2f20*/  CALL.REL.NOINC `($__internal_75_$__cuda_sm70_shflsync_down_p) ;  /* 0x0000009000007944 */ /* 0x000fea0003c00000 */
[----:B0-----:R-:W-:Y:S01]  /*2f30*/  HFMA2.MMA R60, -RZ, RZ, 0, 5.9604644775390625e-08 ;  /* 0x00000001ff3c7435 */ /* 0x001fe200000001ff */
[----:B-1----:R-:W-:Y:S01]  /*2f40*/  MOV R64, R59 ;  /* 0x0000003b00407202 */ /* 0x002fe20000000f00 */
[----:B------:R-:W-:Y:S01]  /*2f50*/  IMAD.MOV.U32 R59, RZ, RZ, R63 ;  /* 0x000000ffff3b7224 */ /* 0x000fe200078e003f */
[----:B------:R-:W-:Y:S02]  /*2f60*/  MOV R62, 0x1f ;  /* 0x0000001f003e7802 */ /* 0x000fe40000000f00 */
[----:B------:R-:W-:Y:S02]  /*2f70*/  MOV R65, 0xffffffff ;  /* 0xffffffff00417802 */ /* 0x000fe40000000f00 */
[----:B------:R-:W-:-:S02]  /*2f80*/  MOV R56, 0x2fa0 ;  /* 0x00002fa000387802 */ /* 0x000fc40000000f00 */
[----:B------:R-:W-:Y:S05]  /*2f90*/  CALL.REL.NOINC `($__internal_75_$__cuda_sm70_shflsync_down_p) ;  /* 0x0000002000007944 */ /* 0x000fea0003c00000 */
[----:B-1----:R-:W-:Y:S01]  /*2fa0*/  MOV R56, R59 ;  /* 0x0000003b00387202 */ /* 0x002fe20000000f00 */
[----:B0-----:R-:W-:Y:S05]  /*2fb0*/  BRA `(.L_x_1834) ;  /* 0xffffe6b000007947 */ /* 0x001fea000383ffff */
        .weak           $__internal_75_$__cuda_sm70_shflsync_down_p
        .type           $__internal_75_$__cuda_sm70_shflsync_down_p,@function
        .size           $__internal_75_$__cuda_sm70_shflsync_down_p,(.L_x_2822 - $__internal_75_$__cuda_sm70_shflsync_down_p)
$__internal_75_$__cuda_sm70_shflsync_down_p:
[----:B------:R-:W-:Y:S01]  /*2fc0*/  HFMA2.MMA R57, -RZ, RZ, 0, 0 ;  /* 0x00000000ff397435 */ /* 0x000fe200000001ff */
[----:B------:R-:W-:Y:S04]  /*2fd0*/  WARPSYNC R65 ;  /* 0x0000004100007348 */ /* 0x000fe80003800000 */
[----:B------:R0:W1:Y:S01]  /*2fe0*/  SHFL.DOWN PT, R59, R59, R60, R62 ;  /* 0x0800003c3b3b7389 */ /* 0x00006200000e003e */
[----:B------:R-:W-:Y:S05]  /*2ff0*/  RET.REL.NODEC R56 `(_ZN10layer_norm31ln_parallel_residual_bwd_kernelINS_13Kernel_traitsI6__halfS2_fS2_fjLj2560ELj1ELj1ELj4ELj8ENS_18Kernel_traits_baseILj2560ES2_S2_fS2_fjLj128EEEEELb0ELb1ELb1EEEvNS_9BwdParamsE) ;  /* 0xffffd00038007950 */ /* 0x000fea0003c3ffff */
.L_x_1835:
        /* <DEDUP_REMOVED lines=16> */
.L_x_2822:


//--------------------- .text._ZN10layer_norm31ln_parallel_residual_bwd_kernelINS_13Kernel_traitsI6__halfS2_fS2_fjLj2560ELj1ELj1ELj4ELj8ENS_18Kernel_traits_baseILj2560ES2_S2_fS2_fjLj128EEEEELb1ELb0ELb0EEEvNS_9BwdParamsE --------------------------
	.section	.text._ZN10layer_norm31ln_parallel_residual_bwd_kernelINS_13Kernel_traitsI6__halfS2_fS2_fjLj2560ELj1ELj1ELj4ELj8ENS_18Kernel_traits_baseILj2560ES2_S2_fS2_fjLj128EEEEELb1ELb0ELb0EEEvNS_9BwdParamsE,"ax",@progbits
	.sectioninfo	@"SHI_REGISTERS=226"
	.align	128
        .global         _ZN10layer_norm31ln_parallel_residual_bwd_kernelINS_13Kernel_traitsI6__halfS2_fS2_fjLj2560ELj1ELj1ELj4ELj8ENS_18Kernel_traits_baseILj2560ES2_S2_fS2_fjLj128EEEEELb1ELb0ELb0EEEvNS_9BwdParamsE
        .type           _ZN10layer_norm31ln_parallel_residual_bwd_kernelINS_13Kernel_traitsI6__halfS2_fS2_fjLj2560ELj1ELj1ELj4ELj8ENS_18Kernel_traits_baseILj2560ES2_S2_fS2_fjLj128EEEEELb1ELb0ELb0EEEvNS_9BwdParamsE,@function
        .size           _ZN10layer_norm31ln_parallel_residual_bwd_kernelINS_13Kernel_traitsI6__halfS2_fS2_fjLj2560ELj1ELj1ELj4ELj8ENS_18Kernel_traits_baseILj2560ES2_S2_fS2_fjLj128EEEEELb1ELb0ELb0EEEvNS_9BwdParamsE,(.L_x_2823 - _ZN10layer_norm31ln_parallel_residual_bwd_kernelINS_13Kernel_traitsI6__halfS2_fS2_fjLj2560ELj1ELj1ELj4ELj8ENS_18Kernel_traits_baseILj2560ES2_S2_fS2_fjLj128EEEEELb1ELb0ELb0EEEvNS_9BwdParamsE)
        .other          _ZN10layer_norm31ln_parallel_residual_bwd_kernelINS_13Kernel_traitsI6__halfS2_fS2_fjLj2560ELj1ELj1ELj4ELj8ENS_18Kernel_traits_baseILj2560ES2_S2_fS2_fjLj128EEEEELb1ELb0ELb0EEEvNS_9BwdParamsE,@"STO_CUDA_ENTRY STV_DEFAULT"
_ZN10layer_norm31ln_parallel_residual_bwd_kernelINS_13Kernel_traitsI6__halfS2_fS2_fjLj2560ELj1ELj1ELj4ELj8ENS_18Kernel_traits_baseILj2560ES2_S2_fS2_fjLj128EEEEELb1ELb0ELb0EEEvNS_9BwdParamsE:
.text._ZN10layer_norm31ln_parallel_residual_bwd_kernelINS_13Kernel_traitsI6__halfS2_fS2_fjLj2560ELj1ELj1ELj4ELj8ENS_18Kernel_traits_baseILj2560ES2_S2_fS2_fjLj128EEEEELb1ELb0ELb0EEEvNS_9BwdParamsE:
        /* <DEDUP_REMOVED lines=33> */
[----:B------:R2:W5:Y:S01]  /*0210*/  @P4 LDG.E.64 R16, [R36.64] ;  /* 0x0000000424104981 */ /* 0x000562000c1e1b00 */
[----:B------:R-:W-:-:S03]  /*0220*/  @P0 MOV R29, 0x8 ;  /* 0x00000008001d0802 */ /* 0x000fc60000000f00 */
[CC--:B------:R-:W-:Y:S01]  /*0230*/  @P5 IMAD.WIDE.U32 R40, R28.reuse, R43.reuse, c[0x0][0x1b0] ;  /* 0x00006c001c285625 */ /* 0x0c0fe200078e002b */
[----:B0-----:R-:W-:Y:S01]  /*0240*/  LEA.HI R168, R169, UR6, RZ, 0x19 ;  /* 0x00000006a9a87c11 */ /* 0x001fe2000f8fc8ff */
        /* <DEDUP_REMOVED lines=52> */
[--C-:B-----5:R-:W-:Y:S01]  /*0590*/  SHF.R.U64 R153, R14, 0x10, R15.reuse ;  /* 0x000000100e997819 */ /* 0x120fe2000000120f */
[----:B------:R-:W-:Y:S01]  /*05a0*/  IMAD.MOV.U32 R150, RZ, RZ, R16 ;  /* 0x000000ffff967224 */ /* 0x000fe200078e0010 */
[----:B------:R-:W-:Y:S01]  /*05b0*/  MOV R152, R15 ;  /* 0x0000000f00987202 */ /* 0x000fe20000000f00 */
[----:B------:R-:W-:Y:S01]  /*05c0*/  IMAD.MOV.U32 R34, RZ, RZ, R18 ;  /* 0x000000ffff227224 */ /* 0x000fe200078e0012 */
[----:B------:R-:W-:Y:S01]  /*05d0*/  SHF.R.U32.HI R151, RZ, 0x10, R15 ;  /* 0x00000010ff977819 */ /* 0x000fe2000001160f */
[----:B------:R-:W-:Y:S01]  /*05e0*/  IMAD.MOV.U32 R0, RZ, RZ, R20 ;  /* 0x000000ffff007224 */ /* 0x000fe200078e0014 */
[--C-:B------:R-:W-:Y:S01]  /*05f0*/  SHF.R.U64 R149, R16, 0x10, R17.reuse ;  /* 0x0000001010957819 */ /* 0x100fe20000001211 */
        /* <DEDUP_REMOVED lines=12> */
[----:B------:R-:W-:Y:S01]  /*06c0*/  HFMA2.MMA R113, -RZ, RZ, 0, 0 ;  /* 0x00000000ff717435 */ /* 0x000fe200000001ff */
[----:B------:R-:W-:Y:S01]  /*06d0*/  MOV R28, R21 ;  /* 0x00000015001c7202 */ /* 0x000fe20000000f00 */
[----:B------:R-:W-:Y:S01]  /*06e0*/  IMAD.MOV.U32 R14, RZ, RZ, 0x1 ;  /* 0x00000001ff0e7424 */ /* 0x000fe200078e00ff */
[----:B------:R-:W-:Y:S01]  /*06f0*/  SHF.R.U32.HI R4, RZ, 0x10, R21 ;  /* 0x00000010ff047819 */ /* 0x000fe20000011615 */
[----:B------:R-:W-:Y:S01]  /*0700*/  HADD2.F32 R166, -RZ, R166.H0_H0 ;  /* 0x200000a6ffa67230 */ /* 0x000fe20000004100 */
[----:B------:R-:W-:Y:S01]  /*0710*/  SHF.R.U64 R25, R22, 0x10, R23 ;  /* 0x0000001016197819 */ /* 0x000fe20000001217 */
[----:B------:R-:W-:Y:S01]  /*0720*/  IMAD.MOV.U32 R22, RZ, RZ, R26 ;  /* 0x000000ffff167224 */ /* 0x000fe200078e001a */
        /* <DEDUP_REMOVED lines=56> */
.L_x_1863:
        /* <DEDUP_REMOVED lines=14> */
[----:B0-----:R-:W-:Y:S01]  /*0b90*/  LEA R140, P0, R12, c[0x0][0x188], 0x4 ;  /* 0x000062000c8c7a11 */ /* 0x001fe200078020ff */
        /* <DEDUP_REMOVED lines=27> */
[----:B------:R-:W-:Y:S01]  /*0d50*/  FADD.FTZ R216, R141, -R180 ;  /* 0x800000b48dd87221 */ /* 0x000fe20000010000 */
[--C-:B---3--:R-:W-:Y:S01]  /*0d60*/  SHF.R.U64 R179, R146, 0x10, R147.reuse ;  /* 0x0000001092b37819 */ /* 0x108fe20000001293 */
[----:B----4-:R-:W-:Y:S01]  /*0d70*/  IMAD.MOV.U32 R142, RZ, RZ, R144 ;  /* 0x000000ffff8e7224 */ /* 0x010fe200078e0090 */
[----:B------:R-:W-:Y:S01]  /*0d80*/  MOV R141, R147 ;  /* 0x00000093008d7202 */ /* 0x000fe20000000f00 */
[----:B------:R-:W-:Y:S01]  /*0d90*/  IMAD.MOV.U32 R140, RZ, RZ, R146 ;  /* 0x000000ffff8c7224 */ /* 0x000fe200078e0092 */
[----:B------:R-:W-:Y:S02]  /*0da0*/  SHF.R.U32.HI R178, RZ, 0x10, R147 ;  /* 0x00000010ffb27819 */ /* 0x000fe40000011693 */
[----:B------:R-:W-:Y:S01]  /*0db0*/  SHF.R.U64 R146, R144, 0x10, R145 ;  /* 0x0000001090927819 */ /* 0x000fe20000001291 */
[----:B------:R-:W-:Y:S01]  /*0dc0*/  HADD2.F32 R147, -RZ, R142.H0_H0 ;  /* 0x2000008eff937230 */ /* 0x000fe20000004100 */
[----:B------:R-:W-:Y:S01]  /*0dd0*/  FADD.FTZ R222, R143, -R180 ;  /* 0x800000b48fde7221 */ /* 0x000fe20000010000 */
[----:B------:R-:W-:-:S02]  /*0de0*/  MOV R143, R145 ;  /* 0x00000091008f7202 */ /* 0x000fc40000000f00 */
[----:B------:R-:W-:Y:S01]  /*0df0*/  SHF.R.U32.HI R144, RZ, 0x10, R145 ;  /* 0x00000010ff907819 */ /* 0x000fe20000011691 */
[----:B------:R-:W-:Y:S01]  /*0e00*/  HADD2.F32 R145, -RZ, R140.H0_H0 ;  /* 0x2000008cff917230 */ /* 0x000fe20000004100 */
[C---:B-1----:R-:W-:Y:S01]  /*0e10*/  FMUL.FTZ R175, R13.reuse, R186 ;  /* 0x000000ba0daf7220 */ /* 0x042fe20000410000 */
[----:B------:R-:W-:Y:S01]  /*0e20*/  HADD2.F32 R142, -RZ, R146.H0_H0 ;  /* 0x20000092ff8e7230 */ /* 0x000fe20000004100 */
[----:B0-----:R-:W-:Y:S01]  /*0e30*/  FMUL.FTZ R176, R162, R147 ;  /* 0x00000093a2b07220 */ /* 0x001fe20000410000 */
        /* <DEDUP_REMOVED lines=39> */
.L_x_1838:
[----:B0-----:R-:W-:Y:S05]  /*10b0*/  BSYNC B0 ;  /* 0x0000000000007941 */ /* 0x001fea0003800000 */
.L_x_1837:
        /* <DEDUP_REMOVED lines=31> */
[----:B-1----:R-:W-:Y:S01]  /*12b0*/  SHF.R.U64 R187, R146, 0x10, R147 ;  /* 0x0000001092bb7819 */ /* 0x002fe20000001293 */
[----:B----4-:R-:W-:Y:S01]  /*12c0*/  IMAD.MOV.U32 R142, RZ, RZ, R144 ;  /* 0x000000ffff8e7224 */ /* 0x010fe200078e0090 */
[----:B------:R-:W-:Y:S01]  /*12d0*/  SHF.R.U64 R146, R144, 0x10, R145 ;  /* 0x0000001090927819 */ /* 0x000fe20000001291 */
[C---:B------:R-:W-:Y:S01]  /*12e0*/  FADD.FTZ R190, -R222.reuse, R141 ;  /* 0x0000008ddebe7221 */ /* 0x040fe20000010100 */
[----:B------:R-:W-:Y:S02]  /*12f0*/  MOV R141, R147 ;  /* 0x00000093008d7202 */ /* 0x000fe40000000f00 */
[----:B------:R-:W-:Y:S01]  /*1300*/  SHF.R.U32.HI R186, RZ, 0x10, R147 ;  /* 0x00000010ffba7819 */ /* 0x000fe20000011693 */
[----:B------:R-:W-:Y:S01]  /*1310*/  HADD2.F32 R147, -RZ, R142.H0_H0 ;  /* 0x2000008eff937230 */ /* 0x000fe20000004100 */
[----:B------:R-:W-:Y:S01]  /*1320*/  FADD.FTZ R222, -R222, R143 ;  /* 0x0000008fdede7221 */ /* 0x000fe20000010100 */
[----:B------:R-:W-:Y:S01]  /*1330*/  HADD2.F32 R142, -RZ, R146.H0_H0 ;  /* 0x20000092ff8e7230 */ /* 0x000fe20000004100 */
[----:B------:R-:W-:-:S02]  /*1340*/  SHF.R.U32.HI R144, RZ, 0x10, R145 ;  /* 0x00000010ff907819 */ /* 0x000fc40000011691 */
[----:B------:R-:W-:Y:S01]  /*1350*/  MOV R143, R145 ;  /* 0x00000091008f7202 */ /* 0x000fe20000000f00 */
[----:B------:R-:W-:Y:S01]  /*1360*/  HADD2.F32 R145, -RZ, R140.H0_H0 ;  /* 0x2000008cff917230 */ /* 0x000fe20000004100 */
[----:B0-----:R-:W-:Y:S01]  /*1370*/  FMUL.FTZ R182, R13, R190 ;  /* 0x000000be0db67220 */ /* 0x001fe20000410000 */
[----:B------:R-:W-:Y:S01]  /*1380*/  HADD2.F32 R140, -RZ, R187.H0_H0 ;  /* 0x200000bbff8c7230 */ /* 0x000fe20000004100 */
[----:B------:R-:W-:Y:S01]  /*1390*/  FMUL.FTZ R185, R153, R142 ;  /* 0x0000008e99b97220 */ /* 0x000fe20000410000 */
[----:B------:R-:W-:Y:S01]  /*13a0*/  HADD2.F32 R144, -RZ, R144.H0_H0 ;  /* 0x20000090ff907230 */ /* 0x000fe20000004100 */
[----:B------:R-:W-:Y:S01]  /*13b0*/  FMUL.FTZ R184, R154, R147 ;  /* 0x000000939ab87220 */ /* 0x000fe20000410000 */
[----:B------:R-:W-:Y:S01]  /*13c0*/  HADD2.F32 R143, -RZ, R143.H0_H0 ;  /* 0x2000008fff8f7230 */ /* 0x000fe20000004100 */
[----:B------:R-:W-:Y:S02]  /*13d0*/  FADD.FTZ R89, R89, R140 ;  /* 0x0000008c59597221 */ /* 0x000fe40000010000 */
[----:B------:R-:W-:-:S02]  /*13e0*/  FFMA.FTZ R185, R157, R140, R185 ;  /* 0x0000008c9db97223 */ /* 0x000fc400000100b9 */
[----:B------:R-:W-:Y:S01]  /*13f0*/  FFMA.FTZ R109, R182, R140, R109 ;  /* 0x0000008cb66d7223 */ /* 0x000fe2000001006d */
[----:B------:R-:W-:Y:S01]  /*1400*/  HADD2.F32 R140, -RZ, R186.H0_H0 ;  /* 0x200000baff8c7230 */ /* 0x000fe20000004100 */
[C---:B------:R-:W-:Y:S02]  /*1410*/  FMUL.FTZ R183, R13.reuse, R188 ;  /* 0x000000bc0db77220 */ /* 0x040fe40000410000 */
[----:B------:R-:W-:Y:S02]  /*1420*/  FMUL.FTZ R188, R13, R222 ;  /* 0x000000de0dbc7220 */ /* 0x000fe40000410000 */
[----:B------:R-:W-:Y:S02]  /*1430*/  FMUL.FTZ R191, R151, R144 ;  /* 0x0000009097bf7220 */ /* 0x000fe40000410000 */
[----:B------:R-:W-:Y:S01]  /*1440*/  FFMA.FTZ R184, R158, R145, R184 ;  /* 0x000000919eb87223 */ /* 0x000fe200000100b8 */
        /* <DEDUP_REMOVED lines=27> */
.L_x_1840:
[----:B------:R-:W-:Y:S05]  /*1600*/  BSYNC B0 ;  /* 0x0000000000007941 */ /* 0x000fea0003800000 */
.L_x_1839:
        /* <DEDUP_REMOVED lines=36> */
[----:B0-----:R-:W-:Y:S01]  /*1850*/  SHF.R.U32.HI R186, RZ, 0x10, R147 ;  /* 0x00000010ffba7819 */ /* 0x001fe20000011693 */
[----:B------:R-:W-:Y:S01]  /*1860*/  HADD2.F32 R147, -RZ, R142.H0_H0 ;  /* 0x2000008eff937230 */ /* 0x000fe20000004100 */
[----:B------:R-:W-:Y:S01]  /*1870*/  FADD.FTZ R222, -R222, R143 ;  /* 0x0000008fdede7221 */ /* 0x000fe20000010100 */
[----:B------:R-:W-:Y:S01]  /*1880*/  HADD2.F32 R142, -RZ, R146.H0_H0 ;  /* 0x20000092ff8e7230 */ /* 0x000fe20000004100 */
[----:B------:R-:W-:-:S02]  /*1890*/  SHF.R.U32.HI R144, RZ, 0x10, R145 ;  /* 0x00000010ff907819 */ /* 0x000fc40000011691 */
[----:B------:R-:W-:Y:S01]  /*18a0*/  MOV R143, R145 ;  /* 0x00000091008f7202 */ /* 0x000fe20000000f00 */
[----:B------:R-:W-:Y:S01]  /*18b0*/  HADD2.F32 R145, -RZ, R140.H0_H0 ;  /* 0x2000008cff917230 */ /* 0x000fe20000004100 */
[----:B------:R-:W-:Y:S01]  /*18c0*/  FMUL.FTZ R192, R13, R198 ;  /* 0x000000c60dc07220 */ /* 0x000fe20000410000 */
        /* <DEDUP_REMOVED lines=40> */
.L_x_1842:
[----:B------:R-:W-:Y:S05]  /*1b50*/  BSYNC B0 ;  /* 0x0000000000007941 */ /* 0x000fea0003800000 */
.L_x_1841:
        /* <DEDUP_REMOVED lines=84> */
.L_x_1844:
[----:B------:R-:W-:Y:S05]  /*20a0*/  BSYNC B0 ;  /* 0x0000000000007941 */ /* 0x000fea0003800000 */
.L_x_1843:
        /* <DEDUP_REMOVED lines=36> */
[----:B-1----:R-:W-:Y:S01]  /*22f0*/  SHF.R.U32.HI R186, RZ, 0x10, R147 ;  /* 0x00000010ffba7819 */ /* 0x002fe20000011693 */
[----:B------:R-:W-:Y:S01]  /*2300*/  HADD2.F32 R147, -RZ, R142.H0_H0 ;  /* 0x2000008eff937230 */ /* 0x000fe20000004100 */
[----:B------:R-:W-:Y:S01]  /*2310*/  FADD.FTZ R220, -R220, R143 ;  /* 0x0000008fdcdc7221 */ /* 0x000fe20000010100 */
[----:B------:R-:W-:Y:S01]  /*2320*/  HADD2.F32 R142, -RZ, R146.H0_H0 ;  /* 0x20000092ff8e7230 */ /* 0x000fe20000004100 */
[----:B------:R-:W-:Y:S02]  /*2330*/  SHF.R.U32.HI R144, RZ, 0x10, R145 ;  /* 0x00000010ff907819 */ /* 0x000fe40000011691 */
        /* <DEDUP_REMOVED lines=43> */
.L_x_1846:
[----:B------:R-:W-:Y:S05]  /*25f0*/  BSYNC B0 ;  /* 0x0000000000007941 */ /* 0x000fea0003800000 */
.L_x_1845:
[----:B------:R-:W-:Y:S02]  /*2600*/  LOP3.LUT P1, RZ, R14, 0xff, RZ, 0xc0, !PT ;  /* 0x000000ff0eff7812 */ /* 0x000fe4000782c0ff */
[----:B------:R-:W-:Y:S02]  /*2610*/  SHF.R.U32.HI R142, RZ, 0x5, R169 ;  /* 0x00000005ff8e7819 */ /* 0x000fe400000116a9 */
[----:B------:R-:W-:Y:S02]  /*2620*/  LOP3.LUT P0, RZ, R169, 0x1f, RZ, 0xc0, !PT ;  /* 0x0000001fa9ff7812 */ /* 0x000fe4000780c0ff */
[----:B-----5:R-:W-:-:S07]  /*2630*/  LOP3.LUT R218, R142, 0x7fffffc, RZ, 0xc0, !PT ;  /* 0x07fffffc8eda7812 */ /* 0x020fce00078ec0ff */
[----:B------:R-:W-:Y:S01]  /*2640*/  @!P1 IADD3 R218, R218, 0x4, RZ ;  /* 0x00000004dada9810 */ /* 0x000fe20007ffe0ff */
[----:B------:R-:W-:Y:S05]  /*2650*/  BRA.DIV ~URZ, `(.L_x_1847) ;  /* 0x000020927f007947 */ /* 0x000fea000b800000 */
[----:B------:R0:W1:Y:S02]  /*2660*/  SHFL.DOWN PT, R144, R217, 0x10, 0x1f ;  /* 0x0a001f00d9907f89 */ /* 0x00006400000e0000 */
.L_x_1872:
        /* <DEDUP_REMOVED lines=18> */
.L_x_1873:
        /* <DEDUP_REMOVED lines=44> */
[----:B------:R-:W-:Y:S01]  /*2a50*/  F2F.F16.F32 R219, R142 ;  /* 0x0000008e00db7304 */ /* 0x000fe20000200800 */
        /* <DEDUP_REMOVED lines=16> */
[----:B------:R-:W-:Y:S02]  /*2b60*/  LOP3.LUT P6, RZ, R10, 0xff0000, RZ, 0xc0, !PT ;  /* 0x00ff00000aff7812 */ /* 0x000fe400078cc0ff */
[----:B------:R-:W-:Y:S02]  /*2b70*/  @P0 F2FP.PACK_AB R186, RZ, R186 ;  /* 0x000000baffba023e */ /* 0x000fe400000000ff */
[----:B------:R-:W-:-:S02]  /*2b80*/  FSEL R144, R217, RZ, P6 ;  /* 0x000000ffd9907208 */ /* 0x000fc40003000000 */
[----:B------:R-:W-:Y:S02]  /*2b90*/  FSEL R217, R221, RZ, P1 ;  /* 0x000000ffddd97208 */ /* 0x000fe40000800000 */
[----:B------:R-:W-:Y:S01]  /*2ba0*/  ISETP.NE.U32.AND P1, PT, RZ, c[0x0][0x258], PT ;  /* 0x00009600ff007a0c */ /* 0x000fe20003f25070 */
[----:B------:R1:W-:Y:S01]  /*2bb0*/  F2F.F16.F32 R220, R144 ;  /* 0x0000009000dc7304 */ /* 0x0003e20000200800 */
[----:B------:R-:W-:Y:S02]  /*2bc0*/  @P0 F2FP.PACK_AB R187, RZ, R187 ;  /* 0x000000bbffbb023e */ /* 0x000fe400000000ff */
[----:B------:R-:W-:Y:S02]  /*2bd0*/  ISETP.NE.AND.EX P1, PT, RZ, c[0x0][0x25c], PT, P1 ;  /* 0x00009700ff007a0c */ /* 0x000fe40003f25310 */
[----:B------:R-:W-:Y:S02]  /*2be0*/  @P0 F2FP.PACK_AB R216, RZ, R216 ;  /* 0x000000d8ffd8023e */ /* 0x000fe400000000ff */
[----:B------:R-:W-:Y:S01]  /*2bf0*/  SEL R136, R141, R136, P1 ;  /* 0x000000888d887207 */ /* 0x000fe20000800000 */
[----:B------:R-:W2:Y:S01]  /*2c00*/  F2F.F16.F32 R217, R217 ;  /* 0x000000d900d97304 */ /* 0x000ea20000200800 */
        /* <DEDUP_REMOVED lines=17> */
[----:B------:R-:W-:-:S04]  /*2d20*/  @P0 F2FP.PACK_AB R217, RZ, R217 ;  /* 0x000000d9ffd9023e */ /* 0x000fc800000000ff */
        /* <DEDUP_REMOVED lines=10> */
.L_x_1851:
[----:B------:R-:W-:Y:S02]  /*2dd0*/  IADD3 R12, R12, 0x80, RZ ;  /* 0x000000800c0c7810 */ /* 0x000fe40007ffe0ff */
.L_x_1850:
[----:B------:R-:W-:Y:S05]  /*2de0*/  BSYNC B0 ;  /* 0x0000000000007941 */ /* 0x000fea0003800000 */
.L_x_1849:
        /* <DEDUP_REMOVED lines=45> */
[----:B------:R-:W-:Y:S01]  /*30c0*/  F2F.F16.F32 R220, R145 ;  /* 0x0000009100dc7304 */ /* 0x000fe20000200800 */
[----:B------:R-:W-:Y:S02]  /*30d0*/  @P0 F2FP.PACK_AB R187, RZ, R187 ;  /* 0x000000bbffbb023e */ /* 0x000fe400000000ff */
[----:B------:R-:W-:Y:S02]  /*30e0*/  ISETP.NE.AND.EX P1, PT, RZ, c[0x0][0x25c], PT, P1 ;  /* 0x00009700ff007a0c */ /* 0x000fe40003f25310 */
[----:B------:R-:W-:Y:S02]  /*30f0*/  @P0 F2FP.PACK_AB R216, RZ, R216 ;  /* 0x000000d8ffd8023e */ /* 0x000fe400000000ff */
[----:B------:R-:W-:Y:S01]  /*3100*/  SEL R138, R143, R138, P1 ;  /* 0x0000008a8f8a7207 */ /* 0x000fe20000800000 */
[----:B------:R-:W1:Y:S01]  /*3110*/  F2F.F16.F32 R217, R217 ;  /* 0x000000d900d97304 */ /* 0x000e620000200800 */
        /* <DEDUP_REMOVED lines=28> */
.L_x_1854:
[----:B------:R-:W-:Y:S02]  /*32e0*/  IADD3 R12, R12, 0x80, RZ ;  /* 0x000000800c0c7810 */ /* 0x000fe40007ffe0ff */
.L_x_1853:
[----:B------:R-:W-:Y:S05]  /*32f0*/  BSYNC B0 ;  /* 0x0000000000007941 */ /* 0x000fea0003800000 */
.L_x_1852:
        /* <DEDUP_REMOVED lines=79> */
.L_x_1857:
[----:B------:R-:W-:Y:S02]  /*37f0*/  IADD3 R12, R12, 0x80, RZ ;  /* 0x000000800c0c7810 */ /* 0x000fe40007ffe0ff */
.L_x_1856:
[----:B------:R-:W-:Y:S05]  /*3800*/  BSYNC B0 ;  /* 0x0000000000007941 */ /* 0x000fea0003800000 */
.L_x_1855:
        /* <DEDUP_REMOVED lines=79> */
.L_x_1860:
[----:B------:R-:W-:Y:S02]  /*3d00*/  IADD3 R12, R12, 0x80, RZ ;  /* 0x000000800c0c7810 */ /* 0x000fe40007ffe0ff */
.L_x_1859:
[----:B------:R-:W-:Y:S05]  /*3d10*/  BSYNC B0 ;  /* 0x0000000000007941 */ /* 0x000fea0003800000 */
.L_x_1858:
        /* <DEDUP_REMOVED lines=22> */
[----:B------:R0:W-:Y:S01]  /*3e80*/  F2F.F16.F32 R217, R142 ;  /* 0x0000008e00d97304 */ /* 0x0001e20000200800 */
        /* <DEDUP_REMOVED lines=12> */
[----:B------:R-:W1:Y:S01]  /*3f50*/  F2F.F16.F32 R216, R216 ;  /* 0x000000d800d87304 */ /* 0x000e620000200800 */
[----:B------:R-:W-:-:S02]  /*3f60*/  @P0 FSEL R186, R186, RZ, P6 ;  /* 0x000000ffbaba0208 */ /* 0x000fc40003000000 */
[----:B------:R-:W-:Y:S02]  /*3f70*/  LOP3.LUT P6, RZ, R2, 0xff00, RZ, 0xc0, !PT ;  /* 0x0000ff0002ff7812 */ /* 0x000fe400078cc0ff */
[----:B------:R-:W-:Y:S02]  /*3f80*/  ISETP.NE.U32.AND P1, PT, RZ, c[0x0][0x258], PT ;  /* 0x00009600ff007a0c */ /* 0x000fe40003f25070 */
[----:B------:R-:W-:Y:S01]  /*3f90*/  FSEL R145, R187, RZ, P6 ;  /* 0x000000ffbb917208 */ /* 0x000fe20003000000 */
[----:B------:R-:W-:Y:S01]  /*3fa0*/  F2F.F16.F32 R13, R13 ;  /* 0x0000000d000d7304 */ /* 0x000fe20000200800 */
[----:B------:R-:W-:Y:S02]  /*3fb0*/  ISETP.NE.AND.EX P1, PT, RZ, c[0x0][0x25c], PT, P1 ;  /* 0x00009700ff007a0c */ /* 0x000fe40003f25310 */
[----:B------:R-:W-:Y:S02]  /*3fc0*/  @P0 LOP3.LUT P6, RZ, R0, 0xff00, RZ, 0xc0, !PT ;  /* 0x0000ff0000ff0812 */ /* 0x000fe400078cc0ff */
[----:B------:R-:W-:-:S02]  /*3fd0*/  SEL R136, R143, R136, P1 ;  /* 0x000000888f887207 */ /* 0x000fc40000800000 */
[----:B------:R-:W-:Y:S01]  /*3fe0*/  MOV R143, 0x8 ;  /* 0x00000008008f7802 */ /* 0x000fe20000000f00 */
[----:B------:R1:W2:Y:S01]  /*3ff0*/  F2F.F16.F32 R140, R145 ;  /* 0x00000091008c7304 */ /* 0x0002a20000200800 */
[----:B------:R-:W-:Y:S02]  /*4000*/  SEL R137, R144, R137, P1 ;  /* 0x0000008990897207 */ /* 0x000fe40000800000 */
[----:B------:R-:W-:Y:S01]  /*4010*/  SEL R138, R147, R138, P1 ;  /* 0x0000008a938a7207 */ /* 0x000fe20000800000 */
[----:B0-----:R-:W-:Y:S01]  /*4020*/  IMAD.WIDE.U32 R142, R12, R143, c[0x0][0x248] ;  /* 0x000092000c8e7625 */ /* 0x001fe200078e008f */
[----:B------:R-:W-:Y:S02]  /*4030*/  SEL R139, R146, R139, P1 ;  /* 0x0000008b928b7207 */ /* 0x000fe40000800000 */
[----:B------:R-:W-:Y:S02]  /*4040*/  @P0 FSEL R187, R187, RZ, P6 ;  /* 0x000000ffbbbb0208 */ /* 0x000fe40003000000 */
[----:B-1----:R-:W-:-:S02]  /*4050*/  SHF.L.U32 R145, R216, 0x10, RZ ;  /* 0x00000010d8917819 */ /* 0x002fc400000006ff */
[----:B------:R-:W-:Y:S02]  /*4060*/  @P0 F2FP.PACK_AB R186, RZ, R186 ;  /* 0x000000baffba023e */ /* 0x000fe400000000ff */
[----:B------:R-:W-:Y:S02]  /*4070*/  @P0 F2FP.PACK_AB R187, RZ, R187 ;  /* 0x000000bbffbb023e */ /* 0x000fe400000000ff */
        /* <DEDUP_REMOVED lines=12> */
[----:B------:R-:W-:Y:S02]  /*4140*/  @P0 F2FP.PACK_AB R13, RZ, R13 ;  /* 0x0000000dff0d023e */ /* 0x000fe400000000ff */
[----:B------:R-:W-:Y:S02]  /*4150*/  @P0 FSEL R146, R219, RZ, P1 ;  /* 0x000000ffdb920208 */ /* 0x000fe40000800000 */
[----:B------:R-:W-:Y:S02]  /*4160*/  @P0 PRMT R172, R13, 0x7610, R172 ;  /* 0x000076100dac0816 */ /* 0x000fe400000000ac */
        /* <DEDUP_REMOVED lines=11> */
.L_x_1862:
[----:B0-----:R-:W-:Y:S05]  /*4220*/  BSYNC B0 ;  /* 0x0000000000007941 */ /* 0x001fea0003800000 */
.L_x_1861:
[----:B------:R-:W-:Y:S02]  /*4230*/  IADD3 R168, R168, c[0x0][0x160], RZ ;  /* 0x00005800a8a87a10 */ /* 0x000fe40007ffe0ff */
[----:B------:R-:W-:Y:S02]  /*4240*/  LOP3.LUT P1, RZ, R14, 0xff, RZ, 0xc0, !PT ;  /* 0x000000ff0eff7812 */ /* 0x000fe4000782c0ff */
[----:B------:R-:W-:Y:S02]  /*4250*/  ISETP.GE.AND P0, PT, R168, c[0x0][0x164], PT ;  /* 0x00005900a8007a0c */ /* 0x000fe40003f06270 */
[----:B------:R-:W-:-:S11]  /*4260*/  SEL R14, RZ, 0x1, P1 ;  /* 0x00000001ff0e7807 */ /* 0x000fd60000800000 */
[----:B------:R-:W-:Y:S01]  /*4270*/  @P0 CALL.REL.NOINC `(.L_x_1836) ;  /* 0x0000001000000944 */ /* 0x000fe20003c00000 */
[----:B------:R-:W-:Y:S05]  /*4280*/  BRA `(.L_x_1863) ;  /* 0xffffc82000007947 */ /* 0x000fea000383ffff */
.L_x_1836:
        /* <DEDUP_REMOVED lines=18> */
.L_x_1865:
[----:B------:R-:W-:Y:S05]  /*43b0*/  BSYNC B0 ;  /* 0x0000000000007941 */ /* 0x000fea0003800000 */
.L_x_1864:
        /* <DEDUP_REMOVED lines=12> */
.L_x_1867:
[----:B------:R-:W-:Y:S05]  /*4480*/  BSYNC B0 ;  /* 0x0000000000007941 */ /* 0x000fea0003800000 */
.L_x_1866:
        /* <DEDUP_REMOVED lines=12> */
.L_x_1869:
[----:B------:R-:W-:Y:S05]  /*4550*/  BSYNC B0 ;  /* 0x0000000000007941 */ /* 0x000fea0003800000 */
.L_x_1868:
        /* <DEDUP_REMOVED lines=12> */
.L_x_1871:
[----:B------:R-:W-:Y:S05]  /*4620*/  BSYNC B0 ;  /* 0x0000000000007941 */ /* 0x000fea0003800000 */
.L_x_1870:
        /* <DEDUP_REMOVED lines=12> */
.L_x_1847:
[----:B------:R-:W-:Y:S01]  /*46f0*/  HFMA2.MMA R219, -RZ, RZ, 0, 1.847743988037109375e-06 ;  /* 0x0000001fffdb7435 */ /* 0x000fe200000001ff */
[----:B------:R-:W-:Y:S01]  /*4700*/  MOV R145, R217 ;  /* 0x000000d900917202 */ /* 0x000fe20000000f00 */
[----:B------:R-:W-:Y:S01]  /*4710*/  IMAD.MOV.U32 R186, RZ, RZ, 0x10 ;  /* 0x00000010ffba7424 */ /* 0x000fe200078e00ff */
[----:B------:R-:W-:Y:S01]  /*4720*/  MOV R140, 0x4750 ;  /* 0x00004750008c7802 */ /* 0x000fe20000000f00 */
[----:B------:R-:W-:-:S02]  /*4730*/  IMAD.MOV.U32 R220, RZ, RZ, -0x1 ;  /* 0xffffffffffdc7424 */ /* 0x000fc400078e00ff */
[----:B------:R-:W-:Y:S05]  /*4740*/  CALL.REL.NOINC `($__internal_76_$__cuda_sm70_shflsync_down_p) ;  /* 0x0000046000007944 */ /* 0x000fea0003c00000 */
[----:B-1----:R-:W-:Y:S01]  /*4750*/  MOV R144, R145 ;  /* 0x0000009100907202 */ /* 0x002fe20000000f00 */
[----:B0-----:R-:W-:Y:S05]  /*4760*/  BRA `(.L_x_1872) ;  /* 0xffffdf0000007947 */ /* 0x001fea000383ffff */
.L_x_1848:
[----:B------:R-:W-:Y:S01]  /*4770*/  HFMA2.MMA R186, -RZ, RZ, 0, 9.5367431640625e-07 ;  /* 0x00000010ffba7435 */ /* 0x000fe200000001ff */
[----:B------:R-:W-:Y:S01]  /*4780*/  IMAD.MOV.U32 R145, RZ, RZ, R216 ;  /* 0x000000ffff917224 */ /* 0x000fe200078e00d8 */
[----:B------:R-:W-:Y:S01]  /*4790*/  MOV R220, 0xffffffff ;  /* 0xffffffff00dc7802 */ /* 0x000fe20000000f00 */
[----:B------:R-:W-:Y:S01]  /*47a0*/  IMAD.MOV.U32 R219, RZ, RZ, 0x1f ;  /* 0x0000001fffdb7424 */ /* 0x000fe200078e00ff */
[----:B------:R-:W-:-:S02]  /*47b0*/  MOV R140, 0x47d0 ;  /* 0x000047d0008c7802 */ /* 0x000fc40000000f00 */
[----:B01----:R-:W-:Y:S05]  /*47c0*/  CALL.REL.NOINC `($__internal_76_$__cuda_sm70_shflsync_down_p) ;  /* 0x000003e000007944 */ /* 0x003fea0003c00000 */
[----:B------:R-:W-:Y:S01]  /*47d0*/  FADD.FTZ R144, R144, R217 ;  /* 0x000000d990907221 */ /* 0x000fe20000010000 */
[----:B0-----:R-:W-:Y:S01]  /*47e0*/  HFMA2.MMA R219, -RZ, RZ, 0, 1.847743988037109375e-06 ;  /* 0x0000001fffdb7435 */ /* 0x001fe200000001ff */
[----:B-1----:R-:W-:Y:S01]  /*47f0*/  FADD.FTZ R216, R216, R145 ;  /* 0x00000091d8d87221 */ /* 0x002fe20000010000 */
[----:B------:R-:W-:Y:S01]  /*4800*/  MOV R140, 0x4850 ;  /* 0x00004850008c7802 */ /* 0x000fe20000000f00 */
[----:B------:R-:W-:Y:S01]  /*4810*/  IMAD.MOV.U32 R186, RZ, RZ, 0x8 ;  /* 0x00000008ffba7424 */ /* 0x000fe200078e00ff */
[----:B------:R-:W-:Y:S01]  /*4820*/  MOV R145, R144 ;  /* 0x0000009000917202 */ /* 0x000fe20000000f00 */
[----:B------:R-:W-:-:S02]  /*4830*/  IMAD.MOV.U32 R220, RZ, RZ, -0x1 ;  /* 0xffffffffffdc7424 */ /* 0x000fc400078e00ff */
[----:B------:R-:W-:Y:S05]  /*4840*/  CALL.REL.NOINC `($__internal_76_$__cuda_sm70_shflsync_down_p) ;  /* 0x0000036000007944 */ /* 0x000fea0003c00000 */
[----:B0-----:R-:W-:Y:S01]  /*4850*/  HFMA2.MMA R219, -RZ, RZ, 0, 1.847743988037109375e-06 ;  /* 0x0000001fffdb7435 */ /* 0x001fe200000001ff */
[----:B-1----:R-:W-:Y:S01]  /*4860*/  IMAD.MOV.U32 R143, RZ, RZ, R145 ;  /* 0x000000ffff8f7224 */ /* 0x002fe200078e0091 */
[----:B------:R-:W-:Y:S01]  /*4870*/  MOV R145, R216 ;  /* 0x000000d800917202 */ /* 0x000fe20000000f00 */
[----:B------:R-:W-:Y:S01]  /*4880*/  IMAD.MOV.U32 R186, RZ, RZ, 0x8 ;  /* 0x00000008ffba7424 */ /* 0x000fe200078e00ff */
[----:B------:R-:W-:Y:S01]  /*4890*/  MOV R140, 0x48c0 ;  /* 0x000048c0008c7802 */ /* 0x000fe20000000f00 */
[----:B------:R-:W-:-:S02]  /*48a0*/  IMAD.MOV.U32 R220, RZ, RZ, -0x1 ;  /* 0xffffffffffdc7424 */ /* 0x000fc400078e00ff */
[----:B------:R-:W-:Y:S05]  /*48b0*/  CALL.REL.NOINC `($__internal_76_$__cuda_sm70_shflsync_down_p) ;  /* 0x000002f000007944 */ /* 0x000fea0003c00000 */
[----:B------:R-:W-:Y:S01]  /*48c0*/  FADD.FTZ R144, R143, R144 ;  /* 0x000000908f907221 */ /* 0x000fe20000010000 */
[----:B0-----:R-:W-:Y:S01]  /*48d0*/  MOV R186, 0x4 ;  /* 0x0000000400ba7802 */ /* 0x001fe20000000f00 */
[----:B-1----:R-:W-:Y:S01]  /*48e0*/  FADD.FTZ R216, R216, R145 ;  /* 0x00000091d8d87221 */ /* 0x002fe20000010000 */
[----:B------:R-:W-:Y:S01]  /*48f0*/  MOV R220, 0xffffffff ;  /* 0xffffffff00dc7802 */ /* 0x000fe20000000f00 */
[----:B------:R-:W-:Y:S01]  /*4900*/  IMAD.MOV.U32 R219, RZ, RZ, 0x1f ;  /* 0x0000001fffdb7424 */ /* 0x000fe200078e00ff */
[----:B------:R-:W-:Y:S01]  /*4910*/  MOV R140, 0x4940 ;  /* 0x00004940008c7802 */ /* 0x000fe20000000f00 */
[----:B------:R-:W-:-:S02]  /*4920*/  IMAD.MOV.U32 R145, RZ, RZ, R144 ;  /* 0x000000ffff917224 */ /* 0x000fc400078e0090 */
[----:B------:R-:W-:Y:S05]  /*4930*/  CALL.REL.NOINC `($__internal_76_$__cuda_sm70_shflsync_down_p) ;  /* 0x0000027000007944 */ /* 0x000fea0003c00000 */
[----:B0-----:R-:W-:Y:S01]  /*4940*/  HFMA2.MMA R186, -RZ, RZ, 0, 2.384185791015625e-07 ;  /* 0x00000004ffba7435 */ /* 0x001fe200000001ff */
[----:B-1----:R-:W-:Y:S01]  /*4950*/  MOV R143, R145 ;  /* 0x00000091008f7202 */ /* 0x002fe20000000f00 */
[----:B------:R-:W-:Y:S01]  /*4960*/  IMAD.MOV.U32 R145, RZ, RZ, R216 ;  /* 0x000000ffff917224 */ /* 0x000fe200078e00d8 */
[----:B------:R-:W-:Y:S01]  /*4970*/  MOV R220, 0xffffffff ;  /* 0xffffffff00dc7802 */ /* 0x000fe20000000f00 */
[----:B------:R-:W-:Y:S01]  /*4980*/  IMAD.MOV.U32 R219, RZ, RZ, 0x1f ;  /* 0x0000001fffdb7424 */ /* 0x000fe200078e00ff */
[----:B------:R-:W-:-:S02]  /*4990*/  MOV R140, 0x49b0 ;  /* 0x000049b0008c7802 */ /* 0x000fc40000000f00 */
[----:B------:R-:W-:Y:S05]  /*49a0*/  CALL.REL.NOINC `($__internal_76_$__cuda_sm70_shflsync_down_p) ;  /* 0x0000020000007944 */ /* 0x000fea0003c00000 */
        /* <DEDUP_REMOVED lines=8> */
[----:B0-----:R-:W-:Y:S01]  /*4a30*/  HFMA2.MMA R186, -RZ, RZ, 0, 1.1920928955078125e-07 ;  /* 0x00000002ffba7435 */ /* 0x001fe200000001ff */
[----:B-1----:R-:W-:Y:S01]  /*4a40*/  MOV R143, R145 ;  /* 0x00000091008f7202 */ /* 0x002fe20000000f00 */
[----:B------:R-:W-:Y:S01]  /*4a50*/  IMAD.MOV.U32 R145, RZ, RZ, R216 ;  /* 0x000000ffff917224 */ /* 0x000fe200078e00d8 */
[----:B------:R-:W-:Y:S01]  /*4a60*/  MOV R219, 0x1f ;  /* 0x0000001f00db7802 */ /* 0x000fe20000000f00 */
[----:B------:R-:W-:Y:S01]  /*4a70*/  IMAD.MOV.U32 R220, RZ, RZ, -0x1 ;  /* 0xffffffffffdc7424 */ /* 0x000fe200078e00ff */
[----:B------:R-:W-:-:S02]  /*4a80*/  MOV R140, 0x4aa0 ;  /* 0x00004aa0008c7802 */ /* 0x000fc40000000f00 */
[----:B------:R-:W-:Y:S05]  /*4a90*/  CALL.REL.NOINC `($__internal_76_$__cuda_sm70_shflsync_down_p) ;  /* 0x0000011000007944 */ /* 0x000fea0003c00000 */
[----:B------:R-:W-:Y:S01]  /*4aa0*/  FADD.FTZ R146, R143, R144 ;  /* 0x000000908f927221 */ /* 0x000fe20000010000 */
[----:B0-----:R-:W-:Y:S01]  /*4ab0*/  HFMA2.MMA R186, -RZ, RZ, 0, 5.9604644775390625e-08 ;  /* 0x00000001ffba7435 */ /* 0x001fe200000001ff */
[----:B-1----:R-:W-:Y:S01]  /*4ac0*/  FADD.FTZ R187, R216, R145 ;  /* 0x00000091d8bb7221 */ /* 0x002fe20000010000 */
[----:B------:R-:W-:Y:S01]  /*4ad0*/  MOV R219, 0x1f ;  /* 0x0000001f00db7802 */ /* 0x000fe20000000f00 */
[----:B------:R-:W-:Y:S01]  /*4ae0*/  IMAD.MOV.U32 R220, RZ, RZ, -0x1 ;  /* 0xffffffffffdc7424 */ /* 0x000fe200078e00ff */
[----:B------:R-:W-:-:S02]  /*4af0*/  MOV R145, R146 ;  /* 0x0000009200917202 */ /* 0x000fc40000000f00 */
[----:B------:R-:W-:Y:S02]  /*4b00*/  MOV R140, 0x4b20 ;  /* 0x00004b20008c7802 */ /* 0x000fe40000000f00 */
[----:B------:R-:W-:Y:S05]  /*4b10*/  CALL.REL.NOINC `($__internal_76_$__cuda_sm70_shflsync_down_p) ;  /* 0x0000009000007944 */ /* 0x000fea0003c00000 */
[----:B0-----:R-:W-:Y:S01]  /*4b20*/  HFMA2.MMA R186, -RZ, RZ, 0, 5.9604644775390625e-08 ;  /* 0x00000001ffba7435 */ /* 0x001fe200000001ff */
[----:B-1----:R-:W-:Y:S01]  /*4b30*/  MOV R147, R145 ;  /* 0x0000009100937202 */ /* 0x002fe20000000f00 */
[----:B------:R-:W-:Y:S01]  /*4b40*/  IMAD.MOV.U32 R145, RZ, RZ, R187 ;  /* 0x000000ffff917224 */ /* 0x000fe200078e00bb */
[----:B------:R-:W-:Y:S01]  /*4b50*/  MOV R219, 0x1f ;  /* 0x0000001f00db7802 */ /* 0x000fe20000000f00 */
[----:B------:R-:W-:Y:S01]  /*4b60*/  IMAD.MOV.U32 R220, RZ, RZ, -0x1 ;  /* 0xffffffffffdc7424 */ /* 0x000fe200078e00ff */
[----:B------:R-:W-:Y:S02]  /*4b70*/  MOV R140, 0x4b90 ;  /* 0x00004b90008c7802 */ /* 0x000fe40000000f00 */
[----:B------:R-:W-:Y:S05]  /*4b80*/  CALL.REL.NOINC `($__internal_76_$__cuda_sm70_shflsync_down_p) ;  /* 0x0000002000007944 */ /* 0x000fea0003c00000 */
[----:B-1----:R-:W-:Y:S01]  /*4b90*/  MOV R216, R145 ;  /* 0x0000009100d87202 */ /* 0x002fe20000000f00 */
[----:B0-----:R-:W-:Y:S05]  /*4ba0*/  BRA `(.L_x_1873) ;  /* 0xffffdbe000007947 */ /* 0x001fea000383ffff */
        .weak           $__internal_76_$__cuda_sm70_shflsync_down_p
        .type           $__internal_76_$__cuda_sm70_shflsync_down_p,@function
        .size           $__internal_76_$__cuda_sm70_shflsync_down_p,(.L_x_2823 - $__internal_76_$__cuda_sm70_shflsync_down_p)
$__internal_76_$__cuda_sm70_shflsync_down_p:
[----:B------:R-:W-:Y:S01]  /*4bb0*/  HFMA2.MMA R141, -RZ, RZ, 0, 0 ;  /* 0x00000000ff8d7435 */ /* 0x000fe200000001ff */
[----:B------:R-:W-:Y:S04]  /*4bc0*/  WARPSYNC R220 ;  /* 0x000000dc00007348 */ /* 0x000fe80003800000 */
[----:B------:R0:W1:Y:S01]  /*4bd0*/  SHFL.DOWN PT, R145, R145, R186, R219 ;  /* 0x080000ba91917389 */ /* 0x00006200000e00db */
[----:B------:R-:W-:Y:S05]  /*4be0*/  RET.REL.NODEC R140 `(_ZN10layer_norm31ln_parallel_residual_bwd_kernelINS_13Kernel_traitsI6__halfS2_fS2_fjLj2560ELj1ELj1ELj4ELj8ENS_18Kernel_traits_baseILj2560ES2_S2_fS2_fjLj128EEEEELb1ELb0ELb0EEEvNS_9BwdParamsE) ;  /* 0xffffb4108c007950 */ /* 0x000fea0003c3ffff */
.L_x_1874:
        /* <DEDUP_REMOVED lines=9> */
.L_x_2823:


//--------------------- .text._ZN10layer_norm31ln_parallel_residual_bwd_kernelINS_13Kernel_traitsI6__halfS2_fS2_fjLj2560ELj1ELj1ELj4ELj8ENS_18Kernel_traits_baseILj2560ES2_S2_fS2_fjLj128EEEEELb1ELb0ELb1EEEvNS_9BwdParamsE --------------------------
	.section	.text._ZN10layer_norm31ln_parallel_residual_bwd_kernelINS_13Kernel_traitsI6__halfS2_fS2_fjLj2560ELj1ELj1ELj4ELj8ENS_18Kernel_traits_baseILj2560ES2_S2_fS2_fjLj128EEEEELb1ELb0ELb1EEEvNS_9BwdParamsE,"ax",@progbits
	.sectioninfo	@"SHI_REGISTERS=232"
	.align	128
        .global         _ZN10layer_norm31ln_parallel_residual_bwd_kernelINS_13Kernel_traitsI6__halfS2_fS2_fjLj2560ELj1ELj1ELj4ELj8ENS_18Kernel_traits_baseILj2560ES2_S2_fS2_fjLj128EEEEELb1ELb0ELb1EEEvNS_9BwdParamsE
        .type           _ZN10layer_norm31ln_parallel_residual_bwd_kernelINS_13Kernel_traitsI6__halfS2_fS2_fjLj2560ELj1ELj1ELj4ELj8ENS_18Kernel_traits_baseILj2560ES2_S2_fS2_fjLj128EEEEELb1ELb0ELb1EEEvNS_9BwdParamsE,@function
        .size           _ZN10layer_norm31ln_parallel_residual_bwd_kernelINS_13Kernel_traitsI6__halfS2_fS2_fjLj2560ELj1ELj1ELj4ELj8ENS_18Kernel_traits_baseILj2560ES2_S2_fS2_fjLj128EEEEELb1ELb0ELb1EEEvNS_9BwdParamsE,(.L_x_2824 - _ZN10layer_norm31ln_parallel_residual_bwd_kernelINS_13Kernel_traitsI6__halfS2_fS2_fjLj2560ELj1ELj1ELj4ELj8ENS_18Kernel_traits_baseILj2560ES2_S2_fS2_fjLj128EEEEELb1ELb0ELb1EEEvNS_9BwdParamsE)
        .other          _ZN10layer_norm31ln_parallel_residual_bwd_kernelINS_13Kernel_traitsI6__halfS2_fS2_fjLj2560ELj1ELj1ELj4ELj8ENS_18Kernel_traits_baseILj2560ES2_S2_fS2_fjLj128EEEEELb1ELb0ELb1EEEvNS_9BwdParamsE,@"STO_CUDA_ENTRY STV_DEFAULT"
_ZN10layer_norm31ln_parallel_residual_bwd_kernelINS_13Kernel_traitsI6__halfS2_fS2_fjLj2560ELj1ELj1ELj4ELj8ENS_18Kernel_traits_baseILj2560ES2_S2_fS2_fjLj128EEEEELb1ELb0ELb1EEEvNS_9BwdParamsE:
.text._ZN10layer_norm31ln_parallel_residual_bwd_kernelINS_13Kernel_traitsI6__halfS2_fS2_fjLj2560ELj1ELj1ELj4ELj8ENS_18Kernel_traits_baseILj2560ES2_S2_fS2_fjLj128EEEEELb1ELb0ELb1EEEvNS_9BwdParamsE:
        /* <DEDUP_REMOVED lines=48> */
.L_x_1875:
        /* <DEDUP_REMOVED lines=45> */
[----:B-1----:R-:W-:Y:S01]  /*05d0*/  CS2R R4, SRZ ;  /* 0x0000000000047805 */ /* 0x002fe2000001ff00 */
        /* <DEDUP_REMOVED lines=72> */
.L_x_1885:
[C---:B------:R-:W-:Y:S01]  /*0a60*/  IMAD R76, R181.reuse, c[0x0][0x168], RZ ;  /* 0x00005a00b54c7a24 */ /* 0x040fe200078e02ff */
[----:B------:R-:W-:Y:S01]  /*0a70*/  LOP3.LUT R78, R0, 0x7f, RZ, 0xc0, !PT ;  /* 0x0000007f004e7812 */ /* 0x000fe200078ec0ff */
[----:B------:R-:W-:Y:S01]  /*0a80*/  IMAD.MOV.U32 R86, RZ, RZ, 0x4 ;  /* 0x00000004ff567424 */ /* 0x000fe200078e00ff */
[----:B------:R-:W-:Y:S02]  /*0a90*/  MOV R136, 0x8 ;  /* 0x0000000800887802 */ /* 0x000fe40000000f00 */
[----:B------:R-:W-:Y:S01]  /*0aa0*/  SHF.R.S32.HI R77, RZ, 0x1f, R76 ;  /* 0x0000001fff4d7819 */ /* 0x000fe2000001144c */
[----:B------:R-:W-:-:S03]  /*0ab0*/  IMAD.WIDE R82, R181, R86, c[0x0][0x1a0] ;  /* 0x00006800b5527625 */ /* 0x000fc600078e0256 */
[----:B------:R-:W-:Y:S02]  /*0ac0*/  LEA.HI R77, R77, R76, RZ, 0x2 ;  /* 0x0000004c4d4d7211 */ /* 0x000fe400078f10ff */
[----:B------:R0:W2:Y:S02]  /*0ad0*/  LDG.E R217, [R82.64] ;  /* 0x0000000452d97981 */ /* 0x0000a4000c1e1900 */
[----:B------:R-:W-:-:S04]  /*0ae0*/  LEA.HI.SX32 R215, R77, R78, 0x1e ;  /* 0x0000004e4dd77211 */ /* 0x000fc800078ff2ff */
[C---:B------:R-:W-:Y:S01]  /*0af0*/  LEA R76, P0, R215.reuse, c[0x0][0x188], 0x4 ;  /* 0x00006200d74c7a11 */ /* 0x040fe200078020ff */
[----:B------:R-:W-:-:S03]  /*0b00*/  IMAD.WIDE.U32 R150, R215, R136, c[0x0][0x210] ;  /* 0x00008400d7967625 */ /* 0x000fc600078e0088 */
[C---:B------:R-:W-:Y:S01]  /*0b10*/  LEA.HI.X R77, R215.reuse, c[0x0][0x18c], RZ, 0x4, P0 ;  /* 0x00006300d74d7a11 */ /* 0x040fe200000f24ff */
[----:B------:R-:W-:Y:S02]  /*0b20*/  IMAD.WIDE.U32 R152, R215, R136, c[0x0][0x208] ;  /* 0x00008200d7987625 */ /* 0x000fe400078e0088 */
[----:B------:R-:W3:Y:S04]  /*0b30*/  LDG.E.64 R150, [R150.64] ;  /* 0x0000000496967981 */ /* 0x000ee8000c1e1b00 */
[----:B------:R-:W4:Y:S01]  /*0b40*/  LDG.E.128 R76, [R76.64] ;  /* 0x000000044c4c7981 */ /* 0x000f22000c1e1d00 */
[----:B------:R-:W-:-:S03]  /*0b50*/  IMAD.WIDE R86, R181, R86, c[0x0][0x1a8] ;  /* 0x00006a00b5567625 */ /* 0x000fc600078e0256 */
[----:B------:R-:W3:Y:S01]  /*0b60*/  LDG.E.64 R152, [R152.64] ;  /* 0x0000000498987981 */ /* 0x000ee2000c1e1b00 */
[----:B------:R-:W-:-:S03]  /*0b70*/  IADD3 R214, R215, 0x80, RZ ;  /* 0x00000080d7d67810 */ /* 0x000fc60007ffe0ff */
[----:B------:R1:W3:Y:S01]  /*0b80*/  LDG.E R216, [R86.64] ;  /* 0x0000000456d87981 */ /* 0x0002e2000c1e1900 */
[C---:B------:R-:W-:Y:S01]  /*0b90*/  LEA R80, P0, R214.reuse, c[0x0][0x188], 0x4 ;  /* 0x00006200d6507a11 */ /* 0x040fe200078020ff */
[----:B------:R-:W-:-:S03]  /*0ba0*/  IMAD.WIDE.U32 R146, R214, R136, c[0x0][0x210] ;  /* 0x00008400d6927625 */ /* 0x000fc600078e0088 */
[C---:B------:R-:W-:Y:S01]  /*0bb0*/  LEA.HI.X R81, R214.reuse, c[0x0][0x18c], RZ, 0x4, P0 ;  /* 0x00006300d6517a11 */ /* 0x040fe200000f24ff */
[----:B------:R-:W-:Y:S02]  /*0bc0*/  IMAD.WIDE.U32 R148, R214, R136, c[0x0][0x208] ;  /* 0x00008200d6947625 */ /* 0x000fe400078e0088 */
[----:B------:R-:W3:Y:S04]  /*0bd0*/  LDG.E.64 R146, [R146.64] ;  /* 0x0000000492927981 */ /* 0x000ee8000c1e1b00 */
[----:B0-----:R-:W3:Y:S04]  /*0be0*/  LDG.E.128 R80, [R80.64] ;  /* 0x0000000450507981 */ /* 0x001ee8000c1e1d00 */
[----:B------:R-:W3:Y:S01]  /*0bf0*/  LDG.E.64 R148, [R148.64] ;  /* 0x0000000494947981 */ /* 0x000ee2000c1e1b00 */
[----:B------:R-:W-:-:S04]  /*0c00*/  IADD3 R213, R215, 0x100, RZ ;  /* 0x00000100d7d57810 */ /* 0x000fc80007ffe0ff */
[C---:B------:R-:W-:Y:S01]  /*0c10*/  LEA R84, P0, R213.reuse, c[0x0][0x188], 0x4 ;  /* 0x00006200d5547a11 */ /* 0x040fe200078020ff */
[----:B------:R-:W-:-:S03]  /*0c20*/  IMAD.WIDE.U32 R142, R213, R136, c[0x0][0x210] ;  /* 0x00008400d58e7625 */ /* 0x000fc600078e0088 */
[C---:B------:R-:W-:Y:S01]  /*0c30*/  LEA.HI.X R85, R213.reuse, c[0x0][0x18c], RZ, 0x4, P0 ;  /* 0x00006300d5557a11 */ /* 0x040fe200000f24ff */
[----:B------:R-:W-:Y:S02]  /*0c40*/  IMAD.WIDE.U32 R144, R213, R136, c[0x0][0x208] ;  /* 0x00008200d5907625 */ /* 0x000fe400078e0088 */
[----:B------:R-:W3:Y:S04]  /*0c50*/  LDG.E.64 R142, [R142.64] ;  /* 0x000000048e8e7981 */ /* 0x000ee8000c1e1b00 */
[----:B------:R-:W3:Y:S04]  /*0c60*/  LDG.E.64 R144, [R144.64] ;  /* 0x0000000490907981 */ /* 0x000ee8000c1e1b00 */
[----:B-1----:R-:W3:Y:S01]  /*0c70*/  LDG.E.128 R84, [R84.64] ;  /* 0x0000000454547981 */ /* 0x002ee2000c1e1d00 */
        /* <DEDUP_REMOVED lines=8> */
[----:B------:R-:W-:-:S04]  /*0d00*/  IADD3 R205, R215, 0x200, RZ ;  /* 0x00000200d7cd7810 */ /* 0x000fc80007ffe0ff */
[C---:B------:R-:W-:Y:S01]  /*0d10*/  LEA R92, P0, R205.reuse, c[0x0][0x188], 0x4 ;  /* 0x00006200cd5c7a11 */ /* 0x040fe200078020ff */
[----:B------:R-:W-:-:S04]  /*0d20*/  IMAD.WIDE.U32 R154, R205, R136, c[0x0][0x208] ;  /* 0x00008200cd9a7625 */ /* 0x000fc800078e0088 */
[C---:B------:R-:W-:Y:S01]  /*0d30*/  IMAD.WIDE.U32 R136, R205.reuse, R136, c[0x0][0x210] ;  /* 0x00008400cd887625 */ /* 0x040fe200078e0088 */
[----:B------:R-:W-:Y:S01]  /*0d40*/  LEA.HI.X R93, R205, c[0x0][0x18c], RZ, 0x4, P0 ;  /* 0x00006300cd5d7a11 */ /* 0x000fe200000f24ff */
[----:B------:R-:W3:Y:S04]  /*0d50*/  LDG.E.64 R154, [R154.64] ;  /* 0x000000049a9a7981 */ /* 0x000ee8000c1e1b00 */
[----:B------:R-:W3:Y:S04]  /*0d60*/  LDG.E.64 R136, [R136.64] ;  /* 0x0000000488887981 */ /* 0x000ee8000c1e1b00 */
[----:B------:R-:W3:Y:S01]  /*0d70*/  LDG.E.128 R92, [R92.64] ;  /* 0x000000045c5c7981 */ /* 0x000ee2000c1e1d00 */
[----:B------:R-:W-:-:S04]  /*0d80*/  ISETP.NE.U32.AND P1, PT, RZ, c[0x0][0x250], PT ;  /* 0x00009400ff007a0c */ /* 0x000fc80003f25070 */
[----:B------:R-:W-:Y:S01]  /*0d90*/  ISETP.NE.AND.EX P1, PT, RZ, c[0x0][0x254], PT, P1 ;  /* 0x00009500ff007a0c */ /* 0x000fe20003f25310 */
[----:B------:R-:W-:Y:S01]  /*0da0*/  IMAD.SHL.U32 R162, R215, 0x4, RZ ;  /* 0x00000004d7a27824 */ /* 0x000fe200078e00ff */
[----:B------:R-:W-:Y:S02]  /*0db0*/  SHF.R.U32.HI R158, RZ, 0x1e, R215 ;  /* 0x0000001eff9e7819 */ /* 0x000fe400000116d7 */
[----:B------:R-:W-:Y:S02]  /*0dc0*/  SHF.L.U32 R167, R214, 0x2, RZ ;  /* 0x00000002d6a77819 */ /* 0x000fe400000006ff */
[----:B------:R-:W-:-:S07]  /*0dd0*/  SHF.R.U32.HI R168, RZ, 0x1e, R214 ;  /* 0x0000001effa87819 */ /* 0x000fce00000116d6 */
[C---:B------:R-:W-:Y:S02]  /*0de0*/  @P1 IADD3 R156, P2, R162.reuse, c[0x0][0x198], RZ ;  /* 0x00006600a29c1a10 */ /* 0x040fe40007f5e0ff */
[----:B------:R-:W-:Y:S02]  /*0df0*/  IADD3 R162, P0, R162, c[0x0][0x190], RZ ;  /* 0x00006400a2a27a10 */ /* 0x000fe40007f1e0ff */
[C---:B------:R-:W-:Y:S02]  /*0e00*/  @P1 IADD3.X R157, R158.reuse, c[0x0][0x19c], RZ, P2, !PT ;  /* 0x000067009e9d1a10 */ /* 0x040fe400017fe4ff */
[----:B------:R-:W-:Y:S02]  /*0e10*/  IADD3.X R163, R158, c[0x0][0x194], RZ, P0, !PT ;  /* 0x000065009ea37a10 */ /* 0x000fe400007fe4ff */
[----:B------:R-:W-:Y:S02]  /*0e20*/  @P1 IADD3 R158, P0, R167, c[0x0][0x198], RZ ;  /* 0x00006600a79e1a10 */ /* 0x000fe40007f1e0ff */
[----:B------:R-:W-:Y:S01]  /*0e30*/  SHF.L.U32 R220, R204, 0x2, RZ ;  /* 0x00000002ccdc7819 */ /* 0x000fe200000006ff */
[----:B------:R-:W-:Y:S01]  /*0e40*/  IMAD.SHL.U32 R169, R213, 0x4, RZ ;  /* 0x00000004d5a97824 */ /* 0x000fe200078e00ff */
[----:B------:R-:W-:Y:S01]  /*0e50*/  @P1 IADD3.X R159, R168, c[0x0][0x19c], RZ, P0, !PT ;  /* 0x00006700a89f1a10 */ /* 0x000fe200007fe4ff */
[----:B------:R0:W5:Y:S01]  /*0e60*/  LDG.E R219, [R162.64] ;  /* 0x00000004a2db7981 */ /* 0x000162000c1e1900 */
[----:B------:R-:W-:-:S02]  /*0e70*/  SHF.R.U32.HI R221, RZ, 0x1e, R204 ;  /* 0x0000001effdd7819 */ /* 0x000fc400000116cc */
[----:B------:R-:W-:Y:S02]  /*0e80*/  @P1 IADD3 R164, P0, R220, c[0x0][0x198], RZ ;  /* 0x00006600dca41a10 */ /* 0x000fe40007f1e0ff */
        /* <DEDUP_REMOVED lines=46> */
[----:B---3--:R-:W-:Y:S02]  /*1170*/  IMAD.MOV.U32 R78, RZ, RZ, R150 ;  /* 0x000000ffff4e7224 */ /* 0x008fe400078e0096 */
[----:B------:R-:W-:Y:S01]  /*1180*/  FADD.FTZ R159, R76, -R217 ;  /* 0x800000d94c9f7221 */ /* 0x000fe20000010000 */
[----:B------:R-:W-:Y:S02]  /*1190*/  MOV R76, R152 ;  /* 0x00000098004c7202 */ /* 0x000fe40000000f00 */
[----:B------:R-:W-:Y:S01]  /*11a0*/  SHF.R.U64 R164, R152, 0x10, R153 ;  /* 0x0000001098a47819 */ /* 0x000fe20000001299 */
[----:B------:R-:W-:Y:S01]  /*11b0*/  HADD2.F32 R78, -RZ, R78.H0_H0 ;  /* 0x2000004eff4e7230 */ /* 0x000fe20000004100 */
[----:B------:R-:W-:Y:S01]  /*11c0*/  SHF.R.U64 R152, R150, 0x10, R151 ;  /* 0x0000001096987819 */ /* 0x000fe20000001297 */
[----:B0-----:R-:W-:Y:S01]  /*11d0*/  HADD2.F32 R157, -RZ, R76.H0_H0 ;  /* 0x2000004cff9d7230 */ /* 0x001fe20000004100 */
[----:B------:R-:W-:-:S02]  /*11e0*/  FMUL.FTZ R166, R216, R159 ;  /* 0x0000009fd8a67220 */ /* 0x000fc40000410000 */
[----:B------:R-:W-:Y:S01]  /*11f0*/  FADD.FTZ R161, R77, -R217 ;  /* 0x800000d94da17221 */ /* 0x000fe20000010000 */
[----:B------:R-:W-:Y:S01]  /*1200*/  HADD2.F32 R159, -RZ, R152.H0_H0 ;  /* 0x20000098ff9f7230 */ /* 0x000fe20000004100 */
[----:B------:R-:W-:Y:S01]  /*1210*/  FMUL.FTZ R76, R171, R78 ;  /* 0x0000004eab4c7220 */ /* 0x000fe20000410000 */
[----:B------:R-:W-:Y:S01]  /*1220*/  MOV R77, R153 ;  /* 0x00000099004d7202 */ /* 0x000fe20000000f00 */
[----:B------:R-:W-:Y:S01]  /*1230*/  FADD.FTZ R124, R157, R124 ;  /* 0x0000007c9d7c7221 */ /* 0x000fe20000010000 */
[----:B------:R-:W-:Y:S01]  /*1240*/  SHF.R.U32.HI R163, RZ, 0x10, R153 ;  /* 0x00000010ffa37819 */ /* 0x000fe20000011699 */
[----:B------:R-:W-:Y:S01]  /*1250*/  HADD2.F32 R153, -RZ, R164.H0_H0 ;  /* 0x200000a4ff997230 */ /* 0x000fe20000004100 */
[-C--:B------:R-:W-:Y:S01]  /*1260*/  FFMA.FTZ R182, R166, R157.reuse, R182 ;  /* 0x0000009da6b67223 */ /* 0x080fe200000100b6 */
[----:B------:R-:W-:Y:S01]  /*1270*/  SHF.R.U32.HI R150, RZ, 0x10, R151 ;  /* 0x00000010ff967819 */ /* 0x000fe20000011697 */
[----:B------:R-:W-:Y:S02]  /*1280*/  FFMA.FTZ R157, R127, R157, R76 ;  /* 0x0000009d7f9d7223 */ /* 0x000fe4000001004c */
[----:B------:R-:W-:-:S02]  /*1290*/  FMUL.FTZ R162, R216, R161 ;  /* 0x000000a1d8a27220 */ /* 0x000fc40000410000 */
[----:B------:R-:W-:Y:S02]  /*12a0*/  FMUL.FTZ R76, R194, R159 ;  /* 0x0000009fc24c7220 */ /* 0x000fe40000410000 */
[----:B------:R-:W-:Y:S02]  /*12b0*/  FADD.FTZ R167, R79, -R217 ;  /* 0x800000d94fa77221 */ /* 0x000fe40000010000 */
[----:B------:R-:W-:Y:S02]  /*12c0*/  FADD.FTZ R120, R153, R120 ;  /* 0x0000007899787221 */ /* 0x000fe40000010000 */
[-C--:B------:R-:W-:Y:S02]  /*12d0*/  FFMA.FTZ R121, R162, R153.reuse, R121 ;  /* 0x00000099a2797223 */ /* 0x080fe40000010079 */
[----:B------:R-:W-:Y:S01]  /*12e0*/  FFMA.FTZ R153, R184, R153, R76 ;  /* 0x00000099b8997223 */ /* 0x000fe2000001004c */
[----:B------:R-:W-:Y:S01]  /*12f0*/  HADD2.F32 R76, -RZ, R150.H0_H0 ;  /* 0x20000096ff4c7230 */ /* 0x000fe20000004100 */
[----:B------:R-:W-:-:S02]  /*1300*/  IMAD.MOV.U32 R79, RZ, RZ, R151 ;  /* 0x000000ffff4f7224 */ /* 0x000fc400078e0097 */
[----:B------:R-:W-:Y:S02]  /*1310*/  FMUL.FTZ R152, R216, R167 ;  /* 0x000000a7d8987220 */ /* 0x000fe40000410000 */
[----:B------:R-:W-:Y:S02]  /*1320*/  FADD.FTZ R122, R78, R122 ;  /* 0x0000007a4e7a7221 */ /* 0x000fe40000010000 */
[----:B------:R-:W-:Y:S02]  /*1330*/  FFMA.FTZ R123, R166, R78, R123 ;  /* 0x0000004ea67b7223 */ /* 0x000fe4000001007b */
[----:B------:R-:W-:Y:S01]  /*1340*/  IMAD.MOV.U32 R78, RZ, RZ, R146 ;  /* 0x000000ffff4e7224 */ /* 0x000fe200078e0092 */
[----:B------:R-:W-:Y:S01]  /*1350*/  HADD2.F32 R79, -RZ, R79.H0_H0 ;  /* 0x2000004fff4f7230 */ /* 0x000fe20000004100 */
[----:B------:R-:W-:Y:S01]  /*1360*/  FMUL.FTZ R161, R195, R76 ;  /* 0x0000004cc3a17220 */ /* 0x000fe20000410000 */
[----:B------:R-:W-:Y:S01]  /*1370*/  HADD2.F32 R150, -RZ, R163.H0_H0 ;  /* 0x200000a3ff967230 */ /* 0x000fe20000004100 */
[----:B------:R-:W-:-:S02]  /*1380*/  FADD.FTZ R110, R76, R110 ;  /* 0x0000006e4c6e7221 */ /* 0x000fc40000010000 */
[----:B------:R-:W-:Y:S01]  /*1390*/  FFMA.FTZ R111, R152, R76, R111 ;  /* 0x0000004c986f7223 */ /* 0x000fe2000001006f */
[----:B------:R-:W-:Y:S01]  /*13a0*/  MOV R76, R148 ;  /* 0x00000094004c7202 */ /* 0x000fe20000000f00 */
[----:B------:R-:W-:Y:S01]  /*13b0*/  FMUL.FTZ R156, R216, R165 ;  /* 0x000000a5d89c7220 */ /* 0x000fe20000410000 */
[----:B------:R-:W-:Y:S01]  /*13c0*/  HADD2.F32 R78, -RZ, R78.H0_H0 ;  /* 0x2000004eff4e7230 */ /* 0x000fe20000004100 */
[----:B------:R-:W-:Y:S01]  /*13d0*/  FADD.FTZ R163, -R217, R83 ;  /* 0x00000053d9a37221 */ /* 0x000fe20000010100 */
[----:B------:R-:W-:Y:S01]  /*13e0*/  SHF.R.U64 R83, R146, 0x10, R147 ;  /* 0x0000001092537819 */ /* 0x000fe20000001293 */
[----:B------:R-:W-:Y:S02]  /*13f0*/  FADD.FTZ R118, R159, R118 ;  /* 0x000000769f767221 */ /* 0x000fe40000010000 */
[----:B------:R-:W-:Y:S02]  /*1400*/  FFMA.FTZ R119, R162, R159, R119 ;  /* 0x0000009fa2777223 */ /* 0x000fe40000010077 */
[----:B------:R-:W-:Y:S01]  /*1410*/  FADD.FTZ R159, -R217, R80 ;  /* 0x00000050d99f7221 */ /* 0x000fe20000010100 */
[----:B------:R-:W-:Y:S01]  /*1420*/  SHF.R.U64 R167, R148, 0x10, R149 ;  /* 0x0000001094a77819 */ /* 0x000fe20000001295 */
[-C--:B------:R-:W-:Y:S01]  /*1430*/  FMUL.FTZ R151, R172, R79.reuse ;  /* 0x0000004fac977220 */ /* 0x080fe20000410000 */
[----:B------:R-:W-:Y:S01]  /*1440*/  SHF.R.U32.HI R80, RZ, 0x10, R147 ;  /* 0x00000010ff507819 */ /* 0x000fe20000011693 */
[----:B------:R-:W-:Y:S01]  /*1450*/  FADD.FTZ R114, R79, R114 ;  /* 0x000000724f727221 */ /* 0x000fe20000010000 */
[----:B------:R-:W-:Y:S01]  /*1460*/  HADD2.F32 R76, -RZ, R76.H0_H0 ;  /* 0x2000004cff4c7230 */ /* 0x000fe20000004100 */
[----:B------:R-:W-:Y:S01]  /*1470*/  FFMA.FTZ R115, R156, R79, R115 ;  /* 0x0000004f9c737223 */ /* 0x000fe20000010073 */
[----:B------:R-:W-:Y:S01]  /*1480*/  HADD2.F32 R83, -RZ, R83.H0_H0 ;  /* 0x20000053ff537230 */ /* 0x000fe20000004100 */
[----:B------:R-:W-:-:S02]  /*1490*/  IMAD.MOV.U32 R79, RZ, RZ, R147 ;  /* 0x000000ffff4f7224 */ /* 0x000fc400078e0093 */
[----:B------:R-:W-:Y:S02]  /*14a0*/  FADD.FTZ R81, -R217, R81 ;  /* 0x00000051d9517221 */ /* 0x000fe40000010100 */
[----:B------:R-:W-:Y:S02]  /*14b0*/  FMUL.FTZ R146, R216, R159 ;  /* 0x0000009fd8927220 */ /* 0x000fe40000410000 */
[----:B------:R-:W-:Y:S01]  /*14c0*/  FMUL.FTZ R147, R173, R78 ;  /* 0x0000004ead937220 */ /* 0x000fe20000410000 */
[----:B------:R-:W-:Y:S01]  /*14d0*/  HADD2.F32 R167, -RZ, R167.H0_H0 ;  /* 0x200000a7ffa77230 */ /* 0x000fe20000004100 */
[----:B------:R-:W-:Y:S02]  /*14e0*/  FADD.FTZ R108, R76, R108 ;  /* 0x0000006c4c6c7221 */ /* 0x000fe40000010000 */
[-C--:B------:R-:W-:Y:S02]  /*14f0*/  FFMA.FTZ R109, R146, R76.reuse, R109 ;  /* 0x0000004c926d7223 */ /* 0x080fe4000001006d */
[----:B------:R-:W-:-:S02]  /*1500*/  FFMA.FTZ R147, R129, R76, R147 ;  /* 0x0000004c81937223 */ /* 0x000fc40000010093 */
[----:B------:R-:W-:Y:S02]  /*1510*/  FMUL.FTZ R224, R216, R81 ;  /* 0x00000051d8e07220 */ /* 0x000fe40000410000 */
[----:B------:R-:W-:Y:S01]  /*1520*/  FMUL.FTZ R76, R196, R83 ;  /* 0x00000053c44c7220 */ /* 0x000fe20000410000 */
[----:B------:R-:W-:Y:S01]  /*1530*/  HADD2.F32 R77, -RZ, R77.H0_H0 ;  /* 0x2000004dff4d7230 */ /* 0x000fe20000004100 */
[----:B------:R-:W-:Y:S02]  /*1540*/  FADD.FTZ R104, R167, R104 ;  /* 0x00000068a7687221 */ /* 0x000fe40000010000 */
[-C--:B------:R-:W-:Y:S02]  /*1550*/  FFMA.FTZ R105, R224, R167.reuse, R105 ;  /* 0x000000a7e0697223 */ /* 0x080fe40000010069 */
[----:B------:R-:W-:Y:S01]  /*1560*/  FFMA.FTZ R167, R186, R167, R76 ;  /* 0x000000a7baa77223 */ /* 0x000fe2000001004c */
[----:B------:R-:W-:Y:S01]  /*1570*/  HADD2.F32 R76, -RZ, R80.H0_H0 ;  /* 0x20000050ff4c7230 */ /* 0x000fe20000004100 */
[----:B------:R-:W-:-:S02]  /*1580*/  FMUL.FTZ R148, R216, R163 ;  /* 0x000000a3d8947220 */ /* 0x000fc40000410000 */
[----:B------:R-:W-:Y:S02]  /*1590*/  FADD.FTZ R106, R78, R106 ;  /* 0x0000006a4e6a7221 */ /* 0x000fe40000010000 */
[----:B------:R-:W-:Y:S02]  /*15a0*/  FFMA.FTZ R107, R146, R78, R107 ;  /* 0x0000004e926b7223 */ /* 0x000fe4000001006b */
[----:B------:R-:W-:Y:S02]  /*15b0*/  IMAD.MOV.U32 R78, RZ, RZ, R142 ;  /* 0x000000ffff4e7224 */ /* 0x000fe400078e008e */
[----:B------:R-:W-:Y:S02]  /*15c0*/  FADD.FTZ R116, R77, R116 ;  /* 0x000000744d747221 */ /* 0x000fe40000010000 */
[-C--:B------:R-:W-:Y:S02]  /*15d0*/  FFMA.FTZ R117, R156, R77.reuse, R117 ;  /* 0x0000004d9c757223 */ /* 0x080fe40000010075 */
[----:B------:R-:W-:Y:S01]  /*15e0*/  FFMA.FTZ R151, R128, R77, R151 ;  /* 0x0000004d80977223 */ /* 0x000fe20000010097 */
[----:B------:R-:W-:Y:S01]  /*15f0*/  MOV R77, R149 ;  /* 0x00000095004d7202 */ /* 0x000fe20000000f00 */
[----:B------:R-:W-:Y:S01]  /*1600*/  FADD.FTZ R112, R150, R112 ;  /* 0x0000007096707221 */ /* 0x000fe20000010000 */
[----:B------:R-:W-:Y:S01]  /*1610*/  SHF.R.U32.HI R149, RZ, 0x10, R149 ;  /* 0x00000010ff957819 */ /* 0x000fe20000011695 */
[----:B------:R-:W-:-:S02]  /*1620*/  FFMA.FTZ R113, R152, R150, R113 ;  /* 0x0000009698717223 */ /* 0x000fc40000010071 */
[----:B------:R-:W-:Y:S02]  /*1630*/  FFMA.FTZ R150, R185, R150, R161 ;  /* 0x00000096b9967223 */ /* 0x000fe400000100a1 */
[-C--:B------:R-:W-:Y:S02]  /*1640*/  FMUL.FTZ R80, R197, R76.reuse ;  /* 0x0000004cc5507220 */ /* 0x080fe40000410000 */
[----:B------:R-:W-:Y:S02]  /*1650*/  FADD.FTZ R50, R76, R50 ;  /* 0x000000324c327221 */ /* 0x000fe40000010000 */
[----:B------:R-:W-:Y:S01]  /*1660*/  FFMA.FTZ R51, R148, R76, R51 ;  /* 0x0000004c94337223 */ /* 0x000fe20000010033 */
[----:B------:R-:W-:Y:S01]  /*1670*/  MOV R76, R144 ;  /* 0x00000090004c7202 */ /* 0x000fe20000000f00 */
[C---:B------:R-:W-:Y:S01]  /*1680*/  FADD.FTZ R161, -R217.reuse, R82 ;  /* 0x00000052d9a17221 */ /* 0x040fe20000010100 */
[----:B------:R-:W-:Y:S01]  /*1690*/  SHF.R.U64 R82, R142, 0x10, R143 ;  /* 0x000000108e527819 */ /* 0x000fe2000000128f */
[C---:B------:R-:W-:Y:S01]  /*16a0*/  FADD.FTZ R81, -R217.reuse, R84 ;  /* 0x00000054d9517221 */ /* 0x040fe20000010100 */
[----:B------:R-:W-:Y:S01]  /*16b0*/  HADD2.F32 R78, -RZ, R78.H0_H0 ;  /* 0x2000004eff4e7230 */ /* 0x000fe20000004100 */
[----:B------:R-:W-:Y:S01]  /*16c0*/  SHF.R.U64 R163, R144, 0x10, R145 ;  /* 0x0000001090a37819 */ /* 0x000fe20000001291 */
[----:B------:R-:W-:Y:S01]  /*16d0*/  HADD2.F32 R149, -RZ, R149.H0_H0 ;  /* 0x20000095ff957230 */ /* 0x000fe20000004100 */
[C---:B-1----:R-:W-:Y:S01]  /*16e0*/  FMUL.FTZ R168, R216.reuse, R81 ;  /* 0x00000051d8a87220 */ /* 0x042fe20000410000 */
[----:B------:R-:W-:Y:S01]  /*16f0*/  HADD2.F32 R76, -RZ, R76.H0_H0 ;  /* 0x2000004cff4c7230 */ /* 0x000fe20000004100 */
        /* <DEDUP_REMOVED lines=9> */
[----:B------:R-:W-:Y:S01]  /*1790*/  SHF.R.U32.HI R80, RZ, 0x10, R143 ;  /* 0x00000010ff507819 */ /* 0x000fe2000001168f */
[----:B------:R-:W-:Y:S02]  /*17a0*/  FADD.FTZ R15, R76, R15 ;  /* 0x0000000f4c0f7221 */ /* 0x000fe40000010000 */
[-C--:B------:R-:W-:Y:S02]  /*17b0*/  FFMA.FTZ R3, R168, R76.reuse, R3 ;  /* 0x0000004ca8037223 */ /* 0x080fe40000010003 */
[----:B------:R-:W-:Y:S02]  /*17c0*/  FFMA.FTZ R142, R131, R76, R142 ;  /* 0x0000004c838e7223 */ /* 0x000fe4000001008e */
[----:B------:R-:W-:Y:S01]  /*17d0*/  FMUL.FTZ R165, R216, R85 ;  /* 0x00000055d8a57220 */ /* 0x000fe20000410000 */
[----:B------:R-:W-:Y:S01]  /*17e0*/  HADD2.F32 R77, -RZ, R77.H0_H0 ;  /* 0x2000004dff4d7230 */ /* 0x000fe20000004100 */
[----:B------:R-:W-:-:S02]  /*17f0*/  FMUL.FTZ R76, R198, R81 ;  /* 0x00000051c64c7220 */ /* 0x000fc40000410000 */
[-C--:B------:R-:W-:Y:S02]  /*1800*/  FMUL.FTZ R159, R174, R79.reuse ;  /* 0x0000004fae9f7220 */ /* 0x080fe40000410000 */
[----:B------:R-:W-:Y:S02]  /*1810*/  FADD.FTZ R98, R79, R98 ;  /* 0x000000624f627221 */ /* 0x000fe40000010000 */
[----:B------:R-:W-:Y:S02]  /*1820*/  FFMA.FTZ R99, R164, R79, R99 ;  /* 0x0000004fa4637223 */ /* 0x000fe40000010063 */
[----:B------:R-:W-:Y:S02]  /*1830*/  FADD.FTZ R87, -R217, R87 ;  /* 0x00000057d9577221 */ /* 0x000fe40000010100 */
[----:B------:R-:W-:Y:S02]  /*1840*/  IMAD.MOV.U32 R79, RZ, RZ, R143 ;  /* 0x000000ffff4f7224 */ /* 0x000fe400078e008f */
[----:B------:R-:W-:-:S02]  /*1850*/  FADD.FTZ R14, R163, R14 ;  /* 0x0000000ea30e7221 */ /* 0x000fc40000010000 */
[----:B------:R-:W-:Y:S01]  /*1860*/  FFMA.FTZ R2, R165, R163, R2 ;  /* 0x000000a3a5027223 */ /* 0x000fe20000010002 */
[----:B------:R-:W-:Y:S01]  /*1870*/  SHF.R.U32.HI R84, RZ, 0x10, R145 ;  /* 0x00000010ff547819 */ /* 0x000fe20000011691 */
[----:B------:R-:W-:Y:S02]  /*1880*/  FADD.FTZ R102, R83, R102 ;  /* 0x0000006653667221 */ /* 0x000fe40000010000 */
[----:B------:R-:W-:Y:S02]  /*1890*/  FFMA.FTZ R103, R224, R83, R103 ;  /* 0x00000053e0677223 */ /* 0x000fe40000010067 */
[----:B------:R-:W-:Y:S01]  /*18a0*/  FFMA.FTZ R163, R188, R163, R76 ;  /* 0x000000a3bca37223 */ /* 0x000fe2000001004c */
[----:B------:R-:W-:Y:S01]  /*18b0*/  HADD2.F32 R76, -RZ, R80.H0_H0 ;  /* 0x20000050ff4c7230 */ /* 0x000fe20000004100 */
[----:B------:R-:W-:Y:S02]  /*18c0*/  FADD.FTZ R83, -R217, R86 ;  /* 0x00000056d9537221 */ /* 0x000fe40000010100 */
[----:B------:R-:W-:-:S02]  /*18d0*/  FADD.FTZ R100, R77, R100 ;  /* 0x000000644d647221 */ /* 0x000fc40000010000 */
[-C--:B------:R-:W-:Y:S02]  /*18e0*/  FFMA.FTZ R101, R164, R77.reuse, R101 ;  /* 0x0000004da4657223 */ /* 0x080fe40000010065 */
[----:B------:R-:W-:Y:S01]  /*18f0*/  FFMA.FTZ R159, R130, R77, R159 ;  /* 0x0000004d829f7223 */ /* 0x000fe2000001009f */
[----:B------:R-:W-:Y:S01]  /*1900*/  MOV R77, R145 ;  /* 0x00000091004d7202 */ /* 0x000fe20000000f00 */
[----:B------:R-:W-:Y:S02]  /*1910*/  FMUL.FTZ R161, R216, R87 ;  /* 0x00000057d8a17220 */ /* 0x000fe40000410000 */
[----:B------:R-:W-:Y:S02]  /*1920*/  FADD.FTZ R43, R78, R43 ;  /* 0x0000002b4e2b7221 */ /* 0x000fe40000010000 */
[----:B------:R-:W-:Y:S01]  /*1930*/  FFMA.FTZ R27, R168, R78, R27 ;  /* 0x0000004ea81b7223 */ /* 0x000fe2000001001b */
[----:B------:R-:W-:Y:S01]  /*1940*/  HADD2.F32 R79, -RZ, R79.H0_H0 ;  /* 0x2000004fff4f7230 */ /* 0x000fe20000004100 */
[----:B------:R-:W-:Y:S01]  /*1950*/  IMAD.MOV.U32 R78, RZ, RZ, R138 ;  /* 0x000000ffff4e7224 */ /* 0x000fe200078e008a */
[----:B------:R-:W-:Y:S01]  /*1960*/  HADD2.F32 R143, -RZ, R84.H0_H0 ;  /* 0x20000054ff8f7230 */ /* 0x000fe20000004100 */
[----:B------:R-:W-:-:S02]  /*1970*/  FMUL.FTZ R222, R216, R83 ;  /* 0x00000053d8de7220 */ /* 0x000fc40000410000 */
[-C--:B------:R-:W-:Y:S02]  /*1980*/  FMUL.FTZ R80, R199, R76.reuse ;  /* 0x0000004cc7507220 */ /* 0x080fe40000410000 */
[----:B------:R-:W-:Y:S02]  /*1990*/  FADD.FTZ R42, R76, R42 ;  /* 0x0000002a4c2a7221 */ /* 0x000fe40000010000 */
[----:B------:R-:W-:Y:S01]  /*19a0*/  FFMA.FTZ R28, R161, R76, R28 ;  /* 0x0000004ca11c7223 */ /* 0x000fe2000001001c */
[----:B------:R-:W-:Y:S01]  /*19b0*/  MOV R76, R140 ;  /* 0x0000008c004c7202 */ /* 0x000fe20000000f00 */
[----:B------:R-:W-:Y:S01]  /*19c0*/  HADD2.F32 R77, -RZ, R77.H0_H0 ;  /* 0x2000004dff4d7230 */ /* 0x000fe20000004100 */
[----:B------:R-:W-:Y:S01]  /*19d0*/  FADD.FTZ R44, R81, R44 ;  /* 0x0000002c512c7221 */ /* 0x000fe20000010000 */
[----:B------:R-:W-:Y:S01]  /*19e0*/  HADD2.F32 R78, -RZ, R78.H0_H0 ;  /* 0x2000004eff4e7230 */ /* 0x000fe20000004100 */
[----:B------:R-:W-:Y:S02]  /*19f0*/  FFMA.FTZ R26, R165, R81, R26 ;  /* 0x00000051a51a7223 */ /* 0x000fe4000001001a */
[----:B------:R-:W-:-:S02]  /*1a00*/  FMUL.FTZ R145, R176, R79 ;  /* 0x0000004fb0917220 */ /* 0x000fc40000410000 */
[----:B------:R-:W-:Y:S02]  /*1a10*/  FADD.FTZ R41, R79, R41 ;  /* 0x000000294f297221 */ /* 0x000fe40000010000 */
[----:B------:R-:W-:Y:S02]  /*1a20*/  FFMA.FTZ R29, R222, R79, R29 ;  /* 0x0000004fde1d7223 */ /* 0x000fe4000001001d */
[----:B------:R-:W-:Y:S02]  /*1a30*/  FADD.FTZ R81, -R217, R88 ;  /* 0x00000058d9517221 */ /* 0x000fe40000010100 */
[----:B------:R-:W-:Y:S01]  /*1a40*/  IMAD.MOV.U32 R79, RZ, RZ, R139 ;  /* 0x000000ffff4f7224 */ /* 0x000fe200078e008b */
[----:B------:R-:W-:Y:S01]  /*1a50*/  HADD2.F32 R76, -RZ, R76.H0_H0 ;  /* 0x2000004cff4c7230 */ /* 0x000fe20000004100 */
[----:B------:R-:W-:Y:S02]  /*1a60*/  FADD.FTZ R16, R143, R16 ;  /* 0x000000108f107221 */ /* 0x000fe40000010000 */
[----:B------:R-:W-:-:S02]  /*1a70*/  FFMA.FTZ R4, R161, R143, R4 ;  /* 0x0000008fa1047223 */ /* 0x000fc40000010004 */
[----:B------:R-:W-:Y:S01]  /*1a80*/  FFMA.FTZ R143, R189, R143, R80 ;  /* 0x0000008fbd8f7223 */ /* 0x000fe20000010050 */
[----:B------:R-:W-:Y:S01]  /*1a90*/  SHF.R.U32.HI R80, RZ, 0x10, R139 ;  /* 0x00000010ff507819 */ /* 0x000fe2000001168b */
[----:B------:R-:W-:Y:S02]  /*1aa0*/  FADD.FTZ R85, -R217, R90 ;  /* 0x0000005ad9557221 */ /* 0x000fe40000010100 */
[----:B------:R-:W-:Y:S02]  /*1ab0*/  FADD.FTZ R17, R77, R17 ;  /* 0x000000114d117221 */ /* 0x000fe40000010000 */
[-C--:B------:R-:W-:Y:S02]  /*1ac0*/  FFMA.FTZ R5, R222, R77.reuse, R5 ;  /* 0x0000004dde057223 */ /* 0x080fe40000010005 */
[----:B------:R-:W-:Y:S01]  /*1ad0*/  FFMA.FTZ R145, R132, R77, R145 ;  /* 0x0000004d84917223 */ /* 0x000fe20000010091 */
[----:B------:R-:W-:Y:S01]  /*1ae0*/  MOV R77, R141 ;  /* 0x0000008d004d7202 */ /* 0x000fe20000000f00 */
[----:B------:R-:W-:-:S02]  /*1af0*/  FMUL.FTZ R90, R216, R81 ;  /* 0x00000051d85a7220 */ /* 0x000fc40000410000 */
[----:B------:R-:W-:Y:S01]  /*1b00*/  FMUL.FTZ R87, R177, R78 ;  /* 0x0000004eb1577220 */ /* 0x000fe20000410000 */
[----:B------:R-:W-:Y:S01]  /*1b10*/  HADD2.F32 R79, -RZ, R79.H0_H0 ;  /* 0x2000004fff4f7230 */ /* 0x000fe20000004100 */
[C---:B------:R-:W-:Y:S02]  /*1b20*/  FADD.FTZ R89, -R217.reuse, R89 ;  /* 0x00000059d9597221 */ /* 0x040fe40000010100 */
[----:B------:R-:W-:Y:S01]  /*1b30*/  FADD.FTZ R91, -R217, R91 ;  /* 0x0000005bd95b7221 */ /* 0x000fe20000010100 */
[----:B------:R-:W-:Y:S01]  /*1b40*/  SHF.R.U64 R82, R138, 0x10, R139 ;  /* 0x000000108a527819 */ /* 0x000fe2000000128b */
[----:B------:R-:W-:Y:S02]  /*1b50*/  FADD.FTZ R19, R76, R19 ;  /* 0x000000134c137221 */ /* 0x000fe40000010000 */
[-C--:B------:R-:W-:Y:S02]  /*1b60*/  FFMA.FTZ R7, R90, R76.reuse, R7 ;  /* 0x0000004c5a077223 */ /* 0x080fe40000010007 */
[----:B------:R-:W-:Y:S01]  /*1b70*/  FFMA.FTZ R87, R133, R76, R87 ;  /* 0x0000004c85577223 */ /* 0x000fe20000010057 */
[----:B------:R-:W-:Y:S01]  /*1b80*/  HADD2.F32 R76, -RZ, R80.H0_H0 ;  /* 0x20000050ff4c7230 */ /* 0x000fe20000004100 */
[C---:B------:R-:W-:Y:S01]  /*1b90*/  FMUL.FTZ R139, R216.reuse, R89 ;  /* 0x00000059d88b7220 */ /* 0x040fe20000410000 */
[----:B------:R-:W-:Y:S01]  /*1ba0*/  HADD2.F32 R77, -RZ, R77.H0_H0 ;  /* 0x2000004dff4d7230 */ /* 0x000fe20000004100 */
[----:B------:R-:W-:-:S02]  /*1bb0*/  FMUL.FTZ R89, R216, R91 ;  /* 0x0000005bd8597220 */ /* 0x000fc40000410000 */
[----:B------:R-:W-:Y:S02]  /*1bc0*/  FMUL.FTZ R88, R216, R85 ;  /* 0x00000055d8587220 */ /* 0x000fe40000410000 */
[----:B------:R-:W-:Y:S01]  /*1bd0*/  FMUL.FTZ R86, R178, R79 ;  /* 0x0000004fb2567220 */ /* 0x000fe20000410000 */
[----:B------:R-:W-:Y:S01]  /*1be0*/  HADD2.F32 R81, -RZ, R82.H0_H0 ;  /* 0x20000052ff517230 */ /* 0x000fe20000004100 */
[-C--:B------:R-:W-:Y:S02]  /*1bf0*/  FMUL.FTZ R80, R201, R76.reuse ;  /* 0x0000004cc9507220 */ /* 0x080fe40000410000 */
[----:B------:R-:W-:Y:S02]  /*1c00*/  FADD.FTZ R38, R76, R38 ;  /* 0x000000264c267221 */ /* 0x000fe40000010000 */
[----:B------:R-:W-:Y:S01]  /*1c10*/  FFMA.FTZ R32, R89, R76, R32 ;  /* 0x0000004c59207223 */ /* 0x000fe20000010020 */
[----:B------:R-:W-:Y:S01]  /*1c20*/  MOV R76, R154 ;  /* 0x0000009a004c7202 */ /* 0x000fe20000000f00 */
[----:B------:R-:W-:-:S02]  /*1c30*/  FADD.FTZ R21, R77, R21 ;  /* 0x000000154d157221 */ /* 0x000fc40000010000 */
[-C--:B------:R-:W-:Y:S02]  /*1c40*/  FFMA.FTZ R9, R88, R77.reuse, R9 ;  /* 0x0000004d58097223 */ /* 0x080fe40000010009 */
[----:B------:R-:W-:Y:S01]  /*1c50*/  FFMA.FTZ R86, R134, R77, R86 ;  /* 0x0000004d86567223 */ /* 0x000fe20000010056 */
[----:B------:R-:W-:Y:S01]  /*1c60*/  MOV R77, R136 ;  /* 0x00000088004d7202 */ /* 0x000fe20000000f00 */
[-C--:B------:R-:W-:Y:S01]  /*1c70*/  FMUL.FTZ R138, R200, R81.reuse ;  /* 0x00000051c88a7220 */ /* 0x080fe20000410000 */
[--C-:B------:R-:W-:Y:S01]  /*1c80*/  SHF.R.U64 R83, R140, 0x10, R141.reuse ;  /* 0x000000108c537819 */ /* 0x100fe2000000128d */
[----:B------:R-:W-:Y:S01]  /*1c90*/  FADD.FTZ R40, R81, R40 ;  /* 0x0000002851287221 */ /* 0x000fe20000010000 */
[----:B------:R-:W-:Y:S01]  /*1ca0*/  SHF.R.U32.HI R140, RZ, 0x10, R141 ;  /* 0x00000010ff8c7819 */ /* 0x000fe2000001168d */
[----:B------:R-:W-:Y:S02]  /*1cb0*/  FFMA.FTZ R30, R139, R81, R30 ;  /* 0x000000518b1e7223 */ /* 0x000fe4000001001e */
[----:B------:R-:W-:Y:S01]  /*1cc0*/  FADD.FTZ R81, -R217, R92 ;  /* 0x0000005cd9517221 */ /* 0x000fe20000010100 */
[----:B------:R-:W-:-:S02]  /*1cd0*/  HADD2.F32 R92, -RZ, R76.H0_H0 ;  /* 0x2000004cff5c7230 */ /* 0x000fc40000004100 */
[----:B------:R-:W-:Y:S01]  /*1ce0*/  HADD2.F32 R76, -RZ, R77.H0_H0 ;  /* 0x2000004dff4c7230 */ /* 0x000fe20000004100 */
[----:B------:R-:W-:Y:S01]  /*1cf0*/  FFMA.FTZ R77, R166, R157, RZ ;  /* 0x0000009da64d7223 */ /* 0x000fe200000100ff */
[----:B------:R-:W-:Y:S01]  /*1d00*/  HADD2.F32 R140, -RZ, R140.H0_H0 ;  /* 0x2000008cff8c7230 */ /* 0x000fe20000004100 */
[----:B------:R-:W-:Y:S02]  /*1d10*/  FADD.FTZ R82, RZ, R157 ;  /* 0x0000009dff527221 */ /* 0x000fe40000010000 */
[----:B------:R-:W-:Y:S01]  /*1d20*/  FFMA.FTZ R77, R162, R153, R77 ;  /* 0x00000099a24d7223 */ /* 0x000fe2000001004d */
[----:B------:R-:W-:Y:S01]  /*1d30*/  SHF.R.U64 R85, R136, 0x10, R137 ;  /* 0x0000001088557819 */ /* 0x000fe20000001289 */
[----:B------:R-:W-:Y:S02]  /*1d40*/  FADD.FTZ R82, R153, R82 ;  /* 0x0000005299527221 */ /* 0x000fe40000010000 */
[----:B------:R-:W-:Y:S02]  /*1d50*/  FADD.FTZ R20, R140, R20 ;  /* 0x000000148c147221 */ /* 0x000fe40000010000 */
[----:B------:R-:W-:-:S02]  /*1d60*/  FFMA.FTZ R8, R89, R140, R8 ;  /* 0x0000008c59087223 */ /* 0x000fc40000010008 */
[----:B------:R-:W-:Y:S02]  /*1d70*/  FFMA.FTZ R140, R191, R140, R80 ;  /* 0x0000008cbf8c7223 */ /* 0x000fe40000010050 */
[----:B------:R-:W-:Y:S02]  /*1d80*/  FMUL.FTZ R136, R216, R81 ;  /* 0x00000051d8887220 */ /* 0x000fe40000410000 */
[----:B------:R-:W-:Y:S02]  /*1d90*/  FMUL.FTZ R80, R179, R76 ;  /* 0x0000004cb3507220 */ /* 0x000fe40000410000 */
[----:B------:R-:W-:Y:S02]  /*1da0*/  FFMA.FTZ R77, R156, R151, R77 ;  /* 0x000000979c4d7223 */ /* 0x000fe4000001004d */
[----:B------:R-:W-:Y:S01]  /*1db0*/  FADD.FTZ R81, R151, R82 ;  /* 0x0000005297517221 */ /* 0x000fe20000010000 */
[----:B------:R-:W-:Y:S01]  /*1dc0*/  HADD2.F32 R83, -RZ, R83.H0_H0 ;  /* 0x20000053ff537230 */ /* 0x000fe20000004100 */
[----:B------:R-:W-:-:S02]  /*1dd0*/  FADD.FTZ R23, R92, R23 ;  /* 0x000000175c177221 */ /* 0x000fc40000010000 */
[-C--:B------:R-:W-:Y:S02]  /*1de0*/  FFMA.FTZ R11, R136, R92.reuse, R11 ;  /* 0x0000005c880b7223 */ /* 0x080fe4000001000b */
[----:B------:R-:W-:Y:S02]  /*1df0*/  FFMA.FTZ R92, R135, R92, R80 ;  /* 0x0000005c875c7223 */ /* 0x000fe40000010050 */
[----:B------:R-:W-:Y:S02]  /*1e00*/  FFMA.FTZ R77, R152, R150, R77 ;  /* 0x00000096984d7223 */ /* 0x000fe4000001004d */
[----:B------:R-:W-:Y:S02]  /*1e10*/  FADD.FTZ R80, R150, R81 ;  /* 0x0000005196507221 */ /* 0x000fe40000010000 */
[----:B------:R-:W-:Y:S02]  /*1e20*/  FADD.FTZ R18, R83, R18 ;  /* 0x0000001253127221 */ /* 0x000fe40000010000 */
[----:B------:R-:W-:-:S02]  /*1e30*/  FFMA.FTZ R6, R139, R83, R6 ;  /* 0x000000538b067223 */ /* 0x000fc40000010006 */
[----:B------:R-:W-:Y:S01]  /*1e40*/  FFMA.FTZ R138, R190, R83, R138 ;  /* 0x00000053be8a7223 */ /* 0x000fe2000001008a */
[----:B------:R-:W-:Y:S01]  /*1e50*/  SHF.R.U64 R83, R154, 0x10, R155 ;  /* 0x000000109a537819 */ /* 0x000fe2000000129b */
[----:B------:R-:W-:Y:S01]  /*1e60*/  FFMA.FTZ R77, R146, R147, R77 ;  /* 0x00000093924d7223 */ /* 0x000fe2000001004d */
[----:B------:R-:W-:Y:S01]  /*1e70*/  HADD2.F32 R85, -RZ, R85.H0_H0 ;  /* 0x20000055ff557230 */ /* 0x000fe20000004100 */
[----:B------:R-:W-:Y:S02]  /*1e80*/  FADD.FTZ R80, R147, R80 ;  /* 0x0000005093507221 */ /* 0x000fe40000010000 */
[----:B------:R-:W-:Y:S02]  /*1e90*/  FADD.FTZ R93, -R217, R93 ;  /* 0x0000005dd95d7221 */ /* 0x000fe40000010100 */
[----:B------:R-:W-:Y:S01]  /*1ea0*/  FFMA.FTZ R77, R224, R167, R77 ;  /* 0x000000a7e04d7223 */ /* 0x000fe2000001004d */
[----:B------:R-:W-:Y:S01]  /*1eb0*/  SHF.R.U32.HI R84, RZ, 0x10, R137 ;  /* 0x00000010ff547819 */ /* 0x000fe20000011689 */
[----:B------:R-:W-:Y:S01]  /*1ec0*/  FADD.FTZ R37, R79, R37 ;  /* 0x000000254f257221 */ /* 0x000fe20000010000 */
[----:B------:R-:W-:Y:S01]  /*1ed0*/  HADD2.F32 R83, -RZ, R83.H0_H0 ;  /* 0x20000053ff537230 */ /* 0x000fe20000004100 */
[----:B------:R-:W-:-:S02]  /*1ee0*/  FFMA.FTZ R49, R88, R79, R49 ;  /* 0x0000004f58317223 */ /* 0x000fc40000010031 */
[----:B------:R-:W-:Y:S02]  /*1ef0*/  FADD.FTZ R80, R167, R80 ;  /* 0x00000050a7507221 */ /* 0x000fe40000010000 */
[----:B------:R-:W-:Y:S02]  /*1f00*/  FADD.FTZ R91, -R217, R94 ;  /* 0x0000005ed95b7221 */ /* 0x000fe40000010100 */
[----:B------:R-:W-:Y:S02]  /*1f10*/  IMAD.MOV.U32 R79, RZ, RZ, R137 ;  /* 0x000000ffff4f7224 */ /* 0x000fe400078e0089 */
[----:B------:R-:W-:Y:S02]  /*1f20*/  FMUL.FTZ R137, R216, R93 ;  /* 0x0000005dd8897220 */ /* 0x000fe40000410000 */
[----:B------:R-:W-:Y:S02]  /*1f30*/  FMUL.FTZ R94, R202, R85 ;  /* 0x00000055ca5e7220 */ /* 0x000fe40000410000 */
[----:B------:R-:W-:-:S02]  /*1f40*/  FFMA.FTZ R77, R164, R159, R77 ;  /* 0x0000009fa44d7223 */ /* 0x000fc4000001004d */
[----:B------:R-:W-:Y:S02]  /*1f50*/  FADD.FTZ R39, R78, R39 ;  /* 0x000000274e277221 */ /* 0x000fe40000010000 */
[----:B------:R-:W-:Y:S02]  /*1f60*/  FFMA.FTZ R31, R90, R78, R31 ;  /* 0x0000004e5a1f7223 */ /* 0x000fe4000001001f */
[----:B------:R-:W-:Y:S02]  /*1f70*/  FADD.FTZ R80, R159, R80 ;  /* 0x000000509f507221 */ /* 0x000fe40000010000 */
[----:B------:R-:W-:Y:S02]  /*1f80*/  IMAD.MOV.U32 R78, RZ, RZ, R155 ;  /* 0x000000ffff4e7224 */ /* 0x000fe400078e009b */
[----:B------:R-:W-:Y:S02]  /*1f90*/  FADD.FTZ R22, R83, R22 ;  /* 0x0000001653167221 */ /* 0x000fe40000010000 */
[----:B------:R-:W-:-:S02]  /*1fa0*/  FFMA.FTZ R10, R137, R83, R10 ;  /* 0x00000053890a7223 */ /* 0x000fc4000001000a */
[----:B------:R-:W-:Y:S02]  /*1fb0*/  FFMA.FTZ R94, R192, R83, R94 ;  /* 0x00000053c05e7223 */ /* 0x000fe4000001005e */
[----:B------:R-:W-:Y:S02]  /*1fc0*/  FFMA.FTZ R83, R148, R149, R77 ;  /* 0x0000009594537223 */ /* 0x000fe4000001004d */
[----:B------:R-:W-:Y:S01]  /*1fd0*/  FADD.FTZ R77, R149, R80 ;  /* 0x00000050954d7221 */ /* 0x000fe20000010000 */
[----:B------:R-:W-:Y:S01]  /*1fe0*/  HADD2.F32 R93, -RZ, R78.H0_H0 ;  /* 0x2000004eff5d7230 */ /* 0x000fe20000004100 */
[----:B------:R-:W-:Y:S02]  /*1ff0*/  FFMA.FTZ R78, R168, R142, R83 ;  /* 0x0000008ea84e7223 */ /* 0x000fe40000010053 */
[----:B------:R-:W-:Y:S02]  /*2000*/  FADD.FTZ R80, R142, R77 ;  /* 0x0000004d8e507221 */ /* 0x000fe40000010000 */
[----:B------:R-:W-:-:S02]  /*2010*/  FFMA.FTZ R78, R165, R163, R78 ;  /* 0x000000a3a54e7223 */ /* 0x000fc4000001004e */
[----:B------:R-:W-:Y:S01]  /*2020*/  FADD.FTZ R80, R163, R80 ;  /* 0x00000050a3507221 */ /* 0x000fe20000010000 */
[----:B------:R-:W-:Y:S01]  /*2030*/  HADD2.F32 R81, -RZ, R79.H0_H0 ;  /* 0x2000004fff517230 */ /* 0x000fe20000004100 */
[----:B------:R-:W-:Y:S02]  /*2040*/  FFMA.FTZ R78, R222, R145, R78 ;  /* 0x00000091de4e7223 */ /* 0x000fe4000001004e */
[----:B------:R-:W-:Y:S02]  /*2050*/  FADD.FTZ R80, R145, R80 ;  /* 0x0000005091507221 */ /* 0x000fe40000010000 */
        /* <DEDUP_REMOVED lines=14> */
[----:B------:R-:W-:Y:S01]  /*2140*/  FADD.FTZ R79, R140, R79 ;  /* 0x0000004f8c4f7221 */ /* 0x000fe20000010000 */
[----:B------:R-:W-:Y:S01]  /*2150*/  SHF.R.U32.HI R141, RZ, 0x10, R155 ;  /* 0x00000010ff8d7819 */ /* 0x000fe2000001169b */
[----:B------:R-:W-:Y:S01]  /*2160*/  FADD.FTZ R35, R76, R35 ;  /* 0x000000234c237221 */ /* 0x000fe20000010000 */
[----:B------:R-:W-:Y:S01]  /*2170*/  HADD2.F32 R83, -RZ, R84.H0_H0 ;  /* 0x20000054ff537230 */ /* 0x000fe20000004100 */
[C---:B------:R-:W-:Y:S01]  /*2180*/  FFMA.FTZ R47, R136.reuse, R76, R47 ;  /* 0x0000004c882f7223 */ /* 0x040fe2000001002f */
[----:B------:R-:W-:Y:S01]  /*2190*/  LOP3.LUT P2, RZ, R183, 0xff, RZ, 0xc0, !PT ;  /* 0x000000ffb7ff7812 */ /* 0x000fe2000784c0ff */
[----:B------:R-:W-:-:S02]  /*21a0*/  FFMA.FTZ R76, R136, R92, R77 ;  /* 0x0000005c884c7223 */ /* 0x000fc4000001004d */
[----:B------:R-:W-:Y:S01]  /*21b0*/  FADD.FTZ R79, R92, R79 ;  /* 0x0000004f5c4f7221 */ /* 0x000fe20000010000 */
[----:B------:R-:W-:Y:S01]  /*21c0*/  HADD2.F32 R82, -RZ, R141.H0_H0 ;  /* 0x2000008dff527230 */ /* 0x000fe20000004100 */
[----:B------:R-:W-:Y:S01]  /*21d0*/  FFMA.FTZ R77, R137, R94, R76 ;  /* 0x0000005e894d7223 */ /* 0x000fe2000001004c */
[----:B------:R-:W-:Y:S01]  /*21e0*/  SHF.R.U32.HI R78, RZ, 0x5, R0 ;  /* 0x00000005ff4e7819 */ /* 0x000fe20000011600 */
[----:B------:R-:W-:Y:S02]  /*21f0*/  FADD.FTZ R95, -R217, R95 ;  /* 0x0000005fd95f7221 */ /* 0x000fe40000010100 */
[----:B------:R-:W-:Y:S02]  /*2200*/  FMUL.FTZ R91, R203, R83 ;  /* 0x00000053cb5b7220 */ /* 0x000fe40000410000 */
[----:B------:R-:W-:Y:S01]  /*2210*/  FADD.FTZ R76, R79, R94 ;  /* 0x0000005e4f4c7221 */ /* 0x000fe20000010000 */
[----:B------:R-:W-:Y:S01]  /*2220*/  IADD3 R181, R181, c[0x0][0x160], RZ ;  /* 0x00005800b5b57a10 */ /* 0x000fe20007ffe0ff */
[----:B------:R-:W-:Y:S01]  /*2230*/  FMUL.FTZ R95, R216, R95 ;  /* 0x0000005fd85f7220 */ /* 0x000fe20000410000 */
[----:B------:R-:W-:Y:S01]  /*2240*/  LOP3.LUT R141, R78, 0x7fffffc, RZ, 0xc0, !PT ;  /* 0x07fffffc4e8d7812 */ /* 0x000fe200078ec0ff */
[----:B------:R-:W-:-:S02]  /*2250*/  FFMA.FTZ R91, R193, R82, R91 ;  /* 0x00000052c15b7223 */ /* 0x000fc4000001005b */
[----:B------:R-:W-:Y:S02]  /*2260*/  FFMA.FTZ R80, R144, R93, R77 ;  /* 0x0000005d90507223 */ /* 0x000fe4000001004d */
[----:B------:R-:W-:Y:S01]  /*2270*/  FADD.FTZ R76, R76, R93 ;  /* 0x0000005d4c4c7221 */ /* 0x000fe20000010000 */
[----:B------:R-:W-:Y:S01]  /*2280*/  LOP3.LUT P0, RZ, R0, 0x1f, RZ, 0xc0, !PT ;  /* 0x0000001f00ff7812 */ /* 0x000fe2000780c0ff */
[----:B------:R-:W-:Y:S01]  /*2290*/  FADD.FTZ R33, R81, R33 ;  /* 0x0000002151217221 */ /* 0x000fe20000010000 */
[----:B------:R-:W-:Y:S01]  /*22a0*/  ISETP.GE.AND P4, PT, R181, c[0x0][0x164], PT ;  /* 0x00005900b5007a0c */ /* 0x000fe20003f86270 */
[----:B------:R-:W-:Y:S01]  /*22b0*/  FFMA.FTZ R45, R144, R81, R45 ;  /* 0x00000051902d7223 */ /* 0x000fe2000001002d */
[----:B------:R-:W-:Y:S01]  /*22c0*/  @!P2 IADD3 R141, R141, 0x4, RZ ;  /* 0x000000048d8da810 */ /* 0x000fe20007ffe0ff */
[----:B------:R-:W-:Y:S02]  /*22d0*/  FADD.FTZ R24, R82, R24 ;  /* 0x0000001852187221 */ /* 0x000fe40000010000 */
[----:B------:R-:W-:-:S02]  /*22e0*/  FFMA.FTZ R12, R95, R82, R12 ;  /* 0x000000525f0c7223 */ /* 0x000fc4000001000c */
[----:B------:R-:W-:Y:S02]  /*22f0*/  FADD.FTZ R36, R85, R36 ;  /* 0x0000002455247221 */ /* 0x000fe40000010000 */
[----:B------:R-:W-:Y:S02]  /*2300*/  FFMA.FTZ R48, R137, R85, R48 ;  /* 0x0000005589307223 */ /* 0x000fe40000010030 */
[----:B------:R-:W-:Y:S02]  /*2310*/  FADD.FTZ R34, R83, R34 ;  /* 0x0000002253227221 */ /* 0x000fe40000010000 */
[C---:B------:R-:W-:Y:S02]  /*2320*/  FFMA.FTZ R46, R95.reuse, R83, R46 ;  /* 0x000000535f2e7223 */ /* 0x040fe4000001002e */
[----:B------:R-:W-:Y:S02]  /*2330*/  FFMA.FTZ R81, R95, R91, R80 ;  /* 0x0000005b5f517223 */ /* 0x000fe40000010050 */
[----:B------:R-:W-:Y:S01]  /*2340*/  FADD.FTZ R84, R76, R91 ;  /* 0x0000005b4c547221 */ /* 0x000fe20000010000 */
[----:B------:R-:W-:Y:S05]  /*2350*/  BRA.DIV ~URZ, `(.L_x_1877) ;  /* 0x000020f27f007947 */ /* 0x000fea000b800000 */
[----:B------:R0:W1:Y:S02]  /*2360*/  SHFL.DOWN PT, R79, R84, 0x10, 0x1f ;  /* 0x0a001f00544f7f89 */ /* 0x00006400000e0000 */
.L_x_1886:
        /* <DEDUP_REMOVED lines=18> */
.L_x_1887:
[----:B------:R-:W-:Y:S01]  /*2490*/  @!P0 LOP3.LUT R78, R78, 0x3, RZ, 0xc0, !PT ;  /* 0x000000034e4e8812 */ /* 0x000fe200078ec0ff */
[----:B-1----:R-:W-:Y:S01]  /*24a0*/  FADD.FTZ R85, R76, R83 ;  /* 0x000000534c557221 */ /* 0x002fe20000010000 */
[----:B------:R-:W-:Y:S01]  /*24b0*/  ULDC.U8 UR6, c[0x0][0x1f0] ;  /* 0x00007c0000067ab9 */ /* 0x000fe20000000000 */
[----:B--2---:R-:W-:Y:S01]  /*24c0*/  FADD.FTZ R84, R84, R81 ;  /* 0x0000005154547221 */ /* 0x004fe20000010000 */
[----:B------:R-:W-:Y:S02]  /*24d0*/  @!P0 IADD3 R154, R141, R78, RZ ;  /* 0x0000004e8d9a8210 */ /* 0x000fe40007ffe0ff */
[----:B------:R-:W-:Y:S01]  /*24e0*/  ISETP.NE.AND P3, PT, RZ, UR6, PT ;  /* 0x00000006ff007c0c */ /* 0x000fe2000bf65270 */
[----:B------:R-:W-:Y:S01]  /*24f0*/  WARPSYNC 0xffffffff ;  /* 0xffffffff00007948 */ /* 0x000fe20003800000 */
[----:B------:R-:W-:Y:S01]  /*2500*/  ISETP.NE.U32.AND P2, PT, RZ, c[0x0][0x218], PT ;  /* 0x00008600ff007a0c */ /* 0x000fe20003f45070 */
[----:B------:R-:W-:Y:S04]  /*2510*/  @!P0 STS.64 [R154.X8+0x2800], R84 ;  /* 0x002800549a008388 */ /* 0x000fe80000008a00 */
[----:B------:R-:W-:Y:S01]  /*2520*/  BAR.SYNC.DEFER_BLOCKING 0x0 ;  /* 0x0000000000007b1d */ /* 0x000fe20000010000 */
[----:B------:R-:W-:-:S02]  /*2530*/  ISETP.NE.AND.EX P2, PT, RZ, c[0x0][0x21c], PT, P2 ;  /* 0x00008700ff007a0c */ /* 0x000fc40003f45320 */
[C---:B-----5:R-:W-:Y:S02]  /*2540*/  LOP3.LUT P0, RZ, R219.reuse, 0xff00, RZ, 0xc0, !PT ;  /* 0x0000ff00dbff7812 */ /* 0x060fe4000780c0ff */
[C---:B------:R-:W-:Y:S02]  /*2550*/  LOP3.LUT P5, RZ, R219.reuse, 0xff0000, RZ, 0xc0, !PT ;  /* 0x00ff0000dbff7812 */ /* 0x040fe400078ac0ff */
[----:B------:R-:W-:Y:S01]  /*2560*/  LOP3.LUT P6, RZ, R219, 0xff000000, RZ, 0xc0, !PT ;  /* 0xff000000dbff7812 */ /* 0x000fe200078cc0ff */
[----:B------:R-:W1:Y:S04]  /*2570*/  LDS.128 R76, [R141.X8+0x2800] ;  /* 0x002800008d4c7984 */ /* 0x000e680000008c00 */
[----:B0-----:R-:W0:Y:S01]  /*2580*/  LDS.128 R80, [R141.X8+0x2810] ;  /* 0x002810008d507984 */ /* 0x001e220000008c00 */
[----:B-1----:R-:W-:-:S02]  /*2590*/  FADD.FTZ R155, RZ, R76 ;  /* 0x0000004cff9b7221 */ /* 0x002fc40000010000 */
[----:B------:R-:W-:Y:S02]  /*25a0*/  FADD.FTZ R76, RZ, R77 ;  /* 0x0000004dff4c7221 */ /* 0x000fe40000010000 */
[----:B------:R-:W-:Y:S02]  /*25b0*/  FADD.FTZ R155, R78, R155 ;  /* 0x0000009b4e9b7221 */ /* 0x000fe40000010000 */
[----:B------:R-:W-:Y:S02]  /*25c0*/  FADD.FTZ R76, R79, R76 ;  /* 0x0000004c4f4c7221 */ /* 0x000fe40000010000 */
[----:B0-----:R-:W-:Y:S02]  /*25d0*/  FADD.FTZ R155, R155, R80 ;  /* 0x000000509b9b7221 */ /* 0x001fe40000010000 */
[----:B------:R-:W-:Y:S02]  /*25e0*/  FADD.FTZ R76, R76, R81 ;  /* 0x000000514c4c7221 */ /* 0x000fe40000010000 */
[----:B------:R-:W-:-:S02]  /*25f0*/  FADD.FTZ R82, R82, R155 ;  /* 0x0000009b52527221 */ /* 0x000fc40000010000 */
[----:B------:R-:W-:Y:S02]  /*2600*/  FADD.FTZ R76, R83, R76 ;  /* 0x0000004c534c7221 */ /* 0x000fe40000010000 */
        /* <DEDUP_REMOVED lines=11> */
[----:B------:R-:W-:Y:S02]  /*26c0*/  @P2 FADD.FTZ R78, R53, R78 ;  /* 0x0000004e354e2221 */ /* 0x000fe40000010000 */
[-CC-:B------:R-:W-:Y:S02]  /*26d0*/  FFMA.FTZ R156, R156, R76.reuse, R141.reuse ;  /* 0x0000004c9c9c7223 */ /* 0x180fe4000001008d */
[----:B------:R-:W-:Y:S02]  /*26e0*/  FMUL.FTZ R82, R77, c[0x0][0x1e8] ;  /* 0x00007a004d527a20 */ /* 0x000fe40000410000 */
[----:B------:R-:W-:Y:S02]  /*26f0*/  FMUL.FTZ R166, R78, c[0x0][0x1e8] ;  /* 0x00007a004ea67a20 */ /* 0x000fe40000410000 */
[-CC-:B------:R-:W-:Y:S01]  /*2700*/  FFMA.FTZ R81, R152, R76.reuse, R141.reuse ;  /* 0x0000004c98517223 */ /* 0x180fe2000001008d */
[----:B------:R-:W-:Y:S01]  /*2710*/  FSEL R83, R82, RZ, P3 ;  /* 0x000000ff52537208 */ /* 0x000fe20001800000 */
[----:B------:R-:W-:Y:S01]  /*2720*/  FADD.FTZ R79, R151, -R156 ;  /* 0x8000009c974f7221 */ /* 0x000fe20000010000 */
[----:B------:R-:W-:Y:S01]  /*2730*/  FSEL R169, R166, RZ, P0 ;  /* 0x000000ffa6a97208 */ /* 0x000fe20000000000 */
[-C--:B------:R-:W-:Y:S01]  /*2740*/  FFMA.FTZ R224, R224, R76.reuse, R141 ;  /* 0x0000004ce0e07223 */ /* 0x080fe2000001008d */
[----:B------:R-:W-:Y:S01]  /*2750*/  @P1 LOP3.LUT P3, RZ, R125, 0xff, RZ, 0xc0, !PT ;  /* 0x000000ff7dff1812 */ /* 0x000fe2000786c0ff */
[----:B------:R-:W-:Y:S01]  /*2760*/  FADD.FTZ R81, R150, -R81 ;  /* 0x8000005196517221 */ /* 0x000fe20000010000 */
[----:B------:R-:W-:Y:S01]  /*2770*/  ISETP.NE.U32.AND P0, PT, RZ, c[0x0][0x258], PT ;  /* 0x00009600ff007a0c */ /* 0x000fe20003f05070 */
[----:B------:R-:W-:Y:S01]  /*2780*/  FMUL.FTZ R79, R216, R79 ;  /* 0x0000004fd84f7220 */ /* 0x000fe20000410000 */
[----:B------:R-:W-:Y:S01]  /*2790*/  @P1 FSEL R82, R82, RZ, P3 ;  /* 0x000000ff52521208 */ /* 0x000fe20001800000 */
[----:B------:R-:W-:Y:S01]  /*27a0*/  FADD.FTZ R167, R167, -R224 ;  /* 0x800000e0a7a77221 */ /* 0x000fe20000010000 */
[----:B------:R-:W-:Y:S01]  /*27b0*/  ISETP.NE.AND.EX P0, PT, RZ, c[0x0][0x25c], PT, P0 ;  /* 0x00009700ff007a0c */ /* 0x000fe20003f05300 */
[----:B------:R-:W-:Y:S01]  /*27c0*/  FMUL.FTZ R226, R216, R81 ;  /* 0x00000051d8e27220 */ /* 0x000fe20000410000 */
[C---:B------:R-:W-:Y:S01]  /*27d0*/  @P1 LOP3.LUT P3, RZ, R125.reuse, 0xff00, RZ, 0xc0, !PT ;  /* 0x0000ff007dff1812 */ /* 0x040fe2000786c0ff */
[----:B------:R-:W-:Y:S01]  /*27e0*/  @P2 FADD.FTZ R79, R54, R79 ;  /* 0x0000004f364f2221 */ /* 0x000fe20000010000 */
[----:B------:R-:W-:Y:S01]  /*27f0*/  F2F.F16.F32 R169, R169 ;  /* 0x000000a900a97304 */ /* 0x000fe20000200800 */
[--C-:B------:R-:W-:Y:S01]  /*2800*/  FFMA.FTZ R146, R146, R76, R141.reuse ;  /* 0x0000004c92927223 */ /* 0x100fe2000001008d */
[----:B------:R-:W-:Y:S01]  /*2810*/  @P1 FSEL R166, R166, RZ, P3 ;  /* 0x000000ffa6a61208 */ /* 0x000fe20001800000 */
[----:B------:R-:W-:Y:S01]  /*2820*/  FMUL.FTZ R162, R216, R167 ;  /* 0x000000a7d8a27220 */ /* 0x000fe20000410000 */
[----:B------:R-:W-:Y:S01]  /*2830*/  @P1 LOP3.LUT P3, RZ, R125, 0xff0000, RZ, 0xc0, !PT ;  /* 0x00ff00007dff1812 */ /* 0x000fe2000786c0ff */
[----:B------:R-:W-:Y:S01]  /*2840*/  @P2 FADD.FTZ R226, R55, R226 ;  /* 0x000000e237e22221 */ /* 0x000fe20000010000 */
[----:B------:R-:W-:Y:S01]  /*2850*/  @P1 F2FP.PACK_AB R166, RZ, R166 ;  /* 0x000000a6ffa6123e */ /* 0x000fe200000000ff */
[--C-:B------:R-:W-:Y:S01]  /*2860*/  FFMA.FTZ R222, R222, R76, R141.reuse ;  /* 0x0000004cdede7223 */ /* 0x100fe2000001008d */
[----:B------:R-:W-:Y:S01]  /*2870*/  F2F.F16.F32 R83, R83 ;  /* 0x0000005300537304 */ /* 0x000fe20000200800 */
[----:B------:R-:W-:Y:S01]  /*2880*/  FMUL.FTZ R85, R79, c[0x0][0x1e8] ;  /* 0x00007a004f557a20 */ /* 0x000fe20000410000 */
[----:B------:R-:W-:Y:S01]  /*2890*/  @P1 F2FP.PACK_AB R82, RZ, R82 ;  /* 0x00000052ff52123e */ /* 0x000fe200000000ff */
[-CC-:B------:R-:W-:Y:S01]  /*28a0*/  FFMA.FTZ R152, R148, R76.reuse, R141.reuse ;  /* 0x0000004c94987223 */ /* 0x180fe2000001008d */
[----:B------:R-:W-:Y:S01]  /*28b0*/  @P1 PRMT R126, R166, 0x7610, R126 ;  /* 0x00007610a67e1816 */ /* 0x000fe2000000007e */
[----:B------:R-:W-:Y:S01]  /*28c0*/  FADD.FTZ R147, R147, -R146 ;  /* 0x8000009293937221 */ /* 0x000fe20000010000 */
[----:B------:R-:W-:Y:S01]  /*28d0*/  FSEL R217, R85, RZ, P5 ;  /* 0x000000ff55d97208 */ /* 0x000fe20002800000 */
[----:B------:R-:W-:Y:S01]  /*28e0*/  @P2 FADD.FTZ R162, R57, R162 ;  /* 0x000000a239a22221 */ /* 0x000fe20000010000 */
[----:B------:R-:W-:Y:S01]  /*28f0*/  @P1 FSEL R85, R85, RZ, P3 ;  /* 0x000000ff55551208 */ /* 0x000fe20001800000 */
[-CC-:B------:R-:W-:Y:S01]  /*2900*/  FFMA.FTZ R146, R161, R76.reuse, R141.reuse ;  /* 0x0000004ca1927223 */ /* 0x180fe2000001008d */
[----:B------:R-:W-:Y:S01]  /*2910*/  LOP3.LUT P3, RZ, R220, 0xff00, RZ, 0xc0, !PT ;  /* 0x0000ff00dcff7812 */ /* 0x000fe2000786c0ff */
[----:B------:R-:W-:Y:S01]  /*2920*/  FMUL.FTZ R84, R226, c[0x0][0x1e8] ;  /* 0x00007a00e2547a20 */ /* 0x000fe20000410000 */
[----:B------:R-:W-:Y:S01]  /*2930*/  @P1 LOP3.LUT P5, RZ, R125, 0xff000000, RZ, 0xc0, !PT ;  /* 0xff0000007dff1812 */ /* 0x000fe200078ac0ff */
[-CC-:B------:R-:W-:Y:S01]  /*2940*/  FFMA.FTZ R164, R164, R76.reuse, R141.reuse ;  /* 0x0000004ca4a47223 */ /* 0x180fe2000001008d */
[----:B------:R-:W-:Y:S01]  /*2950*/  F2F.F16.F32 R217, R217 ;  /* 0x000000d900d97304 */ /* 0x000fe20000200800 */
[----:B------:R-:W-:Y:S01]  /*2960*/  FADD.FTZ R155, R145, -R222 ;  /* 0x800000de919b7221 */ /* 0x000fe20000010000 */
[----:B------:R-:W-:Y:S01]  /*2970*/  FSEL R150, R84, RZ, P6 ;  /* 0x000000ff54967208 */ /* 0x000fe20003000000 */
[-CC-:B------:R-:W-:Y:S01]  /*2980*/  FFMA.FTZ R145, R168, R76.reuse, R141.reuse ;  /* 0x0000004ca8917223 */ /* 0x180fe2000001008d */
[----:B------:R-:W-:Y:S01]  /*2990*/  @P0 LEA R80, P6, R215, c[0x0][0x258], 0x4 ;  /* 0x00009600d7500a11 */ /* 0x000fe200078c20ff */
[----:B------:R-:W-:Y:S01]  /*29a0*/  FADD.FTZ R149, R149, -R152 ;  /* 0x8000009895957221 */ /* 0x000fe20000010000 */
[----:B------:R-:W-:Y:S01]  /*29b0*/  @P1 FSEL R84, R84, RZ, P5 ;  /* 0x000000ff54541208 */ /* 0x000fe20002800000 */
[----:B------:R-:W-:Y:S01]  /*29c0*/  FMUL.FTZ R157, R162, c[0x0][0x1e8] ;  /* 0x00007a00a29d7a20 */ /* 0x000fe20000410000 */
[----:B------:R-:W-:Y:S01]  /*29d0*/  @P0 LEA.HI.X R81, R215, c[0x0][0x25c], RZ, 0x4, P6 ;  /* 0x00009700d7510a11 */ /* 0x000fe200030f24ff */
[----:B------:R-:W-:Y:S01]  /*29e0*/  FADD.FTZ R143, R143, -R146 ;  /* 0x800000928f8f7221 */ /* 0x000fe20000010000 */
[----:B------:R-:W-:Y:S01]  /*29f0*/  LOP3.LUT P5, RZ, R220, 0xff0000, RZ, 0xc0, !PT ;  /* 0x00ff0000dcff7812 */ /* 0x000fe200078ac0ff */
[----:B------:R-:W-:Y:S01]  /*2a00*/  FMUL.FTZ R167, R216, R147 ;  /* 0x00000093d8a77220 */ /* 0x000fe20000410000 */
[----:B------:R-:W-:Y:S01]  /*2a10*/  FSEL R148, R157, RZ, P3 ;  /* 0x000000ff9d947208 */ /* 0x000fe20001800000 */
[----:B------:R-:W-:Y:S01]  /*2a20*/  FADD.FTZ R159, R159, -R164 ;  /* 0x800000a49f9f7221 */ /* 0x000fe20000010000 */
[C---:B------:R-:W-:Y:S01]  /*2a30*/  LOP3.LUT P6, RZ, R220.reuse, 0xff, RZ, 0xc0, !PT ;  /* 0x000000ffdcff7812 */ /* 0x040fe200078cc0ff */
[-C--:B------:R-:W-:Y:S01]  /*2a40*/  FFMA.FTZ R152, R165, R76.reuse, R141 ;  /* 0x0000004ca5987223 */ /* 0x080fe2000001008d */
[----:B------:R-:W-:Y:S01]  /*2a50*/  LOP3.LUT P3, RZ, R220, 0xff000000, RZ, 0xc0, !PT ;  /* 0xff000000dcff7812 */ /* 0x000fe2000786c0ff */
[----:B------:R-:W-:Y:S01]  /*2a60*/  FADD.FTZ R145, R142, -R145 ;  /* 0x800000918e917221 */ /* 0x000fe20000010000 */
[----:B------:R0:W-:Y:S01]  /*2a70*/  F2F.F16.F32 R220, R148 ;  /* 0x0000009400dc7304 */ /* 0x0001e20000200800 */
[----:B------:R-:W-:Y:S01]  /*2a80*/  FFMA.FTZ R139, R139, R76, R141 ;  /* 0x0000004c8b8b7223 */ /* 0x000fe2000001008d */
[----:B------:R-:W-:Y:S01]  /*2a90*/  @P1 F2FP.PACK_AB R84, RZ, R84 ;  /* 0x00000054ff54123e */ /* 0x000fe200000000ff */
[----:B------:R-:W-:Y:S01]  /*2aa0*/  FMUL.FTZ R164, R216, R149 ;  /* 0x00000095d8a47220 */ /* 0x000fe20000410000 */
[----:B------:R-:W-:Y:S01]  /*2ab0*/  @P1 PRMT R210, R82, 0x7610, R210 ;  /* 0x0000761052d21816 */ /* 0x000fe200000000d2 */
[----:B------:R-:W-:Y:S01]  /*2ac0*/  @P2 FADD.FTZ R167, R56, R167 ;  /* 0x000000a738a72221 */ /* 0x000fe20000010000 */
[----:B------:R-:W-:Y:S01]  /*2ad0*/  @P1 PRMT R212, R84, 0x7610, R212 ;  /* 0x0000761054d41816 */ /* 0x000fe200000000d4 */
[C---:B------:R-:W-:Y:S01]  /*2ae0*/  FMUL.FTZ R154, R216.reuse, R143 ;  /* 0x0000008fd89a7220 */ /* 0x040fe20000410000 */
[----:B------:R1:W-:Y:S01]  /*2af0*/  F2F.F16.F32 R168, R150 ;  /* 0x0000009600a87304 */ /* 0x0003e20000200800 */
[C---:B------:R-:W-:Y:S01]  /*2b00*/  FMUL.FTZ R165, R216.reuse, R159 ;  /* 0x0000009fd8a57220 */ /* 0x040fe20000410000 */
[----:B------:R-:W-:Y:S01]  /*2b10*/  @P1 F2FP.PACK_AB R85, RZ, R85 ;  /* 0x00000055ff55123e */ /* 0x000fe200000000ff */
[----:B------:R-:W-:-:S02]  /*2b20*/  FMUL.FTZ R155, R216, R155 ;  /* 0x0000009bd89b7220 */ /* 0x000fc40000410000 */
[-C--:B------:R-:W-:Y:S01]  /*2b30*/  FFMA.FTZ R143, R88, R76.reuse, R141 ;  /* 0x0000004c588f7223 */ /* 0x080fe2000001008d */
[----:B------:R-:W-:Y:S01]  /*2b40*/  @P1 PRMT R211, R85, 0x7610, R211 ;  /* 0x0000761055d31816 */ /* 0x000fe200000000d3 */
[----:B------:R-:W-:Y:S02]  /*2b50*/  FADD.FTZ R151, R163, -R152 ;  /* 0x80000098a3977221 */ /* 0x000fe40000010000 */
[----:B------:R-:W-:Y:S02]  /*2b60*/  FADD.FTZ R139, R138, -R139 ;  /* 0x8000008b8a8b7221 */ /* 0x000fe40000010000 */
[----:B------:R-:W-:Y:S02]  /*2b70*/  FMUL.FTZ R153, R216, R145 ;  /* 0x00000091d8997220 */ /* 0x000fe40000410000 */
[----:B------:R-:W-:Y:S02]  /*2b80*/  @P2 FADD.FTZ R164, R59, R164 ;  /* 0x000000a43ba42221 */ /* 0x000fe40000010000 */
[----:B------:R-:W-:-:S02]  /*2b90*/  FFMA.FTZ R145, R89, R76, R141 ;  /* 0x0000004c59917223 */ /* 0x000fc4000001008d */
[----:B------:R-:W-:Y:S02]  /*2ba0*/  FMUL.FTZ R159, R167, c[0x0][0x1e8] ;  /* 0x00007a00a79f7a20 */ /* 0x000fe40000410000 */
[-C--:B------:R-:W-:Y:S02]  /*2bb0*/  FFMA.FTZ R147, R137, R76.reuse, R141 ;  /* 0x0000004c89937223 */ /* 0x080fe4000001008d */
[----:B------:R-:W-:Y:S01]  /*2bc0*/  @P2 FADD.FTZ R165, R58, R165 ;  /* 0x000000a53aa52221 */ /* 0x000fe20000010000 */
[----:B------:R-:W-:Y:S01]  /*2bd0*/  FSEL R219, R159, RZ, P6 ;  /* 0x000000ff9fdb7208 */ /* 0x000fe20003000000 */
[----:B------:R-:W-:Y:S01]  /*2be0*/  @P2 FADD.FTZ R155, R62, R155 ;  /* 0x0000009b3e9b2221 */ /* 0x000fe20000010000 */
[----:B------:R-:W-:Y:S01]  /*2bf0*/  LOP3.LUT P6, RZ, R218, 0xff0000, RZ, 0xc0, !PT ;  /* 0x00ff0000daff7812 */ /* 0x000fe200078cc0ff */
[-CC-:B------:R-:W-:Y:S02]  /*2c00*/  FFMA.FTZ R90, R90, R76.reuse, R141.reuse ;  /* 0x0000004c5a5a7223 */ /* 0x180fe4000001008d */
[-CC-:B------:R-:W-:Y:S01]  /*2c10*/  FFMA.FTZ R144, R144, R76.reuse, R141.reuse ;  /* 0x0000004c90907223 */ /* 0x180fe2000001008d */
[----:B------:R-:W-:Y:S01]  /*2c20*/  F2F.F16.F32 R219, R219 ;  /* 0x000000db00db7304 */ /* 0x000fe20000200800 */
[----:B------:R-:W-:-:S02]  /*2c30*/  FFMA.FTZ R137, R136, R76, R141 ;  /* 0x0000004c88897223 */ /* 0x000fc4000001008d */
[----:B------:R-:W-:Y:S02]  /*2c40*/  FADD.FTZ R143, R86, -R143 ;  /* 0x8000008f568f7221 */ /* 0x000fe40000010000 */
[C---:B------:R-:W-:Y:S02]  /*2c50*/  FMUL.FTZ R156, R216.reuse, R151 ;  /* 0x00000097d89c7220 */ /* 0x040fe40000410000 */
[----:B0-----:R-:W-:Y:S02]  /*2c60*/  FMUL.FTZ R148, R216, R139 ;  /* 0x0000008bd8947220 */ /* 0x001fe40000410000 */
[----:B------:R-:W-:Y:S02]  /*2c70*/  FFMA.FTZ R76, R95, R76, R141 ;  /* 0x0000004c5f4c7223 */ /* 0x000fe4000001008d */
[----:B------:R-:W-:Y:S02]  /*2c80*/  FMUL.FTZ R163, R164, c[0x0][0x1e8] ;  /* 0x00007a00a4a37a20 */ /* 0x000fe40000410000 */
[----:B------:R-:W-:-:S02]  /*2c90*/  FADD.FTZ R95, R140, -R145 ;  /* 0x800000918c5f7221 */ /* 0x000fc40000010000 */
[----:B------:R-:W-:Y:S01]  /*2ca0*/  @P2 FADD.FTZ R153, R60, R153 ;  /* 0x000000993c992221 */ /* 0x000fe20000010000 */
[----:B------:R-:W-:Y:S01]  /*2cb0*/  FSEL R222, R163, RZ, P3 ;  /* 0x000000ffa3de7208 */ /* 0x000fe20001800000 */
[----:B------:R-:W-:Y:S01]  /*2cc0*/  FADD.FTZ R141, R94, -R147 ;  /* 0x800000935e8d7221 */ /* 0x000fe20000010000 */
[----:B------:R-:W-:Y:S01]  /*2cd0*/  LOP3.LUT P3, RZ, R218, 0xff, RZ, 0xc0, !PT ;  /* 0x000000ffdaff7812 */ /* 0x000fe2000786c0ff */
[----:B------:R-:W-:Y:S02]  /*2ce0*/  FMUL.FTZ R161, R165, c[0x0][0x1e8] ;  /* 0x00007a00a5a17a20 */ /* 0x000fe40000410000 */
[----:B------:R-:W-:Y:S01]  /*2cf0*/  FMUL.FTZ R149, R155, c[0x0][0x1e8] ;  /* 0x00007a009b957a20 */ /* 0x000fe20000410000 */
[----:B------:R-:W-:Y:S01]  /*2d00*/  F2F.F16.F32 R222, R222 ;  /* 0x000000de00de7304 */ /* 0x000fe20000200800 */
        /* <DEDUP_REMOVED lines=8> */
[----:B-1----:R-:W-:Y:S01]  /*2d90*/  FMUL.FTZ R150, R153, c[0x0][0x1e8] ;  /* 0x00007a0099967a20 */ /* 0x002fe20000410000 */
[----:B------:R-:W-:Y:S01]  /*2da0*/  F2F.F16.F32 R221, R221 ;  /* 0x000000dd00dd7304 */ /* 0x000fe20000200800 */
[----:B------:R-:W-:-:S02]  /*2db0*/  FADD.FTZ R87, R87, -R90 ;  /* 0x8000005a57577221 */ /* 0x000fc40000010000 */
[----:B------:R-:W-:Y:S01]  /*2dc0*/  @P2 FADD.FTZ R147, R66, R147 ;  /* 0x0000009342932221 */ /* 0x000fe20000010000 */
[----:B------:R-:W-:Y:S01]  /*2dd0*/  FSEL R139, R150, RZ, P3 ;  /* 0x000000ff968b7208 */ /* 0x000fe20001800000 */
[----:B------:R-:W-:Y:S01]  /*2de0*/  FMUL.FTZ R152, R156, c[0x0][0x1e8] ;  /* 0x00007a009c987a20 */ /* 0x000fe20000410000 */
[----:B------:R-:W-:Y:S01]  /*2df0*/  LOP3.LUT P3, RZ, R158, 0xff0000, RZ, 0xc0, !PT ;  /* 0x00ff00009eff7812 */ /* 0x000fe2000786c0ff */
[----:B------:R-:W-:Y:S01]  /*2e00*/  FMUL.FTZ R138, R148, c[0x0][0x1e8] ;  /* 0x00007a00948a7a20 */ /* 0x000fe20000410000 */
[----:B------:R-:W-:Y:S01]  /*2e10*/  F2F.F16.F32 R89, R139 ;  /* 0x0000008b00597304 */ /* 0x000fe20000200800 */
[----:B------:R-:W-:Y:S01]  /*2e20*/  @P2 FADD.FTZ R154, R63, R154 ;  /* 0x0000009a3f9a2221 */ /* 0x000fe20000010000 */
[----:B------:R-:W-:Y:S01]  /*2e30*/  FSEL R142, R152, RZ, P5 ;  /* 0x000000ff988e7208 */ /* 0x000fe20002800000 */
[----:B------:R-:W-:Y:S01]  /*2e40*/  @P2 FADD.FTZ R146, R67, R146 ;  /* 0x0000009243922221 */ /* 0x000fe20000010000 */
[----:B------:R-:W-:Y:S01]  /*2e50*/  FSEL R227, R138, RZ, P6 ;  /* 0x000000ff8ae37208 */ /* 0x000fe20003000000 */
[----:B------:R-:W-:Y:S01]  /*2e60*/  FMUL.FTZ R145, R216, R87 ;  /* 0x00000057d8917220 */ /* 0x000fe20000410000 */
[----:B------:R-:W-:Y:S01]  /*2e70*/  LOP3.LUT P5, RZ, R218, 0xff000000, RZ, 0xc0, !PT ;  /* 0xff000000daff7812 */ /* 0x000fe200078ac0ff */
[----:B------:R-:W-:Y:S01]  /*2e80*/  FMUL.FTZ R140, R147, c[0x0][0x1e8] ;  /* 0x00007a00938c7a20 */ /* 0x000fe20000410000 */
[----:B------:R-:W-:Y:S01]  /*2e90*/  LOP3.LUT P6, RZ, R158, 0xff000000, RZ, 0xc0, !PT ;  /* 0xff0000009eff7812 */ /* 0x000fe200078cc0ff */
[----:B------:R-:W-:Y:S01]  /*2ea0*/  FADD.FTZ R229, R93, -R144 ;  /* 0x800000905de57221 */ /* 0x000fe20000010000 */
[----:B------:R0:W-:Y:S01]  /*2eb0*/  F2F.F16.F32 R218, R142 ;  /* 0x0000008e00da7304 */ /* 0x0001e20000200800 */
[----:B------:R-:W-:Y:S01]  /*2ec0*/  FMUL.FTZ R151, R154, c[0x0][0x1e8] ;  /* 0x00007a009a977a20 */ /* 0x000fe20000410000 */
[----:B------:R-:W-:Y:S01]  /*2ed0*/  FSEL R225, R140, RZ, P3 ;  /* 0x000000ff8ce17208 */ /* 0x000fe20001800000 */
[----:B------:R-:W-:Y:S01]  /*2ee0*/  FMUL.FTZ R144, R146, c[0x0][0x1e8] ;  /* 0x00007a0092907a20 */ /* 0x000fe20000410000 */
[----:B------:R-:W-:Y:S01]  /*2ef0*/  ISETP.NE.U32.AND P3, PT, RZ, c[0x0][0x258], PT ;  /* 0x00009600ff007a0c */ /* 0x000fe20003f65070 */
[----:B------:R-:W-:Y:S01]  /*2f00*/  @P2 FADD.FTZ R145, R64, R145 ;  /* 0x0000009140912221 */ /* 0x000fe20000010000 */
[----:B------:R-:W-:Y:S01]  /*2f10*/  FSEL R224, R151, RZ, P5 ;  /* 0x000000ff97e07208 */ /* 0x000fe20002800000 */
[----:B------:R-:W-:Y:S01]  /*2f20*/  FADD.FTZ R137, R92, -R137 ;  /* 0x800000895c897221 */ /* 0x000fe20000010000 */
[----:B------:R-:W-:Y:S01]  /*2f30*/  FSEL R92, R144, RZ, P6 ;  /* 0x000000ff905c7208 */ /* 0x000fe20003000000 */
[----:B------:R-:W-:Y:S01]  /*2f40*/  FMUL.FTZ R143, R145, c[0x0][0x1e8] ;  /* 0x00007a00918f7a20 */ /* 0x000fe20000410000 */
[----:B------:R-:W-:Y:S01]  /*2f50*/  LOP3.LUT P5, RZ, R158, 0xff, RZ, 0xc0, !PT ;  /* 0x000000ff9eff7812 */ /* 0x000fe200078ac0ff */
[C---:B0-----:R-:W-:Y:S01]  /*2f60*/  FMUL.FTZ R142, R216.reuse, R141 ;  /* 0x0000008dd88e7220 */ /* 0x041fe20000410000 */
[----:B------:R-:W-:Y:S01]  /*2f70*/  ISETP.NE.AND.EX P3, PT, RZ, c[0x0][0x25c], PT, P3 ;  /* 0x00009700ff007a0c */ /* 0x000fe20003f65330 */
[----:B------:R-:W-:Y:S01]  /*2f80*/  FMUL.FTZ R141, R216, R229 ;  /* 0x000000e5d88d7220 */ /* 0x000fe20000410000 */
[----:B------:R-:W0:Y:S01]  /*2f90*/  F2F.F16.F32 R86, R224 ;  /* 0x000000e000567304 */ /* 0x000e220000200800 */
[----:B------:R-:W-:Y:S01]  /*2fa0*/  FADD.FTZ R91, R91, -R76 ;  /* 0x8000004c5b5b7221 */ /* 0x000fe20000010000 */
[----:B------:R-:W-:Y:S01]  /*2fb0*/  FSEL R93, R143, RZ, P5 ;  /* 0x000000ff8f5d7208 */ /* 0x000fe20002800000 */
[----:B------:R-:W-:Y:S01]  /*2fc0*/  @P2 FADD.FTZ R142, R69, R142 ;  /* 0x0000008e458e2221 */ /* 0x000fe20000010000 */
[----:B------:R-:W-:Y:S01]  /*2fd0*/  SEL R76, R77, R72, P3 ;  /* 0x000000484d4c7207 */ /* 0x000fe20001800000 */
[----:B------:R-:W-:Y:S01]  /*2fe0*/  @P2 FADD.FTZ R141, R70, R141 ;  /* 0x0000008d468d2221 */ /* 0x000fe20000010000 */
[----:B------:R-:W-:Y:S01]  /*2ff0*/  SEL R77, R78, R73, P3 ;  /* 0x000000494e4d7207 */ /* 0x000fe20001800000 */
[----:B------:R-:W-:Y:S01]  /*3000*/  FMUL.FTZ R94, R142, c[0x0][0x1e8] ;  /* 0x00007a008e5e7a20 */ /* 0x000fe20000410000 */
[----:B------:R-:W-:Y:S01]  /*3010*/  F2F.F16.F32 R88, R227 ;  /* 0x000000e300587304 */ /* 0x000fe20000200800 */
[----:B------:R-:W-:Y:S01]  /*3020*/  SEL R78, R79, R74, P3 ;  /* 0x0000004a4f4e7207 */ /* 0x000fe20001800000 */
[----:B------:R-:W-:Y:S01]  /*3030*/  FMUL.FTZ R95, R141, c[0x0][0x1e8] ;  /* 0x00007a008d5f7a20 */ /* 0x000fe20000410000 */
[----:B------:R-:W-:Y:S01]  /*3040*/  SEL R79, R226, R75, P3 ;  /* 0x0000004be24f7207 */ /* 0x000fe20001800000 */
[----:B------:R-:W-:Y:S01]  /*3050*/  FMUL.FTZ R139, R216, R137 ;  /* 0x00000089d88b7220 */ /* 0x000fe20000410000 */
[----:B------:R-:W-:Y:S01]  /*3060*/  LOP3.LUT P5, RZ, R160, 0xff00, RZ, 0xc0, !PT ;  /* 0x0000ff00a0ff7812 */ /* 0x000fe200078ac0ff */
[----:B------:R-:W-:Y:S01]  /*3070*/  FMUL.FTZ R216, R216, R91 ;  /* 0x0000005bd8d87220 */ /* 0x000fe20000410000 */
[----:B------:R-:W-:Y:S01]  /*3080*/  LOP3.LUT P6, RZ, R160, 0xff0000, RZ, 0xc0, !PT ;  /* 0x00ff0000a0ff7812 */ /* 0x000fe200078cc0ff */
[----:B------:R-:W1:Y:S01]  /*3090*/  F2F.F16.F32 R92, R92 ;  /* 0x0000005c005c7304 */ /* 0x000e620000200800 */
[----:B------:R2:W-:Y:S01]  /*30a0*/  @P0 STG.E.128 [R80.64], R76 ;  /* 0x0000004c50000986 */ /* 0x0005e2000c101d04 */
[----:B------:R-:W-:Y:S01]  /*30b0*/  FSEL R87, R94, RZ, P5 ;  /* 0x000000ff5e577208 */ /* 0x000fe20002800000 */
[----:B------:R-:W-:Y:S01]  /*30c0*/  @P2 FADD.FTZ R216, R71, R216 ;  /* 0x000000d847d82221 */ /* 0x000fe20000010000 */
[----:B------:R-:W-:Y:S01]  /*30d0*/  FSEL R158, R95, RZ, P6 ;  /* 0x000000ff5f9e7208 */ /* 0x000fe20003000000 */
[----:B0-----:R-:W-:Y:S01]  /*30e0*/  IMAD.U32 R84, R86, 0x10000, RZ ;  /* 0x0001000056547824 */ /* 0x001fe200078e00ff */
[----:B------:R-:W-:Y:S01]  /*30f0*/  SHF.L.U32 R222, R222, 0x10, RZ ;  /* 0x00000010dede7819 */ /* 0x000fe200000006ff */
[----:B------:R-:W-:Y:S01]  /*3100*/  FMUL.FTZ R136, R216, c[0x0][0x1e8] ;  /* 0x00007a00d8887a20 */ /* 0x000fe20000410000 */
[----:B------:R-:W0:Y:S01]  /*3110*/  F2F.F16.F32 R225, R225 ;  /* 0x000000e100e17304 */ /* 0x000e220000200800 */
[----:B------:R-:W-:Y:S01]  /*3120*/  LOP3.LUT P5, RZ, R160, 0xff, RZ, 0xc0, !PT ;  /* 0x000000ffa0ff7812 */ /* 0x000fe200078ac0ff */
[----:B------:R-:W-:Y:S01]  /*3130*/  @P2 FADD.FTZ R139, R68, R139 ;  /* 0x0000008b448b2221 */ /* 0x000fe20000010000 */
[----:B------:R-:W-:Y:S01]  /*3140*/  LOP3.LUT P6, RZ, R160, 0xff000000, RZ, 0xc0, !PT ;  /* 0xff000000a0ff7812 */ /* 0x000fe200078cc0ff */
[----:B------:R-:W-:-:S02]  /*3150*/  IMAD.U32 R168, R168, 0x10000, RZ ;  /* 0x00010000a8a87824 */ /* 0x000fc400078e00ff */
[----:B------:R-:W-:Y:S02]  /*3160*/  FMUL.FTZ R137, R139, c[0x0][0x1e8] ;  /* 0x00007a008b897a20 */ /* 0x000fe40000410000 */
[----:B------:R-:W3:Y:S01]  /*3170*/  F2F.F16.F32 R93, R93 ;  /* 0x0000005d005d7304 */ /* 0x000ee20000200800 */
[----:B-1----:R-:W-:Y:S02]  /*3180*/  IMAD.U32 R82, R92, 0x10000, RZ ;  /* 0x000100005c527824 */ /* 0x002fe400078e00ff */
[----:B--2---:R-:W-:Y:S01]  /*3190*/  IMAD.WIDE.U32 R78, R220, 0x10000, RZ ;  /* 0x00010000dc4e7825 */ /* 0x004fe200078e00ff */
[----:B------:R-:W-:Y:S02]  /*31a0*/  FSEL R81, R136, RZ, P6 ;  /* 0x000000ff88517208 */ /* 0x000fe40003000000 */
[----:B------:R-:W-:Y:S01]  /*31b0*/  FSEL R80, R137, RZ, P5 ;  /* 0x000000ff89507208 */ /* 0x000fe20002800000 */
[----:B------:R-:W-:Y:S01]  /*31c0*/  IMAD.WIDE.U32 R76, R169, 0x10000, RZ ;  /* 0x00010000a94c7825 */ /* 0x000fe200078e00ff */
[----:B------:R1:W-:Y:S01]  /*31d0*/  F2F.F16.F32 R160, R87 ;  /* 0x0000005700a07304 */ /* 0x0003e20000200800 */
[----:B------:R-:W-:-:S02]  /*31e0*/  LOP3.LUT R86, R78, R219, RZ, 0xfc, !PT ;  /* 0x000000db4e567212 */ /* 0x000fc400078efcff */
[----:B------:R-:W-:Y:S02]  /*31f0*/  @P1 LOP3.LUT P5, RZ, R206, 0xff00, RZ, 0xc0, !PT ;  /* 0x0000ff00ceff1812 */ /* 0x000fe400078ac0ff */
[----:B------:R-:W-:Y:S02]  /*3200*/  LOP3.LUT R90, R76, R83, RZ, 0xfc, !PT ;  /* 0x000000534c5a7212 */ /* 0x000fe400078efcff */
[----:B------:R-:W-:Y:S01]  /*3210*/  LOP3.LUT R91, R77, R168, R217, 0xfe, !PT ;  /* 0x000000a84d5b7212 */ /* 0x000fe200078efed9 */
[----:B------:R2:W-:Y:S01]  /*3220*/  F2F.F16.F32 R166, R158 ;  /* 0x0000009e00a67304 */ /* 0x0005e20000200800 */
[----:B-1----:R-:W-:Y:S01]  /*3230*/  LOP3.LUT R87, R79, R222, R221, 0xfe, !PT ;  /* 0x000000de4f577212 */ /* 0x002fe200078efedd */
[----:B------:R-:W-:Y:S01]  /*3240*/  IMAD.WIDE.U32 R78, R88, 0x10000, RZ ;  /* 0x00010000584e7825 */ /* 0x000fe200078e00ff */
[----:B------:R-:W-:Y:S02]  /*3250*/  @P0 LEA R88, P6, R214, c[0x0][0x258], 0x4 ;  /* 0x00009600d6580a11 */ /* 0x000fe400078c20ff */
[----:B------:R-:W-:Y:S01]  /*3260*/  @P1 FSEL R157, R157, RZ, P5 ;  /* 0x000000ff9d9d1208 */ /* 0x000fe20002800000 */
[----:B------:R-:W-:Y:S01]  /*3270*/  IMAD.WIDE.U32 R76, R218, 0x10000, RZ ;  /* 0x00010000da4c7825 */ /* 0x000fe200078e00ff */
[----:B0-----:R-:W-:Y:S01]  /*3280*/  LOP3.LUT R83, R79, R82, R225, 0xfe, !PT ;  /* 0x000000524f537212 */ /* 0x001fe200078efee1 */
[----:B------:R-:W0:Y:S01]  /*3290*/  F2F.F16.F32 R223, R223 ;  /* 0x000000df00df7304 */ /* 0x000e220000200800 */
[----:B--2---:R-:W-:-:S02]  /*32a0*/  SHF.L.U32 R158, R215, 0x3, RZ ;  /* 0x00000003d79e7819 */ /* 0x004fc400000006ff */
[----:B------:R-:W-:Y:S02]  /*32b0*/  SHF.R.U32.HI R215, RZ, 0x1d, R215 ;  /* 0x0000001dffd77819 */ /* 0x000fe400000116d7 */
[----:B------:R-:W-:Y:S02]  /*32c0*/  IADD3 R92, P2, R158, c[0x0][0x248], RZ ;  /* 0x000092009e5c7a10 */ /* 0x000fe40007f5e0ff */
[----:B---3--:R-:W-:Y:S01]  /*32d0*/  LOP3.LUT R82, R78, R93, RZ, 0xfc, !PT ;  /* 0x0000005d4e527212 */ /* 0x008fe200078efcff */
[----:B------:R-:W1:Y:S01]  /*32e0*/  F2F.F16.F32 R81, R81 ;  /* 0x0000005100517304 */ /* 0x000e620000200800 */
[----:B------:R-:W-:Y:S02]  /*32f0*/  IADD3.X R93, R215, c[0x0][0x24c], RZ, P2, !PT ;  /* 0x00009300d75d7a10 */ /* 0x000fe400017fe4ff */
[----:B------:R-:W-:Y:S02]  /*3300*/  @P1 LOP3.LUT P2, RZ, R206, 0xff0000, RZ, 0xc0, !PT ;  /* 0x00ff0000ceff1812 */ /* 0x000fe4000784c0ff */
[----:B------:R-:W-:Y:S01]  /*3310*/  SEL R78, R165, R74, P3 ;  /* 0x0000004aa54e7207 */ /* 0x000fe20001800000 */
[----:B------:R2:W-:Y:S01]  /*3320*/  STG.E.64 [R92.64], R90 ;  /* 0x0000005a5c007986 */ /* 0x0005e2000c101b04 */
[----:B------:R-:W-:Y:S01]  /*3330*/  SEL R79, R164, R75, P3 ;  /* 0x0000004ba44f7207 */ /* 0x000fe20001800000 */
[----:B------:R-:W3:Y:S01]  /*3340*/  F2F.F16.F32 R169, R80 ;  /* 0x0000005000a97304 */ /* 0x000ee20000200800 */
[----:B0-----:R-:W-:-:S02]  /*3350*/  LOP3.LUT R85, R77, R84, R223, 0xfe, !PT ;  /* 0x000000544d557212 */ /* 0x001fc400078efedf */
[----:B------:R-:W-:Y:S01]  /*3360*/  LOP3.LUT R84, R76, R89, RZ, 0xfc, !PT ;  /* 0x000000594c547212 */ /* 0x000fe200078efcff */
[----:B------:R-:W-:Y:S01]  /*3370*/  IMAD.WIDE.U32 R76, R160, 0x10000, RZ ;  /* 0x00010000a04c7825 */ /* 0x000fe200078e00ff */
[----:B------:R-:W-:Y:S02]  /*3380*/  @P0 LEA.HI.X R89, R214, c[0x0][0x25c], RZ, 0x4, P6 ;  /* 0x00009700d6590a11 */ /* 0x000fe400030f24ff */
[----:B-1----:R-:W-:-:S04]  /*3390*/  SHF.L.U32 R81, R81, 0x10, RZ ;  /* 0x0000001051517819 */ /* 0x002fc800000006ff */
[----:B------:R-:W-:Y:S02]  /*33a0*/  LOP3.LUT R81, R77, R81, R166, 0xfe, !PT ;  /* 0x000000514d517212 */ /* 0x000fe400078efea6 */
[----:B------:R-:W-:Y:S02]  /*33b0*/  SEL R77, R162, R73, P3 ;  /* 0x00000049a24d7207 */ /* 0x000fe40001800000 */
[----:B---3--:R-:W-:Y:S02]  /*33c0*/  LOP3.LUT R80, R76, R169, RZ, 0xfc, !PT ;  /* 0x000000a94c507212 */ /* 0x008fe400078efcff */
[----:B------:R-:W-:Y:S01]  /*33d0*/  SEL R76, R167, R72, P3 ;  /* 0x00000048a74c7207 */ /* 0x000fe20001800000 */
[----:B------:R-:W-:Y:S05]  /*33e0*/  @!P1 BRA `(.L_x_1879) ;  /* 0x0000008000009947 */ /* 0x000fea0003800000 */
[----:B--2---:R-:W-:Y:S02]  /*33f0*/  LOP3.LUT R92, R126, 0xffff, RZ, 0xc0, !PT ;  /* 0x0000ffff7e5c7812 */ /* 0x004fe400078ec0ff */
[----:B------:R-:W-:Y:S02]  /*3400*/  IADD3 R90, P5, R158, c[0x0][0x250], RZ ;  /* 0x000094009e5a7a10 */ /* 0x000fe40007fbe0ff */
[----:B------:R-:W-:Y:S01]  /*3410*/  PRMT R165, R211, 0x5410, R212 ;  /* 0x00005410d3a57816 */ /* 0x000fe200000000d4 */
[----:B------:R-:W-:Y:S01]  /*3420*/  IMAD.WIDE.U32 R92, R92, 0x10000, RZ ;  /* 0x000100005c5c7825 */ /* 0x000fe200078e00ff */
[----:B------:R-:W-:-:S04]  /*3430*/  IADD3.X R91, R215, c[0x0][0x254], RZ, P5, !PT ;  /* 0x00009500d75b7a10 */ /* 0x000fc80002ffe4ff */
[----:B------:R-:W-:Y:S02]  /*3440*/  LOP3.LUT R93, R165, R93, RZ, 0xfc, !PT ;  /* 0x0000005da55d7212 */ /* 0x000fe400078efcff */
[----:B------:R-:W-:-:S05]  /*3450*/  LOP3.LUT R92, R92, 0xffff, R210, 0xf8, !PT ;  /* 0x0000ffff5c5c7812 */ /* 0x000fca00078ef8d2 */
[----:B------:R0:W-:Y:S02]  /*3460*/  STG.E.64 [R90.64], R92 ;  /* 0x0000005c5a007986 */ /* 0x0001e4000c101b04 */
.L_x_1879:
[----:B--2---:R-:W-:Y:S01]  /*3470*/  @P1 FSEL R161, R161, RZ, P2 ;  /* 0x000000ffa1a11208 */ /* 0x004fe20001000000 */
[----:B0-----:R-:W-:Y:S01]  /*3480*/  IMAD.SHL.U32 R92, R214, 0x8, RZ ;  /* 0x00000008d65c7824 */ /* 0x001fe200078e00ff */
        /* <DEDUP_REMOVED lines=8> */
[----:B------:R-:W-:Y:S01]  /*3510*/  @P1 F2FP.PACK_AB R157, RZ, R157 ;  /* 0x0000009dff9d123e */ /* 0x000fe200000000ff */
[----:B------:R1:W-:Y:S01]  /*3520*/  STG.E.64 [R90.64], R86 ;  /* 0x000000565a007986 */ /* 0x0003e2000c101b04 */
[----:B------:R-:W-:Y:S02]  /*3530*/  @P1 F2FP.PACK_AB R161, RZ, R161 ;  /* 0x000000a1ffa1123e */ /* 0x000fe400000000ff */
[----:B------:R-:W-:Y:S02]  /*3540*/  @P1 F2FP.PACK_AB R159, RZ, R159 ;  /* 0x0000009fff9f123e */ /* 0x000fe400000000ff */
[----:B------:R-:W-:-:S02]  /*3550*/  @P1 F2FP.PACK_AB R163, RZ, R163 ;  /* 0x000000a3ffa3123e */ /* 0x000fc400000000ff */
        /* <DEDUP_REMOVED lines=21> */
.L_x_1880:
        /* <DEDUP_REMOVED lines=12> */
[----:B------:R-:W-:Y:S02]  /*3770*/  @P1 F2FP.PACK_AB R152, RZ, R152 ;  /* 0x00000098ff98123e */ /* 0x000fe400000000ff */
[----:B------:R-:W-:-:S02]  /*3780*/  @P1 F2FP.PACK_AB R149, RZ, R149 ;  /* 0x00000095ff95123e */ /* 0x000fc400000000ff */
[----:B------:R-:W-:Y:S02]  /*3790*/  @P1 F2FP.PACK_AB R150, RZ, R150 ;  /* 0x00000096ff96123e */ /* 0x000fe400000000ff */
[----:B------:R-:W-:Y:S02]  /*37a0*/  @P1 F2FP.PACK_AB R151, RZ, R151 ;  /* 0x00000097ff97123e */ /* 0x000fe400000000ff */
        /* <DEDUP_REMOVED lines=14> */
.L_x_1881:
        /* <DEDUP_REMOVED lines=14> */
[----:B------:R-:W-:Y:S02]  /*3970*/  @P1 F2FP.PACK_AB R138, RZ, R138 ;  /* 0x0000008aff8a123e */ /* 0x000fe400000000ff */
[----:B------:R-:W-:Y:S02]  /*3980*/  @P1 F2FP.PACK_AB R140, RZ, R140 ;  /* 0x0000008cff8c123e */ /* 0x000fe400000000ff */
[----:B------:R-:W-:Y:S01]  /*3990*/  @P1 F2FP.PACK_AB R143, RZ, R143 ;  /* 0x0000008fff8f123e */ /* 0x000fe200000000ff */
[----:B0-----:R-:W-:Y:S01]  /*39a0*/  IMAD.SHL.U32 R86, R204, 0x8, RZ ;  /* 0x00000008cc567824 */ /* 0x001fe200078e00ff */
[----:B------:R-:W-:Y:S02]  /*39b0*/  SHF.R.U32.HI R204, RZ, 0x1d, R204 ;  /* 0x0000001dffcc7819 */ /* 0x000fe400000116cc */
[----:B------:R-:W-:-:S02]  /*39c0*/  SHF.L.U32 R87, R205, 0x3, RZ ;  /* 0x00000003cd577819 */ /* 0x000fc400000006ff */
[----:B------:R-:W-:Y:S02]  /*39d0*/  IADD3 R84, P2, R86, c[0x0][0x248], RZ ;  /* 0x0000920056547a10 */ /* 0x000fe40007f5e0ff */
[----:B------:R-:W-:Y:S02]  /*39e0*/  @P1 F2FP.PACK_AB R144, RZ, R144 ;  /* 0x00000090ff90123e */ /* 0x000fe400000000ff */
        /* <DEDUP_REMOVED lines=24> */
.L_x_1882:
        /* <DEDUP_REMOVED lines=27> */
.L_x_1883:
[----:B0-----:R-:W-:-:S04]  /*3d20*/  LOP3.LUT P0, RZ, R183, 0xff, RZ, 0xc0, !PT ;  /* 0x000000ffb7ff7812 */ /* 0x001fc8000780c0ff */
[----:B------:R-:W-:Y:S01]  /*3d30*/  SEL R183, RZ, 0x1, P0 ;  /* 0x00000001ffb77807 */ /* 0x000fe20000000000 */
[----:B------:R-:W-:Y:S01]  /*3d40*/  @P4 CALL.REL.NOINC `(.L_x_1884) ;  /* 0x0000001000004944 */ /* 0x000fe20003c00000 */
[----:B------:R-:W-:Y:S05]  /*3d50*/  BRA `(.L_x_1885) ;  /* 0xffffcd0000007947 */ /* 0x000fea000383ffff */
.L_x_1884:
        /* <DEDUP_REMOVED lines=80> */
.L_x_1876:
        /* <DEDUP_REMOVED lines=31> */
.L_x_1877:
[----:B------:R-:W-:Y:S01]  /*4450*/  HFMA2.MMA R85, -RZ, RZ, 0, 9.5367431640625e-07 ;  /* 0x00000010ff557435 */ /* 0x000fe200000001ff */
[----:B------:R-:W-:Y:S01]  /*4460*/  MOV R80, R84 ;  /* 0x0000005400507202 */ /* 0x000fe20000000f00 */
[----:B------:R-:W-:Y:S01]  /*4470*/  IMAD.MOV.U32 R82, RZ, RZ, 0x1f ;  /* 0x0000001fff527424 */ /* 0x000fe200078e00ff */
[----:B------:R-:W-:-:S02]  /*4480*/  MOV R155, 0xffffffff ;  /* 0xffffffff009b7802 */ /* 0x000fc40000000f00 */
[----:B------:R-:W-:Y:S02]  /*4490*/  MOV R76, 0x44b0 ;  /* 0x000044b0004c7802 */ /* 0x000fe40000000f00 */
[----:B-----5:R-:W-:Y:S05]  /*44a0*/  CALL.REL.NOINC `($__internal_77_$__cuda_sm70_shflsync_down_p) ;  /* 0x0000046000007944 */ /* 0x020fea0003c00000 */
[----:B-1----:R-:W-:Y:S01]  /*44b0*/  MOV R79, R80 ;  /* 0x00000050004f7202 */ /* 0x002fe20000000f00 */
[----:B0-----:R-:W-:Y:S05]  /*44c0*/  BRA `(.L_x_1886) ;  /* 0xffffdea000007947 */ /* 0x001fea000383ffff */
.L_x_1878:
[----:B------:R-:W-:Y:S01]  /*44d0*/  HFMA2.MMA R85, -RZ, RZ, 0, 9.5367431640625e-07 ;  /* 0x00000010ff557435 */ /* 0x000fe200000001ff */
[----:B------:R-:W-:Y:S01]  /*44e0*/  IMAD.MOV.U32 R80, RZ, RZ, R81 ;  /* 0x000000ffff507224 */ /* 0x000fe200078e0051 */
[----:B------:R-:W-:Y:S01]  /*44f0*/  MOV R82, 0x1f ;  /* 0x0000001f00527802 */ /* 0x000fe20000000f00 */
[----:B------:R-:W-:Y:S01]  /*4500*/  IMAD.MOV.U32 R155, RZ, RZ, -0x1 ;  /* 0xffffffffff9b7424 */ /* 0x000fe200078e00ff */
[----:B------:R-:W-:Y:S02]  /*4510*/  MOV R76, 0x4530 ;  /* 0x00004530004c7802 */ /* 0x000fe40000000f00 */
[----:B01---5:R-:W-:Y:S05]  /*4520*/  CALL.REL.NOINC `($__internal_77_$__cuda_sm70_shflsync_down_p) ;  /* 0x000003e000007944 */ /* 0x023fea0003c00000 */
[----:B------:R-:W-:Y:S01]  /*4530*/  FADD.FTZ R84, R84, R79 ;  /* 0x0000004f54547221 */ /* 0x000fe20000010000 */
[----:B0-----:R-:W-:Y:S01]  /*4540*/  HFMA2.MMA R85, -RZ, RZ, 0, 4.76837158203125e-07 ;  /* 0x00000008ff557435 */ /* 0x001fe200000001ff */
[----:B-1----:R-:W-:Y:S01]  /*4550*/  FADD.FTZ R81, R81, R80 ;  /* 0x0000005051517221 */ /* 0x002fe20000010000 */
[----:B------:R-:W-:Y:S01]  /*4560*/  MOV R82, 0x1f ;  /* 0x0000001f00527802 */ /* 0x000fe20000000f00 */
[----:B------:R-:W-:Y:S01]  /*4570*/  IMAD.MOV.U32 R155, RZ, RZ, -0x1 ;  /* 0xffffffffff9b7424 */ /* 0x000fe200078e00ff */
[----:B------:R-:W-:-:S02]  /*4580*/  MOV R80, R84 ;  /* 0x0000005400507202 */ /* 0x000fc40000000f00 */
[----:B------:R-:W-:Y:S02]  /*4590*/  MOV R76, 0x45b0 ;  /* 0x000045b0004c7802 */ /* 0x000fe40000000f00 */
[----:B------:R-:W-:Y:S05]  /*45a0*/  CALL.REL.NOINC `($__internal_77_$__cuda_sm70_shflsync_down_p) ;  /* 0x0000036000007944 */ /* 0x000fea0003c00000 */
[----:B0-----:R-:W-:Y:S01]  /*45b0*/  HFMA2.MMA R85, -RZ, RZ, 0, 4.76837158203125e-07 ;  /* 0x00000008ff557435 */ /* 0x001fe200000001ff */
[----:B-1----:R-:W-:Y:S01]  /*45c0*/  MOV R79, R80 ;  /* 0x00000050004f7202 */ /* 0x002fe20000000f00 */
[----:B------:R-:W-:Y:S01]  /*45d0*/  IMAD.MOV.U32 R80, RZ, RZ, R81 ;  /* 0x000000ffff507224 */ /* 0x000fe200078e0051 */
[----:B------:R-:W-:Y:S01]  /*45e0*/  MOV R82, 0x1f ;  /* 0x0000001f00527802 */ /* 0x000fe20000000f00 */
[----:B------:R-:W-:Y:S01]  /*45f0*/  IMAD.MOV.U32 R155, RZ, RZ, -0x1 ;  /* 0xffffffffff9b7424 */ /* 0x000fe200078e00ff */
[----:B------:R-:W-:Y:S02]  /*4600*/  MOV R76, 0x4620 ;  /* 0x00004620004c7802 */ /* 0x000fe40000000f00 */
[----:B------:R-:W-:Y:S05]  /*4610*/  CALL.REL.NOINC `($__internal_77_$__cuda_sm70_shflsync_down_p) ;  /* 0x000002f000007944 */ /* 0x000fea0003c00000 */
[----:B------:R-:W-:Y:S01]  /*4620*/  FADD.FTZ R84, R79, R84 ;  /* 0x000000544f547221 */ /* 0x000fe20000010000 */
[----:B0-----:R-:W-:Y:S01]  /*4630*/  HFMA2.MMA R85, -RZ, RZ, 0, 2.384185791015625e-07 ;  /* 0x00000004ff557435 */ /* 0x001fe200000001ff */
[----:B-1----:R-:W-:Y:S01]  /*4640*/  FADD.FTZ R81, R81, R80 ;  /* 0x0000005051517221 */ /* 0x002fe20000010000 */
[----:B------:R-:W-:Y:S01]  /*4650*/  MOV R82, 0x1f ;  /* 0x0000001f00527802 */ /* 0x000fe20000000f00 */
[----:B------:R-:W-:Y:S01]  /*4660*/  IMAD.MOV.U32 R155, RZ, RZ, -0x1 ;  /* 0xffffffffff9b7424 */ /* 0x000fe200078e00ff */
[----:B------:R-:W-:-:S02]  /*4670*/  MOV R80, R84 ;  /* 0x0000005400507202 */ /* 0x000fc40000000f00 */
[----:B------:R-:W-:Y:S02]  /*4680*/  MOV R76, 0x46a0 ;  /* 0x000046a0004c7802 */ /* 0x000fe40000000f00 */
[----:B------:R-:W-:Y:S05]  /*4690*/  CALL.REL.NOINC `($__internal_77_$__cuda_sm70_shflsync_down_p) ;  /* 0x0000027000007944 */ /* 0x000fea0003c00000 */
[----:B0-----:R-:W-:Y:S01]  /*46a0*/  HFMA2.MMA R85, -RZ, RZ, 0, 2.384185791015625e-07 ;  /* 0x00000004ff557435 */ /* 0x001fe200000001ff */
[----:B-1----:R-:W-:Y:S01]  /*46b0*/  MOV R79, R80 ;  /* 0x00000050004f7202 */ /* 0x002fe20000000f00 */
[----:B------:R-:W-:Y:S01]  /*46c0*/  IMAD.MOV.U32 R80, RZ, RZ, R81 ;  /* 0x000000ffff507224 */ /* 0x000fe200078e0051 */
[----:B------:R-:W-:Y:S01]  /*46d0*/  MOV R82, 0x1f ;  /* 0x0000001f00527802 */ /* 0x000fe20000000f00 */
[----:B------:R-:W-:Y:S01]  /*46e0*/  IMAD.MOV.U32 R155, RZ, RZ, -0x1 ;  /* 0xffffffffff9b7424 */ /* 0x000fe200078e00ff */
[----:B------:R-:W-:Y:S02]  /*46f0*/  MOV R76, 0x4710 ;  /* 0x00004710004c7802 */ /* 0x000fe40000000f00 */
[----:B------:R-:W-:Y:S05]  /*4700*/  CALL.REL.NOINC `($__internal_77_$__cuda_sm70_shflsync_down_p) ;  /* 0x0000020000007944 */ /* 0x000fea0003c00000 */
[----:B------:R-:W-:Y:S01]  /*4710*/  FADD.FTZ R84, R79, R84 ;  /* 0x000000544f547221 */ /* 0x000fe20000010000 */
[----:B0-----:R-:W-:Y:S01]  /*4720*/  HFMA2.MMA R85, -RZ, RZ, 0, 1.1920928955078125e-07 ;  /* 0x00000002ff557435 */ /* 0x001fe200000001ff */
[----:B-1----:R-:W-:Y:S01]  /*4730*/  FADD.FTZ R83, R81, R80 ;  /* 0x0000005051537221 */ /* 0x002fe20000010000 */
[----:B------:R-:W-:Y:S01]  /*4740*/  MOV R82, 0x1f ;  /* 0x0000001f00527802 */ /* 0x000fe20000000f00 */
[----:B------:R-:W-:Y:S01]  /*4750*/  IMAD.MOV.U32 R155, RZ, RZ, -0x1 ;  /* 0xffffffffff9b7424 */ /* 0x000fe200078e00ff */
[----:B------:R-:W-:-:S02]  /*4760*/  MOV R80, R84 ;  /* 0x0000005400507202 */ /* 0x000fc40000000f00 */
[----:B------:R-:W-:Y:S02]  /*4770*/  MOV R76, 0x4790 ;  /* 0x00004790004c7802 */ /* 0x000fe40000000f00 */
[----:B------:R-:W-:Y:S05]  /*4780*/  CALL.REL.NOINC `($__internal_77_$__cuda_sm70_shflsync_down_p) ;  /* 0x0000018000007944 */ /* 0x000fea0003c00000 */
[----:B0-----:R-:W-:Y:S01]  /*4790*/  HFMA2.MMA R85, -RZ, RZ, 0, 1.1920928955078125e-07 ;  /* 0x00000002ff557435 */ /* 0x001fe200000001ff */
[----:B-1----:R-:W-:Y:S01]  /*47a0*/  MOV R79, R80 ;  /* 0x00000050004f7202 */ /* 0x002fe20000000f00 */
[----:B------:R-:W-:Y:S01]  /*47b0*/  IMAD.MOV.U32 R80, RZ, RZ, R83 ;  /* 0x000000ffff507224 */ /* 0x000fe200078e0053 */
[----:B------:R-:W-:Y:S01]  /*47c0*/  MOV R82, 0x1f ;  /* 0x0000001f00527802 */ /* 0x000fe20000000f00 */
[----:B------:R-:W-:Y:S01]  /*47d0*/  IMAD.MOV.U32 R155, RZ, RZ, -0x1 ;  /* 0xffffffffff9b7424 */ /* 0x000fe200078e00ff */
[----:B------:R-:W-:Y:S02]  /*47e0*/  MOV R76, 0x4800 ;  /* 0x00004800004c7802 */ /* 0x000fe40000000f00 */
[----:B------:R-:W-:Y:S05]  /*47f0*/  CALL.REL.NOINC `($__internal_77_$__cuda_sm70_shflsync_down_p) ;  /* 0x0000011000007944 */ /* 0x000fea0003c00000 */
[----:B------:R-:W-:Y:S01]  /*4800*/  FADD.FTZ R81, R79, R84 ;  /* 0x000000544f517221 */ /* 0x000fe20000010000 */
[----:B0-----:R-:W-:Y:S01]  /*4810*/  HFMA2.MMA R85, -RZ, RZ, 0, 5.9604644775390625e-08 ;  /* 0x00000001ff557435 */ /* 0x001fe200000001ff */
[----:B-1----:R-:W-:Y:S01]  /*4820*/  FADD.FTZ R83, R83, R80 ;  /* 0x0000005053537221 */ /* 0x002fe20000010000 */
[----:B------:R-:W-:Y:S01]  /*4830*/  MOV R82, 0x1f ;  /* 0x0000001f00527802 */ /* 0x000fe20000000f00 */
[----:B------:R-:W-:Y:S01]  /*4840*/  IMAD.MOV.U32 R155, RZ, RZ, -0x1 ;  /* 0xffffffffff9b7424 */ /* 0x000fe200078e00ff */
[----:B------:R-:W-:-:S02]  /*4850*/  MOV R80, R81 ;  /* 0x0000005100507202 */ /* 0x000fc40000000f00 */
[----:B------:R-:W-:Y:S02]  /*4860*/  MOV R76, 0x4880 ;  /* 0x00004880004c7802 */ /* 0x000fe40000000f00 */
[----:B------:R-:W-:Y:S05]  /*4870*/  CALL.REL.NOINC `($__internal_77_$__cuda_sm70_shflsync_down_p) ;  /* 0x0000009000007944 */ /* 0x000fea0003c00000 */
[----:B0-----:R-:W-:Y:S01]  /*4880*/  HFMA2.MMA R85, -RZ, RZ, 0, 5.9604644775390625e-08 ;  /* 0x00000001ff557435 */ /* 0x001fe200000001ff */
[----:B-1----:R-:W-:Y:S01]  /*4890*/  MOV R84, R80 ;  /* 0x0000005000547202 */ /* 0x002fe20000000f00 */
[----:B------:R-:W-:Y:S01]  /*48a0*/  IMAD.MOV.U32 R80, RZ, RZ, R83 ;  /* 0x000000ffff507224 */ /* 0x000fe200078e0053 */
[----:B------:R-:W-:Y:S01]  /*48b0*/  MOV R82, 0x1f ;  /* 0x0000001f00527802 */ /* 0x000fe20000000f00 */
[----:B------:R-:W-:Y:S01]  /*48c0*/  IMAD.MOV.U32 R155, RZ, RZ, -0x1 ;  /* 0xffffffffff9b7424 */ /* 0x000fe200078e00ff */
[----:B------:R-:W-:Y:S02]  /*48d0*/  MOV R76, 0x48f0 ;  /* 0x000048f0004c7802 */ /* 0x000fe40000000f00 */
[----:B------:R-:W-:Y:S05]  /*48e0*/  CALL.REL.NOINC `($__internal_77_$__cuda_sm70_shflsync_down_p) ;  /* 0x0000002000007944 */ /* 0x000fea0003c00000 */
[----:B-1----:R-:W-:Y:S01]  /*48f0*/  MOV R76, R80 ;  /* 0x00000050004c7202 */ /* 0x002fe20000000f00 */
[----:B0-----:R-:W-:Y:S05]  /*4900*/  BRA `(.L_x_1887) ;  /* 0xffffdb8000007947 */ /* 0x001fea000383ffff */
        .weak           $__internal_77_$__cuda_sm70_shflsync_down_p
        .type           $__internal_77_$__cuda_sm70_shflsync_down_p,@function
        .size           $__internal_77_$__cuda_sm70_shflsync_down_p,(.L_x_2824 - $__internal_77_$__cuda_sm70_shflsync_down_p)
$__internal_77_$__cuda_sm70_shflsync_down_p:
[----:B------:R-:W-:Y:S01]  /*4910*/  HFMA2.MMA R77, -RZ, RZ, 0, 0 ;  /* 0x00000000ff4d7435 */ /* 0x000fe200000001ff */
[----:B------:R-:W-:Y:S04]  /*4920*/  WARPSYNC R155 ;  /* 0x0000009b00007348 */ /* 0x000fe80003800000 */
[----:B------:R0:W1:Y:S01]  /*4930*/  SHFL.DOWN PT, R80, R80, R85, R82 ;  /* 0x0800005550507389 */ /* 0x00006200000e0052 */
[----:B------:R-:W-:Y:S05]  /*4940*/  RET.REL.NODEC R76 `(_ZN10layer_norm31ln_parallel_residual_bwd_kernelINS_13Kernel_traitsI6__halfS2_fS2_fjLj2560ELj1ELj1ELj4ELj8ENS_18Kernel_traits_baseILj2560ES2_S2_fS2_fjLj128EEEEELb1ELb0ELb1EEEvNS_9BwdParamsE) ;  /* 0xffffb6b04c007950 */ /* 0x000fea0003c3ffff */
.L_x_1888:
        /* <DEDUP_REMOVED lines=11> */
.L_x_2824:


//--------------------- .text._ZN10layer_norm22ln_bwd_finalize_kernelINS_22Kernel_traits_finalizeILj2560E6__halfS2_fS2_fjLb0ELj1024ELj4ENS_18Kernel_traits_baseILj2560ES2_S2_fS2_fjLj1024EEEEELb0ELb0EEEvNS_9BwdParamsE --------------------------
	.section	.text._ZN10layer_norm22ln_bwd_finalize_kernelINS_22Kernel_traits_finalizeILj2560E6__halfS2_fS2_fjLb0ELj1024ELj4ENS_18Kernel_traits_baseILj2560ES2_S2_fS2_fjLj1024EEEEELb0ELb0EEEvNS_9BwdParamsE,"ax",@progbits
	.sectioninfo	@"SHI_REGISTERS=30"
	.align	128
        .global         _ZN10layer_norm22ln_bwd_finalize_kernelINS_22Kernel_traits_finalizeILj2560E6__halfS2_fS2_fjLb0ELj1024ELj4ENS_18Kernel_traits_baseILj2560ES2_S2_fS2_fjLj1024EEEEELb0ELb0EEEvNS_9BwdParamsE
        .type           _ZN10layer_norm22ln_bwd_finalize_kernelINS_22Kernel_traits_finalizeILj2560E6__halfS2_fS2_fjLb0ELj1024ELj4ENS_18Kernel_traits_baseILj2560ES2_S2_fS2_fjLj1024EEEEELb0ELb0EEEvNS_9BwdParamsE,@function
        .size           _ZN10layer_norm22ln_bwd_finalize_kernelINS_22Kernel_traits_finalizeILj2560E6__halfS2_fS2_fjLb0ELj1024ELj4ENS_18Kernel_traits_baseILj2560ES2_S2_fS2_fjLj1024EEEEELb0ELb0EEEvNS_9BwdParamsE,(.L_x_2825 - _ZN10layer_norm22ln_bwd_finalize_kernelINS_22Kernel_traits_finalizeILj2560E6__halfS2_fS2_fjLb0ELj1024ELj4ENS_18Kernel_traits_baseILj2560ES2_S2_fS2_fjLj1024EEEEELb0ELb0EEEvNS_9BwdParamsE)
        .other          _ZN10layer_norm22ln_bwd_finalize_kernelINS_22Kernel_traits_finalizeILj2560E6__halfS2_fS2_fjLb0ELj1024ELj4ENS_18Kernel_traits_baseILj2560ES2_S2_fS2_fjLj1024EEEEELb0ELb0EEEvNS_9BwdParamsE,@"STO_CUDA_ENTRY STV_DEFAULT"
_ZN10layer_norm22ln_bwd_finalize_kernelINS_22Kernel_traits_finalizeILj2560E6__halfS2_fS2_fjLb0ELj1024ELj4ENS_18Kernel_traits_baseILj2560ES2_S2_fS2_fjLj1024EEEEELb0ELb0EEEvNS_9BwdParamsE:
.text._ZN10layer_norm22ln_bwd_finalize_kernelINS_22Kernel_traits_finalizeILj2560E6__halfS2_fS2_fjLb0ELj1024ELj4ENS_18Kernel_traits_baseILj2560ES2_S2_fS2_fjLj1024EEEEELb0ELb0EEEvNS_9BwdParamsE:
        /* <DEDUP_REMOVED lines=19> */
.L_x_1902:
        /* <DEDUP_REMOVED lines=28> */
.L_x_1893:
        /* <DEDUP_REMOVED lines=35> */
.L_x_1892:
[----:B------:R-:W-:Y:S05]  /*0520*/  BSYNC B1 ;  /* 0x0000000000017941 */ /* 0x000fea0003800000 */
.L_x_1891:
        /* <DEDUP_REMOVED lines=23> */
.L_x_1895:
[----:B------:R-:W-:Y:S05]  /*06a0*/  BSYNC B1 ;  /* 0x0000000000017941 */ /* 0x000fea0003800000 */
.L_x_1894:
        /* <DEDUP_REMOVED lines=11> */
.L_x_1896:
[----:B------:R-:W-:Y:S05]  /*0760*/  BSYNC B1 ;  /* 0x0000000000017941 */ /* 0x000fea0003800000 */
.L_x_1890:
[----:B------:R-:W-:Y:S05]  /*0770*/  BSYNC B0 ;  /* 0x0000000000007941 */ /* 0x000fea0003800000 */
.L_x_1889:
        /* <DEDUP_REMOVED lines=11> */
.L_x_1903:
        /* <DEDUP_REMOVED lines=18> */
.L_x_1904:
[----:B---3--:R-:W-:Y:S02]  /*0950*/  FADD.FTZ R4, R4, R9 ;  /* 0x0000000904047221 */ /* 0x008fe40000010000 */
[----:B-12---:R-:W-:-:S03]  /*0960*/  FADD.FTZ R6, R5, R6 ;  /* 0x0000000605067221 */ /* 0x006fc60000010000 */
[----:B------:R1:W-:Y:S04]  /*0970*/  @!P1 STS [R17.X4+0x2000], R4 ;  /* 0x0020000411009388 */ /* 0x0003e80000004800 */
[----:B------:R1:W-:Y:S02]  /*0980*/  @!P1 STS [R17.X4+0x2080], R6 ;  /* 0x0020800611009388 */ /* 0x0003e40000004800 */
.L_x_1897:
        /* <DEDUP_REMOVED lines=17> */
.L_x_1901:
[----:B------:R-:W-:Y:S05]  /*0aa0*/  BSYNC B0 ;  /* 0x0000000000007941 */ /* 0x000fea0003800000 */
.L_x_1900:
[C---:B------:R-:W-:Y:S02]  /*0ab0*/  ISETP.GT.U32.AND P1, PT, R18.reuse, -0xa01, PT ;  /* 0xfffff5ff1200780c */ /* 0x040fe40003f24070 */
[----:B------:R-:W-:Y:S02]  /*0ac0*/  IADD3 R18, R18, 0xa00, RZ ;  /* 0x00000a0012127810 */ /* 0x000fe40007ffe0ff */
[----:B------:R-:W-:-:S09]  /*0ad0*/  IADD3 R19, R19, 0x500, RZ ;  /* 0x0000050013137810 */ /* 0x000fd20007ffe0ff */
[----:B01----:R-:W-:Y:S05]  /*0ae0*/  @P1 BRA `(.L_x_1902) ;  /* 0xfffff64000001947 */ /* 0x003fea000383ffff */
[----:B------:R-:W-:Y:S05]  /*0af0*/  EXIT ;  /* 0x000000000000794d */ /* 0x000fea0003800000 */
.L_x_1898:
[----:B--2---:R-:W-:Y:S01]  /*0b00*/  IMAD.MOV.U32 R9, RZ, RZ, R5 ;  /* 0x000000ffff097224 */ /* 0x004fe200078e0005 */
[----:B------:R-:W-:Y:S01]  /*0b10*/  MOV R8, 0x1 ;  /* 0x0000000100087802 */ /* 0x000fe20000000f00 */
[----:B------:R-:W-:Y:S01]  /*0b20*/  IMAD.MOV.U32 R7, RZ, RZ, 0x1f ;  /* 0x0000001fff077424 */ /* 0x000fe200078e00ff */
[----:B------:R-:W-:Y:S02]  /*0b30*/  MOV R10, 0xffffffff ;  /* 0xffffffff000a7802 */ /* 0x000fe40000000f00 */
[----:B------:R-:W-:Y:S02]  /*0b40*/  MOV R2, 0xb60 ;  /* 0x00000b6000027802 */ /* 0x000fe40000000f00 */
[----:B01----:R-:W-:Y:S05]  /*0b50*/  CALL.REL.NOINC `($__internal_78_$__cuda_sm70_shflsync_bfly_p) ;  /* 0x000003b000007944 */ /* 0x003fea0003c00000 */
[----:B-1----:R-:W-:Y:S01]  /*0b60*/  IMAD.MOV.U32 R2, RZ, RZ, R7 ;  /* 0x000000ffff027224 */ /* 0x002fe200078e0007 */
[----:B0-----:R-:W-:Y:S05]  /*0b70*/  BRA `(.L_x_1903) ;  /* 0xfffffcb000007947 */ /* 0x001fea000383ffff */
.L_x_1899:
[----:B------:R-:W-:Y:S01]  /*0b80*/  HFMA2.MMA R8, -RZ, RZ, 0, 1.1920928955078125e-07 ;  /* 0x00000002ff087435 */ /* 0x000fe200000001ff */
[----:B------:R-:W-:Y:S01]  /*0b90*/  IMAD.MOV.U32 R7, RZ, RZ, 0x1f ;  /* 0x0000001fff077424 */ /* 0x000fe200078e00ff */
[----:B------:R-:W-:Y:S02]  /*0ba0*/  MOV R10, 0xffffffff ;  /* 0xffffffff000a7802 */ /* 0x000fe40000000f00 */
[----:B------:R-:W-:-:S02]  /*0bb0*/  MOV R2, 0xbd0 ;  /* 0x00000bd000027802 */ /* 0x000fc40000000f00 */
[----:B012---:R-:W-:Y:S05]  /*0bc0*/  CALL.REL.NOINC `($__internal_78_$__cuda_sm70_shflsync_bfly_p) ;  /* 0x0000034000007944 */ /* 0x007fea0003c00000 */
[----:B01----:R-:W-:Y:S01]  /*0bd0*/  FADD.FTZ R9, R9, R7 ;  /* 0x0000000709097221 */ /* 0x003fe20000010000 */
[----:B------:R-:W-:Y:S01]  /*0be0*/  HFMA2.MMA R7, -RZ, RZ, 0, 1.847743988037109375e-06 ;  /* 0x0000001fff077435 */ /* 0x000fe200000001ff */
[----:B------:R-:W-:Y:S01]  /*0bf0*/  IMAD.MOV.U32 R8, RZ, RZ, 0x4 ;  /* 0x00000004ff087424 */ /* 0x000fe200078e00ff */
[----:B------:R-:W-:Y:S01]  /*0c00*/  MOV R2, 0xc30 ;  /* 0x00000c3000027802 */ /* 0x000fe20000000f00 */
[----:B------:R-:W-:-:S03]  /*0c10*/  IMAD.MOV.U32 R10, RZ, RZ, -0x1 ;  /* 0xffffffffff0a7424 */ /* 0x000fc600078e00ff */
[----:B------:R-:W-:Y:S05]  /*0c20*/  CALL.REL.NOINC `($__internal_78_$__cuda_sm70_shflsync_bfly_p) ;  /* 0x000002e000007944 */ /* 0x000fea0003c00000 */
[----:B01----:R-:W-:Y:S01]  /*0c30*/  FADD.FTZ R9, R9, R7 ;  /* 0x0000000709097221 */ /* 0x003fe20000010000 */
[----:B------:R-:W-:Y:S01]  /*0c40*/  HFMA2.MMA R7, -RZ, RZ, 0, 1.847743988037109375e-06 ;  /* 0x0000001fff077435 */ /* 0x000fe200000001ff */
[----:B------:R-:W-:Y:S01]  /*0c50*/  MOV R8, 0x8 ;  /* 0x0000000800087802 */ /* 0x000fe20000000f00 */
[----:B------:R-:W-:Y:S01]  /*0c60*/  IMAD.MOV.U32 R10, RZ, RZ, -0x1 ;  /* 0xffffffffff0a7424 */ /* 0x000fe200078e00ff */
[----:B------:R-:W-:-:S03]  /*0c70*/  MOV R2, 0xc90 ;  /* 0x00000c9000027802 */ /* 0x000fc60000000f00 */
[----:B------:R-:W-:Y:S05]  /*0c80*/  CALL.REL.NOINC `($__internal_78_$__cuda_sm70_shflsync_bfly_p) ;  /* 0x0000028000007944 */ /* 0x000fea0003c00000 */
[----:B-1----:R-:W-:Y:S01]  /*0c90*/  FADD.FTZ R6, R9, R7 ;  /* 0x0000000709067221 */ /* 0x002fe20000010000 */
[----:B------:R-:W-:Y:S01]  /*0ca0*/  HFMA2.MMA R7, -RZ, RZ, 0, 1.847743988037109375e-06 ;  /* 0x0000001fff077435 */ /* 0x000fe200000001ff */
[----:B0-----:R-:W-:Y:S01]  /*0cb0*/  MOV R8, 0x10 ;  /* 0x0000001000087802 */ /* 0x001fe20000000f00 */
[----:B------:R-:W-:Y:S01]  /*0cc0*/  IMAD.MOV.U32 R10, RZ, RZ, -0x1 ;  /* 0xffffffffff0a7424 */ /* 0x000fe200078e00ff */
[----:B------:R-:W-:-:S02]  /*0cd0*/  MOV R2, 0xd00 ;  /* 0x00000d0000027802 */ /* 0x000fc40000000f00 */
[----:B------:R-:W-:Y:S02]  /*0ce0*/  MOV R9, R6 ;  /* 0x0000000600097202 */ /* 0x000fe40000000f00 */
[----:B------:R-:W-:Y:S05]  /*0cf0*/  CALL.REL.NOINC `($__internal_78_$__cuda_sm70_shflsync_bfly_p) ;  /* 0x0000021000007944 */ /* 0x000fea0003c00000 */
[----:B0-----:R-:W-:Y:S01]  /*0d00*/  HFMA2.MMA R8, -RZ, RZ, 0, 5.9604644775390625e-08 ;  /* 0x00000001ff087435 */ /* 0x001fe200000001ff */
[----:B-1----:R-:W-:Y:S01]  /*0d10*/  MOV R5, R7 ;  /* 0x0000000700057202 */ /* 0x002fe20000000f00 */
[----:B------:R-:W-:Y:S01]  /*0d20*/  IMAD.MOV.U32 R9, RZ, RZ, R4 ;  /* 0x000000ffff097224 */ /* 0x000fe200078e0004 */
[----:B------:R-:W-:Y:S01]  /*0d30*/  MOV R7, 0x1f ;  /* 0x0000001f00077802 */ /* 0x000fe20000000f00 */
[----:B------:R-:W-:Y:S01]  /*0d40*/  IMAD.MOV.U32 R10, RZ, RZ, -0x1 ;  /* 0xffffffffff0a7424 */ /* 0x000fe200078e00ff */
[----:B------:R-:W-:Y:S02]  /*0d50*/  MOV R2, 0xd70 ;  /* 0x00000d7000027802 */ /* 0x000fe40000000f00 */
[----:B------:R-:W-:Y:S05]  /*0d60*/  CALL.REL.NOINC `($__internal_78_$__cuda_sm70_shflsync_bfly_p) ;  /* 0x000001a000007944 */ /* 0x000fea0003c00000 */
[----:B0-----:R-:W-:Y:S01]  /*0d70*/  HFMA2.MMA R8, -RZ, RZ, 0, 1.1920928955078125e-07 ;  /* 0x00000002ff087435 */ /* 0x001fe200000001ff */
[----:B-1----:R-:W-:Y:S01]  /*0d80*/  FADD.FTZ R9, R4, R7 ;  /* 0x0000000704097221 */ /* 0x002fe20000010000 */
[----:B------:R-:W-:Y:S01]  /*0d90*/  MOV R7, 0x1f ;  /* 0x0000001f00077802 */ /* 0x000fe20000000f00 */
[----:B------:R-:W-:Y:S01]  /*0da0*/  IMAD.MOV.U32 R10, RZ, RZ, -0x1 ;  /* 0xffffffffff0a7424 */ /* 0x000fe200078e00ff */
[----:B------:R-:W-:Y:S02]  /*0db0*/  MOV R2, 0xdd0 ;  /* 0x00000dd000027802 */ /* 0x000fe40000000f00 */
[----:B------:R-:W-:Y:S05]  /*0dc0*/  CALL.REL.NOINC `($__internal_78_$__cuda_sm70_shflsync_bfly_p) ;  /* 0x0000014000007944 */ /* 0x000fea0003c00000 */
[----:B0-----:R-:W-:Y:S01]  /*0dd0*/  HFMA2.MMA R8, -RZ, RZ, 0, 2.384185791015625e-07 ;  /* 0x00000004ff087435 */ /* 0x001fe200000001ff */
[----:B-1----:R-:W-:Y:S01]  /*0de0*/  FADD.FTZ R9, R9, R7 ;  /* 0x0000000709097221 */ /* 0x002fe20000010000 */
[----:B------:R-:W-:Y:S01]  /*0df0*/  MOV R7, 0x1f ;  /* 0x0000001f00077802 */ /* 0x000fe20000000f00 */
[----:B------:R-:W-:Y:S01]  /*0e00*/  IMAD.MOV.U32 R10, RZ, RZ, -0x1 ;  /* 0xffffffffff0a7424 */ /* 0x000fe200078e00ff */
[----:B------:R-:W-:-:S02]  /*0e10*/  MOV R2, 0xe30 ;  /* 0x00000e3000027802 */ /* 0x000fc40000000f00 */
[----:B------:R-:W-:Y:S05]  /*0e20*/  CALL.REL.NOINC `($__internal_78_$__cuda_sm70_shflsync_bfly_p) ;  /* 0x000000e000007944 */ /* 0x000fea0003c00000 */
[----:B0-----:R-:W-:Y:S01]  /*0e30*/  HFMA2.MMA R8, -RZ, RZ, 0, 4.76837158203125e-07 ;  /* 0x00000008ff087435 */ /* 0x001fe200000001ff */
[----:B-1----:R-:W-:Y:S01]  /*0e40*/  FADD.FTZ R9, R9, R7 ;  /* 0x0000000709097221 */ /* 0x002fe20000010000 */
[----:B------:R-:W-:Y:S01]  /*0e50*/  MOV R7, 0x1f ;  /* 0x0000001f00077802 */ /* 0x000fe20000000f00 */
[----:B------:R-:W-:Y:S01]  /*0e60*/  IMAD.MOV.U32 R10, RZ, RZ, -0x1 ;  /* 0xffffffffff0a7424 */ /* 0x000fe200078e00ff */
[----:B------:R-:W-:-:S02]  /*0e70*/  MOV R2, 0xe90 ;  /* 0x00000e9000027802 */ /* 0x000fc40000000f00 */
[----:B------:R-:W-:Y:S05]  /*0e80*/  CALL.REL.NOINC `($__internal_78_$__cuda_sm70_shflsync_bfly_p) ;  /* 0x0000008000007944 */ /* 0x000fea0003c00000 */
[----:B0-----:R-:W-:Y:S01]  /*0e90*/  HFMA2.MMA R8, -RZ, RZ, 0, 9.5367431640625e-07 ;  /* 0x00000010ff087435 */ /* 0x001fe200000001ff */
[----:B-1----:R-:W-:Y:S01]  /*0ea0*/  FADD.FTZ R9, R9, R7 ;  /* 0x0000000709097221 */ /* 0x002fe20000010000 */
[----:B------:R-:W-:Y:S01]  /*0eb0*/  MOV R7, 0x1f ;  /* 0x0000001f00077802 */ /* 0x000fe20000000f00 */
[----:B------:R-:W-:Y:S01]  /*0ec0*/  IMAD.MOV.U32 R10, RZ, RZ, -0x1 ;  /* 0xffffffffff0a7424 */ /* 0x000fe200078e00ff */
[----:B------:R-:W-:-:S02]  /*0ed0*/  MOV R2, 0xef0 ;  /* 0x00000ef000027802 */ /* 0x000fc40000000f00 */
[----:B------:R-:W-:Y:S05]  /*0ee0*/  CALL.REL.NOINC `($__internal_78_$__cuda_sm70_shflsync_bfly_p) ;  /* 0x0000002000007944 */ /* 0x000fea0003c00000 */
[----:B-1----:R-:W-:Y:S01]  /*0ef0*/  MOV R4, R7 ;  /* 0x0000000700047202 */ /* 0x002fe20000000f00 */
[----:B0-----:R-:W-:Y:S05]  /*0f00*/  BRA `(.L_x_1904) ;  /* 0xfffffa4000007947 */ /* 0x001fea000383ffff */
        .weak           $__internal_78_$__cuda_sm70_shflsync_bfly_p
        .type           $__internal_78_$__cuda_sm70_shflsync_bfly_p,@function
        .size           $__internal_78_$__cuda_sm70_shflsync_bfly_p,(.L_x_2825 - $__internal_78_$__cuda_sm70_shflsync_bfly_p)
$__internal_78_$__cuda_sm70_shflsync_bfly_p:
[----:B------:R-:W-:Y:S01]  /*0f10*/  HFMA2.MMA R3, -RZ, RZ, 0, 0 ;  /* 0x00000000ff037435 */ /* 0x000fe200000001ff */
[----:B------:R-:W-:Y:S04]  /*0f20*/  WARPSYNC R10 ;  /* 0x0000000a00007348 */ /* 0x000fe80003800000 */
[----:B------:R0:W1:Y:S01]  /*0f30*/  SHFL.BFLY PT, R7, R9, R8, R7 ;  /* 0x0c00000809077389 */ /* 0x00006200000e0007 */
[----:B------:R-:W-:Y:S05]  /*0f40*/  RET.REL.NODEC R2 `(_ZN10layer_norm22ln_bwd_finalize_kernelINS_22Kernel_traits_finalizeILj2560E6__halfS2_fS2_fjLb0ELj1024ELj4ENS_18Kernel_traits_baseILj2560ES2_S2_fS2_fjLj1024EEEEELb0ELb0EEEvNS_9BwdParamsE) ;  /* 0xfffff0b002007950 */ /* 0x000fea0003c3ffff */
.L_x_1905:
        /* <DEDUP_REMOVED lines=11> */
.L_x_2825:


//--------------------- .text._ZN10layer_norm40ln_parallel_residual_bwd_finalize_kernelINS_22Kernel_traits_finalizeILj2560E6__halfS2_fS2_fjLb0ELj1024ELj4ENS_18Kernel_traits_baseILj2560ES2_S2_fS2_fjLj1024EEEEELb0EEEvNS_9BwdParamsE --------------------------
	.section	.text._ZN10layer_norm40ln_parallel_residual_bwd_finalize_kernelINS_22Kernel_traits_finalizeILj2560E6__halfS2_fS2_fjLb0ELj1024ELj4ENS_18Kernel_traits_baseILj2560ES2_S2_fS2_fjLj1024EEEEELb0EEEvNS_9BwdParamsE,"ax",@progbits
	.sectioninfo	@"SHI_REGISTERS=32"
	.align	128
        .global         _ZN10layer_norm40ln_parallel_residual_bwd_finalize_kernelINS_22Kernel_traits_finalizeILj2560E6__halfS2_fS2_fjLb0ELj1024ELj4ENS_18Kernel_traits_baseILj2560ES2_S2_fS2_fjLj1024EEEEELb0EEEvNS_9BwdParamsE
        .type           _ZN10layer_norm40ln_parallel_residual_bwd_finalize_kernelINS_22Kernel_traits_finalizeILj2560E6__halfS2_fS2_fjLb0ELj1024ELj4ENS_18Kernel_traits_baseILj2560ES2_S2_fS2_fjLj1024EEEEELb0EEEvNS_9BwdParamsE,@function
        .size           _ZN10layer_norm40ln_parallel_residual_bwd_finalize_kernelINS_22Kernel_traits_finalizeILj2560E6__halfS2_fS2_fjLb0ELj1024ELj4ENS_18Kernel_traits_baseILj2560ES2_S2_fS2_fjLj1024EEEEELb0EEEvNS_9BwdParamsE,(.L_x_2826 - _ZN10layer_norm40ln_parallel_residual_bwd_finalize_kernelINS_22Kernel_traits_finalizeILj2560E6__halfS2_fS2_fjLb0ELj1024ELj4ENS_18Kernel_traits_baseILj2560ES2_S2_fS2_fjLj1024EEEEELb0EEEvNS_9BwdParamsE)
        .other          _ZN10layer_norm40ln_parallel_residual_bwd_finalize_kernelINS_22Kernel_traits_finalizeILj2560E6__halfS2_fS2_fjLb0ELj1024ELj4ENS_18Kernel_traits_baseILj2560ES2_S2_fS2_fjLj1024EEEEELb0EEEvNS_9BwdParamsE,@"STO_CUDA_ENTRY STV_DEFAULT"
_ZN10layer_norm40ln_parallel_residual_bwd_finalize_kernelINS_22Kernel_traits_finalizeILj2560E6__halfS2_fS2_fjLb0ELj1024ELj4ENS_18Kernel_traits_baseILj2560ES2_S2_fS2_fjLj1024EEEEELb0EEEvNS_9BwdParamsE:
.text._ZN10layer_norm40ln_parallel_residual_bwd_finalize_kernelINS_22Kernel_traits_finalizeILj2560E6__halfS2_fS2_fjLb0ELj1024ELj4ENS_18Kernel_traits_baseILj2560ES2_S2_fS2_fjLj1024EEEEELb0EEEvNS_9BwdParamsE:
        /* <DEDUP_REMOVED lines=19> */
.L_x_1920:
        /* <DEDUP_REMOVED lines=36> */
.L_x_1910:
        /* <DEDUP_REMOVED lines=59> */
.L_x_1909:
[----:B------:R-:W-:Y:S05]  /*0720*/  BSYNC B1 ;  /* 0x0000000000017941 */ /* 0x000fea0003800000 */
.L_x_1908:
        /* <DEDUP_REMOVED lines=35> */
.L_x_1912:
[----:B------:R-:W-:Y:S05]  /*0960*/  BSYNC B1 ;  /* 0x0000000000017941 */ /* 0x000fea0003800000 */
.L_x_1911:
        /* <DEDUP_REMOVED lines=17> */
.L_x_1913:
[----:B------:R-:W-:Y:S05]  /*0a80*/  BSYNC B1 ;  /* 0x0000000000017941 */ /* 0x000fea0003800000 */
.L_x_1907:
[----:B------:R-:W-:Y:S05]  /*0a90*/  BSYNC B0 ;  /* 0x0000000000007941 */ /* 0x000fea0003800000 */
.L_x_1906:
        /* <DEDUP_REMOVED lines=14> */
.L_x_1921:
        /* <DEDUP_REMOVED lines=36> */
.L_x_1922:
        /* <DEDUP_REMOVED lines=11> */
.L_x_1914:
        /* <DEDUP_REMOVED lines=25> */
.L_x_1918:
[----:B------:R-:W-:Y:S05]  /*1000*/  BSYNC B0 ;  /* 0x0000000000007941 */ /* 0x000fea0003800000 */
.L_x_1917:
[C---:B------:R-:W-:Y:S02]  /*1010*/  ISETP.GT.U32.AND P1, PT, R4.reuse, -0xa01, PT ;  /* 0xfffff5ff0400780c */ /* 0x040fe40003f24070 */
[----:B------:R-:W-:-:S02]  /*1020*/  IADD3 R4, R4, 0xa00, RZ ;  /* 0x00000a0004047810 */ /* 0x000fc40007ffe0ff */
[----:B------:R-:W-:-:S09]  /*1030*/  IADD3 R5, R5, 0x500, RZ ;  /* 0x0000050005057810 */ /* 0x000fd20007ffe0ff */
[----:B0-----:R-:W-:Y:S01]  /*1040*/  @!P1 CALL.REL.NOINC `(.L_x_1919) ;  /* 0x0000001000009944 */ /* 0x001fe20003c00000 */
[----:B------:R-:W-:Y:S05]  /*1050*/  BRA `(.L_x_1920) ;  /* 0xfffff0d000007947 */ /* 0x000fea000383ffff */
.L_x_1919:
[----:B------:R-:W-:Y:S05]  /*1060*/  EXIT ;  /* 0x000000000000794d */ /* 0x000fea0003800000 */
.L_x_1915:
[----:B------:R-:W-:Y:S01]  /*1070*/  HFMA2.MMA R17, -RZ, RZ, 0, 1.847743988037109375e-06 ;  /* 0x0000001fff117435 */ /* 0x000fe200000001ff */
[----:B----4-:R-:W-:Y:S01]  /*1080*/  IMAD.MOV.U32 R19, RZ, RZ, R12 ;  /* 0x000000ffff137224 */ /* 0x010fe200078e000c */
[----:B------:R-:W-:Y:S02]  /*1090*/  MOV R16, 0x1 ;  /* 0x0000000100107802 */ /* 0x000fe40000000f00 */
[----:B------:R-:W-:Y:S02]  /*10a0*/  MOV R14, 0xffffffff ;  /* 0xffffffff000e7802 */ /* 0x000fe40000000f00 */
[----:B------:R-:W-:Y:S02]  /*10b0*/  MOV R8, 0x10d0 ;  /* 0x000010d000087802 */ /* 0x000fe40000000f00 */
[----:B0123--:R-:W-:Y:S05]  /*10c0*/  CALL.REL.NOINC `($__internal_79_$__cuda_sm70_shflsync_bfly_p) ;  /* 0x000007b000007944 */ /* 0x00ffea0003c00000 */
[----:B01----:R-:W-:Y:S05]  /*10d0*/  BRA `(.L_x_1921) ;  /* 0xfffffaa000007947 */ /* 0x003fea000383ffff */
.L_x_1916:
[----:B------:R-:W-:Y:S01]  /*10e0*/  HFMA2.MMA R16, -RZ, RZ, 0, 1.1920928955078125e-07 ;  /* 0x00000002ff107435 */ /* 0x000fe200000001ff */
[----:B------:R-:W-:Y:S01]  /*10f0*/  IMAD.MOV.U32 R19, RZ, RZ, R12 ;  /* 0x000000ffff137224 */ /* 0x000fe200078e000c */
[----:B------:R-:W-:Y:S02]  /*1100*/  MOV R17, 0x1f ;  /* 0x0000001f00117802 */ /* 0x000fe40000000f00 */
[----:B------:R-:W-:-:S02]  /*1110*/  MOV R14, 0xffffffff ;  /* 0xffffffff000e7802 */ /* 0x000fc40000000f00 */
[----:B------:R-:W-:Y:S02]  /*1120*/  MOV R8, 0x1140 ;  /* 0x0000114000087802 */ /* 0x000fe40000000f00 */
[----:B-123--:R-:W-:Y:S05]  /*1130*/  CALL.REL.NOINC `($__internal_79_$__cuda_sm70_shflsync_bfly_p) ;  /* 0x0000074000007944 */ /* 0x00efea0003c00000 */
[----:B0-----:R-:W-:Y:S01]  /*1140*/  HFMA2.MMA R17, -RZ, RZ, 0, 1.847743988037109375e-06 ;  /* 0x0000001fff117435 */ /* 0x001fe200000001ff */
[----:B-1----:R-:W-:Y:S01]  /*1150*/  FADD.FTZ R19, R12, R14 ;  /* 0x0000000e0c137221 */ /* 0x002fe20000010000 */
[----:B------:R-:W-:Y:S01]  /*1160*/  MOV R14, 0xffffffff ;  /* 0xffffffff000e7802 */ /* 0x000fe20000000f00 */
[----:B------:R-:W-:Y:S01]  /*1170*/  IMAD.MOV.U32 R16, RZ, RZ, 0x4 ;  /* 0x00000004ff107424 */ /* 0x000fe200078e00ff */
[----:B------:R-:W-:Y:S02]  /*1180*/  MOV R8, 0x11a0 ;  /* 0x000011a000087802 */ /* 0x000fe40000000f00 */
[----:B------:R-:W-:Y:S05]  /*1190*/  CALL.REL.NOINC `($__internal_79_$__cuda_sm70_shflsync_bfly_p) ;  /* 0x000006e000007944 */ /* 0x000fea0003c00000 */
[----:B0-----:R-:W-:Y:S01]  /*11a0*/  HFMA2.MMA R16, -RZ, RZ, 0, 4.76837158203125e-07 ;  /* 0x00000008ff107435 */ /* 0x001fe200000001ff */
[----:B-1----:R-:W-:Y:S01]  /*11b0*/  FADD.FTZ R19, R19, R14 ;  /* 0x0000000e13137221 */ /* 0x002fe20000010000 */
[----:B------:R-:W-:Y:S01]  /*11c0*/  MOV R14, 0xffffffff ;  /* 0xffffffff000e7802 */ /* 0x000fe20000000f00 */
[----:B------:R-:W-:Y:S01]  /*11d0*/  IMAD.MOV.U32 R17, RZ, RZ, 0x1f ;  /* 0x0000001fff117424 */ /* 0x000fe200078e00ff */
[----:B------:R-:W-:Y:S02]  /*11e0*/  MOV R8, 0x1200 ;  /* 0x0000120000087802 */ /* 0x000fe40000000f00 */
[----:B------:R-:W-:Y:S05]  /*11f0*/  CALL.REL.NOINC `($__internal_79_$__cuda_sm70_shflsync_bfly_p) ;  /* 0x0000068000007944 */ /* 0x000fea0003c00000 */
[----:B-1----:R-:W-:Y:S01]  /*1200*/  FADD.FTZ R12, R19, R14 ;  /* 0x0000000e130c7221 */ /* 0x002fe20000010000 */
[----:B0-----:R-:W-:Y:S01]  /*1210*/  HFMA2.MMA R16, -RZ, RZ, 0, 9.5367431640625e-07 ;  /* 0x00000010ff107435 */ /* 0x001fe200000001ff */
[----:B------:R-:W-:Y:S01]  /*1220*/  MOV R17, 0x1f ;  /* 0x0000001f00117802 */ /* 0x000fe20000000f00 */
[----:B------:R-:W-:Y:S01]  /*1230*/  IMAD.MOV.U32 R14, RZ, RZ, -0x1 ;  /* 0xffffffffff0e7424 */ /* 0x000fe200078e00ff */
[----:B------:R-:W-:-:S02]  /*1240*/  MOV R8, 0x1270 ;  /* 0x0000127000087802 */ /* 0x000fc40000000f00 */
[----:B------:R-:W-:Y:S02]  /*1250*/  MOV R19, R12 ;  /* 0x0000000c00137202 */ /* 0x000fe40000000f00 */
[----:B------:R-:W-:Y:S05]  /*1260*/  CALL.REL.NOINC `($__internal_79_$__cuda_sm70_shflsync_bfly_p) ;  /* 0x0000061000007944 */ /* 0x000fea0003c00000 */
[----:B0-----:R-:W-:Y:S01]  /*1270*/  HFMA2.MMA R17, -RZ, RZ, 0, 1.847743988037109375e-06 ;  /* 0x0000001fff117435 */ /* 0x001fe200000001ff */
[----:B-1----:R-:W-:Y:S01]  /*1280*/  MOV R15, R14 ;  /* 0x0000000e000f7202 */ /* 0x002fe20000000f00 */
[----:B------:R-:W-:Y:S01]  /*1290*/  IMAD.MOV.U32 R16, RZ, RZ, 0x1 ;  /* 0x00000001ff107424 */ /* 0x000fe200078e00ff */
[----:B------:R-:W-:Y:S02]  /*12a0*/  MOV R19, R13 ;  /* 0x0000000d00137202 */ /* 0x000fe40000000f00 */
[----:B------:R-:W-:Y:S02]  /*12b0*/  MOV R14, 0xffffffff ;  /* 0xffffffff000e7802 */ /* 0x000fe40000000f00 */
[----:B------:R-:W-:Y:S02]  /*12c0*/  MOV R8, 0x12e0 ;  /* 0x000012e000087802 */ /* 0x000fe40000000f00 */
[----:B------:R-:W-:Y:S05]  /*12d0*/  CALL.REL.NOINC `($__internal_79_$__cuda_sm70_shflsync_bfly_p) ;  /* 0x000005a000007944 */ /* 0x000fea0003c00000 */
[----:B0-----:R-:W-:Y:S01]  /*12e0*/  HFMA2.MMA R16, -RZ, RZ, 0, 1.1920928955078125e-07 ;  /* 0x00000002ff107435 */ /* 0x001fe200000001ff */
[----:B-1----:R-:W-:Y:S01]  /*12f0*/  FADD.FTZ R19, R13, R14 ;  /* 0x0000000e0d137221 */ /* 0x002fe20000010000 */
[----:B------:R-:W-:Y:S01]  /*1300*/  MOV R14, 0xffffffff ;  /* 0xffffffff000e7802 */ /* 0x000fe20000000f00 */
[----:B------:R-:W-:Y:S01]  /*1310*/  IMAD.MOV.U32 R17, RZ, RZ, 0x1f ;  /* 0x0000001fff117424 */ /* 0x000fe200078e00ff */
[----:B------:R-:W-:-:S02]  /*1320*/  MOV R8, 0x1340 ;  /* 0x0000134000087802 */ /* 0x000fc40000000f00 */
[----:B------:R-:W-:Y:S05]  /*1330*/  CALL.REL.NOINC `($__internal_79_$__cuda_sm70_shflsync_bfly_p) ;  /* 0x0000054000007944 */ /* 0x000fea0003c00000 */
[----:B0-----:R-:W-:Y:S01]  /*1340*/  HFMA2.MMA R16, -RZ, RZ, 0, 2.384185791015625e-07 ;  /* 0x00000004ff107435 */ /* 0x001fe200000001ff */
[----:B-1----:R-:W-:Y:S01]  /*1350*/  FADD.FTZ R19, R19, R14 ;  /* 0x0000000e13137221 */ /* 0x002fe20000010000 */
[----:B------:R-:W-:Y:S01]  /*1360*/  MOV R17, 0x1f ;  /* 0x0000001f00117802 */ /* 0x000fe20000000f00 */
[----:B------:R-:W-:Y:S01]  /*1370*/  IMAD.MOV.U32 R14, RZ, RZ, -0x1 ;  /* 0xffffffffff0e7424 */ /* 0x000fe200078e00ff */
[----:B------:R-:W-:-:S02]  /*1380*/  MOV R8, 0x13a0 ;  /* 0x000013a000087802 */ /* 0x000fc40000000f00 */
[----:B------:R-:W-:Y:S05]  /*1390*/  CALL.REL.NOINC `($__internal_79_$__cuda_sm70_shflsync_bfly_p) ;  /* 0x000004e000007944 */ /* 0x000fea0003c00000 */
[----:B0-----:R-:W-:Y:S01]  /*13a0*/  HFMA2.MMA R16, -RZ, RZ, 0, 4.76837158203125e-07 ;  /* 0x00000008ff107435 */ /* 0x001fe200000001ff */
[----:B-1----:R-:W-:Y:S01]  /*13b0*/  FADD.FTZ R19, R19, R14 ;  /* 0x0000000e13137221 */ /* 0x002fe20000010000 */
[----:B------:R-:W-:-:S02]  /*13c0*/  MOV R17, 0x1f ;  /* 0x0000001f00117802 */ /* 0x000fc40000000f00 */
[----:B------:R-:W-:Y:S02]  /*13d0*/  MOV R14, 0xffffffff ;  /* 0xffffffff000e7802 */ /* 0x000fe40000000f00 */
[----:B------:R-:W-:Y:S02]  /*13e0*/  MOV R8, 0x1400 ;  /* 0x0000140000087802 */ /* 0x000fe40000000f00 */
[----:B------:R-:W-:Y:S05]  /*13f0*/  CALL.REL.NOINC `($__internal_79_$__cuda_sm70_shflsync_bfly_p) ;  /* 0x0000048000007944 */ /* 0x000fea0003c00000 */
[----:B-1----:R-:W-:Y:S01]  /*1400*/  FADD.FTZ R13, R19, R14 ;  /* 0x0000000e130d7221 */ /* 0x002fe20000010000 */
[----:B0-----:R-:W-:Y:S01]  /*1410*/  HFMA2.MMA R17, -RZ, RZ, 0, 1.847743988037109375e-06 ;  /* 0x0000001fff117435 */ /* 0x001fe200000001ff */
[----:B------:R-:W-:Y:S01]  /*1420*/  IMAD.MOV.U32 R16, RZ, RZ, 0x10 ;  /* 0x00000010ff107424 */ /* 0x000fe200078e00ff */
[----:B------:R-:W-:Y:S02]  /*1430*/  MOV R14, 0xffffffff ;  /* 0xffffffff000e7802 */ /* 0x000fe40000000f00 */
[----:B------:R-:W-:Y:S02]  /*1440*/  MOV R19, R13 ;  /* 0x0000000d00137202 */ /* 0x000fe40000000f00 */
[----:B------:R-:W-:Y:S02]  /*1450*/  MOV R8, 0x1470 ;  /* 0x0000147000087802 */ /* 0x000fe40000000f00 */
[----:B------:R-:W-:Y:S05]  /*1460*/  CALL.REL.NOINC `($__internal_79_$__cuda_sm70_shflsync_bfly_p) ;  /* 0x0000041000007944 */ /* 0x000fea0003c00000 */
[----:B0-----:R-:W-:Y:S01]  /*1470*/  HFMA2.MMA R16, -RZ, RZ, 0, 5.9604644775390625e-08 ;  /* 0x00000001ff107435 */ /* 0x001fe200000001ff */
[----:B-1----:R-:W-:Y:S01]  /*1480*/  IMAD.MOV.U32 R18, RZ, RZ, R14 ;  /* 0x000000ffff127224 */ /* 0x002fe200078e000e */
[----:B------:R-:W-:Y:S01]  /*1490*/  MOV R19, R11 ;  /* 0x0000000b00137202 */ /* 0x000fe20000000f00 */
[----:B------:R-:W-:Y:S01]  /*14a0*/  IMAD.MOV.U32 R14, RZ, RZ, -0x1 ;  /* 0xffffffffff0e7424 */ /* 0x000fe200078e00ff */
[----:B------:R-:W-:-:S02]  /*14b0*/  MOV R17, 0x1f ;  /* 0x0000001f00117802 */ /* 0x000fc40000000f00 */
[----:B------:R-:W-:Y:S02]  /*14c0*/  MOV R8, 0x14e0 ;  /* 0x000014e000087802 */ /* 0x000fe40000000f00 */
[----:B------:R-:W-:Y:S05]  /*14d0*/  CALL.REL.NOINC `($__internal_79_$__cuda_sm70_shflsync_bfly_p) ;  /* 0x000003a000007944 */ /* 0x000fea0003c00000 */
[----:B0-----:R-:W-:Y:S01]  /*14e0*/  HFMA2.MMA R16, -RZ, RZ, 0, 1.1920928955078125e-07 ;  /* 0x00000002ff107435 */ /* 0x001fe200000001ff */
[----:B-1----:R-:W-:Y:S01]  /*14f0*/  FADD.FTZ R19, R11, R14 ;  /* 0x0000000e0b137221 */ /* 0x002fe20000010000 */
[----:B------:R-:W-:Y:S02]  /*1500*/  MOV R17, 0x1f ;  /* 0x0000001f00117802 */ /* 0x000fe40000000f00 */
[----:B------:R-:W-:Y:S02]  /*1510*/  MOV R14, 0xffffffff ;  /* 0xffffffff000e7802 */ /* 0x000fe40000000f00 */
[----:B------:R-:W-:Y:S02]  /*1520*/  MOV R8, 0x1540 ;  /* 0x0000154000087802 */ /* 0x000fe40000000f00 */
[----:B------:R-:W-:Y:S05]  /*1530*/  CALL.REL.NOINC `($__internal_79_$__cuda_sm70_shflsync_bfly_p) ;  /* 0x0000034000007944 */ /* 0x000fea0003c00000 */
[----:B0-----:R-:W-:Y:S01]  /*1540*/  HFMA2.MMA R17, -RZ, RZ, 0, 1.847743988037109375e-06 ;  /* 0x0000001fff117435 */ /* 0x001fe200000001ff */
[----:B-1----:R-:W-:Y:S01]  /*1550*/  FADD.FTZ R19, R19, R14 ;  /* 0x0000000e13137221 */ /* 0x002fe20000010000 */
[----:B------:R-:W-:Y:S01]  /*1560*/  MOV R14, 0xffffffff ;  /* 0xffffffff000e7802 */ /* 0x000fe20000000f00 */
[----:B------:R-:W-:Y:S01]  /*1570*/  IMAD.MOV.U32 R16, RZ, RZ, 0x4 ;  /* 0x00000004ff107424 */ /* 0x000fe200078e00ff */
[----:B------:R-:W-:-:S02]  /*1580*/  MOV R8, 0x15a0 ;  /* 0x000015a000087802 */ /* 0x000fc40000000f00 */
[----:B------:R-:W-:Y:S05]  /*1590*/  CALL.REL.NOINC `($__internal_79_$__cuda_sm70_shflsync_bfly_p) ;  /* 0x000002e000007944 */ /* 0x000fea0003c00000 */
[----:B0-----:R-:W-:Y:S01]  /*15a0*/  HFMA2.MMA R16, -RZ, RZ, 0, 4.76837158203125e-07 ;  /* 0x00000008ff107435 */ /* 0x001fe200000001ff */
[----:B-1----:R-:W-:Y:S01]  /*15b0*/  FADD.FTZ R19, R19, R14 ;  /* 0x0000000e13137221 */ /* 0x002fe20000010000 */
[----:B------:R-:W-:Y:S01]  /*15c0*/  MOV R14, 0xffffffff ;  /* 0xffffffff000e7802 */ /* 0x000fe20000000f00 */
[----:B------:R-:W-:Y:S01]  /*15d0*/  IMAD.MOV.U32 R17, RZ, RZ, 0x1f ;  /* 0x0000001fff117424 */ /* 0x000fe200078e00ff */
[----:B------:R-:W-:-:S02]  /*15e0*/  MOV R8, 0x1600 ;  /* 0x0000160000087802 */ /* 0x000fc40000000f00 */
        /* <DEDUP_REMOVED lines=33> */
[----:B0-----:R-:W-:Y:S01]  /*1800*/  HFMA2.MMA R17, -RZ, RZ, 0, 1.847743988037109375e-06 ;  /* 0x0000001fff117435 */ /* 0x001fe200000001ff */
[----:B-1----:R-:W-:Y:S01]  /*1810*/  FADD.FTZ R19, R19, R14 ;  /* 0x0000000e13137221 */ /* 0x002fe20000010000 */
[----:B------:R-:W-:Y:S01]  /*1820*/  MOV R14, 0xffffffff ;  /* 0xffffffff000e7802 */ /* 0x000fe20000000f00 */
[----:B------:R-:W-:Y:S01]  /*1830*/  IMAD.MOV.U32 R16, RZ, RZ, 0x10 ;  /* 0x00000010ff107424 */ /* 0x000fe200078e00ff */
[----:B------:R-:W-:Y:S02]  /*1840*/  MOV R8, 0x1860 ;  /* 0x0000186000087802 */ /* 0x000fe40000000f00 */
[----:B------:R-:W-:Y:S05]  /*1850*/  CALL.REL.NOINC `($__internal_79_$__cuda_sm70_shflsync_bfly_p) ;  /* 0x0000002000007944 */ /* 0x000fea0003c00000 */
[----:B-1----:R-:W-:Y:S01]  /*1860*/  MOV R8, R14 ;  /* 0x0000000e00087202 */ /* 0x002fe20000000f00 */
[----:B0-----:R-:W-:Y:S05]  /*1870*/  BRA `(.L_x_1922) ;  /* 0xfffff54000007947 */ /* 0x001fea000383ffff */
        .weak           $__internal_79_$__cuda_sm70_shflsync_bfly_p
        .type           $__internal_79_$__cuda_sm70_shflsync_bfly_p,@function
        .size           $__internal_79_$__cuda_sm70_shflsync_bfly_p,(.L_x_2826 - $__internal_79_$__cuda_sm70_shflsync_bfly_p)
$__internal_79_$__cuda_sm70_shflsync_bfly_p:
[----:B------:R-:W-:Y:S01]  /*1880*/  HFMA2.MMA R9, -RZ, RZ, 0, 0 ;  /* 0x00000000ff097435 */ /* 0x000fe200000001ff */
[----:B------:R-:W-:Y:S04]  /*1890*/  WARPSYNC R14 ;  /* 0x0000000e00007348 */ /* 0x000fe80003800000 */
[----:B------:R0:W1:Y:S01]  /*18a0*/  SHFL.BFLY PT, R14, R19, R16, R17 ;  /* 0x0c000010130e7389 */ /* 0x00006200000e0011 */
[----:B------:R-:W-:Y:S05]  /*18b0*/  RET.REL.NODEC R8 `(_ZN10layer_norm40ln_parallel_residual_bwd_finalize_kernelINS_22Kernel_traits_finalizeILj2560E6__halfS2_fS2_fjLb0ELj1024ELj4ENS_18Kernel_traits_baseILj2560ES2_S2_fS2_fjLj1024EEEEELb0EEEvNS_9BwdParamsE) ;  /* 0xffffe74008007950 */ /* 0x000fea0003c3ffff */
.L_x_1923:
        /* <DEDUP_REMOVED lines=12> */
.L_x_2826:


//--------------------- .text._ZN10layer_norm31ln_parallel_residual_bwd_kernelINS_13Kernel_traitsI6__halfS2_fS2_fjLj2560ELj1ELj1ELj4ELj8ENS_18Kernel_traits_baseILj2560ES2_S2_fS2_fjLj128EEEEELb1ELb1ELb0EEEvNS_9BwdParamsE --------------------------
	.section	.text._ZN10layer_norm31ln_parallel_residual_bwd_kernelINS_13Kernel_traitsI6__halfS2_fS2_fjLj2560ELj1ELj1ELj4ELj8ENS_18Kernel_traits_baseILj2560ES2_S2_fS2_fjLj128EEEEELb1ELb1ELb0EEEvNS_9BwdParamsE,"ax",@progbits
	.sectioninfo	@"SHI_REGISTERS=162"
	.align	128
        .global         _ZN10layer_norm31ln_parallel_residual_bwd_kernelINS_13Kernel_traitsI6__halfS2_fS2_fjLj2560ELj1ELj1ELj4ELj8ENS_18Kernel_traits_baseILj2560ES2_S2_fS2_fjLj128EEEEELb1ELb1ELb0EEEvNS_9BwdParamsE
        .type           _ZN10layer_norm31ln_parallel_residual_bwd_kernelINS_13Kernel_traitsI6__halfS2_fS2_fjLj2560ELj1ELj1ELj4ELj8ENS_18Kernel_traits_baseILj2560ES2_S2_fS2_fjLj128EEEEELb1ELb1ELb0EEEvNS_9BwdParamsE,@function
        .size           _ZN10layer_norm31ln_parallel_residual_bwd_kernelINS_13Kernel_traitsI6__halfS2_fS2_fjLj2560ELj1ELj1ELj4ELj8ENS_18Kernel_traits_baseILj2560ES2_S2_fS2_fjLj128EEEEELb1ELb1ELb0EEEvNS_9BwdParamsE,(.L_x_2827 - _ZN10layer_norm31ln_parallel_residual_bwd_kernelINS_13Kernel_traitsI6__halfS2_fS2_fjLj2560ELj1ELj1ELj4ELj8ENS_18Kernel_traits_baseILj2560ES2_S2_fS2_fjLj128EEEEELb1ELb1ELb0EEEvNS_9BwdParamsE)
        .other          _ZN10layer_norm31ln_parallel_residual_bwd_kernelINS_13Kernel_traitsI6__halfS2_fS2_fjLj2560ELj1ELj1ELj4ELj8ENS_18Kernel_traits_baseILj2560ES2_S2_fS2_fjLj128EEEEELb1ELb1ELb0EEEvNS_9BwdParamsE,@"STO_CUDA_ENTRY STV_DEFAULT"
_ZN10layer_norm31ln_parallel_residual_bwd_kernelINS_13Kernel_traitsI6__halfS2_fS2_fjLj2560ELj1ELj1ELj4ELj8ENS_18Kernel_traits_baseILj2560ES2_S2_fS2_fjLj128EEEEELb1ELb1ELb0EEEvNS_9BwdParamsE:
.text._ZN10layer_norm31ln_parallel_residual_bwd_kernelINS_13Kernel_traitsI6__halfS2_fS2_fjLj2560ELj1ELj1ELj4ELj8ENS_18Kernel_traits_baseILj2560ES2_S2_fS2_fjLj128EEEEELb1ELb1ELb0EEEvNS_9BwdParamsE:
        /* <DEDUP_REMOVED lines=58> */
[----:B-----5:R-:W-:Y:S01]  /*03a0*/  MOV R17, R14 ;  /* 0x0000000e00117202 */ /* 0x020fe20000000f00 */
[----:B------:R-:W-:Y:S01]  /*03b0*/  IMAD.MOV.U32 R103, RZ, RZ, R5 ;  /* 0x000000ffff677224 */ /* 0x000fe200078e0005 */
[----:B------:R-:W-:Y:S01]  /*03c0*/  SHF.R.U64 R16, R14, 0x10, R15 ;  /* 0x000000100e107819 */ /* 0x000fe2000000120f */
[----:B------:R-:W-:Y:S01]  /*03d0*/  IMAD.MOV.U32 R101, RZ, RZ, R6 ;  /* 0x000000ffff657224 */ /* 0x000fe200078e0006 */
[----:B------:R-:W-:Y:S01]  /*03e0*/  MOV R105, R4 ;  /* 0x0000000400697202 */ /* 0x000fe20000000f00 */
        /* <DEDUP_REMOVED lines=9> */
[----:B------:R-:W-:Y:S01]  /*0480*/  MOV R97, R8 ;  /* 0x0000000800617202 */ /* 0x000fe20000000f00 */
[----:B------:R-:W-:Y:S01]  /*0490*/  IMAD.MOV.U32 R13, RZ, RZ, 0x1 ;  /* 0x00000001ff0d7424 */ /* 0x000fe200078e00ff */
[--C-:B------:R-:W-:Y:S01]  /*04a0*/  SHF.R.U64 R96, R8, 0x10, R9.reuse ;  /* 0x0000001008607819 */ /* 0x100fe20000001209 */
[----:B------:R-:W-:Y:S01]  /*04b0*/  IMAD.MOV.U32 R61, RZ, RZ, RZ ;  /* 0x000000ffff3d7224 */ /* 0x000fe200078e00ff */
[----:B------:R-:W-:Y:S01]  /*04c0*/  SHF.R.U32.HI R22, RZ, 0x10, R9 ;  /* 0x00000010ff167819 */ /* 0x000fe20000011609 */
[----:B------:R-:W-:Y:S01]  /*04d0*/  HADD2.F32 R105, -RZ, R105.H0_H0 ;  /* 0x20000069ff697230 */ /* 0x000fe20000004100 */
[--C-:B------:R-:W-:Y:S01]  /*04e0*/  SHF.R.U64 R20, R10, 0x10, R11.reuse ;  /* 0x000000100a147819 */ /* 0x100fe2000000120b */
[----:B------:R-:W-:Y:S01]  /*04f0*/  HADD2.F32 R104, -RZ, R104.H0_H0 ;  /* 0x20000068ff687230 */ /* 0x000fe20000004100 */
[----:B------:R-:W-:Y:S01]  /*0500*/  SHF.R.U32.HI R18, RZ, 0x10, R11 ;  /* 0x00000010ff127819 */ /* 0x000fe2000001160b */
        /* <DEDUP_REMOVED lines=19> */
.L_x_1951:
[----:B------:R-:W-:-:S10]  /*0640*/  HFMA2.MMA R88, -RZ, RZ, 0, 2.384185791015625e-07 ;  /* 0x00000004ff587435 */ /* 0x000fd400000001ff */
[----:B------:R-:W-:-:S04]  /*0650*/  IMAD.WIDE R90, R107, R88, c[0x0][0x1a0] ;  /* 0x000068006b5a7625 */ /* 0x000fc800078e0258 */
[C---:B------:R-:W-:Y:S01]  /*0660*/  IMAD.WIDE R88, R107.reuse, R88, c[0x0][0x1a8] ;  /* 0x00006a006b587625 */ /* 0x040fe200078e0258 */
[----:B------:R0:W5:Y:S04]  /*0670*/  LDG.E R92, [R90.64] ;  /* 0x000000045a5c7981 */ /* 0x000168000c1e1900 */
        /* <DEDUP_REMOVED lines=11> */
[----:B0-----:R-:W-:Y:S02]  /*0730*/  MOV R94, 0x8 ;  /* 0x00000008005e7802 */ /* 0x001fe40000000f00 */
        /* <DEDUP_REMOVED lines=27> */
[----:B------:R-:W-:Y:S01]  /*08f0*/  HADD2.F32 R93, -RZ, R93.H0_H0 ;  /* 0x2000005dff5d7230 */ /* 0x000fe20000004100 */
[--C-:B------:R-:W-:Y:S01]  /*0900*/  FADD.FTZ R95, R88, -R152.reuse ;  /* 0x80000098585f7221 */ /* 0x100fe20000010000 */
[----:B-1----:R-:W-:Y:S01]  /*0910*/  HADD2.F32 R151, -RZ, R153.H0_H0 ;  /* 0x20000099ff977230 */ /* 0x002fe20000004100 */
[----:B------:R-:W-:-:S02]  /*0920*/  FADD.FTZ R155, R90, -R152 ;  /* 0x800000985a9b7221 */ /* 0x000fc40000010000 */
[----:B------:R-:W-:Y:S02]  /*0930*/  FADD.FTZ R91, R91, -R152 ;  /* 0x800000985b5b7221 */ /* 0x000fe40000010000 */
[C---:B------:R-:W-:Y:S02]  /*0940*/  FMUL.FTZ R152, R12.reuse, R89 ;  /* 0x000000590c987220 */ /* 0x040fe40000410000 */
[----:B------:R-:W-:Y:S02]  /*0950*/  FMUL.FTZ R154, R12, R95 ;  /* 0x0000005f0c9a7220 */ /* 0x000fe40000410000 */
[----:B------:R-:W-:Y:S01]  /*0960*/  FMUL.FTZ R153, R105, R93 ;  /* 0x0000005d69997220 */ /* 0x000fe20000410000 */
[----:B------:R-:W-:Y:S01]  /*0970*/  HADD2.F32 R113, -RZ, R113.H0_H0 ;  /* 0x20000071ff717230 */ /* 0x000fe20000004100 */
[----:B------:R-:W-:Y:S02]  /*0980*/  FADD.FTZ R41, R41, R151 ;  /* 0x0000009729297221 */ /* 0x000fe40000010000 */
[----:B------:R-:W-:-:S02]  /*0990*/  FFMA.FTZ R61, R152, R151, R61 ;  /* 0x00000097983d7223 */ /* 0x000fc4000001003d */
[----:B------:R-:W-:Y:S02]  /*09a0*/  FMUL.FTZ R150, R12, R155 ;  /* 0x0000009b0c967220 */ /* 0x000fe40000410000 */
[----:B------:R-:W-:Y:S02]  /*09b0*/  FMUL.FTZ R151, R104, R151 ;  /* 0x0000009768977220 */ /* 0x000fe40000410000 */
[----:B------:R-:W-:Y:S02]  /*09c0*/  FADD.FTZ R88, RZ, R153 ;  /* 0x00000099ff587221 */ /* 0x000fe40000010000 */
[----:B------:R-:W-:Y:S01]  /*09d0*/  FFMA.FTZ R89, R154, R153, RZ ;  /* 0x000000999a597223 */ /* 0x000fe200000100ff */
        /* <DEDUP_REMOVED lines=17> */
.L_x_1926:
[----:B0-----:R-:W-:Y:S05]  /*0af0*/  BSYNC B0 ;  /* 0x0000000000007941 */ /* 0x001fea0003800000 */
.L_x_1925:
[----:B------:R-:W-:Y:S01]  /*0b00*/  BSSY B0, `(.L_x_1927) ;  /* 0x000003e000007945 */ /* 0x000fe20003800000 */
[----:B------:R-:W-:Y:S05]  /*0b10*/  @!P3 BRA `(.L_x_1928) ;  /* 0x000003c00000b947 */ /* 0x000fea0003800000 */
[----:B------:R-:W-:Y:S02]  /*0b20*/  MOV R116, 0x8 ;  /* 0x0000000800747802 */ /* 0x000fe40000000f00 */
        /* <DEDUP_REMOVED lines=25> */
[--C-:B------:R-:W-:Y:S01]  /*0cc0*/  SHF.R.U32.HI R116, RZ, 0x10, R117.reuse ;  /* 0x00000010ff747819 */ /* 0x100fe20000011675 */
[----:B------:R-:W-:Y:S01]  /*0cd0*/  IMAD.MOV.U32 R125, RZ, RZ, R117 ;  /* 0x000000ffff7d7224 */ /* 0x000fe200078e0075 */
[----:B------:R-:W-:Y:S01]  /*0ce0*/  HADD2.F32 R124, -RZ, R124.H0_H0 ;  /* 0x2000007cff7c7230 */ /* 0x000fe20000004100 */
[----:B---3--:R-:W-:-:S02]  /*0cf0*/  FADD.FTZ R89, -R156, R89 ;  /* 0x000000599c597221 */ /* 0x008fc40000010100 */
[C---:B------:R-:W-:Y:S01]  /*0d00*/  FADD.FTZ R117, -R156.reuse, R88 ;  /* 0x000000589c757221 */ /* 0x040fe20000010100 */
[----:B----4-:R-:W-:Y:S01]  /*0d10*/  HADD2.F32 R119, -RZ, R155.H0_H0 ;  /* 0x2000009bff777230 */ /* 0x010fe20000004100 */
[----:B-1----:R-:W-:Y:S01]  /*0d20*/  FADD.FTZ R123, -R156, R90 ;  /* 0x0000005a9c7b7221 */ /* 0x002fe20000010100 */
[----:B------:R-:W-:Y:S01]  /*0d30*/  HADD2.F32 R90, -RZ, R116.H0_H0 ;  /* 0x20000074ff5a7230 */ /* 0x000fe20000004100 */
[C---:B------:R-:W-:Y:S02]  /*0d40*/  FMUL.FTZ R116, R12.reuse, R89 ;  /* 0x000000590c747220 */ /* 0x040fe40000410000 */
[----:B------:R-:W-:Y:S02]  /*0d50*/  FMUL.FTZ R117, R12, R117 ;  /* 0x000000750c757220 */ /* 0x000fe40000410000 */
[----:B------:R-:W-:Y:S01]  /*0d60*/  FMUL.FTZ R118, R101, R124 ;  /* 0x0000007c65767220 */ /* 0x000fe20000410000 */
[----:B------:R-:W-:Y:S01]  /*0d70*/  HADD2.F32 R125, -RZ, R125.H0_H0 ;  /* 0x2000007dff7d7230 */ /* 0x000fe20000004100 */
[----:B------:R-:W-:-:S02]  /*0d80*/  FADD.FTZ R37, R37, R119 ;  /* 0x0000007725257221 */ /* 0x000fc40000010000 */
[-C--:B------:R-:W-:Y:S02]  /*0d90*/  FFMA.FTZ R57, R116, R119.reuse, R57 ;  /* 0x0000007774397223 */ /* 0x080fe40000010039 */
[----:B------:R-:W-:Y:S02]  /*0da0*/  FMUL.FTZ R119, R100, R119 ;  /* 0x0000007764777220 */ /* 0x000fe40000410000 */
[----:B------:R-:W-:Y:S02]  /*0db0*/  FADD.FTZ R88, R93, R118 ;  /* 0x000000765d587221 */ /* 0x000fe40000010000 */
[----:B------:R-:W-:Y:S02]  /*0dc0*/  FFMA.FTZ R94, R117, R118, R94 ;  /* 0x00000076755e7223 */ /* 0x000fe4000001005e */
[----:B0-----:R-:W-:Y:S02]  /*0dd0*/  FMUL.FTZ R121, R12, R123 ;  /* 0x0000007b0c797220 */ /* 0x001fe40000410000 */
        /* <DEDUP_REMOVED lines=16> */
.L_x_1928:
[----:B------:R-:W-:Y:S05]  /*0ee0*/  BSYNC B0 ;  /* 0x0000000000007941 */ /* 0x000fea0003800000 */
.L_x_1927:
[----:B------:R-:W-:Y:S01]  /*0ef0*/  BSSY B0, `(.L_x_1929) ;  /* 0x000003e000007945 */ /* 0x000fe20003800000 */
[----:B------:R-:W-:Y:S05]  /*0f00*/  @!P4 BRA `(.L_x_1930) ;  /* 0x000003c00000c947 */ /* 0x000fea0003800000 */
[----:B------:R-:W-:Y:S01]  /*0f10*/  HFMA2.MMA R122, -RZ, RZ, 0, 4.76837158203125e-07 ;  /* 0x00000008ff7a7435 */ /* 0x000fe200000001ff */
[C---:B------:R-:W-:Y:S02]  /*0f20*/  LEA R88, P1, R95.reuse, c[0x0][0x188], 0x4 ;  /* 0x000062005f587a11 */ /* 0x040fe400078220ff */
[----:B------:R-:W-:Y:S02]  /*0f30*/  ISETP.NE.U32.AND P0, PT, RZ, c[0x0][0x250], PT ;  /* 0x00009400ff007a0c */ /* 0x000fe40003f05070 */
[----:B------:R-:W-:-:S02]  /*0f40*/  LEA.HI.X R89, R95, c[0x0][0x18c], RZ, 0x4, P1 ;  /* 0x000063005f597a11 */ /* 0x000fc400008f24ff */
[----:B------:R-:W-:-:S03]  /*0f50*/  ISETP.NE.AND.EX P0, PT, RZ, c[0x0][0x254], PT, P0 ;  /* 0x00009500ff007a0c */ /* 0x000fc60003f05300 */
[C---:B------:R-:W-:Y:S01]  /*0f60*/  IMAD.WIDE.U32 R122, R95.reuse, R122, c[0x0][0x208] ;  /* 0x000082005f7a7625 */ /* 0x040fe200078e007a */
[----:B------:R-:W2:Y:S05]  /*0f70*/  LDG.E.128 R88, [R88.64] ;  /* 0x0000000458587981 */ /* 0x000eaa000c1e1d00 */
[----:B------:R-:W3:Y:S01]  /*0f80*/  LDG.E.64 R122, [R122.64] ;  /* 0x000000047a7a7981 */ /* 0x000ee2000c1e1b00 */
[C---:B------:R-:W-:Y:S01]  /*0f90*/  IMAD.SHL.U32 R130, R95.reuse, 0x4, RZ ;  /* 0x000000045f827824 */ /* 0x040fe200078e00ff */
[----:B------:R-:W-:-:S04]  /*0fa0*/  SHF.L.U64.HI R5, R95, 0x2, RZ ;  /* 0x000000025f057819 */ /* 0x000fc800000102ff */
        /* <DEDUP_REMOVED lines=14> */
[----:B--2---:R-:W-:Y:S02]  /*1090*/  FADD.FTZ R89, -R156, R89 ;  /* 0x000000599c597221 */ /* 0x004fe40000010100 */
[----:B---3--:R-:W-:Y:S01]  /*10a0*/  IMAD.MOV.U32 R132, RZ, RZ, R122 ;  /* 0x000000ffff847224 */ /* 0x008fe200078e007a */
[--C-:B------:R-:W-:Y:S01]  /*10b0*/  SHF.R.U64 R155, R122, 0x10, R123.reuse ;  /* 0x000000107a9b7819 */ /* 0x100fe2000000127b */
[--C-:B------:R-:W-:Y:S01]  /*10c0*/  IMAD.MOV.U32 R133, RZ, RZ, R123.reuse ;  /* 0x000000ffff857224 */ /* 0x100fe200078e007b */
[----:B------:R-:W-:Y:S01]  /*10d0*/  SHF.R.U32.HI R122, RZ, 0x10, R123 ;  /* 0x00000010ff7a7819 */ /* 0x000fe2000001167b */
[----:B------:R-:W-:Y:S01]  /*10e0*/  FADD.FTZ R123, -R156, R88 ;  /* 0x000000589c7b7221 */ /* 0x000fe20000010100 */
[----:B------:R-:W-:Y:S01]  /*10f0*/  HADD2.F32 R132, -RZ, R132.H0_H0 ;  /* 0x20000084ff847230 */ /* 0x000fe20000004100 */
[C---:B----4-:R-:W-:Y:S01]  /*1100*/  FMUL.FTZ R126, R12.reuse, R89 ;  /* 0x000000590c7e7220 */ /* 0x050fe20000410000 */
[----:B0-----:R-:W-:Y:S01]  /*1110*/  HADD2.F32 R129, -RZ, R155.H0_H0 ;  /* 0x2000009bff817230 */ /* 0x001fe20000004100 */
[----:B------:R-:W-:-:S02]  /*1120*/  FMUL.FTZ R127, R12, R123 ;  /* 0x0000007b0c7f7220 */ /* 0x000fc40000410000 */
[----:B------:R-:W-:Y:S01]  /*1130*/  FMUL.FTZ R128, R97, R132 ;  /* 0x0000008461807220 */ /* 0x000fe20000410000 */
[----:B------:R-:W-:Y:S01]  /*1140*/  HADD2.F32 R133, -RZ, R133.H0_H0 ;  /* 0x20000085ff857230 */ /* 0x000fe20000004100 */
[----:B-1----:R-:W-:Y:S02]  /*1150*/  FADD.FTZ R131, -R156, R90 ;  /* 0x0000005a9c837221 */ /* 0x002fe40000010100 */
[----:B------:R-:W-:Y:S02]  /*1160*/  FADD.FTZ R33, R33, R129 ;  /* 0x0000008121217221 */ /* 0x000fe40000010000 */
[-C--:B------:R-:W-:Y:S02]  /*1170*/  FFMA.FTZ R53, R126, R129.reuse, R53 ;  /* 0x000000817e357223 */ /* 0x080fe40000010035 */
[----:B------:R-:W-:Y:S02]  /*1180*/  FMUL.FTZ R129, R96, R129 ;  /* 0x0000008160817220 */ /* 0x000fe40000410000 */
[----:B------:R-:W-:-:S02]  /*1190*/  FADD.FTZ R88, R93, R128 ;  /* 0x000000805d587221 */ /* 0x000fc40000010000 */
[----:B------:R-:W-:Y:S01]  /*11a0*/  FFMA.FTZ R94, R127, R128, R94 ;  /* 0x000000807f5e7223 */ /* 0x000fe2000001005e */
[----:B------:R-:W-:Y:S01]  /*11b0*/  HADD2.F32 R90, -RZ, R122.H0_H0 ;  /* 0x2000007aff5a7230 */ /* 0x000fe20000004100 */
        /* <DEDUP_REMOVED lines=17> */
.L_x_1930:
[----:B------:R-:W-:Y:S05]  /*12d0*/  BSYNC B0 ;  /* 0x0000000000007941 */ /* 0x000fea0003800000 */
.L_x_1929:
[----:B------:R-:W-:Y:S01]  /*12e0*/  BSSY B0, `(.L_x_1931) ;  /* 0x000003e000007945 */ /* 0x000fe20003800000 */
[----:B------:R-:W-:Y:S05]  /*12f0*/  @!P5 BRA `(.L_x_1932) ;  /* 0x000003c00000d947 */ /* 0x000fea0003800000 */
[----:B------:R-:W-:Y:S02]  /*1300*/  MOV R122, 0x8 ;  /* 0x00000008007a7802 */ /* 0x000fe40000000f00 */
        /* <DEDUP_REMOVED lines=28> */
[----:B------:R-:W-:Y:S01]  /*14d0*/  HADD2.F32 R140, -RZ, R140.H0_H0 ;  /* 0x2000008cff8c7230 */ /* 0x000fe20000004100 */
[----:B------:R-:W-:Y:S01]  /*14e0*/  FADD.FTZ R123, -R156, R88 ;  /* 0x000000589c7b7221 */ /* 0x000fe20000010100 */
[----:B0-----:R-:W-:Y:S01]  /*14f0*/  HADD2.F32 R137, -RZ, R155.H0_H0 ;  /* 0x2000009bff897230 */ /* 0x001fe20000004100 */
[----:B----4-:R-:W-:-:S02]  /*1500*/  FMUL.FTZ R134, R12, R89 ;  /* 0x000000590c867220 */ /* 0x010fc40000410000 */
[----:B------:R-:W-:Y:S02]  /*1510*/  FMUL.FTZ R135, R12, R123 ;  /* 0x0000007b0c877220 */ /* 0x000fe40000410000 */
[----:B------:R-:W-:Y:S01]  /*1520*/  FMUL.FTZ R136, R21, R140 ;  /* 0x0000008c15887220 */ /* 0x000fe20000410000 */
[----:B------:R-:W-:Y:S01]  /*1530*/  HADD2.F32 R141, -RZ, R141.H0_H0 ;  /* 0x2000008dff8d7230 */ /* 0x000fe20000004100 */
[----:B-1----:R-:W-:Y:S02]  /*1540*/  FADD.FTZ R139, -R156, R90 ;  /* 0x0000005a9c8b7221 */ /* 0x002fe40000010100 */
[----:B------:R-:W-:Y:S02]  /*1550*/  FADD.FTZ R29, R29, R137 ;  /* 0x000000891d1d7221 */ /* 0x000fe40000010000 */
[-C--:B------:R-:W-:Y:S02]  /*1560*/  FFMA.FTZ R49, R134, R137.reuse, R49 ;  /* 0x0000008986317223 */ /* 0x080fe40000010031 */
[----:B------:R-:W-:-:S02]  /*1570*/  FMUL.FTZ R137, R20, R137 ;  /* 0x0000008914897220 */ /* 0x000fc40000410000 */
[----:B------:R-:W-:Y:S02]  /*1580*/  FADD.FTZ R88, R93, R136 ;  /* 0x000000885d587221 */ /* 0x000fe40000010000 */
[----:B------:R-:W-:Y:S01]  /*1590*/  FFMA.FTZ R94, R135, R136, R94 ;  /* 0x00000088875e7223 */ /* 0x000fe2000001005e */
[----:B------:R-:W-:Y:S01]  /*15a0*/  HADD2.F32 R90, -RZ, R122.H0_H0 ;  /* 0x2000007aff5a7230 */ /* 0x000fe20000004100 */
        /* <DEDUP_REMOVED lines=17> */
.L_x_1932:
[----:B------:R-:W-:Y:S05]  /*16c0*/  BSYNC B0 ;  /* 0x0000000000007941 */ /* 0x000fea0003800000 */
.L_x_1931:
        /* <DEDUP_REMOVED lines=30> */
[----:B------:R-:W-:Y:S02]  /*18b0*/  SHF.R.U32.HI R148, RZ, 0x10, R123 ;  /* 0x00000010ff947819 */ /* 0x000fe4000001167b */
[----:B------:R-:W-:Y:S02]  /*18c0*/  HADD2.F32 R92, -RZ, R92.H0_H0 ;  /* 0x2000005cff5c7230 */ /* 0x000fe40000004100 */
[----:B----4-:R-:W-:Y:S01]  /*18d0*/  HADD2.F32 R145, -RZ, R149.H0_H0 ;  /* 0x20000095ff917230 */ /* 0x010fe20000004100 */
[C---:B---3--:R-:W-:Y:S02]  /*18e0*/  FADD.FTZ R89, -R155.reuse, R89 ;  /* 0x000000599b597221 */ /* 0x048fe40000010100 */
[----:B------:R-:W-:-:S02]  /*18f0*/  FADD.FTZ R123, -R155, R88 ;  /* 0x000000589b7b7221 */ /* 0x000fc40000010100 */
[C---:B0-----:R-:W-:Y:S02]  /*1900*/  FMUL.FTZ R142, R12.reuse, R89 ;  /* 0x000000590c8e7220 */ /* 0x041fe40000410000 */
[----:B------:R-:W-:Y:S02]  /*1910*/  FMUL.FTZ R143, R12, R123 ;  /* 0x0000007b0c8f7220 */ /* 0x000fe40000410000 */
[----:B------:R-:W-:Y:S01]  /*1920*/  FMUL.FTZ R144, R17, R92 ;  /* 0x0000005c11907220 */ /* 0x000fe20000410000 */
[----:B------:R-:W-:Y:S01]  /*1930*/  HADD2.F32 R95, -RZ, R95.H0_H0 ;  /* 0x2000005fff5f7230 */ /* 0x000fe20000004100 */
[----:B------:R-:W-:Y:S02]  /*1940*/  FADD.FTZ R25, R25, R145 ;  /* 0x0000009119197221 */ /* 0x000fe40000010000 */
[----:B------:R-:W-:Y:S02]  /*1950*/  FFMA.FTZ R45, R142, R145, R45 ;  /* 0x000000918e2d7223 */ /* 0x000fe4000001002d */
[----:B-1----:R-:W-:-:S02]  /*1960*/  FADD.FTZ R147, -R155, R90 ;  /* 0x0000005a9b937221 */ /* 0x002fc40000010100 */
[----:B------:R-:W-:Y:S02]  /*1970*/  FMUL.FTZ R145, R16, R145 ;  /* 0x0000009110917220 */ /* 0x000fe40000410000 */
[----:B------:R-:W-:Y:S02]  /*1980*/  FADD.FTZ R88, R93, R144 ;  /* 0x000000905d587221 */ /* 0x000fe40000010000 */
[----:B------:R-:W-:Y:S01]  /*1990*/  FFMA.FTZ R94, R143, R144, R94 ;  /* 0x000000908f5e7223 */ /* 0x000fe2000001005e */
[----:B------:R-:W-:Y:S01]  /*19a0*/  HADD2.F32 R90, -RZ, R148.H0_H0 ;  /* 0x20000094ff5a7230 */ /* 0x000fe20000004100 */
        /* <DEDUP_REMOVED lines=17> */
.L_x_1934:
[----:B------:R-:W-:Y:S05]  /*1ac0*/  BSYNC B0 ;  /* 0x0000000000007941 */ /* 0x000fea0003800000 */
.L_x_1933:
[----:B------:R-:W-:Y:S02]  /*1ad0*/  LOP3.LUT P1, RZ, R13, 0xff, RZ, 0xc0, !PT ;  /* 0x000000ff0dff7812 */ /* 0x000fe4000782c0ff */
[----:B------:R-:W-:Y:S02]  /*1ae0*/  SHF.R.U32.HI R90, RZ, 0x5, R108 ;  /* 0x00000005ff5a7819 */ /* 0x000fe4000001166c */
[----:B------:R-:W-:Y:S02]  /*1af0*/  LOP3.LUT P0, RZ, R108, 0x1f, RZ, 0xc0, !PT ;  /* 0x0000001f6cff7812 */ /* 0x000fe4000780c0ff */
[----:B------:R-:W-:-:S07]  /*1b00*/  LOP3.LUT R155, R90, 0x7fffffc, RZ, 0xc0, !PT ;  /* 0x07fffffc5a9b7812 */ /* 0x000fce00078ec0ff */
[----:B------:R-:W-:Y:S01]  /*1b10*/  @!P1 IADD3 R155, R155, 0x4, RZ ;  /* 0x000000049b9b9810 */ /* 0x000fe20007ffe0ff */
[----:B------:R-:W-:Y:S05]  /*1b20*/  BRA.DIV ~URZ, `(.L_x_1935) ;  /* 0x00001e727f007947 */ /* 0x000fea000b800000 */
[----:B------:R0:W1:Y:S02]  /*1b30*/  SHFL.DOWN PT, R156, R93, 0x10, 0x1f ;  /* 0x0a001f005d9c7f89 */ /* 0x00006400000e0000 */
.L_x_1952:
        /* <DEDUP_REMOVED lines=18> */
.L_x_1953:
        /* <DEDUP_REMOVED lines=41> */
[----:B------:R-:W0:Y:S01]  /*1ef0*/  F2F.F16.F32 R90, R90 ;  /* 0x0000005a005a7304 */ /* 0x000e220000200800 */
[----:B------:R-:W-:-:S04]  /*1f00*/  ISETP.NE.U32.AND P1, PT, RZ, c[0x0][0x258], PT ;  /* 0x00009600ff007a0c */ /* 0x000fc80003f25070 */
[----:B------:R-:W-:-:S03]  /*1f10*/  ISETP.NE.AND.EX P1, PT, RZ, c[0x0][0x25c], PT, P1 ;  /* 0x00009700ff007a0c */ /* 0x000fc60003f25310 */
[----:B------:R-:W-:Y:S01]  /*1f20*/  F2F.F16.F32 R159, R91 ;  /* 0x0000005b009f7304 */ /* 0x000fe20000200800 */
        /* <DEDUP_REMOVED lines=18> */
[----:B------:R-:W0:Y:S01]  /*2050*/  F2F.F16.F32 R158, R158 ;  /* 0x0000009e009e7304 */ /* 0x000e220000200800 */
[----:B------:R-:W-:Y:S02]  /*2060*/  FSEL R157, R156, RZ, P0 ;  /* 0x000000ff9c9d7208 */ /* 0x000fe40000000000 */
[----:B------:R-:W-:Y:S01]  /*2070*/  ISETP.NE.U32.AND P0, PT, RZ, c[0x0][0x250], PT ;  /* 0x00009400ff007a0c */ /* 0x000fe20003f05070 */
[----:B------:R-:W-:Y:S01]  /*2080*/  IMAD.MOV.U32 R90, RZ, RZ, 0x8 ;  /* 0x00000008ff5a7424 */ /* 0x000fe200078e00ff */
[----:B------:R1:W-:Y:S02]  /*2090*/  @P1 STG.E.128 [R94.64], R84 ;  /* 0x000000545e001986 */ /* 0x0003e4000c101d04 */
[----:B------:R-:W-:Y:S01]  /*20a0*/  ISETP.NE.AND.EX P0, PT, RZ, c[0x0][0x254], PT, P0 ;  /* 0x00009500ff007a0c */ /* 0x000fe20003f05300 */
[----:B------:R-:W2:Y:S01]  /*20b0*/  F2F.F16.F32 R157, R157 ;  /* 0x0000009d009d7304 */ /* 0x000ea20000200800 */
        /* <DEDUP_REMOVED lines=8> */
[----:B------:R-:W-:-:S02]  /*2140*/  @P0 F2FP.PACK_AB R156, RZ, R156 ;  /* 0x0000009cff9c023e */ /* 0x000fc400000000ff */
[----:B------:R-:W-:Y:S02]  /*2150*/  @P0 FSEL R123, R123, RZ, P1 ;  /* 0x000000ff7b7b0208 */ /* 0x000fe40000800000 */
[----:B------:R-:W-:Y:S02]  /*2160*/  @P0 LOP3.LUT P1, RZ, R10, 0xff0000, RZ, 0xc0, !PT ;  /* 0x00ff00000aff0812 */ /* 0x000fe4000782c0ff */
[----:B------:R-:W-:Y:S02]  /*2170*/  @P0 F2FP.PACK_AB R123, RZ, R123 ;  /* 0x0000007bff7b023e */ /* 0x000fe400000000ff */
[----:B------:R-:W-:Y:S02]  /*2180*/  @P0 FSEL R122, R122, RZ, P1 ;  /* 0x000000ff7a7a0208 */ /* 0x000fe40000800000 */
[----:B------:R-:W-:Y:S02]  /*2190*/  @P0 LOP3.LUT P1, RZ, R10, 0xff000000, RZ, 0xc0, !PT ;  /* 0xff0000000aff0812 */ /* 0x000fe4000782c0ff */
[----:B------:R-:W-:-:S02]  /*21a0*/  @P0 F2FP.PACK_AB R122, RZ, R122 ;  /* 0x0000007aff7a023e */ /* 0x000fc400000000ff */
[----:B------:R-:W-:Y:S02]  /*21b0*/  @P0 FSEL R155, R155, RZ, P1 ;  /* 0x000000ff9b9b0208 */ /* 0x000fe40000800000 */
[----:B------:R-:W-:Y:S02]  /*21c0*/  @P0 PRMT R109, R156, 0x7610, R109 ;  /* 0x000076109c6d0816 */ /* 0x000fe4000000006d */
[----:B------:R-:W-:Y:S02]  /*21d0*/  @P0 F2FP.PACK_AB R155, RZ, R155 ;  /* 0x0000009bff9b023e */ /* 0x000fe400000000ff */
        /* <DEDUP_REMOVED lines=12> */
.L_x_1939:
[----:B-1----:R-:W-:Y:S02]  /*22a0*/  IADD3 R11, R11, 0x80, RZ ;  /* 0x000000800b0b7810 */ /* 0x002fe40007ffe0ff */
.L_x_1938:
[----:B------:R-:W-:Y:S05]  /*22b0*/  BSYNC B0 ;  /* 0x0000000000007941 */ /* 0x000fea0003800000 */
.L_x_1937:
        /* <DEDUP_REMOVED lines=23> */
[----:B------:R-:W0:Y:S02]  /*2430*/  F2F.F16.F32 R90, R90 ;  /* 0x0000005a005a7304 */ /* 0x000e240000200800 */
[----:B------:R-:W-:Y:S01]  /*2440*/  FMUL.FTZ R156, R89, c[0x0][0x1e8] ;  /* 0x00007a00599c7a20 */ /* 0x000fe20000410000 */
[----:B------:R-:W-:-:S04]  /*2450*/  ISETP.NE.AND.EX P1, PT, RZ, c[0x0][0x25c], PT, P1 ;  /* 0x00009700ff007a0c */ /* 0x000fc80003f25310 */
[----:B------:R-:W-:Y:S01]  /*2460*/  SEL R86, R91, R86, P1 ;  /* 0x000000565b567207 */ /* 0x000fe20000800000 */
[----:B------:R-:W-:Y:S01]  /*2470*/  FFMA.FTZ R91, R125, R92, R93 ;  /* 0x0000005c7d5b7223 */ /* 0x000fe2000001005d */
[----:B------:R-:W-:Y:S01]  /*2480*/  SEL R85, R88, R85, P1 ;  /* 0x0000005558557207 */ /* 0x000fe20000800000 */
[----:B------:R1:W-:Y:S01]  /*2490*/  F2F.F16.F32 R159, R94 ;  /* 0x0000005e009f7304 */ /* 0x0003e20000200800 */
[----:B------:R-:W-:Y:S01]  /*24a0*/  SEL R84, R89, R84, P1 ;  /* 0x0000005459547207 */ /* 0x000fe20000800000 */
[----:B------:R-:W-:-:S04]  /*24b0*/  FADD.FTZ R91, R124, -R91 ;  /* 0x8000005b7c5b7221 */ /* 0x000fc80000010000 */
[----:B------:R-:W-:-:S04]  /*24c0*/  FMUL.FTZ R88, R12, R91 ;  /* 0x0000005b0c587220 */ /* 0x000fc80000410000 */
[----:B------:R-:W-:Y:S01]  /*24d0*/  @P0 FADD.FTZ R88, R71, R88 ;  /* 0x0000005847580221 */ /* 0x000fe20000010000 */
[----:B------:R-:W-:-:S03]  /*24e0*/  LOP3.LUT P0, RZ, R7, 0xff000000, RZ, 0xc0, !PT ;  /* 0xff00000007ff7812 */ /* 0x000fc6000780c0ff */
[C---:B------:R-:W-:Y:S01]  /*24f0*/  FMUL.FTZ R155, R88.reuse, c[0x0][0x1e8] ;  /* 0x00007a00589b7a20 */ /* 0x040fe20000410000 */
[----:B------:R-:W-:Y:S02]  /*2500*/  SEL R87, R88, R87, P1 ;  /* 0x0000005758577207 */ /* 0x000fe40000800000 */
[----:B------:R-:W-:Y:S02]  /*2510*/  @P1 MOV R88, 0x10 ;  /* 0x0000001000581802 */ /* 0x000fe40000000f00 */
[----:B------:R-:W-:Y:S02]  /*2520*/  FSEL R158, R155, RZ, P0 ;  /* 0x000000ff9b9e7208 */ /* 0x000fe40000000000 */
[----:B------:R-:W-:Y:S01]  /*2530*/  LOP3.LUT P0, RZ, R7, 0xff, RZ, 0xc0, !PT ;  /* 0x000000ff07ff7812 */ /* 0x000fe2000780c0ff */
[----:B-1----:R-:W-:Y:S01]  /*2540*/  @P1 IMAD.WIDE.U32 R94, R11, R88, c[0x0][0x258] ;  /* 0x000096000b5e1625 */ /* 0x002fe200078e0058 */
[----:B------:R-:W1:Y:S02]  /*2550*/  F2F.F16.F32 R91, R158 ;  /* 0x0000009e005b7304 */ /* 0x000e640000200800 */
[----:B------:R-:W-:Y:S01]  /*2560*/  FSEL R157, R156, RZ, P0 ;  /* 0x000000ff9c9d7208 */ /* 0x000fe20000000000 */
[----:B0-----:R-:W-:Y:S01]  /*2570*/  IMAD.WIDE.U32 R88, R90, 0x10000, RZ ;  /* 0x000100005a587825 */ /* 0x001fe200078e00ff */
[----:B------:R-:W-:Y:S01]  /*2580*/  ISETP.NE.U32.AND P0, PT, RZ, c[0x0][0x250], PT ;  /* 0x00009400ff007a0c */ /* 0x000fe20003f05070 */
[----:B------:R0:W-:Y:S03]  /*2590*/  @P1 STG.E.128 [R94.64], R84 ;  /* 0x000000545e001986 */ /* 0x0001e6000c101d04 */
[----:B------:R-:W2:Y:S01]  /*25a0*/  F2F.F16.F32 R157, R157 ;  /* 0x0000009d009d7304 */ /* 0x000ea20000200800 */
        /* <DEDUP_REMOVED lines=9> */
[----:B------:R-:W-:Y:S02]  /*2640*/  @P0 F2FP.PACK_AB R156, RZ, R156 ;  /* 0x0000009cff9c023e */ /* 0x000fe400000000ff */
[----:B------:R-:W-:-:S02]  /*2650*/  @P0 FSEL R123, R123, RZ, P1 ;  /* 0x000000ff7b7b0208 */ /* 0x000fc40000800000 */
[----:B------:R0:W-:Y:S01]  /*2660*/  STG.E.64 [R88.64], R90 ;  /* 0x0000005a58007986 */ /* 0x0001e2000c101b04 */
[----:B------:R-:W-:Y:S02]  /*2670*/  @P0 LOP3.LUT P1, RZ, R8, 0xff0000, RZ, 0xc0, !PT ;  /* 0x00ff000008ff0812 */ /* 0x000fe4000782c0ff */
[----:B------:R-:W-:Y:S02]  /*2680*/  @P0 F2FP.PACK_AB R123, RZ, R123 ;  /* 0x0000007bff7b023e */ /* 0x000fe400000000ff */
[----:B------:R-:W-:Y:S02]  /*2690*/  @P0 FSEL R122, R122, RZ, P1 ;  /* 0x000000ff7a7a0208 */ /* 0x000fe40000800000 */
[----:B------:R-:W-:Y:S02]  /*26a0*/  @P0 LOP3.LUT P1, RZ, R8, 0xff000000, RZ, 0xc0, !PT ;  /* 0xff00000008ff0812 */ /* 0x000fe4000782c0ff */
[----:B------:R-:W-:Y:S02]  /*26b0*/  @P0 F2FP.PACK_AB R122, RZ, R122 ;  /* 0x0000007aff7a023e */ /* 0x000fe400000000ff */
[----:B------:R-:W-:-:S02]  /*26c0*/  @P0 FSEL R155, R155, RZ, P1 ;  /* 0x000000ff9b9b0208 */ /* 0x000fc40000800000 */
[----:B------:R-:W-:Y:S02]  /*26d0*/  @P0 PRMT R109, R156, 0x7610, R109 ;  /* 0x000076109c6d0816 */ /* 0x000fe4000000006d */
[----:B------:R-:W-:Y:S02]  /*26e0*/  @P0 F2FP.PACK_AB R155, RZ, R155 ;  /* 0x0000009bff9b023e */ /* 0x000fe400000000ff */
        /* <DEDUP_REMOVED lines=12> */
.L_x_1942:
[----:B0-----:R-:W-:Y:S02]  /*27b0*/  IADD3 R11, R11, 0x80, RZ ;  /* 0x000000800b0b7810 */ /* 0x001fe40007ffe0ff */
.L_x_1941:
[----:B------:R-:W-:Y:S05]  /*27c0*/  BSYNC B0 ;  /* 0x0000000000007941 */ /* 0x000fea0003800000 */
.L_x_1940:
        /* <DEDUP_REMOVED lines=41> */
[----:B------:R-:W1:Y:S01]  /*2a60*/  F2F.F16.F32 R91, R158 ;  /* 0x0000009e005b7304 */ /* 0x000e620000200800 */
[----:B0-----:R-:W-:Y:S01]  /*2a70*/  IMAD.WIDE.U32 R88, R90, 0x10000, RZ ;  /* 0x000100005a587825 */ /* 0x001fe200078e00ff */
[----:B------:R-:W-:Y:S01]  /*2a80*/  FSEL R157, R156, RZ, P0 ;  /* 0x000000ff9c9d7208 */ /* 0x000fe20000000000 */
[----:B------:R0:W-:Y:S01]  /*2a90*/  @P1 STG.E.128 [R94.64], R84 ;  /* 0x000000545e001986 */ /* 0x0001e2000c101d04 */
[----:B------:R-:W-:-:S04]  /*2aa0*/  ISETP.NE.U32.AND P0, PT, RZ, c[0x0][0x250], PT ;  /* 0x00009400ff007a0c */ /* 0x000fc80003f05070 */
[----:B------:R-:W2:Y:S01]  /*2ab0*/  F2F.F16.F32 R157, R157 ;  /* 0x0000009d009d7304 */ /* 0x000ea20000200800 */
        /* <DEDUP_REMOVED lines=32> */
.L_x_1945:
[----:B0-----:R-:W-:Y:S02]  /*2cc0*/  IADD3 R11, R11, 0x80, RZ ;  /* 0x000000800b0b7810 */ /* 0x001fe40007ffe0ff */
.L_x_1944:
[----:B------:R-:W-:Y:S05]  /*2cd0*/  BSYNC B0 ;  /* 0x0000000000007941 */ /* 0x000fea0003800000 */
.L_x_1943:
        /* <DEDUP_REMOVED lines=55> */
[----:B------:R-:W-:Y:S02]  /*3050*/  @P0 F2FP.PACK_AB R156, RZ, R156 ;  /* 0x0000009cff9c023e */ /* 0x000fe400000000ff */
[----:B------:R-:W-:-:S02]  /*3060*/  @P0 FSEL R123, R123, RZ, P1 ;  /* 0x000000ff7b7b0208 */ /* 0x000fc40000800000 */
[----:B------:R-:W-:Y:S01]  /*3070*/  @P0 LOP3.LUT P1, RZ, R4, 0xff0000, RZ, 0xc0, !PT ;  /* 0x00ff000004ff0812 */ /* 0x000fe2000782c0ff */
[----:B------:R-:W-:Y:S01]  /*3080*/  IMAD.WIDE.U32 R88, R11, R88, c[0x0][0x248] ;  /* 0x000092000b587625 */ /* 0x000fe200078e0058 */
[----:B------:R-:W-:Y:S02]  /*3090*/  @P0 F2FP.PACK_AB R123, RZ, R123 ;  /* 0x0000007bff7b023e */ /* 0x000fe400000000ff */
[----:B------:R-:W-:Y:S02]  /*30a0*/  @P0 FSEL R122, R122, RZ, P1 ;  /* 0x000000ff7a7a0208 */ /* 0x000fe40000800000 */
[----:B------:R0:W-:Y:S01]  /*30b0*/  STG.E.64 [R88.64], R90 ;  /* 0x0000005a58007986 */ /* 0x0001e2000c101b04 */
        /* <DEDUP_REMOVED lines=17> */
.L_x_1948:
[----:B0-----:R-:W-:Y:S02]  /*31d0*/  IADD3 R11, R11, 0x80, RZ ;  /* 0x000000800b0b7810 */ /* 0x001fe40007ffe0ff */
.L_x_1947:
[----:B------:R-:W-:Y:S05]  /*31e0*/  BSYNC B0 ;  /* 0x0000000000007941 */ /* 0x000fea0003800000 */
.L_x_1946:
        /* <DEDUP_REMOVED lines=31> */
[----:B------:R-:W-:Y:S02]  /*33e0*/  F2F.F16.F32 R156, R123 ;  /* 0x0000007b009c7304 */ /* 0x000fe40000200800 */
[----:B------:R-:W-:-:S02]  /*33f0*/  SEL R86, R91, R86, P1 ;  /* 0x000000565b567207 */ /* 0x000fc40000800000 */
[----:B------:R-:W-:Y:S02]  /*3400*/  FSEL R91, R12, RZ, P0 ;  /* 0x000000ff0c5b7208 */ /* 0x000fe40000000000 */
[----:B------:R-:W-:Y:S02]  /*3410*/  LOP3.LUT P0, RZ, R2, 0xff, RZ, 0xc0, !PT ;  /* 0x000000ff02ff7812 */ /* 0x000fe4000780c0ff */
[----:B------:R-:W-:Y:S02]  /*3420*/  SEL R85, R88, R85, P1 ;  /* 0x0000005558557207 */ /* 0x000fe40000800000 */
[----:B------:R0:W1:Y:S01]  /*3430*/  F2F.F16.F32 R88, R90 ;  /* 0x0000005a00587304 */ /* 0x0000620000200800 */
[----:B------:R-:W-:Y:S02]  /*3440*/  FSEL R122, R155, RZ, P0 ;  /* 0x000000ff9b7a7208 */ /* 0x000fe40000000000 */
[----:B------:R-:W-:Y:S02]  /*3450*/  ISETP.NE.U32.AND P0, PT, RZ, c[0x0][0x250], PT ;  /* 0x00009400ff007a0c */ /* 0x000fe40003f05070 */
[----:B------:R-:W-:Y:S01]  /*3460*/  SEL R87, R92, R87, P1 ;  /* 0x000000575c577207 */ /* 0x000fe20000800000 */
[----:B------:R-:W-:Y:S01]  /*3470*/  @P1 IMAD.MOV.U32 R92, RZ, RZ, 0x10 ;  /* 0x00000010ff5c1424 */ /* 0x000fe200078e00ff */
[----:B------:R-:W-:Y:S01]  /*3480*/  ISETP.NE.AND.EX P0, PT, RZ, c[0x0][0x254], PT, P0 ;  /* 0x00009500ff007a0c */ /* 0x000fe20003f05300 */
[----:B------:R-:W2:Y:S01]  /*3490*/  F2F.F16.F32 R91, R91 ;  /* 0x0000005b005b7304 */ /* 0x000ea20000200800 */
[----:B------:R-:W-:Y:S01]  /*34a0*/  SEL R84, R89, R84, P1 ;  /* 0x0000005459547207 */ /* 0x000fe20000800000 */
[----:B------:R-:W-:-:S04]  /*34b0*/  @P1 IMAD.WIDE.U32 R92, R11, R92, c[0x0][0x258] ;  /* 0x000096000b5c1625 */ /* 0x000fc800078e005c */
[----:B0-----:R-:W-:Y:S01]  /*34c0*/  IMAD.MOV.U32 R90, RZ, RZ, 0x8 ;  /* 0x00000008ff5a7424 */ /* 0x001fe200078e00ff */
[----:B------:R0:W-:Y:S01]  /*34d0*/  @P1 STG.E.128 [R92.64], R84 ;  /* 0x000000545c001986 */ /* 0x0001e2000c101d04 */
[----:B------:R-:W3:Y:S01]  /*34e0*/  F2F.F16.F32 R157, R122 ;  /* 0x0000007a009d7304 */ /* 0x000ee20000200800 */
        /* <DEDUP_REMOVED lines=9> */
[----:B------:R-:W-:Y:S02]  /*3580*/  @P0 F2FP.PACK_AB R92, RZ, R92 ;  /* 0x0000005cff5c023e */ /* 0x000fe400000000ff */
[----:B------:R-:W-:-:S02]  /*3590*/  @P0 FSEL R95, R95, RZ, P1 ;  /* 0x000000ff5f5f0208 */ /* 0x000fc40000800000 */
        /* <DEDUP_REMOVED lines=20> */
.L_x_1950:
[----:B0-----:R-:W-:Y:S05]  /*36e0*/  BSYNC B0 ;  /* 0x0000000000007941 */ /* 0x001fea0003800000 */
.L_x_1949:
[----:B------:R-:W-:Y:S02]  /*36f0*/  IADD3 R107, R107, c[0x0][0x160], RZ ;  /* 0x000058006b6b7a10 */ /* 0x000fe40007ffe0ff */
[----:B------:R-:W-:Y:S02]  /*3700*/  LOP3.LUT P1, RZ, R13, 0xff, RZ, 0xc0, !PT ;  /* 0x000000ff0dff7812 */ /* 0x000fe4000782c0ff */
[----:B------:R-:W-:Y:S02]  /*3710*/  ISETP.GE.AND P0, PT, R107, c[0x0][0x164], PT ;  /* 0x000059006b007a0c */ /* 0x000fe40003f06270 */
[----:B------:R-:W-:-:S11]  /*3720*/  SEL R13, RZ, 0x1, P1 ;  /* 0x00000001ff0d7807 */ /* 0x000fd60000800000 */
[----:B------:R-:W-:Y:S01]  /*3730*/  @P0 CALL.REL.NOINC `(.L_x_1924) ;  /* 0x0000001000000944 */ /* 0x000fe20003c00000 */
[----:B------:R-:W-:Y:S05]  /*3740*/  BRA `(.L_x_1951) ;  /* 0xffffcef000007947 */ /* 0x000fea000383ffff */
.L_x_1924:
[----:B0-----:R-:W0:Y:S01]  /*3750*/  S2UR UR6, SR_CTAID.X ;  /* 0x00000000000679c3 */ /* 0x001e220000002500 */
[----:B------:R-:W0:Y:S01]  /*3760*/  S2R R2, SR_TID.X ;  /* 0x0000000000027919 */ /* 0x000e220000002100 */
[----:B-----5:R-:W-:Y:S01]  /*3770*/  @P2 MOV R5, 0x10 ;  /* 0x0000001000052802 */ /* 0x020fe20000000f00 */
        /* <DEDUP_REMOVED lines=34> */
.L_x_1935:
[----:B------:R-:W-:Y:S01]  /*39a0*/  IMAD.MOV.U32 R122, RZ, RZ, R93 ;  /* 0x000000ffff7a7224 */ /* 0x000fe200078e005d */
[----:B------:R-:W-:Y:S01]  /*39b0*/  MOV R91, 0xffffffff ;  /* 0xffffffff005b7802 */ /* 0x000fe20000000f00 */
[----:B------:R-:W-:Y:S01]  /*39c0*/  IMAD.MOV.U32 R95, RZ, RZ, 0x10 ;  /* 0x00000010ff5f7424 */ /* 0x000fe200078e00ff */
[----:B------:R-:W-:Y:S01]  /*39d0*/  MOV R88, 0x3a00 ;  /* 0x00003a0000587802 */ /* 0x000fe20000000f00 */
[----:B-----5:R-:W-:-:S02]  /*39e0*/  IMAD.MOV.U32 R92, RZ, RZ, 0x1f ;  /* 0x0000001fff5c7424 */ /* 0x020fc400078e00ff */
[----:B------:R-:W-:Y:S05]  /*39f0*/  CALL.REL.NOINC `($__internal_80_$__cuda_sm70_shflsync_down_p) ;  /* 0x0000046000007944 */ /* 0x000fea0003c00000 */
[----:B-1----:R-:W-:Y:S01]  /*3a00*/  IMAD.MOV.U32 R156, RZ, RZ, R91 ;  /* 0x000000ffff9c7224 */ /* 0x002fe200078e005b */
[----:B0-----:R-:W-:Y:S05]  /*3a10*/  BRA `(.L_x_1952) ;  /* 0xffffe12000007947 */ /* 0x001fea000383ffff */
.L_x_1936:
[----:B------:R-:W-:Y:S01]  /*3a20*/  HFMA2.MMA R95, -RZ, RZ, 0, 9.5367431640625e-07 ;  /* 0x00000010ff5f7435 */ /* 0x000fe200000001ff */
[----:B------:R-:W-:Y:S01]  /*3a30*/  IMAD.MOV.U32 R122, RZ, RZ, R94 ;  /* 0x000000ffff7a7224 */ /* 0x000fe200078e005e */
[----:B------:R-:W-:Y:S01]  /*3a40*/  MOV R88, 0x3a80 ;  /* 0x00003a8000587802 */ /* 0x000fe20000000f00 */
[----:B-----5:R-:W-:-:S02]  /*3a50*/  IMAD.MOV.U32 R92, RZ, RZ, 0x1f ;  /* 0x0000001fff5c7424 */ /* 0x020fc400078e00ff */
[----:B------:R-:W-:Y:S02]  /*3a60*/  IMAD.MOV.U32 R91, RZ, RZ, -0x1 ;  /* 0xffffffffff5b7424 */ /* 0x000fe400078e00ff */
[----:B01----:R-:W-:Y:S05]  /*3a70*/  CALL.REL.NOINC `($__internal_80_$__cuda_sm70_shflsync_down_p) ;  /* 0x000003e000007944 */ /* 0x003fea0003c00000 */
[----:B------:R-:W-:Y:S01]  /*3a80*/  FADD.FTZ R156, R156, R93 ;  /* 0x0000005d9c9c7221 */ /* 0x000fe20000010000 */
[----:B0-----:R-:W-:Y:S01]  /*3a90*/  MOV R95, 0x8 ;  /* 0x00000008005f7802 */ /* 0x001fe20000000f00 */
[----:B-1----:R-:W-:Y:S01]  /*3aa0*/  FADD.FTZ R94, R94, R91 ;  /* 0x0000005b5e5e7221 */ /* 0x002fe20000010000 */
[----:B------:R-:W-:Y:S01]  /*3ab0*/  MOV R88, 0x3b00 ;  /* 0x00003b0000587802 */ /* 0x000fe20000000f00 */
[----:B------:R-:W-:Y:S01]  /*3ac0*/  IMAD.MOV.U32 R92, RZ, RZ, 0x1f ;  /* 0x0000001fff5c7424 */ /* 0x000fe200078e00ff */
[----:B------:R-:W-:Y:S01]  /*3ad0*/  MOV R122, R156 ;  /* 0x0000009c007a7202 */ /* 0x000fe20000000f00 */
[----:B------:R-:W-:Y:S02]  /*3ae0*/  IMAD.MOV.U32 R91, RZ, RZ, -0x1 ;  /* 0xffffffffff5b7424 */ /* 0x000fe400078e00ff */
[----:B------:R-:W-:Y:S05]  /*3af0*/  CALL.REL.NOINC `($__internal_80_$__cuda_sm70_shflsync_down_p) ;  /* 0x0000036000007944 */ /* 0x000fea0003c00000 */
[----:B0-----:R-:W-:Y:S01]  /*3b00*/  HFMA2.MMA R95, -RZ, RZ, 0, 4.76837158203125e-07 ;  /* 0x00000008ff5f7435 */ /* 0x001fe200000001ff */
[----:B-1----:R-:W-:Y:S01]  /*3b10*/  IMAD.MOV.U32 R93, RZ, RZ, R91 ;  /* 0x000000ffff5d7224 */ /* 0x002fe200078e005b */
[----:B------:R-:W-:Y:S01]  /*3b20*/  MOV R88, 0x3b70 ;  /* 0x00003b7000587802 */ /* 0x000fe20000000f00 */
[----:B------:R-:W-:Y:S02]  /*3b30*/  IMAD.MOV.U32 R122, RZ, RZ, R94 ;  /* 0x000000ffff7a7224 */ /* 0x000fe400078e005e */
[----:B------:R-:W-:-:S02]  /*3b40*/  IMAD.MOV.U32 R92, RZ, RZ, 0x1f ;  /* 0x0000001fff5c7424 */ /* 0x000fc400078e00ff */
[----:B------:R-:W-:Y:S02]  /*3b50*/  IMAD.MOV.U32 R91, RZ, RZ, -0x1 ;  /* 0xffffffffff5b7424 */ /* 0x000fe400078e00ff */
[----:B------:R-:W-:Y:S05]  /*3b60*/  CALL.REL.NOINC `($__internal_80_$__cuda_sm70_shflsync_down_p) ;  /* 0x000002f000007944 */ /* 0x000fea0003c00000 */
        /* <DEDUP_REMOVED lines=8> */
[----:B0-----:R-:W-:Y:S01]  /*3bf0*/  HFMA2.MMA R95, -RZ, RZ, 0, 2.384185791015625e-07 ;  /* 0x00000004ff5f7435 */ /* 0x001fe200000001ff */
        /* <DEDUP_REMOVED lines=14> */
[----:B0-----:R-:W-:Y:S01]  /*3ce0*/  HFMA2.MMA R95, -RZ, RZ, 0, 1.1920928955078125e-07 ;  /* 0x00000002ff5f7435 */ /* 0x001fe200000001ff */
        /* <DEDUP_REMOVED lines=14> */
[----:B0-----:R-:W-:Y:S01]  /*3dd0*/  HFMA2.MMA R95, -RZ, RZ, 0, 5.9604644775390625e-08 ;  /* 0x00000001ff5f7435 */ /* 0x001fe200000001ff */
[----:B-1----:R-:W-:Y:S01]  /*3de0*/  IMAD.MOV.U32 R157, RZ, RZ, R91 ;  /* 0x000000ffff9d7224 */ /* 0x002fe200078e005b */
[----:B------:R-:W-:Y:S01]  /*3df0*/  MOV R88, 0x3e40 ;  /* 0x00003e4000587802 */ /* 0x000fe20000000f00 */
[----:B------:R-:W-:Y:S02]  /*3e00*/  IMAD.MOV.U32 R122, RZ, RZ, R123 ;  /* 0x000000ffff7a7224 */ /* 0x000fe400078e007b */
[----:B------:R-:W-:-:S02]  /*3e10*/  IMAD.MOV.U32 R92, RZ, RZ, 0x1f ;  /* 0x0000001fff5c7424 */ /* 0x000fc400078e00ff */
[----:B------:R-:W-:Y:S02]  /*3e20*/  IMAD.MOV.U32 R91, RZ, RZ, -0x1 ;  /* 0xffffffffff5b7424 */ /* 0x000fe400078e00ff */
[----:B------:R-:W-:Y:S05]  /*3e30*/  CALL.REL.NOINC `($__internal_80_$__cuda_sm70_shflsync_down_p) ;  /* 0x0000002000007944 */ /* 0x000fea0003c00000 */
[----:B-1----:R-:W-:Y:S01]  /*3e40*/  MOV R156, R91 ;  /* 0x0000005b009c7202 */ /* 0x002fe20000000f00 */
[----:B0-----:R-:W-:Y:S05]  /*3e50*/  BRA `(.L_x_1953) ;  /* 0xffffde0000007947 */ /* 0x001fea000383ffff */
        .weak           $__internal_80_$__cuda_sm70_shflsync_down_p
        .type           $__internal_80_$__cuda_sm70_shflsync_down_p,@function
        .size           $__internal_80_$__cuda_sm70_shflsync_down_p,(.L_x_2827 - $__internal_80_$__cuda_sm70_shflsync_down_p)
$__internal_80_$__cuda_sm70_shflsync_down_p:
[----:B------:R-:W-:Y:S01]  /*3e60*/  IMAD.MOV.U32 R89, RZ, RZ, 0x0 ;  /* 0x00000000ff597424 */ /* 0x000fe200078e00ff */
[----:B------:R-:W-:Y:S04]  /*3e70*/  WARPSYNC R91 ;  /* 0x0000005b00007348 */ /* 0x000fe80003800000 */
[----:B------:R0:W1:Y:S01]  /*3e80*/  SHFL.DOWN PT, R91, R122, R95, R92 ;  /* 0x0800005f7a5b7389 */ /* 0x00006200000e005c */
[----:B------:R-:W-:Y:S05]  /*3e90*/  RET.REL.NODEC R88 `(_ZN10layer_norm31ln_parallel_residual_bwd_kernelINS_13Kernel_traitsI6__halfS2_fS2_fjLj2560ELj1ELj1ELj4ELj8ENS_18Kernel_traits_baseILj2560ES2_S2_fS2_fjLj128EEEEELb1ELb1ELb0EEEvNS_9BwdParamsE) ;  /* 0xffffc16058007950 */ /* 0x000fea0003c3ffff */
.L_x_1954:
        /* <DEDUP_REMOVED lines=14> */
.L_x_2827:


//--------------------- .text._ZN10layer_norm22ln_bwd_finalize_kernelINS_22Kernel_traits_finalizeILj2560E6__halfS2_fS2_fjLb0ELj1024ELj4ENS_18Kernel_traits_baseILj2560ES2_S2_fS2_fjLj1024EEEEELb0ELb1EEEvNS_9BwdParamsE --------------------------
	.section	.text._ZN10layer_norm22ln_bwd_finalize_kernelINS_22Kernel_traits_finalizeILj2560E6__halfS2_fS2_fjLb0ELj1024ELj4ENS_18Kernel_traits_baseILj2560ES2_S2_fS2_fjLj1024EEEEELb0ELb1EEEvNS_9BwdParamsE,"ax",@progbits
	.sectioninfo	@"SHI_REGISTERS=32"
	.align	128
        .global         _ZN10layer_norm22ln_bwd_finalize_kernelINS_22Kernel_traits_finalizeILj2560E6__halfS2_fS2_fjLb0ELj1024ELj4ENS_18Kernel_traits_baseILj2560ES2_S2_fS2_fjLj1024EEEEELb0ELb1EEEvNS_9BwdParamsE
        .type           _ZN10layer_norm22ln_bwd_finalize_kernelINS_22Kernel_traits_finalizeILj2560E6__halfS2_fS2_fjLb0ELj1024ELj4ENS_18Kernel_traits_baseILj2560ES2_S2_fS2_fjLj1024EEEEELb0ELb1EEEvNS_9BwdParamsE,@function
        .size           _ZN10layer_norm22ln_bwd_finalize_kernelINS_22Kernel_traits_finalizeILj2560E6__halfS2_fS2_fjLb0ELj1024ELj4ENS_18Kernel_traits_baseILj2560ES2_S2_fS2_fjLj1024EEEEELb0ELb1EEEvNS_9BwdParamsE,(.L_x_2828 - _ZN10layer_norm22ln_bwd_finalize_kernelINS_22Kernel_traits_finalizeILj2560E6__halfS2_fS2_fjLb0ELj1024ELj4ENS_18Kernel_traits_baseILj2560ES2_S2_fS2_fjLj1024EEEEELb0ELb1EEEvNS_9BwdParamsE)
        .other          _ZN10layer_norm22ln_bwd_finalize_kernelINS_22Kernel_traits_finalizeILj2560E6__halfS2_fS2_fjLb0ELj1024ELj4ENS_18Kernel_traits_baseILj2560ES2_S2_fS2_fjLj1024EEEEELb0ELb1EEEvNS_9BwdParamsE,@"STO_CUDA_ENTRY STV_DEFAULT"
_ZN10layer_norm22ln_bwd_finalize_kernelINS_22Kernel_traits_finalizeILj2560E6__halfS2_fS2_fjLb0ELj1024ELj4ENS_18Kernel_traits_baseILj2560ES2_S2_fS2_fjLj1024EEEEELb0ELb1EEEvNS_9BwdParamsE:
.text._ZN10layer_norm22ln_bwd_finalize_kernelINS_22Kernel_traits_finalizeILj2560E6__halfS2_fS2_fjLb0ELj1024ELj4ENS_18Kernel_traits_baseILj2560ES2_S2_fS2_fjLj1024EEEEELb0ELb1EEEvNS_9BwdParamsE:
        /* <DEDUP_REMOVED lines=19> */
.L_x_1967:
        /* <DEDUP_REMOVED lines=27> */
.L_x_1959:
        /* <DEDUP_REMOVED lines=35> */
.L_x_1958:
[----:B------:R-:W-:Y:S05]  /*0510*/  BSYNC B1 ;  /* 0x0000000000017941 */ /* 0x000fea0003800000 */
.L_x_1957:
        /* <DEDUP_REMOVED lines=23> */
.L_x_1961:
[----:B------:R-:W-:Y:S05]  /*0690*/  BSYNC B1 ;  /* 0x0000000000017941 */ /* 0x000fea0003800000 */
.L_x_1960:
        /* <DEDUP_REMOVED lines=10> */
.L_x_1956:
[----:B------:R-:W-:Y:S05]  /*0740*/  BSYNC B0 ;  /* 0x0000000000007941 */ /* 0x000fea0003800000 */
.L_x_1955:
        /* <DEDUP_REMOVED lines=11> */
.L_x_1968:
        /* <DEDUP_REMOVED lines=18> */
.L_x_1969:
[----:B------:R-:W-:Y:S01]  /*0920*/  @!P1 SHF.R.U32.HI R2, RZ, 0x3, R0 ;  /* 0x00000003ff029819 */ /* 0x000fe20000011600 */
[----:B---3--:R-:W-:Y:S02]  /*0930*/  FADD.FTZ R5, R5, R10 ;  /* 0x0000000a05057221 */ /* 0x008fe40000010000 */
[----:B--2---:R-:W-:Y:S01]  /*0940*/  FADD.FTZ R7, R7, R4 ;  /* 0x0000000407077221 */ /* 0x004fe20000010000 */
[----:B------:R-:W-:-:S05]  /*0950*/  @!P1 LOP3.LUT R2, R2, 0x1ffffffc, RZ, 0xc0, !PT ;  /* 0x1ffffffc02029812 */ /* 0x000fca00078ec0ff */
[----:B------:R2:W-:Y:S04]  /*0960*/  @!P1 STS [R2+0x2000], R5 ;  /* 0x0020000502009388 */ /* 0x0005e80000000800 */
[----:B------:R2:W-:Y:S02]  /*0970*/  @!P1 STS [R2+0x2080], R7 ;  /* 0x0020800702009388 */ /* 0x0005e40000000800 */
.L_x_1962:
        /* <DEDUP_REMOVED lines=13> */
.L_x_1966:
[----:B------:R-:W-:Y:S05]  /*0a50*/  BSYNC B0 ;  /* 0x0000000000007941 */ /* 0x000fea0003800000 */
.L_x_1965:
[C---:B------:R-:W-:Y:S02]  /*0a60*/  ISETP.GT.U32.AND P1, PT, R18.reuse, -0xa01, PT ;  /* 0xfffff5ff1200780c */ /* 0x040fe40003f24070 */
[----:B------:R-:W-:Y:S02]  /*0a70*/  IADD3 R18, R18, 0xa00, RZ ;  /* 0x00000a0012127810 */ /* 0x000fe40007ffe0ff */
[----:B------:R-:W-:-:S09]  /*0a80*/  IADD3 R19, R19, 0x500, RZ ;  /* 0x0000050013137810 */ /* 0x000fd20007ffe0ff */
[----:B012---:R-:W-:Y:S05]  /*0a90*/  @P1 BRA `(.L_x_1967) ;  /* 0xfffff69000001947 */ /* 0x007fea000383ffff */
[----:B------:R-:W-:Y:S05]  /*0aa0*/  EXIT ;  /* 0x000000000000794d */ /* 0x000fea0003800000 */
.L_x_1963:
[----:B--2---:R-:W-:Y:S01]  /*0ab0*/  IMAD.MOV.U32 R10, RZ, RZ, R4 ;  /* 0x000000ffff0a7224 */ /* 0x004fe200078e0004 */
[----:B------:R-:W-:Y:S01]  /*0ac0*/  MOV R9, 0x1 ;  /* 0x0000000100097802 */ /* 0x000fe20000000f00 */
[----:B------:R-:W-:Y:S01]  /*0ad0*/  IMAD.MOV.U32 R6, RZ, RZ, 0x1f ;  /* 0x0000001fff067424 */ /* 0x000fe200078e00ff */
[----:B------:R-:W-:Y:S02]  /*0ae0*/  MOV R11, 0xffffffff ;  /* 0xffffffff000b7802 */ /* 0x000fe40000000f00 */
[----:B------:R-:W-:Y:S02]  /*0af0*/  MOV R2, 0xb10 ;  /* 0x00000b1000027802 */ /* 0x000fe40000000f00 */
[----:B01----:R-:W-:Y:S05]  /*0b00*/  CALL.REL.NOINC `($__internal_81_$__cuda_sm70_shflsync_bfly_p) ;  /* 0x000003c000007944 */ /* 0x003fea0003c00000 */
[----:B-1----:R-:W-:Y:S01]  /*0b10*/  IMAD.MOV.U32 R3, RZ, RZ, R6 ;  /* 0x000000ffff037224 */ /* 0x002fe200078e0006 */
[----:B0-----:R-:W-:Y:S05]  /*0b20*/  BRA `(.L_x_1968) ;  /* 0xfffffcd000007947 */ /* 0x001fea000383ffff */
.L_x_1964:
[----:B------:R-:W-:Y:S01]  /*0b30*/  HFMA2.MMA R6, -RZ, RZ, 0, 1.847743988037109375e-06 ;  /* 0x0000001fff067435 */ /* 0x000fe200000001ff */
[----:B------:R-:W-:Y:S01]  /*0b40*/  MOV R10, R13 ;  /* 0x0000000d000a7202 */ /* 0x000fe20000000f00 */
[----:B------:R-:W-:Y:S01]  /*0b50*/  IMAD.MOV.U32 R9, RZ, RZ, 0x2 ;  /* 0x00000002ff097424 */ /* 0x000fe200078e00ff */
[----:B------:R-:W-:Y:S01]  /*0b60*/  MOV R2, 0xb90 ;  /* 0x00000b9000027802 */ /* 0x000fe20000000f00 */
[----:B------:R-:W-:-:S02]  /*0b70*/  IMAD.MOV.U32 R11, RZ, RZ, -0x1 ;  /* 0xffffffffff0b7424 */ /* 0x000fc400078e00ff */
[----:B012---:R-:W-:Y:S05]  /*0b80*/  CALL.REL.NOINC `($__internal_81_$__cuda_sm70_shflsync_bfly_p) ;  /* 0x0000034000007944 */ /* 0x007fea0003c00000 */
[----:B01----:R-:W-:Y:S01]  /*0b90*/  FADD.FTZ R10, R13, R6 ;  /* 0x000000060d0a7221 */ /* 0x003fe20000010000 */
[----:B------:R-:W-:Y:S01]  /*0ba0*/  HFMA2.MMA R6, -RZ, RZ, 0, 1.847743988037109375e-06 ;  /* 0x0000001fff067435 */ /* 0x000fe200000001ff */
[----:B------:R-:W-:Y:S01]  /*0bb0*/  MOV R9, 0x4 ;  /* 0x0000000400097802 */ /* 0x000fe20000000f00 */
[----:B------:R-:W-:Y:S01]  /*0bc0*/  IMAD.MOV.U32 R11, RZ, RZ, -0x1 ;  /* 0xffffffffff0b7424 */ /* 0x000fe200078e00ff */
[----:B------:R-:W-:-:S03]  /*0bd0*/  MOV R2, 0xbf0 ;  /* 0x00000bf000027802 */ /* 0x000fc60000000f00 */
[----:B------:R-:W-:Y:S05]  /*0be0*/  CALL.REL.NOINC `($__internal_81_$__cuda_sm70_shflsync_bfly_p) ;  /* 0x000002e000007944 */ /* 0x000fea0003c00000 */
[----:B01----:R-:W-:Y:S01]  /*0bf0*/  FADD.FTZ R10, R10, R6 ;  /* 0x000000060a0a7221 */ /* 0x003fe20000010000 */
[----:B------:R-:W-:Y:S01]  /*0c00*/  HFMA2.MMA R6, -RZ, RZ, 0, 1.847743988037109375e-06 ;  /* 0x0000001fff067435 */ /* 0x000fe200000001ff */
[----:B------:R-:W-:Y:S01]  /*0c10*/  MOV R9, 0x8 ;  /* 0x0000000800097802 */ /* 0x000fe20000000f00 */
[----:B------:R-:W-:Y:S01]  /*0c20*/  IMAD.MOV.U32 R11, RZ, RZ, -0x1 ;  /* 0xffffffffff0b7424 */ /* 0x000fe200078e00ff */
[----:B------:R-:W-:-:S03]  /*0c30*/  MOV R2, 0xc50 ;  /* 0x00000c5000027802 */ /* 0x000fc60000000f00 */
[----:B------:R-:W-:Y:S05]  /*0c40*/  CALL.REL.NOINC `($__internal_81_$__cuda_sm70_shflsync_bfly_p) ;  /* 0x0000028000007944 */ /* 0x000fea0003c00000 */
[----:B-1----:R-:W-:Y:S01]  /*0c50*/  FADD.FTZ R4, R10, R6 ;  /* 0x000000060a047221 */ /* 0x002fe20000010000 */
[----:B------:R-:W-:Y:S01]  /*0c60*/  HFMA2.MMA R6, -RZ, RZ, 0, 1.847743988037109375e-06 ;  /* 0x0000001fff067435 */ /* 0x000fe200000001ff */
[----:B0-----:R-:W-:Y:S01]  /*0c70*/  MOV R9, 0x10 ;  /* 0x0000001000097802 */ /* 0x001fe20000000f00 */
[----:B------:R-:W-:Y:S01]  /*0c80*/  IMAD.MOV.U32 R11, RZ, RZ, -0x1 ;  /* 0xffffffffff0b7424 */ /* 0x000fe200078e00ff */
[----:B------:R-:W-:-:S02]  /*0c90*/  MOV R2, 0xcc0 ;  /* 0x00000cc000027802 */ /* 0x000fc40000000f00 */
[----:B------:R-:W-:Y:S02]  /*0ca0*/  MOV R10, R4 ;  /* 0x00000004000a7202 */ /* 0x000fe40000000f00 */
[----:B------:R-:W-:Y:S05]  /*0cb0*/  CALL.REL.NOINC `($__internal_81_$__cuda_sm70_shflsync_bfly_p) ;  /* 0x0000021000007944 */ /* 0x000fea0003c00000 */
[----:B0-----:R-:W-:Y:S01]  /*0cc0*/  HFMA2.MMA R9, -RZ, RZ, 0, 5.9604644775390625e-08 ;  /* 0x00000001ff097435 */ /* 0x001fe200000001ff */
[----:B-1----:R-:W-:Y:S01]  /*0cd0*/  MOV R7, R6 ;  /* 0x0000000600077202 */ /* 0x002fe20000000f00 */
[----:B------:R-:W-:Y:S01]  /*0ce0*/  IMAD.MOV.U32 R10, RZ, RZ, R5 ;  /* 0x000000ffff0a7224 */ /* 0x000fe200078e0005 */
[----:B------:R-:W-:Y:S01]  /*0cf0*/  MOV R6, 0x1f ;  /* 0x0000001f00067802 */ /* 0x000fe20000000f00 */
[----:B------:R-:W-:Y:S01]  /*0d00*/  IMAD.MOV.U32 R11, RZ, RZ, -0x1 ;  /* 0xffffffffff0b7424 */ /* 0x000fe200078e00ff */
[----:B------:R-:W-:Y:S02]  /*0d10*/  MOV R2, 0xd30 ;  /* 0x00000d3000027802 */ /* 0x000fe40000000f00 */
[----:B------:R-:W-:Y:S05]  /*0d20*/  CALL.REL.NOINC `($__internal_81_$__cuda_sm70_shflsync_bfly_p) ;  /* 0x000001a000007944 */ /* 0x000fea0003c00000 */
[----:B0-----:R-:W-:Y:S01]  /*0d30*/  HFMA2.MMA R9, -RZ, RZ, 0, 1.1920928955078125e-07 ;  /* 0x00000002ff097435 */ /* 0x001fe200000001ff */
[----:B-1----:R-:W-:Y:S01]  /*0d40*/  FADD.FTZ R10, R5, R6 ;  /* 0x00000006050a7221 */ /* 0x002fe20000010000 */
[----:B------:R-:W-:Y:S01]  /*0d50*/  MOV R6, 0x1f ;  /* 0x0000001f00067802 */ /* 0x000fe20000000f00 */
[----:B------:R-:W-:Y:S01]  /*0d60*/  IMAD.MOV.U32 R11, RZ, RZ, -0x1 ;  /* 0xffffffffff0b7424 */ /* 0x000fe200078e00ff */
[----:B------:R-:W-:Y:S02]  /*0d70*/  MOV R2, 0xd90 ;  /* 0x00000d9000027802 */ /* 0x000fe40000000f00 */
[----:B------:R-:W-:Y:S05]  /*0d80*/  CALL.REL.NOINC `($__internal_81_$__cuda_sm70_shflsync_bfly_p) ;  /* 0x0000014000007944 */ /* 0x000fea0003c00000 */
[----:B0-----:R-:W-:Y:S01]  /*0d90*/  HFMA2.MMA R9, -RZ, RZ, 0, 2.384185791015625e-07 ;  /* 0x00000004ff097435 */ /* 0x001fe200000001ff */
[----:B-1----:R-:W-:Y:S01]  /*0da0*/  FADD.FTZ R10, R10, R6 ;  /* 0x000000060a0a7221 */ /* 0x002fe20000010000 */
[----:B------:R-:W-:Y:S01]  /*0db0*/  MOV R6, 0x1f ;  /* 0x0000001f00067802 */ /* 0x000fe20000000f00 */
[----:B------:R-:W-:Y:S01]  /*0dc0*/  IMAD.MOV.U32 R11, RZ, RZ, -0x1 ;  /* 0xffffffffff0b7424 */ /* 0x000fe200078e00ff */
[----:B------:R-:W-:-:S02]  /*0dd0*/  MOV R2, 0xdf0 ;  /* 0x00000df000027802 */ /* 0x000fc40000000f00 */
[----:B------:R-:W-:Y:S05]  /*0de0*/  CALL.REL.NOINC `($__internal_81_$__cuda_sm70_shflsync_bfly_p) ;  /* 0x000000e000007944 */ /* 0x000fea0003c00000 */
[----:B0-----:R-:W-:Y:S01]  /*0df0*/  HFMA2.MMA R9, -RZ, RZ, 0, 4.76837158203125e-07 ;  /* 0x00000008ff097435 */ /* 0x001fe200000001ff */
[----:B-1----:R-:W-:Y:S01]  /*0e00*/  FADD.FTZ R10, R10, R6 ;  /* 0x000000060a0a7221 */ /* 0x002fe20000010000 */
[----:B------:R-:W-:Y:S01]  /*0e10*/  MOV R6, 0x1f ;  /* 0x0000001f00067802 */ /* 0x000fe20000000f00 */
[----:B------:R-:W-:Y:S01]  /*0e20*/  IMAD.MOV.U32 R11, RZ, RZ, -0x1 ;  /* 0xffffffffff0b7424 */ /* 0x000fe200078e00ff */
[----:B------:R-:W-:-:S02]  /*0e30*/  MOV R2, 0xe50 ;  /* 0x00000e5000027802 */ /* 0x000fc40000000f00 */
[----:B------:R-:W-:Y:S05]  /*0e40*/  CALL.REL.NOINC `($__internal_81_$__cuda_sm70_shflsync_bfly_p) ;  /* 0x0000008000007944 */ /* 0x000fea0003c00000 */
[----:B0-----:R-:W-:Y:S01]  /*0e50*/  HFMA2.MMA R9, -RZ, RZ, 0, 9.5367431640625e-07 ;  /* 0x00000010ff097435 */ /* 0x001fe200000001ff */
[----:B-1----:R-:W-:Y:S01]  /*0e60*/  FADD.FTZ R10, R10, R6 ;  /* 0x000000060a0a7221 */ /* 0x002fe20000010000 */
[----:B------:R-:W-:Y:S01]  /*0e70*/  MOV R6, 0x1f ;  /* 0x0000001f00067802 */ /* 0x000fe20000000f00 */
[----:B------:R-:W-:Y:S01]  /*0e80*/  IMAD.MOV.U32 R11, RZ, RZ, -0x1 ;  /* 0xffffffffff0b7424 */ /* 0x000fe200078e00ff */
[----:B------:R-:W-:-:S02]  /*0e90*/  MOV R2, 0xeb0 ;  /* 0x00000eb000027802 */ /* 0x000fc40000000f00 */
[----:B------:R-:W-:Y:S05]  /*0ea0*/  CALL.REL.NOINC `($__internal_81_$__cuda_sm70_shflsync_bfly_p) ;  /* 0x0000002000007944 */ /* 0x000fea0003c00000 */
[----:B-1----:R-:W-:Y:S01]  /*0eb0*/  MOV R5, R6 ;  /* 0x0000000600057202 */ /* 0x002fe20000000f00 */
[----:B0-----:R-:W-:Y:S05]  /*0ec0*/  BRA `(.L_x_1969) ;  /* 0xfffffa5000007947 */ /* 0x001fea000383ffff */
        .weak           $__internal_81_$__cuda_sm70_shflsync_bfly_p
        .type           $__internal_81_$__cuda_sm70_shflsync_bfly_p,@function
        .size           $__internal_81_$__cuda_sm70_shflsync_bfly_p,(.L_x_2828 - $__internal_81_$__cuda_sm70_shflsync_bfly_p)
$__internal_81_$__cuda_sm70_shflsync_bfly_p:
[----:B------:R-:W-:Y:S01]  /*0ed0*/  HFMA2.MMA R3, -RZ, RZ, 0, 0 ;  /* 0x00000000ff037435 */ /* 0x000fe200000001ff */
[----:B------:R-:W-:Y:S04]  /*0ee0*/  WARPSYNC R11 ;  /* 0x0000000b00007348 */ /* 0x000fe80003800000 */
[----:B------:R0:W1:Y:S01]  /*0ef0*/  SHFL.BFLY PT, R6, R10, R9, R6 ;  /* 0x0c0000090a067389 */ /* 0x00006200000e0006 */
[----:B------:R-:W-:Y:S05]  /*0f00*/  RET.REL.NODEC R2 `(_ZN10layer_norm22ln_bwd_finalize_kernelINS_22Kernel_traits_finalizeILj2560E6__halfS2_fS2_fjLb0ELj1024ELj4ENS_18Kernel_traits_baseILj2560ES2_S2_fS2_fjLj1024EEEEELb0ELb1EEEvNS_9BwdParamsE) ;  /* 0xfffff0f002007950 */ /* 0x000fea0003c3ffff */
.L_x_1970:
        /* <DEDUP_REMOVED lines=15> */
.L_x_2828:


//--------------------- .text._ZN10layer_norm40ln_parallel_residual_bwd_finalize_kernelINS_22Kernel_traits_finalizeILj2560E6__halfS2_fS2_fjLb0ELj1024ELj4ENS_18Kernel_traits_baseILj2560ES2_S2_fS2_fjLj1024EEEEELb1EEEvNS_9BwdParamsE --------------------------
	.section	.text._ZN10layer_norm40ln_parallel_residual_bwd_finalize_kernelINS_22Kernel_traits_finalizeILj2560E6__halfS2_fS2_fjLb0ELj1024ELj4ENS_18Kernel_traits_baseILj2560ES2_S2_fS2_fjLj1024EEEEELb1EEEvNS_9BwdParamsE,"ax",@progbits
	.sectioninfo	@"SHI_REGISTERS=32"
	.align	128
        .global         _ZN10layer_norm40ln_parallel_residual_bwd_finalize_kernelINS_22Kernel_traits_finalizeILj2560E6__halfS2_fS2_fjLb0ELj1024ELj4ENS_18Kernel_traits_baseILj2560ES2_S2_fS2_fjLj1024EEEEELb1EEEvNS_9BwdParamsE
        .type           _ZN10layer_norm40ln_parallel_residual_bwd_finalize_kernelINS_22Kernel_traits_finalizeILj2560E6__halfS2_fS2_fjLb0ELj1024ELj4ENS_18Kernel_traits_baseILj2560ES2_S2_fS2_fjLj1024EEEEELb1EEEvNS_9BwdParamsE,@function
        .size           _ZN10layer_norm40ln_parallel_residual_bwd_finalize_kernelINS_22Kernel_traits_finalizeILj2560E6__halfS2_fS2_fjLb0ELj1024ELj4ENS_18Kernel_traits_baseILj2560ES2_S2_fS2_fjLj1024EEEEELb1EEEvNS_9BwdParamsE,(.L_x_2829 - _ZN10layer_norm40ln_parallel_residual_bwd_finalize_kernelINS_22Kernel_traits_finalizeILj2560E6__halfS2_fS2_fjLb0ELj1024ELj4ENS_18Kernel_traits_baseILj2560ES2_S2_fS2_fjLj1024EEEEELb1EEEvNS_9BwdParamsE)
        .other          _ZN10layer_norm40ln_parallel_residual_bwd_finalize_kernelINS_22Kernel_traits_finalizeILj2560E6__halfS2_fS2_fjLb0ELj1024ELj4ENS_18Kernel_traits_baseILj2560ES2_S2_fS2_fjLj1024EEEEELb1EEEvNS_9BwdParamsE,@"STO_CUDA_ENTRY STV_DEFAULT"
_ZN10layer_norm40ln_parallel_residual_bwd_finalize_kernelINS_22Kernel_traits_finalizeILj2560E6__halfS2_fS2_fjLb0ELj1024ELj4ENS_18Kernel_traits_baseILj2560ES2_S2_fS2_fjLj1024EEEEELb1EEEvNS_9BwdParamsE:
.text._ZN10layer_norm40ln_parallel_residual_bwd_finalize_kernelINS_22Kernel_traits_finalizeILj2560E6__halfS2_fS2_fjLb0ELj1024ELj4ENS_18Kernel_traits_baseILj2560ES2_S2_fS2_fjLj1024EEEEELb1EEEvNS_9BwdParamsE:
        /* <DEDUP_REMOVED lines=19> */
.L_x_1984:
        /* <DEDUP_REMOVED lines=37> */
.L_x_1975:
        /* <DEDUP_REMOVED lines=59> */
.L_x_1974:
[----:B------:R-:W-:Y:S05]  /*0730*/  BSYNC B1 ;  /* 0x0000000000017941 */ /* 0x000fea0003800000 */
.L_x_1973:
        /* <DEDUP_REMOVED lines=35> */
.L_x_1977:
[----:B------:R-:W-:Y:S05]  /*0970*/  BSYNC B1 ;  /* 0x0000000000017941 */ /* 0x000fea0003800000 */
.L_x_1976:
        /* <DEDUP_REMOVED lines=16> */
.L_x_1972:
[----:B------:R-:W-:Y:S05]  /*0a80*/  BSYNC B0 ;  /* 0x0000000000007941 */ /* 0x000fea0003800000 */
.L_x_1971:
        /* <DEDUP_REMOVED lines=14> */
.L_x_1985:
        /* <DEDUP_REMOVED lines=36> */
.L_x_1986:
        /* <DEDUP_REMOVED lines=11> */
.L_x_1978:
        /* <DEDUP_REMOVED lines=23> */
.L_x_1982:
[----:B------:R-:W-:Y:S05]  /*0fd0*/  BSYNC B0 ;  /* 0x0000000000007941 */ /* 0x000fea0003800000 */
.L_x_1981:
[C---:B------:R-:W-:Y:S02]  /*0fe0*/  ISETP.GT.U32.AND P1, PT, R4.reuse, -0xa01, PT ;  /* 0xfffff5ff0400780c */ /* 0x040fe40003f24070 */
[----:B------:R-:W-:-:S02]  /*0ff0*/  IADD3 R4, R4, 0xa00, RZ ;  /* 0x00000a0004047810 */ /* 0x000fc40007ffe0ff */
[----:B------:R-:W-:-:S09]  /*1000*/  IADD3 R5, R5, 0x500, RZ ;  /* 0x0000050005057810 */ /* 0x000fd20007ffe0ff */
[----:B0-----:R-:W-:Y:S01]  /*1010*/  @!P1 CALL.REL.NOINC `(.L_x_1983) ;  /* 0x0000001000009944 */ /* 0x001fe20003c00000 */
[----:B------:R-:W-:Y:S05]  /*1020*/  BRA `(.L_x_1984) ;  /* 0xfffff10000007947 */ /* 0x000fea000383ffff */
.L_x_1983:
[----:B------:R-:W-:Y:S05]  /*1030*/  EXIT ;  /* 0x000000000000794d */ /* 0x000fea0003800000 */
.L_x_1979:
[----:B------:R-:W-:Y:S01]  /*1040*/  HFMA2.MMA R17, -RZ, RZ, 0, 1.847743988037109375e-06 ;  /* 0x0000001fff117435 */ /* 0x000fe200000001ff */
[----:B----4-:R-:W-:Y:S01]  /*1050*/  MOV R19, R12 ;  /* 0x0000000c00137202 */ /* 0x010fe20000000f00 */
[----:B------:R-:W-:Y:S01]  /*1060*/  IMAD.MOV.U32 R16, RZ, RZ, 0x1 ;  /* 0x00000001ff107424 */ /* 0x000fe200078e00ff */
[----:B------:R-:W-:Y:S02]  /*1070*/  MOV R14, 0xffffffff ;  /* 0xffffffff000e7802 */ /* 0x000fe40000000f00 */
[----:B------:R-:W-:Y:S02]  /*1080*/  MOV R8, 0x10a0 ;  /* 0x000010a000087802 */ /* 0x000fe40000000f00 */
[----:B0123--:R-:W-:Y:S05]  /*1090*/  CALL.REL.NOINC `($__internal_82_$__cuda_sm70_shflsync_bfly_p) ;  /* 0x000007b000007944 */ /* 0x00ffea0003c00000 */
[----:B01----:R-:W-:Y:S05]  /*10a0*/  BRA `(.L_x_1985) ;  /* 0xfffffac000007947 */ /* 0x003fea000383ffff */
.L_x_1980:
[----:B------:R-:W-:Y:S01]  /*10b0*/  HFMA2.MMA R17, -RZ, RZ, 0, 1.847743988037109375e-06 ;  /* 0x0000001fff117435 */ /* 0x000fe200000001ff */
[----:B------:R-:W-:Y:S01]  /*10c0*/  MOV R19, R12 ;  /* 0x0000000c00137202 */ /* 0x000fe20000000f00 */
[----:B------:R-:W-:Y:S01]  /*10d0*/  IMAD.MOV.U32 R16, RZ, RZ, 0x2 ;  /* 0x00000002ff107424 */ /* 0x000fe200078e00ff */
[----:B------:R-:W-:Y:S02]  /*10e0*/  MOV R14, 0xffffffff ;  /* 0xffffffff000e7802 */ /* 0x000fe40000000f00 */
[----:B------:R-:W-:-:S02]  /*10f0*/  MOV R8, 0x1110 ;  /* 0x0000111000087802 */ /* 0x000fc40000000f00 */
[----:B-123--:R-:W-:Y:S05]  /*1100*/  CALL.REL.NOINC `($__internal_82_$__cuda_sm70_shflsync_bfly_p) ;  /* 0x0000074000007944 */ /* 0x00efea0003c00000 */
[----:B0-----:R-:W-:Y:S01]  /*1110*/  HFMA2.MMA R16, -RZ, RZ, 0, 2.384185791015625e-07 ;  /* 0x00000004ff107435 */ /* 0x001fe200000001ff */
[----:B-1----:R-:W-:Y:S01]  /*1120*/  FADD.FTZ R19, R12, R14 ;  /* 0x0000000e0c137221 */ /* 0x002fe20000010000 */
[----:B------:R-:W-:Y:S01]  /*1130*/  MOV R14, 0xffffffff ;  /* 0xffffffff000e7802 */ /* 0x000fe20000000f00 */
[----:B------:R-:W-:Y:S01]  /*1140*/  IMAD.MOV.U32 R17, RZ, RZ, 0x1f ;  /* 0x0000001fff117424 */ /* 0x000fe200078e00ff */
[----:B------:R-:W-:-:S02]  /*1150*/  MOV R8, 0x1170 ;  /* 0x0000117000087802 */ /* 0x000fc40000000f00 */
[----:B------:R-:W-:Y:S05]  /*1160*/  CALL.REL.NOINC `($__internal_82_$__cuda_sm70_shflsync_bfly_p) ;  /* 0x000006e000007944 */ /* 0x000fea0003c00000 */
[----:B0-----:R-:W-:Y:S01]  /*1170*/  HFMA2.MMA R16, -RZ, RZ, 0, 4.76837158203125e-07 ;  /* 0x00000008ff107435 */ /* 0x001fe200000001ff */
[----:B-1----:R-:W-:Y:S01]  /*1180*/  FADD.FTZ R19, R19, R14 ;  /* 0x0000000e13137221 */ /* 0x002fe20000010000 */
[----:B------:R-:W-:Y:S01]  /*1190*/  MOV R17, 0x1f ;  /* 0x0000001f00117802 */ /* 0x000fe20000000f00 */
[----:B------:R-:W-:Y:S01]  /*11a0*/  IMAD.MOV.U32 R14, RZ, RZ, -0x1 ;  /* 0xffffffffff0e7424 */ /* 0x000fe200078e00ff */
[----:B------:R-:W-:-:S02]  /*11b0*/  MOV R8, 0x11d0 ;  /* 0x000011d000087802 */ /* 0x000fc40000000f00 */
[----:B------:R-:W-:Y:S05]  /*11c0*/  CALL.REL.NOINC `($__internal_82_$__cuda_sm70_shflsync_bfly_p) ;  /* 0x0000068000007944 */ /* 0x000fea0003c00000 */
[----:B-1----:R-:W-:Y:S01]  /*11d0*/  FADD.FTZ R12, R19, R14 ;  /* 0x0000000e130c7221 */ /* 0x002fe20000010000 */
[----:B0-----:R-:W-:Y:S01]  /*11e0*/  HFMA2.MMA R16, -RZ, RZ, 0, 9.5367431640625e-07 ;  /* 0x00000010ff107435 */ /* 0x001fe200000001ff */
[----:B------:R-:W-:-:S02]  /*11f0*/  MOV R17, 0x1f ;  /* 0x0000001f00117802 */ /* 0x000fc40000000f00 */
[----:B------:R-:W-:Y:S01]  /*1200*/  MOV R14, 0xffffffff ;  /* 0xffffffff000e7802 */ /* 0x000fe20000000f00 */
[----:B------:R-:W-:Y:S01]  /*1210*/  IMAD.MOV.U32 R19, RZ, RZ, R12 ;  /* 0x000000ffff137224 */ /* 0x000fe200078e000c */
[----:B------:R-:W-:Y:S02]  /*1220*/  MOV R8, 0x1240 ;  /* 0x0000124000087802 */ /* 0x000fe40000000f00 */
[----:B------:R-:W-:Y:S05]  /*1230*/  CALL.REL.NOINC `($__internal_82_$__cuda_sm70_shflsync_bfly_p) ;  /* 0x0000061000007944 */ /* 0x000fea0003c00000 */
[----:B0-----:R-:W-:Y:S01]  /*1240*/  HFMA2.MMA R16, -RZ, RZ, 0, 5.9604644775390625e-08 ;  /* 0x00000001ff107435 */ /* 0x001fe200000001ff */
[----:B-1----:R-:W-:Y:S01]  /*1250*/  MOV R15, R14 ;  /* 0x0000000e000f7202 */ /* 0x002fe20000000f00 */
[----:B------:R-:W-:Y:S01]  /*1260*/  IMAD.MOV.U32 R17, RZ, RZ, 0x1f ;  /* 0x0000001fff117424 */ /* 0x000fe200078e00ff */
[----:B------:R-:W-:Y:S02]  /*1270*/  MOV R19, R13 ;  /* 0x0000000d00137202 */ /* 0x000fe40000000f00 */
[----:B------:R-:W-:Y:S02]  /*1280*/  MOV R14, 0xffffffff ;  /* 0xffffffff000e7802 */ /* 0x000fe40000000f00 */
[----:B------:R-:W-:Y:S02]  /*1290*/  MOV R8, 0x12b0 ;  /* 0x000012b000087802 */ /* 0x000fe40000000f00 */
[----:B------:R-:W-:Y:S05]  /*12a0*/  CALL.REL.NOINC `($__internal_82_$__cuda_sm70_shflsync_bfly_p) ;  /* 0x000005a000007944 */ /* 0x000fea0003c00000 */
[----:B0-----:R-:W-:Y:S01]  /*12b0*/  HFMA2.MMA R16, -RZ, RZ, 0, 1.1920928955078125e-07 ;  /* 0x00000002ff107435 */ /* 0x001fe200000001ff */
[----:B-1----:R-:W-:Y:S01]  /*12c0*/  FADD.FTZ R19, R13, R14 ;  /* 0x0000000e0d137221 */ /* 0x002fe20000010000 */
[----:B------:R-:W-:Y:S01]  /*12d0*/  MOV R17, 0x1f ;  /* 0x0000001f00117802 */ /* 0x000fe20000000f00 */
[----:B------:R-:W-:Y:S01]  /*12e0*/  IMAD.MOV.U32 R14, RZ, RZ, -0x1 ;  /* 0xffffffffff0e7424 */ /* 0x000fe200078e00ff */
[----:B------:R-:W-:-:S02]  /*12f0*/  MOV R8, 0x1310 ;  /* 0x0000131000087802 */ /* 0x000fc40000000f00 */
[----:B------:R-:W-:Y:S05]  /*1300*/  CALL.REL.NOINC `($__internal_82_$__cuda_sm70_shflsync_bfly_p) ;  /* 0x0000054000007944 */ /* 0x000fea0003c00000 */
[----:B0-----:R-:W-:Y:S01]  /*1310*/  HFMA2.MMA R16, -RZ, RZ, 0, 2.384185791015625e-07 ;  /* 0x00000004ff107435 */ /* 0x001fe200000001ff */
[----:B-1----:R-:W-:Y:S01]  /*1320*/  FADD.FTZ R19, R19, R14 ;  /* 0x0000000e13137221 */ /* 0x002fe20000010000 */
[----:B------:R-:W-:-:S02]  /*1330*/  MOV R17, 0x1f ;  /* 0x0000001f00117802 */ /* 0x000fc40000000f00 */
[----:B------:R-:W-:Y:S02]  /*1340*/  MOV R14, 0xffffffff ;  /* 0xffffffff000e7802 */ /* 0x000fe40000000f00 */
[----:B------:R-:W-:Y:S02]  /*1350*/  MOV R8, 0x1370 ;  /* 0x0000137000087802 */ /* 0x000fe40000000f00 */
[----:B------:R-:W-:Y:S05]  /*1360*/  CALL.REL.NOINC `($__internal_82_$__cuda_sm70_shflsync_bfly_p) ;  /* 0x000004e000007944 */ /* 0x000fea0003c00000 */
[----:B0-----:R-:W-:Y:S01]  /*1370*/  HFMA2.MMA R17, -RZ, RZ, 0, 1.847743988037109375e-06 ;  /* 0x0000001fff117435 */ /* 0x001fe200000001ff */
[----:B-1----:R-:W-:Y:S01]  /*1380*/  FADD.FTZ R19, R19, R14 ;  /* 0x0000000e13137221 */ /* 0x002fe20000010000 */
[----:B------:R-:W-:Y:S01]  /*1390*/  MOV R14, 0xffffffff ;  /* 0xffffffff000e7802 */ /* 0x000fe20000000f00 */
[----:B------:R-:W-:Y:S01]  /*13a0*/  IMAD.MOV.U32 R16, RZ, RZ, 0x8 ;  /* 0x00000008ff107424 */ /* 0x000fe200078e00ff */
[----:B------:R-:W-:Y:S02]  /*13b0*/  MOV R8, 0x13d0 ;  /* 0x000013d000087802 */ /* 0x000fe40000000f00 */
[----:B------:R-:W-:Y:S05]  /*13c0*/  CALL.REL.NOINC `($__internal_82_$__cuda_sm70_shflsync_bfly_p) ;  /* 0x0000048000007944 */ /* 0x000fea0003c00000 */
[----:B-1----:R-:W-:Y:S01]  /*13d0*/  FADD.FTZ R13, R19, R14 ;  /* 0x0000000e130d7221 */ /* 0x002fe20000010000 */
[----:B0-----:R-:W-:Y:S01]  /*13e0*/  HFMA2.MMA R16, -RZ, RZ, 0, 9.5367431640625e-07 ;  /* 0x00000010ff107435 */ /* 0x001fe200000001ff */
[----:B------:R-:W-:Y:S01]  /*13f0*/  IMAD.MOV.U32 R17, RZ, RZ, 0x1f ;  /* 0x0000001fff117424 */ /* 0x000fe200078e00ff */
[----:B------:R-:W-:Y:S02]  /*1400*/  MOV R14, 0xffffffff ;  /* 0xffffffff000e7802 */ /* 0x000fe40000000f00 */
[----:B------:R-:W-:-:S02]  /*1410*/  MOV R19, R13 ;  /* 0x0000000d00137202 */ /* 0x000fc40000000f00 */
[----:B------:R-:W-:Y:S02]  /*1420*/  MOV R8, 0x1440 ;  /* 0x0000144000087802 */ /* 0x000fe40000000f00 */
[----:B------:R-:W-:Y:S05]  /*1430*/  CALL.REL.NOINC `($__internal_82_$__cuda_sm70_shflsync_bfly_p) ;  /* 0x0000041000007944 */ /* 0x000fea0003c00000 */
[----:B0-----:R-:W-:Y:S01]  /*1440*/  HFMA2.MMA R16, -RZ, RZ, 0, 5.9604644775390625e-08 ;  /* 0x00000001ff107435 */ /* 0x001fe200000001ff */
[----:B-1----:R-:W-:Y:S01]  /*1450*/  MOV R18, R14 ;  /* 0x0000000e00127202 */ /* 0x002fe20000000f00 */
[----:B------:R-:W-:Y:S01]  /*1460*/  IMAD.MOV.U32 R19, RZ, RZ, R11 ;  /* 0x000000ffff137224 */ /* 0x000fe200078e000b */
[----:B------:R-:W-:Y:S02]  /*1470*/  MOV R17, 0x1f ;  /* 0x0000001f00117802 */ /* 0x000fe40000000f00 */
[----:B------:R-:W-:Y:S02]  /*1480*/  MOV R14, 0xffffffff ;  /* 0xffffffff000e7802 */ /* 0x000fe40000000f00 */
[----:B------:R-:W-:Y:S02]  /*1490*/  MOV R8, 0x14b0 ;  /* 0x000014b000087802 */ /* 0x000fe40000000f00 */
[----:B------:R-:W-:Y:S05]  /*14a0*/  CALL.REL.NOINC `($__internal_82_$__cuda_sm70_shflsync_bfly_p) ;  /* 0x000003a000007944 */ /* 0x000fea0003c00000 */
[----:B0-----:R-:W-:Y:S01]  /*14b0*/  HFMA2.MMA R17, -RZ, RZ, 0, 1.847743988037109375e-06 ;  /* 0x0000001fff117435 */ /* 0x001fe200000001ff */
[----:B-1----:R-:W-:Y:S01]  /*14c0*/  FADD.FTZ R19, R11, R14 ;  /* 0x0000000e0b137221 */ /* 0x002fe20000010000 */
[----:B------:R-:W-:Y:S01]  /*14d0*/  MOV R14, 0xffffffff ;  /* 0xffffffff000e7802 */ /* 0x000fe20000000f00 */
[----:B------:R-:W-:Y:S01]  /*14e0*/  IMAD.MOV.U32 R16, RZ, RZ, 0x2 ;  /* 0x00000002ff107424 */ /* 0x000fe200078e00ff */
[----:B------:R-:W-:-:S02]  /*14f0*/  MOV R8, 0x1510 ;  /* 0x0000151000087802 */ /* 0x000fc40000000f00 */
[----:B------:R-:W-:Y:S05]  /*1500*/  CALL.REL.NOINC `($__internal_82_$__cuda_sm70_shflsync_bfly_p) ;  /* 0x0000034000007944 */ /* 0x000fea0003c00000 */
        /* <DEDUP_REMOVED lines=44> */
[----:B0-----:R-:W-:Y:S01]  /*17d0*/  HFMA2.MMA R16, -RZ, RZ, 0, 9.5367431640625e-07 ;  /* 0x00000010ff107435 */ /* 0x001fe200000001ff */
[----:B-1----:R-:W-:Y:S01]  /*17e0*/  FADD.FTZ R19, R19, R14 ;  /* 0x0000000e13137221 */ /* 0x002fe20000010000 */
[----:B------:R-:W-:Y:S01]  /*17f0*/  MOV R14, 0xffffffff ;  /* 0xffffffff000e7802 */ /* 0x000fe20000000f00 */
[----:B------:R-:W-:Y:S01]  /*1800*/  IMAD.MOV.U32 R17, RZ, RZ, 0x1f ;  /* 0x0000001fff117424 */ /* 0x000fe200078e00ff */
[----:B------:R-:W-:-:S02]  /*1810*/  MOV R8, 0x1830 ;  /* 0x0000183000087802 */ /* 0x000fc40000000f00 */
[----:B------:R-:W-:Y:S05]  /*1820*/  CALL.REL.NOINC `($__internal_82_$__cuda_sm70_shflsync_bfly_p) ;  /* 0x0000002000007944 */ /* 0x000fea0003c00000 */
[----:B-1----:R-:W-:Y:S01]  /*1830*/  MOV R8, R14 ;  /* 0x0000000e00087202 */ /* 0x002fe20000000f00 */
[----:B0-----:R-:W-:Y:S05]  /*1840*/  BRA `(.L_x_1986) ;  /* 0xfffff56000007947 */ /* 0x001fea000383ffff */
        .weak           $__internal_82_$__cuda_sm70_shflsync_bfly_p
        .type           $__internal_82_$__cuda_sm70_shflsync_bfly_p,@function
        .size           $__internal_82_$__cuda_sm70_shflsync_bfly_p,(.L_x_2829 - $__internal_82_$__cuda_sm70_shflsync_bfly_p)
$__internal_82_$__cuda_sm70_shflsync_bfly_p:
[----:B------:R-:W-:Y:S01]  /*1850*/  HFMA2.MMA R9, -RZ, RZ, 0, 0 ;  /* 0x00000000ff097435 */ /* 0x000fe200000001ff */
[----:B------:R-:W-:Y:S04]  /*1860*/  WARPSYNC R14 ;  /* 0x0000000e00007348 */ /* 0x000fe80003800000 */
[----:B------:R0:W1:Y:S01]  /*1870*/  SHFL.BFLY PT, R14, R19, R16, R17 ;  /* 0x0c000010130e7389 */ /* 0x00006200000e0011 */
[----:B------:R-:W-:Y:S05]  /*1880*/  RET.REL.NODEC R8 `(_ZN10layer_norm40ln_parallel_residual_bwd_finalize_kernelINS_22Kernel_traits_finalizeILj2560E6__halfS2_fS2_fjLb0ELj1024ELj4ENS_18Kernel_traits_baseILj2560ES2_S2_fS2_fjLj1024EEEEELb1EEEvNS_9BwdParamsE) ;  /* 0xffffe77008007950 */ /* 0x000fea0003c3ffff */
.L_x_1987:
        /* <DEDUP_REMOVED lines=15> */
.L_x_2829:


//--------------------- .text._ZN10layer_norm31ln_parallel_residual_bwd_kernelINS_13Kernel_traitsI6__halfS2_fS2_fjLj2560ELj1ELj1ELj4ELj8ENS_18Kernel_traits_baseILj2560ES2_S2_fS2_fjLj128EEEEELb1ELb1ELb1EEEvNS_9BwdParamsE --------------------------
	.section	.text._ZN10layer_norm31ln_parallel_residual_bwd_kernelINS_13Kernel_traitsI6__halfS2_fS2_fjLj2560ELj1ELj1ELj4ELj8ENS_18Kernel_traits_baseILj2560ES2_S2_fS2_fjLj128EEEEELb1ELb1ELb1EEEvNS_9BwdParamsE,"ax",@progbits
	.sectioninfo	@"SHI_REGISTERS=168"
	.align	128
        .global         _ZN10layer_norm31ln_parallel_residual_bwd_kernelINS_13Kernel_traitsI6__halfS2_fS2_fjLj2560ELj1ELj1ELj4ELj8ENS_18Kernel_traits_baseILj2560ES2_S2_fS2_fjLj128EEEEELb1ELb1ELb1EEEvNS_9BwdParamsE
        .type           _ZN10layer_norm31ln_parallel_residual_bwd_kernelINS_13Kernel_traitsI6__halfS2_fS2_fjLj2560ELj1ELj1ELj4ELj8ENS_18Kernel_traits_baseILj2560ES2_S2_fS2_fjLj128EEEEELb1ELb1ELb1EEEvNS_9BwdParamsE,@function
        .size           _ZN10layer_norm31ln_parallel_residual_bwd_kernelINS_13Kernel_traitsI6__halfS2_fS2_fjLj2560ELj1ELj1ELj4ELj8ENS_18Kernel_traits_baseILj2560ES2_S2_fS2_fjLj128EEEEELb1ELb1ELb1EEEvNS_9BwdParamsE,(.L_x_2830 - _ZN10layer_norm31ln_parallel_residual_bwd_kernelINS_13Kernel_traitsI6__halfS2_fS2_fjLj2560ELj1ELj1ELj4ELj8ENS_18Kernel_traits_baseILj2560ES2_S2_fS2_fjLj128EEEEELb1ELb1ELb1EEEvNS_9BwdParamsE)
        .other          _ZN10layer_norm31ln_parallel_residual_bwd_kernelINS_13Kernel_traitsI6__halfS2_fS2_fjLj2560ELj1ELj1ELj4ELj8ENS_18Kernel_traits_baseILj2560ES2_S2_fS2_fjLj128EEEEELb1ELb1ELb1EEEvNS_9BwdParamsE,@"STO_CUDA_ENTRY STV_DEFAULT"
_ZN10layer_norm31ln_parallel_residual_bwd_kernelINS_13Kernel_traitsI6__halfS2_fS2_fjLj2560ELj1ELj1ELj4ELj8ENS_18Kernel_traits_baseILj2560ES2_S2_fS2_fjLj128EEEEELb1ELb1ELb1EEEvNS_9BwdParamsE:
.text._ZN10layer_norm31ln_parallel_residual_bwd_kernelINS_13Kernel_traitsI6__halfS2_fS2_fjLj2560ELj1ELj1ELj4ELj8ENS_18Kernel_traits_baseILj2560ES2_S2_fS2_fjLj128EEEEELb1ELb1ELb1EEEvNS_9BwdParamsE:
        /* <DEDUP_REMOVED lines=28> */
.L_x_1988:
        /* <DEDUP_REMOVED lines=25> */
[----:B0-----:R-:W-:Y:S01]  /*0350*/  CS2R R2, SRZ ;  /* 0x0000000000027805 */ /* 0x001fe2000001ff00 */
        /* <DEDUP_REMOVED lines=35> */
.L_x_1998:
        /* <DEDUP_REMOVED lines=34> */
[----:B0-----:R-:W4:Y:S04]  /*07b0*/  LDG.E.128 R64, [R64.64] ;  /* 0x0000000440407981 */ /* 0x001f28000c1e1d00 */
[----:B------:R-:W4:Y:S01]  /*07c0*/  LDG.E.64 R130, [R130.64] ;  /* 0x0000000482827981 */ /* 0x000f22000c1e1b00 */
[----:B------:R-:W-:-:S03]  /*07d0*/  LEA.HI.X R73, R108, c[0x0][0x18c], RZ, 0x4, P1 ;  /* 0x000063006c497a11 */ /* 0x000fc600008f24ff */
[----:B------:R-:W4:Y:S04]  /*07e0*/  LDG.E.64 R132, [R132.64] ;  /* 0x0000000484847981 */ /* 0x000f28000c1e1b00 */
[----:B------:R0:W4:Y:S04]  /*07f0*/  LDG.E R120, [R120.64] ;  /* 0x0000000478787981 */ /* 0x000128000c1e1900 */
[----:B------:R-:W4:Y:S01]  /*0800*/  LDG.E.128 R72, [R72.64] ;  /* 0x0000000448487981 */ /* 0x000f22000c1e1d00 */
[----:B------:R-:W-:-:S04]  /*0810*/  ISETP.NE.U32.AND P1, PT, RZ, c[0x0][0x250], PT ;  /* 0x00009400ff007a0c */ /* 0x000fc80003f25070 */
[----:B------:R-:W-:Y:S02]  /*0820*/  ISETP.NE.AND.EX P1, PT, RZ, c[0x0][0x254], PT, P1 ;  /* 0x00009500ff007a0c */ /* 0x000fe40003f25310 */
[----:B------:R-:W-:Y:S01]  /*0830*/  SHF.L.U32 R144, R125, 0x2, RZ ;  /* 0x000000027d907819 */ /* 0x000fe200000006ff */
[----:B------:R-:W-:Y:S01]  /*0840*/  IMAD.SHL.U32 R152, R118, 0x4, RZ ;  /* 0x0000000476987824 */ /* 0x000fe200078e00ff */
[----:B------:R-:W-:Y:S01]  /*0850*/  SHF.R.U32.HI R119, RZ, 0x1e, R125 ;  /* 0x0000001eff777819 */ /* 0x000fe2000001167d */
[----:B------:R-:W-:-:S08]  /*0860*/  IMAD.SHL.U32 R146, R124, 0x4, RZ ;  /* 0x000000047c927824 */ /* 0x000fd000078e00ff */
[C---:B------:R-:W-:Y:S02]  /*0870*/  @P1 IADD3 R140, P2, R144.reuse, c[0x0][0x198], RZ ;  /* 0x00006600908c1a10 */ /* 0x040fe40007f5e0ff */
[----:B------:R-:W-:Y:S02]  /*0880*/  IADD3 R144, P0, R144, c[0x0][0x190], RZ ;  /* 0x0000640090907a10 */ /* 0x000fe40007f1e0ff */
[C---:B------:R-:W-:Y:S02]  /*0890*/  @P1 IADD3.X R141, R119.reuse, c[0x0][0x19c], RZ, P2, !PT ;  /* 0x00006700778d1a10 */ /* 0x040fe400017fe4ff */
[----:B------:R-:W-:Y:S02]  /*08a0*/  IADD3.X R145, R119, c[0x0][0x194], RZ, P0, !PT ;  /* 0x0000650077917a10 */ /* 0x000fe400007fe4ff */
[----:B------:R-:W-:Y:S02]  /*08b0*/  SHF.R.U32.HI R119, RZ, 0x1e, R118 ;  /* 0x0000001eff777819 */ /* 0x000fe40000011676 */
[----:B------:R-:W-:-:S02]  /*08c0*/  SHF.R.U32.HI R147, RZ, 0x1e, R124 ;  /* 0x0000001eff937819 */ /* 0x000fc4000001167c */
[----:B------:R-:W-:Y:S01]  /*08d0*/  SHF.L.U32 R150, R107, 0x2, RZ ;  /* 0x000000026b967819 */ /* 0x000fe200000006ff */
[----:B------:R-:W-:Y:S01]  /*08e0*/  IMAD.SHL.U32 R148, R108, 0x4, RZ ;  /* 0x000000046c947824 */ /* 0x000fe200078e00ff */
[----:B------:R-:W-:Y:S01]  /*08f0*/  @P1 IADD3 R122, P0, R152, c[0x0][0x198], RZ ;  /* 0x00006600987a1a10 */ /* 0x000fe20007f1e0ff */
[----:B------:R1:W5:Y:S01]  /*0900*/  @P1 LDG.E R109, [R140.64] ;  /* 0x000000048c6d1981 */ /* 0x000362000c1e1900 */
[----:B------:R-:W-:Y:S02]  /*0910*/  @P1 IADD3 R138, P2, R146, c[0x0][0x198], RZ ;  /* 0x00006600928a1a10 */ /* 0x000fe40007f5e0ff */
[----:B------:R-:W-:Y:S01]  /*0920*/  @P1 IADD3.X R123, R119, c[0x0][0x19c], RZ, P0, !PT ;  /* 0x00006700777b1a10 */ /* 0x000fe200007fe4ff */
[----:B------:R1:W5:Y:S01]  /*0930*/  LDG.E R126, [R144.64] ;  /* 0x00000004907e7981 */ /* 0x000362000c1e1900 */
[----:B------:R-:W-:Y:S02]  /*0940*/  ISETP.NE.U32.AND P0, PT, RZ, c[0x0][0x218], PT ;  /* 0x00008600ff007a0c */ /* 0x000fe40003f05070 */
[----:B------:R-:W-:Y:S01]  /*0950*/  @P1 IADD3.X R139, R147, c[0x0][0x19c], RZ, P2, !PT ;  /* 0x00006700938b1a10 */ /* 0x000fe200017fe4ff */
[----:B------:R1:W5:Y:S01]  /*0960*/  @P1 LDG.E R111, [R122.64] ;  /* 0x000000047a6f1981 */ /* 0x000362000c1e1900 */
[----:B0-----:R-:W-:-:S02]  /*0970*/  SHF.R.U32.HI R121, RZ, 0x1e, R107 ;  /* 0x0000001eff797819 */ /* 0x001fc4000001166b */
[----:B------:R-:W-:Y:S01]  /*0980*/  @P1 IADD3 R142, P2, R150, c[0x0][0x198], RZ ;  /* 0x00006600968e1a10 */ /* 0x000fe20007f5e0ff */
[----:B------:R0:W5:Y:S01]  /*0990*/  @P1 LDG.E R110, [R138.64] ;  /* 0x000000048a6e1981 */ /* 0x000162000c1e1900 */
[----:B------:R-:W-:Y:S02]  /*09a0*/  ISETP.NE.AND.EX P0, PT, RZ, c[0x0][0x21c], PT, P0 ;  /* 0x00008700ff007a0c */ /* 0x000fe40003f05300 */
[----:B------:R-:W-:Y:S02]  /*09b0*/  @P1 IADD3.X R143, R121, c[0x0][0x19c], RZ, P2, !PT ;  /* 0x00006700798f1a10 */ /* 0x000fe400017fe4ff */
[----:B-1----:R-:W-:Y:S02]  /*09c0*/  @P1 IADD3 R140, P3, R148, c[0x0][0x198], RZ ;  /* 0x00006600948c1a10 */ /* 0x002fe40007f7e0ff */
[----:B0-----:R-:W-:Y:S01]  /*09d0*/  IADD3 R138, P2, R146, c[0x0][0x190], RZ ;  /* 0x00006400928a7a10 */ /* 0x001fe20007f5e0ff */
[----:B------:R0:W5:Y:S03]  /*09e0*/  @P1 LDG.E R112, [R142.64] ;  /* 0x000000048e701981 */ /* 0x000166000c1e1900 */
[----:B------:R-:W-:-:S02]  /*09f0*/  IADD3.X R139, R147, c[0x0][0x194], RZ, P2, !PT ;  /* 0x00006500938b7a10 */ /* 0x000fc400017fe4ff */
[----:B------:R-:W-:Y:S02]  /*0a00*/  IADD3 R150, P2, R150, c[0x0][0x190], RZ ;  /* 0x0000640096967a10 */ /* 0x000fe40007f5e0ff */
        /* <DEDUP_REMOVED lines=42> */
[----:B------:R-:W-:Y:S02]  /*0cb0*/  FADD.FTZ R149, -R148, R61 ;  /* 0x0000003d94957221 */ /* 0x000fe40000010100 */
[----:B------:R-:W-:Y:S01]  /*0cc0*/  FADD.FTZ R155, R58, -R148 ;  /* 0x800000943a9b7221 */ /* 0x000fe20000010000 */
[----:B------:R-:W-:Y:S01]  /*0cd0*/  SHF.R.U64 R58, R134, 0x10, R135 ;  /* 0x00000010863a7819 */ /* 0x000fe20000001287 */
[C---:B------:R-:W-:Y:S02]  /*0ce0*/  FADD.FTZ R127, -R148.reuse, R67 ;  /* 0x00000043947f7221 */ /* 0x040fe40000010100 */
[----:B------:R-:W-:Y:S01]  /*0cf0*/  FADD.FTZ R61, -R148, R70 ;  /* 0x00000046943d7221 */ /* 0x000fe20000010100 */
[----:B------:R-:W-:Y:S01]  /*0d00*/  SHF.R.U64 R67, R130, 0x10, R131 ;  /* 0x0000001082437819 */ /* 0x000fe20000001283 */
[----:B------:R-:W-:Y:S01]  /*0d10*/  HADD2.F32 R70, -RZ, R56.H0_H0 ;  /* 0x20000038ff467230 */ /* 0x000fe20000004100 */
[----:B------:R-:W-:Y:S01]  /*0d20*/  MOV R138, R132 ;  /* 0x00000084008a7202 */ /* 0x000fe20000000f00 */
[----:B------:R-:W-:Y:S01]  /*0d30*/  HADD2.F32 R56, -RZ, R68.H0_H0 ;  /* 0x20000044ff387230 */ /* 0x000fe20000004100 */
[--C-:B------:R-:W-:Y:S01]  /*0d40*/  IMAD.MOV.U32 R136, RZ, RZ, R135.reuse ;  /* 0x000000ffff887224 */ /* 0x100fe200078e0087 */
[----:B------:R-:W-:Y:S01]  /*0d50*/  SHF.R.U32.HI R134, RZ, 0x10, R135 ;  /* 0x00000010ff867819 */ /* 0x000fe20000011687 */
[----:B------:R-:W-:Y:S01]  /*0d60*/  FMUL.FTZ R68, R120, R159 ;  /* 0x0000009f78447220 */ /* 0x000fe20000410000 */
[----:B------:R-:W-:Y:S01]  /*0d70*/  HADD2.F32 R146, -RZ, R146.H0_H0 ;  /* 0x20000092ff927230 */ /* 0x000fe20000004100 */
[C---:B------:R-:W-:Y:S01]  /*0d80*/  FADD.FTZ R145, -R148.reuse, R64 ;  /* 0x0000004094917221 */ /* 0x040fe20000010100 */
[----:B------:R-:W-:Y:S01]  /*0d90*/  HADD2.F32 R165, -RZ, R67.H0_H0 ;  /* 0x20000043ffa57230 */ /* 0x000fe20000004100 */
[----:B------:R-:W-:Y:S01]  /*0da0*/  FADD.FTZ R135, -R148, R71 ;  /* 0x0000004794877221 */ /* 0x000fe20000010100 */
[----:B------:R-:W-:Y:S01]  /*0db0*/  HADD2.F32 R71, -RZ, R58.H0_H0 ;  /* 0x2000003aff477230 */ /* 0x000fe20000004100 */
[----:B------:R-:W-:Y:S01]  /*0dc0*/  MOV R144, R137 ;  /* 0x0000008900907202 */ /* 0x000fe20000000f00 */
[----:B------:R-:W-:Y:S01]  /*0dd0*/  HADD2.F32 R58, -RZ, R138.H0_H0 ;  /* 0x2000008aff3a7230 */ /* 0x000fe20000004100 */
[----:B------:R-:W-:Y:S01]  /*0de0*/  SHF.R.U64 R60, R132, 0x10, R133 ;  /* 0x00000010843c7819 */ /* 0x000fe20000001285 */
[----:B------:R-:W-:Y:S01]  /*0df0*/  FADD.FTZ R19, R70, R19 ;  /* 0x0000001346137221 */ /* 0x000fe20000010000 */
[----:B------:R-:W-:Y:S01]  /*0e00*/  HADD2.F32 R147, -RZ, R147.H0_H0 ;  /* 0x20000093ff937230 */ /* 0x000fe20000004100 */
[----:B------:R-:W-:-:S02]  /*0e10*/  FFMA.FTZ R3, R68, R70, R3 ;  /* 0x0000004644037223 */ /* 0x000fc40000010003 */
[----:B------:R-:W-:Y:S02]  /*0e20*/  FMUL.FTZ R67, R103, R70 ;  /* 0x0000004667437220 */ /* 0x000fe40000410000 */
[----:B-1----:R-:W-:Y:S02]  /*0e30*/  FADD.FTZ R153, R57, -R148 ;  /* 0x8000009439997221 */ /* 0x002fe40000010000 */
[----:B------:R-:W-:Y:S01]  /*0e40*/  FMUL.FTZ R70, R120, R145 ;  /* 0x0000009178467220 */ /* 0x000fe20000410000 */
[----:B------:R-:W-:Y:S01]  /*0e50*/  SHF.R.U32.HI R132, RZ, 0x10, R133 ;  /* 0x00000010ff847819 */ /* 0x000fe20000011685 */
[----:B------:R-:W-:Y:S02]  /*0e60*/  FADD.FTZ R143, -R148, R62 ;  /* 0x0000003e948f7221 */ /* 0x000fe40000010100 */
[----:B------:R-:W-:Y:S02]  /*0e70*/  FMUL.FTZ R157, R120, R157 ;  /* 0x0000009d789d7220 */ /* 0x000fe40000410000 */
[----:B------:R-:W-:Y:S01]  /*0e80*/  FMUL.FTZ R156, R105, R146 ;  /* 0x00000092699c7220 */ /* 0x000fe20000410000 */
[----:B------:R-:W-:Y:S01]  /*0e90*/  SHF.R.U32.HI R150, RZ, 0x10, R137 ;  /* 0x00000010ff967819 */ /* 0x000fe20000011689 */
[----:B------:R-:W-:Y:S01]  /*0ea0*/  IMAD.MOV.U32 R62, RZ, RZ, R133 ;  /* 0x000000ffff3e7224 */ /* 0x000fe200078e0085 */
[----:B------:R-:W-:Y:S01]  /*0eb0*/  HADD2.F32 R144, -RZ, R144.H0_H0 ;  /* 0x20000090ff907230 */ /* 0x000fe20000004100 */
[----:B------:R-:W-:-:S02]  /*0ec0*/  FADD.FTZ R133, -R148, R65 ;  /* 0x0000004194857221 */ /* 0x000fc40000010100 */
[C---:B------:R-:W-:Y:S02]  /*0ed0*/  FADD.FTZ R139, -R148.reuse, R73 ;  /* 0x00000049948b7221 */ /* 0x040fe40000010100 */
[C---:B------:R-:W-:Y:S01]  /*0ee0*/  FADD.FTZ R57, -R148.reuse, R75 ;  /* 0x0000004b94397221 */ /* 0x040fe20000010100 */
[----:B------:R-:W-:Y:S01]  /*0ef0*/  HADD2.F32 R75, -RZ, R60.H0_H0 ;  /* 0x2000003cff4b7230 */ /* 0x000fe20000004100 */
[----:B------:R-:W-:Y:S02]  /*0f00*/  FADD.FTZ R65, -R148, R66 ;  /* 0x0000004294417221 */ /* 0x000fe40000010100 */
[----:B------:R-:W-:Y:S02]  /*0f10*/  FMUL.FTZ R158, R120, R153 ;  /* 0x00000099789e7220 */ /* 0x000fe40000410000 */
[----:B------:R-:W-:Y:S02]  /*0f20*/  FADD.FTZ R23, R58, R23 ;  /* 0x000000173a177221 */ /* 0x000fe40000010000 */
[----:B------:R-:W-:-:S02]  /*0f30*/  FFMA.FTZ R7, R70, R58, R7 ;  /* 0x0000003a46077223 */ /* 0x000fc40000010007 */
[----:B------:R-:W-:Y:S02]  /*0f40*/  FMUL.FTZ R73, R101, R58 ;  /* 0x0000003a65497220 */ /* 0x000fe40000410000 */
[----:B------:R-:W-:Y:S02]  /*0f50*/  FMUL.FTZ R153, R94, R147 ;  /* 0x000000935e997220 */ /* 0x000fe40000410000 */
[----:B------:R-:W-:Y:S02]  /*0f60*/  FADD.FTZ R60, RZ, R156 ;  /* 0x0000009cff3c7221 */ /* 0x000fe40000010000 */
[----:B------:R-:W-:Y:S02]  /*0f70*/  FFMA.FTZ R58, R157, R156, RZ ;  /* 0x0000009c9d3a7223 */ /* 0x000fe400000100ff */
[----:B------:R-:W-:Y:S01]  /*0f80*/  FADD.FTZ R151, R59, -R148 ;  /* 0x800000943b977221 */ /* 0x000fe20000010000 */
[----:B------:R-:W-:Y:S01]  /*0f90*/  HADD2.F32 R150, -RZ, R150.H0_H0 ;  /* 0x20000096ff967230 */ /* 0x000fe20000004100 */
[----:B------:R-:W-:-:S02]  /*0fa0*/  FADD.FTZ R59, -R148, R74 ;  /* 0x0000004a943b7221 */ /* 0x000fc40000010100 */
[C---:B------:R-:W-:Y:S02]  /*0fb0*/  FMUL.FTZ R74, R120.reuse, R65 ;  /* 0x00000041784a7220 */ /* 0x040fe40000410000 */
[----:B------:R-:W-:Y:S02]  /*0fc0*/  FMUL.FTZ R155, R120, R155 ;  /* 0x0000009b789b7220 */ /* 0x000fe40000410000 */
[----:B------:R-:W-:Y:S02]  /*0fd0*/  FMUL.FTZ R152, R104, R144 ;  /* 0x0000009068987220 */ /* 0x000fe40000410000 */
[----:B------:R-:W-:Y:S02]  /*0fe0*/  FADD.FTZ R65, R60, R153 ;  /* 0x000000993c417221 */ /* 0x000fe40000010000 */
[----:B------:R-:W-:Y:S02]  /*0ff0*/  FFMA.FTZ R58, R158, R153, R58 ;  /* 0x000000999e3a7223 */ /* 0x000fe4000001003a */
[----:B------:R-:W-:Y:S01]  /*1000*/  FMUL.FTZ R154, R120, R151 ;  /* 0x00000097789a7220 */ /* 0x000fe20000410000 */
[----:B------:R-:W-:Y:S01]  /*1010*/  HADD2.F32 R132, -RZ, R132.H0_H0 ;  /* 0x20000084ff847230 */ /* 0x000fe20000004100 */
[----:B------:R-:W-:-:S02]  /*1020*/  FMUL.FTZ R151, R93, R150 ;  /* 0x000000965d977220 */ /* 0x000fc40000410000 */
[----:B------:R-:W-:Y:S02]  /*1030*/  FADD.FTZ R60, R65, R152 ;  /* 0x00000098413c7221 */ /* 0x000fe40000010000 */
[----:B------:R-:W-:Y:S02]  /*1040*/  FFMA.FTZ R58, R155, R152, R58 ;  /* 0x000000989b3a7223 */ /* 0x000fe4000001003a */
[----:B------:R-:W-:Y:S02]  /*1050*/  FMUL.FTZ R127, R120, R127 ;  /* 0x0000007f787f7220 */ /* 0x000fe40000410000 */
[----:B------:R-:W-:Y:S02]  /*1060*/  FADD.FTZ R60, R60, R151 ;  /* 0x000000973c3c7221 */ /* 0x000fe40000010000 */
[----:B------:R-:W-:Y:S02]  /*1070*/  FFMA.FTZ R58, R154, R151, R58 ;  /* 0x000000979a3a7223 */ /* 0x000fe4000001003a */
[----:B------:R-:W-:Y:S01]  /*1080*/  IMAD.MOV.U32 R140, RZ, RZ, R130 ;  /* 0x000000ffff8c7224 */ /* 0x000fe200078e0082 */
[----:B------:R-:W-:Y:S01]  /*1090*/  HADD2.F32 R136, -RZ, R136.H0_H0 ;  /* 0x20000088ff887230 */ /* 0x000fe20000004100 */
[----:B------:R-:W-:-:S02]  /*10a0*/  FADD.FTZ R24, R132, R24 ;  /* 0x0000001884187221 */ /* 0x000fc40000010000 */
[-C--:B------:R-:W-:Y:S02]  /*10b0*/  FFMA.FTZ R8, R127, R132.reuse, R8 ;  /* 0x000000847f087223 */ /* 0x080fe40000010008 */
[----:B------:R-:W-:Y:S01]  /*10c0*/  FMUL.FTZ R130, R89, R132 ;  /* 0x0000008459827220 */ /* 0x000fe20000410000 */
[----:B------:R-:W-:Y:S01]  /*10d0*/  MOV R64, R131 ;  /* 0x0000008300407202 */ /* 0x000fe20000000f00 */
[----:B------:R-:W-:Y:S01]  /*10e0*/  FADD.FTZ R82, R147, R82 ;  /* 0x0000005293527221 */ /* 0x000fe20000010000 */
[----:B------:R-:W-:Y:S01]  /*10f0*/  SHF.R.U32.HI R66, RZ, 0x10, R131 ;  /* 0x00000010ff427819 */ /* 0x000fe20000011683 */
[----:B------:R-:W-:Y:S02]  /*1100*/  FFMA.FTZ R83, R158, R147, R83 ;  /* 0x000000939e537223 */ /* 0x000fe40000010053 */
[----:B------:R-:W-:Y:S02]  /*1110*/  FADD.FTZ R78, R150, R78 ;  /* 0x0000004e964e7221 */ /* 0x000fe40000010000 */
[----:B------:R-:W-:-:S02]  /*1120*/  FFMA.FTZ R79, R154, R150, R79 ;  /* 0x000000969a4f7223 */ /* 0x000fc4000001004f */
[C---:B------:R-:W-:Y:S02]  /*1130*/  FMUL.FTZ R132, R120.reuse, R63 ;  /* 0x0000003f78847220 */ /* 0x040fe40000410000 */
[----:B------:R-:W-:Y:S02]  /*1140*/  FMUL.FTZ R147, R120, R149 ;  /* 0x0000009578937220 */ /* 0x000fe40000410000 */
[----:B------:R-:W-:Y:S02]  /*1150*/  FMUL.FTZ R150, R92, R71 ;  /* 0x000000475c967220 */ /* 0x000fe40000410000 */
[----:B------:R-:W-:Y:S02]  /*1160*/  FADD.FTZ R63, R60, R67 ;  /* 0x000000433c3f7221 */ /* 0x000fe40000010000 */
[----:B------:R-:W-:Y:S02]  /*1170*/  FFMA.FTZ R58, R68, R67, R58 ;  /* 0x00000043443a7223 */ /* 0x000fe4000001003a */
[----:B------:R-:W-:Y:S01]  /*1180*/  FADD.FTZ R131, -R148, R69 ;  /* 0x0000004594837221 */ /* 0x000fe20000010100 */
[----:B------:R-:W-:Y:S01]  /*1190*/  HADD2.F32 R134, -RZ, R134.H0_H0 ;  /* 0x20000086ff867230 */ /* 0x000fe20000004100 */
[----:B------:R-:W-:-:S02]  /*11a0*/  IMAD.MOV.U32 R69, RZ, RZ, R128 ;  /* 0x000000ffff457224 */ /* 0x000fc400078e0080 */
[----:B------:R-:W-:Y:S02]  /*11b0*/  FADD.FTZ R137, -R148, R72 ;  /* 0x0000004894897221 */ /* 0x000fe40000010100 */
[----:B------:R-:W-:Y:S02]  /*11c0*/  FMUL.FTZ R148, R120, R143 ;  /* 0x0000008f78947220 */ /* 0x000fe40000410000 */
[----:B------:R-:W-:Y:S02]  /*11d0*/  FMUL.FTZ R149, R102, R136 ;  /* 0x0000008866957220 */ /* 0x000fe40000410000 */
[----:B------:R-:W-:Y:S02]  /*11e0*/  FADD.FTZ R60, R63, R150 ;  /* 0x000000963f3c7221 */ /* 0x000fe40000010000 */
[----:B------:R-:W-:Y:S01]  /*11f0*/  FFMA.FTZ R58, R147, R150, R58 ;  /* 0x00000096933a7223 */ /* 0x000fe2000001003a */
[----:B------:R-:W-:Y:S01]  /*1200*/  HADD2.F32 R138, -RZ, R66.H0_H0 ;  /* 0x20000042ff8a7230 */ /* 0x000fe20000004100 */
[----:B------:R-:W-:Y:S01]  /*1210*/  FMUL.FTZ R72, R91, R134 ;  /* 0x000000865b487220 */ /* 0x000fe20000410000 */
[----:B------:R-:W-:Y:S01]  /*1220*/  HADD2.F32 R66, -RZ, R69.H0_H0 ;  /* 0x20000045ff427230 */ /* 0x000fe20000004100 */
[----:B------:R-:W-:-:S02]  /*1230*/  FMUL.FTZ R69, R120, R141 ;  /* 0x0000008d78457220 */ /* 0x000fc40000410000 */
        /* <DEDUP_REMOVED lines=20> */
[----:B------:R-:W-:Y:S01]  /*1380*/  HADD2.F32 R140, -RZ, R140.H0_H0 ;  /* 0x2000008cff8c7230 */ /* 0x000fe20000004100 */
[----:B------:R-:W-:-:S02]  /*1390*/  FADD.FTZ R61, R60, R75 ;  /* 0x0000004b3c3d7221 */ /* 0x000fc40000010000 */
[----:B------:R-:W-:Y:S01]  /*13a0*/  FFMA.FTZ R58, R74, R75, R58 ;  /* 0x0000004b4a3a7223 */ /* 0x000fe2000001003a */
[----:B------:R-:W-:Y:S01]  /*13b0*/  SHF.R.U32.HI R161, RZ, 0x10, R129 ;  /* 0x00000010ffa17819 */ /* 0x000fe20000011681 */
[----:B------:R-:W-:Y:S02]  /*13c0*/  FMUL.FTZ R129, R99, R140 ;  /* 0x0000008c63817220 */ /* 0x000fe40000410000 */
[----:B------:R-:W-:Y:S02]  /*13d0*/  FADD.FTZ R60, R61, R130 ;  /* 0x000000823d3c7221 */ /* 0x000fe40000010000 */
[----:B------:R-:W-:Y:S01]  /*13e0*/  FFMA.FTZ R58, R127, R130, R58 ;  /* 0x000000827f3a7223 */ /* 0x000fe2000001003a */
[----:B------:R-:W-:Y:S01]  /*13f0*/  HADD2.F32 R64, -RZ, R64.H0_H0 ;  /* 0x20000040ff407230 */ /* 0x000fe20000004100 */
        /* <DEDUP_REMOVED lines=57> */
.L_x_1999:
        /* <DEDUP_REMOVED lines=18> */
.L_x_2000:
        /* <DEDUP_REMOVED lines=17> */
[----:B------:R-:W-:-:S04]  /*19c0*/  @!P4 IADD3 R56, R56, 0x4, RZ ;  /* 0x000000043838c810 */ /* 0x000fc80007ffe0ff */
[----:B------:R-:W-:Y:S01]  /*19d0*/  SHF.L.U32 R146, R56, 0x3, RZ ;  /* 0x0000000338927819 */ /* 0x000fe200000006ff */
        /* <DEDUP_REMOVED lines=48> */
[----:B------:R-:W-:Y:S01]  /*1ce0*/  F2F.F16.F32 R63, R63 ;  /* 0x0000003f003f7304 */ /* 0x000fe20000200800 */
[----:B------:R-:W-:Y:S01]  /*1cf0*/  LOP3.LUT P6, RZ, R126, 0xff000000, RZ, 0xc0, !PT ;  /* 0xff0000007eff7812 */ /* 0x000fe200078cc0ff */
[----:B------:R0:W-:Y:S01]  /*1d00*/  @P0 STG.E.128 [R60.64], R56 ;  /* 0x000000383c000986 */ /* 0x0001e2000c101d04 */
[----:B------:R-:W-:Y:S01]  /*1d10*/  @P1 F2FP.PACK_AB R64, RZ, R64 ;  /* 0x00000040ff40123e */ /* 0x000fe200000000ff */
[----:B------:R-:W-:-:S02]  /*1d20*/  FFMA.FTZ R147, R147, R145, R146 ;  /* 0x0000009193937223 */ /* 0x000fc40000010092 */
[----:B------:R-:W-:Y:S01]  /*1d30*/  FFMA.FTZ R148, R148, R145, R146 ;  /* 0x0000009194947223 */ /* 0x000fe20000010092 */
[----:B------:R-:W-:Y:S01]  /*1d40*/  @P1 PRMT R114, R64, 0x7610, R114 ;  /* 0x0000761040721816 */ /* 0x000fe20000000072 */
[----:B------:R-:W-:Y:S01]  /*1d50*/  F2F.F16.F32 R65, R65 ;  /* 0x0000004100417304 */ /* 0x000fe20000200800 */
[----:B------:R-:W-:Y:S01]  /*1d60*/  SHF.R.U32.HI R64, RZ, 0x1d, R125 ;  /* 0x0000001dff407819 */ /* 0x000fe2000001167d */
[----:B------:R-:W-:Y:S02]  /*1d70*/  FADD.FTZ R147, R150, -R147 ;  /* 0x8000009396937221 */ /* 0x000fe40000010000 */
[----:B------:R-:W-:Y:S01]  /*1d80*/  FADD.FTZ R149, R149, -R148 ;  /* 0x8000009495957221 */ /* 0x000fe20000010000 */
[----:B0-----:R-:W-:Y:S02]  /*1d90*/  FSEL R59, R62, RZ, P6 ;  /* 0x000000ff3e3b7208 */ /* 0x001fe40003000000 */
[----:B------:R-:W-:Y:S02]  /*1da0*/  LOP3.LUT P6, RZ, R126, 0xff0000, RZ, 0xc0, !PT ;  /* 0x00ff00007eff7812 */ /* 0x000fe400078cc0ff */
[----:B------:R-:W0:Y:S02]  /*1db0*/  F2F.F16.F32 R61, R59 ;  /* 0x0000003b003d7304 */ /* 0x000e240000200800 */
[----:B------:R-:W-:-:S02]  /*1dc0*/  FSEL R57, R155, RZ, P6 ;  /* 0x000000ff9b397208 */ /* 0x000fc40003000000 */
[----:B------:R-:W-:-:S04]  /*1dd0*/  @P1 LOP3.LUT P6, RZ, R109, 0xff00, RZ, 0xc0, !PT ;  /* 0x0000ff006dff1812 */ /* 0x000fc800078cc0ff */
[----:B------:R0:W1:Y:S01]  /*1de0*/  F2F.F16.F32 R60, R57 ;  /* 0x00000039003c7304 */ /* 0x0000620000200800 */
[----:B------:R-:W-:Y:S02]  /*1df0*/  @P1 FSEL R56, R151, RZ, P6 ;  /* 0x000000ff97381208 */ /* 0x000fe40003000000 */
[----:B------:R-:W-:Y:S02]  /*1e00*/  @P1 LOP3.LUT P6, RZ, R109, 0xff0000, RZ, 0xc0, !PT ;  /* 0x00ff00006dff1812 */ /* 0x000fe400078cc0ff */
[----:B------:R-:W-:Y:S02]  /*1e10*/  @P1 F2FP.PACK_AB R56, RZ, R56 ;  /* 0x00000038ff38123e */ /* 0x000fe400000000ff */
[----:B------:R-:W-:Y:S01]  /*1e20*/  @P1 FSEL R58, R155, RZ, P6 ;  /* 0x000000ff9b3a1208 */ /* 0x000fe20003000000 */
[----:B0-----:R-:W-:Y:S01]  /*1e30*/  IMAD.U32 R57, R61, 0x10000, RZ ;  /* 0x000100003d397824 */ /* 0x001fe200078e00ff */
[----:B------:R-:W-:Y:S02]  /*1e40*/  @P1 LOP3.LUT P6, RZ, R109, 0xff000000, RZ, 0xc0, !PT ;  /* 0xff0000006dff1812 */ /* 0x000fe400078cc0ff */
[----:B------:R-:W-:Y:S01]  /*1e50*/  @P1 F2FP.PACK_AB R126, RZ, R58 ;  /* 0x0000003aff7e123e */ /* 0x000fe200000000ff */
[----:B------:R-:W-:Y:S01]  /*1e60*/  IMAD.WIDE.U32 R58, R65, 0x10000, RZ ;  /* 0x00010000413a7825 */ /* 0x000fe200078e00ff */
[----:B------:R-:W-:-:S02]  /*1e70*/  @P1 PRMT R115, R56, 0x7610, R115 ;  /* 0x0000761038731816 */ /* 0x000fc40000000073 */
[----:B------:R-:W-:Y:S02]  /*1e80*/  @P1 FSEL R62, R62, RZ, P6 ;  /* 0x000000ff3e3e1208 */ /* 0x000fe40003000000 */
[----:B-1----:R-:W-:Y:S01]  /*1e90*/  LOP3.LUT R59, R59, R57, R60, 0xfe, !PT ;  /* 0x000000393b3b7212 */ /* 0x002fe200078efe3c */
[----:B------:R-:W-:Y:S01]  /*1ea0*/  IMAD.SHL.U32 R60, R125, 0x8, RZ ;  /* 0x000000087d3c7824 */ /* 0x000fe200078e00ff */
[----:B------:R-:W-:Y:S01]  /*1eb0*/  LOP3.LUT R58, R58, R63, RZ, 0xfc, !PT ;  /* 0x0000003f3a3a7212 */ /* 0x000fe200078efcff */
[----:B------:R-:W-:Y:S01]  /*1ec0*/  FMUL.FTZ R125, R120, R149 ;  /* 0x00000095787d7220 */ /* 0x000fe20000410000 */
[----:B------:R-:W-:Y:S01]  /*1ed0*/  @P1 PRMT R116, R126, 0x7610, R116 ;  /* 0x000076107e741816 */ /* 0x000fe20000000074 */
[----:B------:R-:W-:Y:S01]  /*1ee0*/  FMUL.FTZ R126, R120, R147 ;  /* 0x00000093787e7220 */ /* 0x000fe20000410000 */
[----:B------:R-:W-:Y:S01]  /*1ef0*/  IADD3 R56, P6, R60, c[0x0][0x248], RZ ;  /* 0x000092003c387a10 */ /* 0x000fe20007fde0ff */
[----:B------:R-:W-:Y:S01]  /*1f00*/  @P2 FADD.FTZ R125, R38, R125 ;  /* 0x0000007d267d2221 */ /* 0x000fe20000010000 */
[----:B------:R-:W-:Y:S01]  /*1f10*/  @P1 F2FP.PACK_AB R62, RZ, R62 ;  /* 0x0000003eff3e123e */ /* 0x000fe200000000ff */
[----:B------:R-:W-:Y:S01]  /*1f20*/  @P2 FADD.FTZ R126, R37, R126 ;  /* 0x0000007e257e2221 */ /* 0x000fe20000010000 */
[----:B------:R-:W-:-:S02]  /*1f30*/  IADD3.X R57, R64, c[0x0][0x24c], RZ, P6, !PT ;  /* 0x0000930040397a10 */ /* 0x000fc400037fe4ff */
[----:B------:R-:W-:Y:S01]  /*1f40*/  LOP3.LUT P6, RZ, R123, 0xff00, RZ, 0xc0, !PT ;  /* 0x0000ff007bff7812 */ /* 0x000fe200078cc0ff */
[----:B------:R-:W-:Y:S01]  /*1f50*/  FMUL.FTZ R147, R126, c[0x0][0x1e8] ;  /* 0x00007a007e937a20 */ /* 0x000fe20000410000 */
[----:B------:R-:W-:Y:S01]  /*1f60*/  @P1 PRMT R117, R62, 0x7610, R117 ;  /* 0x000076103e751816 */ /* 0x000fe20000000075 */
[----:B------:R0:W-:Y:S03]  /*1f70*/  STG.E.64 [R56.64], R58 ;  /* 0x0000003a38007986 */ /* 0x0001e6000c101b04 */
        /* <DEDUP_REMOVED lines=10> */
.L_x_1992:
[----:B------:R-:W-:Y:S01]  /*2020*/  @P1 LOP3.LUT P6, RZ, R110, 0xff00, RZ, 0xc0, !PT ;  /* 0x0000ff006eff1812 */ /* 0x000fe200078cc0ff */
[-C--:B------:R-:W-:Y:S01]  /*2030*/  FFMA.FTZ R68, R68, R145.reuse, R146 ;  /* 0x0000009144447223 */ /* 0x080fe20000010092 */
[----:B------:R-:W-:Y:S01]  /*2040*/  SHF.L.U32 R151, R124, 0x3, RZ ;  /* 0x000000037c977819 */ /* 0x000fe200000006ff */
[----:B0-----:R-:W-:Y:S01]  /*2050*/  FMUL.FTZ R56, R125, c[0x0][0x1e8] ;  /* 0x00007a007d387a20 */ /* 0x001fe20000410000 */
[----:B------:R-:W-:Y:S01]  /*2060*/  @P1 FSEL R147, R147, RZ, P6 ;  /* 0x000000ff93931208 */ /* 0x000fe20003000000 */
[----:B------:R-:W-:Y:S01]  /*2070*/  FADD.FTZ R67, R67, -R68 ;  /* 0x8000004443437221 */ /* 0x000fe20000010000 */
[----:B------:R-:W-:Y:S01]  /*2080*/  LOP3.LUT P6, RZ, R123, 0xff0000, RZ, 0xc0, !PT ;  /* 0x00ff00007bff7812 */ /* 0x000fe200078cc0ff */
[----:B------:R-:W-:Y:S01]  /*2090*/  FFMA.FTZ R69, R69, R145, R146 ;  /* 0x0000009145457223 */ /* 0x000fe20000010092 */
[----:B------:R-:W-:Y:S01]  /*20a0*/  @P1 F2FP.PACK_AB R147, RZ, R147 ;  /* 0x00000093ff93123e */ /* 0x000fe200000000ff */
        /* <DEDUP_REMOVED lines=11> */
[----:B------:R-:W-:Y:S01]  /*2160*/  F2F.F16.F32 R69, R57 ;  /* 0x0000003900457304 */ /* 0x000fe20000200800 */
[-C--:B------:R-:W-:Y:S01]  /*2170*/  FFMA.FTZ R71, R71, R145.reuse, R146 ;  /* 0x0000009147477223 */ /* 0x080fe20000010092 */
[----:B------:R-:W-:Y:S01]  /*2180*/  @P0 LEA.HI.X R61, R124, c[0x0][0x25c], RZ, 0x4, P6 ;  /* 0x000097007c3d0a11 */ /* 0x000fe200030f24ff */
[----:B------:R-:W-:Y:S01]  /*2190*/  FMUL.FTZ R152, R150, c[0x0][0x1e8] ;  /* 0x00007a0096987a20 */ /* 0x000fe20000410000 */
[----:B------:R-:W-:Y:S01]  /*21a0*/  LOP3.LUT P6, RZ, R123, 0xff, RZ, 0xc0, !PT ;  /* 0x000000ff7bff7812 */ /* 0x000fe200078cc0ff */
[----:B------:R-:W-:Y:S01]  /*21b0*/  FADD.FTZ R71, R128, -R71 ;  /* 0x8000004780477221 */ /* 0x000fe20000010000 */
[----:B------:R-:W-:Y:S01]  /*21c0*/  SHF.R.U32.HI R128, RZ, 0x1d, R124 ;  /* 0x0000001dff807819 */ /* 0x000fe2000001167c */
[----:B------:R-:W-:Y:S01]  /*21d0*/  FFMA.FTZ R74, R74, R145, R146 ;  /* 0x000000914a4a7223 */ /* 0x000fe20000010092 */
[----:B------:R-:W-:Y:S01]  /*21e0*/  FSEL R59, R148, RZ, P6 ;  /* 0x000000ff943b7208 */ /* 0x000fe20003000000 */
[----:B------:R-:W-:Y:S01]  /*21f0*/  FMUL.FTZ R72, R120, R71 ;  /* 0x0000004778487220 */ /* 0x000fe20000410000 */
[----:B------:R-:W-:Y:S01]  /*2200*/  @P1 LOP3.LUT P6, RZ, R110, 0xff, RZ, 0xc0, !PT ;  /* 0x000000ff6eff1812 */ /* 0x000fe200078cc0ff */
[----:B------:R-:W-:Y:S01]  /*2210*/  FADD.FTZ R75, R75, -R74 ;  /* 0x8000004a4b4b7221 */ /* 0x000fe20000010000 */
[----:B------:R-:W-:Y:S01]  /*2220*/  @P1 F2FP.PACK_AB R67, RZ, R67 ;  /* 0x00000043ff43123e */ /* 0x000fe200000000ff */
[----:B------:R-:W-:Y:S01]  /*2230*/  @P2 FADD.FTZ R72, R41, R72 ;  /* 0x0000004829482221 */ /* 0x000fe20000010000 */
[----:B------:R-:W-:Y:S01]  /*2240*/  @P1 FSEL R148, R148, RZ, P6 ;  /* 0x000000ff94941208 */ /* 0x000fe20003000000 */
[----:B------:R-:W-:Y:S01]  /*2250*/  FMUL.FTZ R75, R120, R75 ;  /* 0x0000004b784b7220 */ /* 0x000fe20000410000 */
[----:B------:R-:W-:Y:S01]  /*2260*/  LOP3.LUT P6, RZ, R123, 0xff000000, RZ, 0xc0, !PT ;  /* 0xff0000007bff7812 */ /* 0x000fe200078cc0ff */
[----:B------:R-:W-:Y:S01]  /*2270*/  FMUL.FTZ R64, R72, c[0x0][0x1e8] ;  /* 0x00007a0048407a20 */ /* 0x000fe20000410000 */
[----:B------:R-:W-:Y:S01]  /*2280*/  F2F.F16.F32 R59, R59 ;  /* 0x0000003b003b7304 */ /* 0x000fe20000200800 */
[----:B------:R-:W-:Y:S01]  /*2290*/  @P2 FADD.FTZ R75, R42, R75 ;  /* 0x0000004b2a4b2221 */ /* 0x000fe20000010000 */
[----:B------:R-:W-:Y:S01]  /*22a0*/  FSEL R58, R152, RZ, P6 ;  /* 0x000000ff983a7208 */ /* 0x000fe20003000000 */
[-C--:B------:R-:W-:Y:S01]  /*22b0*/  FFMA.FTZ R56, R70, R145.reuse, R146 ;  /* 0x0000009146387223 */ /* 0x080fe20000010092 */
[----:B------:R-:W-:Y:S01]  /*22c0*/  @P1 LOP3.LUT P6, RZ, R110, 0xff000000, RZ, 0xc0, !PT ;  /* 0xff0000006eff1812 */ /* 0x000fe200078cc0ff */
[----:B------:R-:W-:Y:S01]  /*22d0*/  FMUL.FTZ R71, R75, c[0x0][0x1e8] ;  /* 0x00007a004b477a20 */ /* 0x000fe20000410000 */
[----:B------:R-:W-:Y:S01]  /*22e0*/  @P1 F2FP.PACK_AB R148, RZ, R148 ;  /* 0x00000094ff94123e */ /* 0x000fe200000000ff */
[----:B------:R-:W-:Y:S01]  /*22f0*/  FADD.FTZ R73, R73, -R56 ;  /* 0x8000003849497221 */ /* 0x000fe20000010000 */
[----:B------:R-:W-:Y:S01]  /*2300*/  @P1 FSEL R152, R152, RZ, P6 ;  /* 0x000000ff98981208 */ /* 0x000fe20003000000 */
[--C-:B------:R-:W-:Y:S01]  /*2310*/  FFMA.FTZ R127, R127, R145, R146.reuse ;  /* 0x000000917f7f7223 */ /* 0x100fe20000010092 */
[----:B------:R-:W-:Y:S01]  /*2320*/  IADD3 R62, P6, R151, c[0x0][0x248], RZ ;  /* 0x00009200973e7a10 */ /* 0x000fe20007fde0ff */
[----:B------:R-:W-:Y:S01]  /*2330*/  FMUL.FTZ R73, R120, R73 ;  /* 0x0000004978497220 */ /* 0x000fe20000410000 */
[----:B------:R0:W1:Y:S01]  /*2340*/  F2F.F16.F32 R56, R154 ;  /* 0x0000009a00387304 */ /* 0x0000620000200800 */
[----:B------:R-:W-:Y:S01]  /*2350*/  FADD.FTZ R127, R130, -R127 ;  /* 0x8000007f827f7221 */ /* 0x000fe20000010000 */
[----:B------:R-:W-:Y:S01]  /*2360*/  IADD3.X R63, R128, c[0x0][0x24c], RZ, P6, !PT ;  /* 0x00009300803f7a10 */ /* 0x000fe200037fe4ff */
[----:B------:R-:W-:Y:S01]  /*2370*/  @P2 FADD.FTZ R73, R40, R73 ;  /* 0x0000004928492221 */ /* 0x000fe20000010000 */
[----:B------:R-:W-:Y:S01]  /*2380*/  LOP3.LUT P6, RZ, R122, 0xff00, RZ, 0xc0, !PT ;  /* 0x0000ff007aff7812 */ /* 0x000fe200078cc0ff */
[--C-:B------:R-:W-:Y:S01]  /*2390*/  FFMA.FTZ R131, R131, R145, R146.reuse ;  /* 0x0000009183837223 */ /* 0x100fe20000010092 */
[----:B------:R-:W-:Y:S01]  /*23a0*/  @P1 F2FP.PACK_AB R152, RZ, R152 ;  /* 0x00000098ff98123e */ /* 0x000fe200000000ff */
[----:B------:R-:W-:Y:S01]  /*23b0*/  FMUL.FTZ R153, R73, c[0x0][0x1e8] ;  /* 0x00007a0049997a20 */ /* 0x000fe20000410000 */
[----:B------:R-:W-:Y:S01]  /*23c0*/  FSEL R155, R64, RZ, P6 ;  /* 0x000000ff409b7208 */ /* 0x000fe20003000000 */
[----:B------:R-:W-:Y:S01]  /*23d0*/  FMUL.FTZ R124, R120, R127 ;  /* 0x0000007f787c7220 */ /* 0x000fe20000410000 */
[----:B------:R-:W-:Y:S01]  /*23e0*/  @P1 LOP3.LUT P6, RZ, R111, 0xff00, RZ, 0xc0, !PT ;  /* 0x0000ff006fff1812 */ /* 0x000fe200078cc0ff */
[----:B------:R-:W-:Y:S01]  /*23f0*/  FADD.FTZ R131, R134, -R131 ;  /* 0x8000008386837221 */ /* 0x000fe20000010000 */
[----:B------:R-:W2:Y:S01]  /*2400*/  F2F.F16.F32 R58, R58 ;  /* 0x0000003a003a7304 */ /* 0x000ea20000200800 */
[-C--:B------:R-:W-:Y:S01]  /*2410*/  FFMA.FTZ R136, R136, R145.reuse, R146 ;  /* 0x0000009188887223 */ /* 0x080fe20000010092 */
[----:B------:R-:W-:Y:S01]  /*2420*/  @P1 FSEL R70, R64, RZ, P6 ;  /* 0x000000ff40461208 */ /* 0x000fe20003000000 */
[----:B------:R-:W-:Y:S01]  /*2430*/  @P2 FADD.FTZ R124, R43, R124 ;  /* 0x0000007c2b7c2221 */ /* 0x000fe20000010000 */
[----:B------:R-:W-:Y:S01]  /*2440*/  LOP3.LUT P6, RZ, R122, 0xff0000, RZ, 0xc0, !PT ;  /* 0x00ff00007aff7812 */ /* 0x000fe200078cc0ff */
[----:B------:R-:W-:Y:S01]  /*2450*/  FADD.FTZ R127, R133, -R136 ;  /* 0x80000088857f7221 */ /* 0x000fe20000010000 */
[----:B------:R-:W-:Y:S01]  /*2460*/  @P1 PRMT R114, R148, 0x7610, R114 ;  /* 0x0000761094721816 */ /* 0x000fe20000000072 */
[----:B------:R-:W-:Y:S01]  /*2470*/  FFMA.FTZ R132, R132, R145, R146 ;  /* 0x0000009184847223 */ /* 0x000fe20000010092 */
[----:B------:R-:W-:Y:S01]  /*2480*/  FSEL R68, R71, RZ, P6 ;  /* 0x000000ff47447208 */ /* 0x000fe20003000000 */
[----:B------:R-:W-:Y:S01]  /*2490*/  FMUL.FTZ R74, R124, c[0x0][0x1e8] ;  /* 0x00007a007c4a7a20 */ /* 0x000fe20000410000 */
[----:B------:R-:W-:Y:S01]  /*24a0*/  @P1 LOP3.LUT P6, RZ, R111, 0xff0000, RZ, 0xc0, !PT ;  /* 0x00ff00006fff1812 */ /* 0x000fe200078cc0ff */
[----:B------:R-:W-:Y:S01]  /*24b0*/  FMUL.FTZ R127, R120, R127 ;  /* 0x0000007f787f7220 */ /* 0x000fe20000410000 */
[----:B------:R-:W3:Y:S01]  /*24c0*/  F2F.F16.F32 R136, R155 ;  /* 0x0000009b00887304 */ /* 0x000ee20000200800 */
[----:B------:R-:W-:Y:S01]  /*24d0*/  FADD.FTZ R123, R129, -R132 ;  /* 0x80000084817b7221 */ /* 0x000fe20000010000 */
[----:B------:R-:W-:Y:S01]  /*24e0*/  @P1 FSEL R71, R71, RZ, P6 ;  /* 0x000000ff47471208 */ /* 0x000fe20003000000 */
[-C--:B------:R-:W-:Y:S01]  /*24f0*/  FFMA.FTZ R135, R135, R145.reuse, R146 ;  /* 0x0000009187877223 */ /* 0x080fe20000010092 */
[----:B------:R-:W-:Y:S01]  /*2500*/  @P0 LEA R64, P6, R118, c[0x0][0x258], 0x4 ;  /* 0x0000960076400a11 */ /* 0x000fe200078c20ff */
[----:B------:R-:W-:Y:S01]  /*2510*/  @P2 FADD.FTZ R127, R46, R127 ;  /* 0x0000007f2e7f2221 */ /* 0x000fe20000010000 */
[----:B------:R-:W-:Y:S01]  /*2520*/  @P1 PRMT R116, R67, 0x7610, R116 ;  /* 0x0000761043741816 */ /* 0x000fe20000000074 */
[--C-:B------:R-:W-:Y:S01]  /*2530*/  FFMA.FTZ R157, R139, R145, R146.reuse ;  /* 0x000000918b9d7223 */ /* 0x100fe20000010092 */
[----:B------:R-:W-:Y:S01]  /*2540*/  @P0 LEA.HI.X R65, R118, c[0x0][0x25c], RZ, 0x4, P6 ;  /* 0x0000970076410a11 */ /* 0x000fe200030f24ff */
[----:B------:R-:W-:Y:S01]  /*2550*/  FMUL.FTZ R123, R120, R123 ;  /* 0x0000007b787b7220 */ /* 0x000fe20000410000 */
[----:B------:R-:W-:Y:S01]  /*2560*/  LOP3.LUT P6, RZ, R122, 0xff, RZ, 0xc0, !PT ;  /* 0x000000ff7aff7812 */ /* 0x000fe200078cc0ff */
[-CC-:B------:R-:W-:Y:S01]  /*2570*/  FFMA.FTZ R156, R142, R145.reuse, R146.reuse ;  /* 0x000000918e9c7223 */ /* 0x180fe20000010092 */
[----:B------:R4:W1:Y:S01]  /*2580*/  F2F.F16.F32 R133, R68 ;  /* 0x0000004400857304 */ /* 0x0008620000200800 */
[-CC-:B------:R-:W-:Y:S01]  /*2590*/  FFMA.FTZ R139, R137, R145.reuse, R146.reuse ;  /* 0x00000091898b7223 */ /* 0x180fe20000010092 */
[----:B0-----:R-:W-:Y:S01]  /*25a0*/  FSEL R154, R153, RZ, P6 ;  /* 0x000000ff999a7208 */ /* 0x001fe20003000000 */
[----:B------:R-:W-:Y:S01]  /*25b0*/  FFMA.FTZ R146, R144, R145, R146 ;  /* 0x0000009190927223 */ /* 0x000fe20000010092 */
[----:B------:R-:W-:Y:S01]  /*25c0*/  LOP3.LUT P6, RZ, R122, 0xff000000, RZ, 0xc0, !PT ;  /* 0xff0000007aff7812 */ /* 0x000fe200078cc0ff */
[----:B------:R-:W-:Y:S01]  /*25d0*/  FMUL.FTZ R122, R120, R131 ;  /* 0x00000083787a7220 */ /* 0x000fe20000410000 */
[----:B------:R-:W-:Y:S01]  /*25e0*/  @P1 PRMT R117, R152, 0x7610, R117 ;  /* 0x0000761098751816 */ /* 0x000fe20000000075 */
[----:B------:R-:W-:Y:S01]  /*25f0*/  FMUL.FTZ R130, R127, c[0x0][0x1e8] ;  /* 0x00007a007f827a20 */ /* 0x000fe20000410000 */
[----:B------:R-:W-:Y:S01]  /*2600*/  FSEL R134, R74, RZ, P6 ;  /* 0x000000ff4a867208 */ /* 0x000fe20003000000 */
[----:B------:R-:W-:Y:S01]  /*2610*/  @P2 FADD.FTZ R122, R45, R122 ;  /* 0x0000007a2d7a2221 */ /* 0x000fe20000010000 */
[----:B------:R-:W-:Y:S01]  /*2620*/  LOP3.LUT P6, RZ, R121, 0xff00, RZ, 0xc0, !PT ;  /* 0x0000ff0079ff7812 */ /* 0x000fe200078cc0ff */
[----:B------:R-:W-:Y:S01]  /*2630*/  FADD.FTZ R57, R138, -R135 ;  /* 0x800000878a397221 */ /* 0x000fe20000010000 */
[----:B------:R0:W0:Y:S01]  /*2640*/  F2F.F16.F32 R142, R134 ;  /* 0x00000086008e7304 */ /* 0x0000220000200800 */
[----:B------:R-:W-:-:S02]  /*2650*/  FMUL.FTZ R129, R122, c[0x0][0x1e8] ;  /* 0x00007a007a817a20 */ /* 0x000fc40000410000 */
[----:B------:R-:W-:Y:S02]  /*2660*/  @P2 FADD.FTZ R123, R44, R123 ;  /* 0x0000007b2c7b2221 */ /* 0x000fe40000010000 */
[----:B------:R-:W-:Y:S01]  /*2670*/  FMUL.FTZ R132, R120, R57 ;  /* 0x0000003978847220 */ /* 0x000fe20000410000 */
[----:B------:R-:W-:Y:S01]  /*2680*/  FSEL R144, R129, RZ, P6 ;  /* 0x000000ff81907208 */ /* 0x000fe20003000000 */
[----:B------:R-:W-:Y:S01]  /*2690*/  FMUL.FTZ R131, R123, c[0x0][0x1e8] ;  /* 0x00007a007b837a20 */ /* 0x000fe20000410000 */
[C---:B------:R-:W-:Y:S01]  /*26a0*/  LOP3.LUT P6, RZ, R121.reuse, 0xff0000, RZ, 0xc0, !PT ;  /* 0x00ff000079ff7812 */ /* 0x040fe200078cc0ff */
[----:B------:R-:W-:Y:S01]  /*26b0*/  FADD.FTZ R157, R140, -R157 ;  /* 0x8000009d8c9d7221 */ /* 0x000fe20000010000 */
[----:B------:R-:W3:Y:S01]  /*26c0*/  F2F.F16.F32 R137, R154 ;  /* 0x0000009a00897304 */ /* 0x000ee20000200800 */
[----:B-1----:R-:W-:Y:S01]  /*26d0*/  IMAD.WIDE.U32 R56, R56, 0x10000, RZ ;  /* 0x0001000038387825 */ /* 0x002fe200078e00ff */
[----:B------:R-:W-:Y:S02]  /*26e0*/  FSEL R138, R130, RZ, P6 ;  /* 0x000000ff828a7208 */ /* 0x000fe40003000000 */
[----:B------:R-:W-:Y:S01]  /*26f0*/  LOP3.LUT P6, RZ, R121, 0xff, RZ, 0xc0, !PT ;  /* 0x000000ff79ff7812 */ /* 0x000fe200078cc0ff */
[----:B--2---:R-:W-:Y:S01]  /*2700*/  IMAD.U32 R58, R58, 0x10000, RZ ;  /* 0x000100003a3a7824 */ /* 0x004fe200078e00ff */
[----:B----4-:R-:W-:Y:S01]  /*2710*/  LOP3.LUT R68, R56, R59, RZ, 0xfc, !PT ;  /* 0x0000003b38447212 */ /* 0x010fe200078efcff */
[----:B------:R-:W-:Y:S01]  /*2720*/  @P2 FADD.FTZ R132, R47, R132 ;  /* 0x000000842f842221 */ /* 0x000fe20000010000 */
[----:B------:R-:W-:Y:S01]  /*2730*/  FSEL R135, R131, RZ, P6 ;  /* 0x000000ff83877208 */ /* 0x000fe20003000000 */
[----:B0-----:R-:W-:Y:S01]  /*2740*/  FMUL.FTZ R134, R120, R157 ;  /* 0x0000009d78867220 */ /* 0x001fe20000410000 */
[----:B------:R-:W-:Y:S01]  /*2750*/  LOP3.LUT P6, RZ, R121, 0xff000000, RZ, 0xc0, !PT ;  /* 0xff00000079ff7812 */ /* 0x000fe200078cc0ff */
[----:B------:R-:W-:Y:S01]  /*2760*/  FADD.FTZ R155, R143, -R146 ;  /* 0x800000928f9b7221 */ /* 0x000fe20000010000 */
[----:B------:R-:W-:Y:S01]  /*2770*/  LOP3.LUT R69, R57, R58, R69, 0xfe, !PT ;  /* 0x0000003a39457212 */ /* 0x000fe200078efe45 */
[----:B------:R-:W-:Y:S01]  /*2780*/  FMUL.FTZ R121, R132, c[0x0][0x1e8] ;  /* 0x00007a0084797a20 */ /* 0x000fe20000410000 */
[----:B------:R-:W-:Y:S01]  /*2790*/  SEL R57, R126, R53, P3 ;  /* 0x000000357e397207 */ /* 0x000fe20001800000 */
[----:B------:R-:W-:Y:S01]  /*27a0*/  @P2 FADD.FTZ R134, R49, R134 ;  /* 0x0000008631862221 */ /* 0x000fe20000010000 */
[----:B------:R-:W-:Y:S01]  /*27b0*/  SEL R58, R125, R54, P3 ;  /* 0x000000367d3a7207 */ /* 0x000fe20001800000 */
[----:B------:R-:W-:Y:S01]  /*27c0*/  FMUL.FTZ R126, R120, R155 ;  /* 0x0000009b787e7220 */ /* 0x000fe20000410000 */
[----:B------:R-:W-:Y:S01]  /*27d0*/  FSEL R145, R121, RZ, P6 ;  /* 0x000000ff79917208 */ /* 0x000fe20003000000 */
[----:B------:R-:W-:Y:S01]  /*27e0*/  FMUL.FTZ R125, R134, c[0x0][0x1e8] ;  /* 0x00007a00867d7a20 */ /* 0x000fe20000410000 */
[----:B------:R-:W-:Y:S01]  /*27f0*/  LOP3.LUT P6, RZ, R119, 0xff00, RZ, 0xc0, !PT ;  /* 0x0000ff0077ff7812 */ /* 0x000fe200078cc0ff */
[----:B------:R-:W-:Y:S01]  /*2800*/  @P2 FADD.FTZ R126, R51, R126 ;  /* 0x0000007e337e2221 */ /* 0x000fe20000010000 */
[----:B------:R-:W-:Y:S01]  /*2810*/  SEL R59, R150, R55, P3 ;  /* 0x00000037963b7207 */ /* 0x000fe20001800000 */
[----:B------:R0:W1:Y:S01]  /*2820*/  F2F.F16.F32 R143, R138 ;  /* 0x0000008a008f7304 */ /* 0x0000620000200800 */
[----:B------:R-:W-:Y:S01]  /*2830*/  SEL R56, R149, R52, P3 ;  /* 0x0000003495387207 */ /* 0x000fe20001800000 */
[----:B------:R-:W-:Y:S01]  /*2840*/  FADD.FTZ R141, R141, -R156 ;  /* 0x8000009c8d8d7221 */ /* 0x000fe20000010000 */
[----:B------:R-:W-:-:S02]  /*2850*/  FSEL R146, R125, RZ, P6 ;  /* 0x000000ff7d927208 */ /* 0x000fc40003000000 */
[----:B------:R-:W-:Y:S01]  /*2860*/  LOP3.LUT P6, RZ, R119, 0xff000000, RZ, 0xc0, !PT ;  /* 0xff00000077ff7812 */ /* 0x000fe200078cc0ff */
[----:B------:R2:W-:Y:S01]  /*2870*/  @P0 STG.E.128 [R60.64], R56 ;  /* 0x000000383c000986 */ /* 0x0005e2000c101d04 */
[----:B------:R-:W-:Y:S01]  /*2880*/  FMUL.FTZ R141, R120, R141 ;  /* 0x0000008d788d7220 */ /* 0x000fe20000410000 */
[----:B------:R-:W4:Y:S01]  /*2890*/  F2F.F16.F32 R144, R144 ;  /* 0x0000009000907304 */ /* 0x000f220000200800 */
[----:B0-----:R-:W-:Y:S01]  /*28a0*/  FMUL.FTZ R138, R126, c[0x0][0x1e8] ;  /* 0x00007a007e8a7a20 */ /* 0x001fe20000410000 */
[----:B------:R2:W-:Y:S01]  /*28b0*/  STG.E.64 [R62.64], R68 ;  /* 0x000000443e007986 */ /* 0x0005e2000c101b04 */
[----:B------:R-:W-:-:S03]  /*28c0*/  @P2 FADD.FTZ R141, R50, R141 ;  /* 0x0000008d328d2221 */ /* 0x000fc60000010000 */
[----:B------:R-:W-:Y:S01]  /*28d0*/  FSEL R147, R138, RZ, P6 ;  /* 0x000000ff8a937208 */ /* 0x000fe20003000000 */
[----:B------:R-:W-:Y:S01]  /*28e0*/  FMUL.FTZ R140, R141, c[0x0][0x1e8] ;  /* 0x00007a008d8c7a20 */ /* 0x000fe20000410000 */
[----:B------:R-:W0:Y:S01]  /*28f0*/  F2F.F16.F32 R135, R135 ;  /* 0x0000008700877304 */ /* 0x000e220000200800 */
[----:B------:R-:W-:-:S04]  /*2900*/  @P1 LOP3.LUT P6, RZ, R111, 0xff, RZ, 0xc0, !PT ;  /* 0x000000ff6fff1812 */ /* 0x000fc800078cc0ff */
[----:B------:R-:W-:Y:S02]  /*2910*/  @P1 FSEL R153, R153, RZ, P6 ;  /* 0x000000ff99991208 */ /* 0x000fe40003000000 */
[----:B------:R-:W-:Y:S01]  /*2920*/  LOP3.LUT P6, RZ, R119, 0xff0000, RZ, 0xc0, !PT ;  /* 0x00ff000077ff7812 */ /* 0x000fe200078cc0ff */
[----:B------:R-:W0:Y:S03]  /*2930*/  F2F.F16.F32 R145, R145 ;  /* 0x0000009100917304 */ /* 0x000e260000200800 */
[----:B------:R-:W-:-:S05]  /*2940*/  FSEL R148, R140, RZ, P6 ;  /* 0x000000ff8c947208 */ /* 0x000fca0003000000 */
[----:B------:R-:W0:Y:S08]  /*2950*/  F2F.F16.F32 R146, R146 ;  /* 0x0000009200927304 */ /* 0x000e300000200800 */
[----:B------:R-:W0:Y:S01]  /*2960*/  F2F.F16.F32 R147, R147 ;  /* 0x0000009300937304 */ /* 0x000e220000200800 */
        /* <DEDUP_REMOVED lines=9> */
.L_x_1993:
[----:B-1234-:R-:W-:Y:S01]  /*2a00*/  FADD.FTZ R139, R66, -R139 ;  /* 0x8000008b428b7221 */ /* 0x01efe20000010000 */
[----:B------:R-:W-:Y:S01]  /*2a10*/  LOP3.LUT P6, RZ, R119, 0xff, RZ, 0xc0, !PT ;  /* 0x000000ff77ff7812 */ /* 0x000fe200078cc0ff */
[----:B------:R-:W-:Y:S01]  /*2a20*/  IMAD.WIDE.U32 R56, R136, 0x10000, RZ ;  /* 0x0001000088387825 */ /* 0x000fe200078e00ff */
[----:B------:R-:W-:Y:S01]  /*2a30*/  SEL R58, R75, R54, P3 ;  /* 0x000000364b3a7207 */ /* 0x000fe20001800000 */
[----:B------:R-:W1:Y:S01]  /*2a40*/  F2F.F16.F32 R148, R148 ;  /* 0x0000009400947304 */ /* 0x000e620000200800 */
        /* <DEDUP_REMOVED lines=15> */
[----:B------:R-:W-:Y:S01]  /*2b40*/  @P1 F2FP.PACK_AB R120, RZ, R71 ;  /* 0x00000047ff78123e */ /* 0x000fe200000000ff */
[----:B0-----:R-:W-:Y:S01]  /*2b50*/  IMAD.WIDE.U32 R68, R146, 0x10000, RZ ;  /* 0x0001000092447825 */ /* 0x001fe200078e00ff */
[----:B------:R-:W-:Y:S02]  /*2b60*/  SHF.L.U32 R145, R145, 0x10, RZ ;  /* 0x0000001091917819 */ /* 0x000fe400000006ff */
[----:B------:R-:W-:Y:S01]  /*2b70*/  FSEL R73, R72, RZ, P6 ;  /* 0x000000ff48497208 */ /* 0x000fe20003000000 */
[----:B------:R-:W-:Y:S01]  /*2b80*/  IMAD.U32 R147, R147, 0x10000, RZ ;  /* 0x0001000093937824 */ /* 0x000fe200078e00ff */
[----:B------:R-:W-:-:S02]  /*2b90*/  @P1 F2FP.PACK_AB R153, RZ, R153 ;  /* 0x00000099ff99123e */ /* 0x000fc400000000ff */
[----:B------:R-:W-:Y:S02]  /*2ba0*/  @P1 F2FP.PACK_AB R74, RZ, R74 ;  /* 0x0000004aff4a123e */ /* 0x000fe400000000ff */
[----:B------:R-:W0:Y:S01]  /*2bb0*/  F2F.F16.F32 R73, R73 ;  /* 0x0000004900497304 */ /* 0x000e220000200800 */
[----:B------:R-:W-:Y:S02]  /*2bc0*/  LOP3.LUT R63, R61, R145, R143, 0xfe, !PT ;  /* 0x000000913d3f7212 */ /* 0x000fe400078efe8f */
[----:B------:R-:W-:Y:S02]  /*2bd0*/  LOP3.LUT R62, R60, R135, RZ, 0xfc, !PT ;  /* 0x000000873c3e7212 */ /* 0x000fe400078efcff */
[----:B--2---:R-:W-:Y:S02]  /*2be0*/  @P1 F2FP.PACK_AB R65, RZ, R70 ;  /* 0x00000046ff41123e */ /* 0x004fe400000000ff */
        /* <DEDUP_REMOVED lines=18> */
.L_x_1994:
[----:B0-----:R-:W-:Y:S01]  /*2d10*/  @P1 FSEL R129, R129, RZ, P6 ;  /* 0x000000ff81811208 */ /* 0x001fe20003000000 */
[----:B-1----:R-:W-:Y:S01]  /*2d20*/  IMAD.SHL.U32 R67, R108, 0x8, RZ ;  /* 0x000000086c437824 */ /* 0x002fe200078e00ff */
[C---:B------:R-:W-:Y:S02]  /*2d30*/  @P0 LEA R64, P2, R107.reuse, c[0x0][0x258], 0x4 ;  /* 0x000096006b400a11 */ /* 0x040fe400078420ff */
        /* <DEDUP_REMOVED lines=9> */
[----:B------:R-:W-:Y:S02]  /*2dd0*/  SHF.L.U32 R66, R107, 0x3, RZ ;  /* 0x000000036b427819 */ /* 0x000fe400000006ff */
[----:B------:R-:W-:-:S02]  /*2de0*/  @P1 FSEL R121, R121, RZ, P6 ;  /* 0x000000ff79791208 */ /* 0x000fc40003000000 */
[----:B------:R-:W-:Y:S02]  /*2df0*/  SHF.R.U32.HI R107, RZ, 0x1d, R107 ;  /* 0x0000001dff6b7819 */ /* 0x000fe4000001166b */
[----:B------:R-:W-:Y:S02]  /*2e00*/  @P1 LOP3.LUT P2, RZ, R112, 0xff, RZ, 0xc0, !PT ;  /* 0x000000ff70ff1812 */ /* 0x000fe4000784c0ff */
[----:B------:R-:W-:Y:S02]  /*2e10*/  LOP3.LUT R60, R68, R73, RZ, 0xfc, !PT ;  /* 0x00000049443c7212 */ /* 0x000fe400078efcff */
[----:B------:R-:W-:Y:S02]  /*2e20*/  @P1 FSEL R131, R131, RZ, P2 ;  /* 0x000000ff83831208 */ /* 0x000fe40001000000 */
[----:B------:R-:W-:Y:S02]  /*2e30*/  @P1 F2FP.PACK_AB R129, RZ, R129 ;  /* 0x00000081ff81123e */ /* 0x000fe400000000ff */
[----:B------:R-:W-:-:S02]  /*2e40*/  @P1 F2FP.PACK_AB R130, RZ, R130 ;  /* 0x00000082ff82123e */ /* 0x000fc400000000ff */
[----:B------:R-:W-:Y:S02]  /*2e50*/  @P1 F2FP.PACK_AB R131, RZ, R131 ;  /* 0x00000083ff83123e */ /* 0x000fe400000000ff */
[----:B0-----:R-:W-:Y:S02]  /*2e60*/  IADD3 R56, P6, R66, c[0x0][0x248], RZ ;  /* 0x0000920042387a10 */ /* 0x001fe40007fde0ff */
        /* <DEDUP_REMOVED lines=25> */
.L_x_1995:
        /* <DEDUP_REMOVED lines=27> */
.L_x_1996:
[----:B0-----:R-:W-:Y:S01]  /*31b0*/  SEL R154, RZ, 0x1, P4 ;  /* 0x00000001ff9a7807 */ /* 0x001fe20002000000 */
[----:B------:R-:W-:Y:S01]  /*31c0*/  @P5 CALL.REL.NOINC `(.L_x_1997) ;  /* 0x0000001000005944 */ /* 0x000fe20003c00000 */
[----:B------:R-:W-:Y:S05]  /*31d0*/  BRA `(.L_x_1998) ;  /* 0xffffd3b000007947 */ /* 0x000fea000383ffff */
.L_x_1997:
        /* <DEDUP_REMOVED lines=40> */
.L_x_1989:
        /* <DEDUP_REMOVED lines=19> */
.L_x_1990:
[----:B------:R-:W-:Y:S01]  /*3590*/  IMAD.MOV.U32 R61, RZ, RZ, R63 ;  /* 0x000000ffff3d7224 */ /* 0x000fe200078e003f */
[----:B------:R-:W-:Y:S01]  /*35a0*/  MOV R59, 0x1f ;  /* 0x0000001f003b7802 */ /* 0x000fe20000000f00 */
[----:B------:R-:W-:Y:S01]  /*35b0*/  IMAD.MOV.U32 R60, RZ, RZ, 0x10 ;  /* 0x00000010ff3c7424 */ /* 0x000fe200078e00ff */
[----:B------:R-:W-:Y:S01]  /*35c0*/  MOV R56, 0x35f0 ;  /* 0x000035f000387802 */ /* 0x000fe20000000f00 */
[----:B------:R-:W-:-:S02]  /*35d0*/  IMAD.MOV.U32 R58, RZ, RZ, -0x1 ;  /* 0xffffffffff3a7424 */ /* 0x000fc400078e00ff */
[----:B-----5:R-:W-:Y:S05]  /*35e0*/  CALL.REL.NOINC `($__internal_83_$__cuda_sm70_shflsync_down_p) ;  /* 0x0000046000007944 */ /* 0x020fea0003c00000 */
[----:B-1----:R-:W-:Y:S01]  /*35f0*/  IMAD.MOV.U32 R62, RZ, RZ, R58 ;  /* 0x000000ffff3e7224 */ /* 0x002fe200078e003a */
[----:B0-----:R-:W-:Y:S05]  /*3600*/  BRA `(.L_x_1999) ;  /* 0xffffe18000007947 */ /* 0x001fea000383ffff */
.L_x_1991:
[----:B------:R-:W-:Y:S01]  /*3610*/  MOV R61, R65 ;  /* 0x00000041003d7202 */ /* 0x000fe20000000f00 */
[----:B------:R-:W-:Y:S01]  /*3620*/  IMAD.MOV.U32 R60, RZ, RZ, 0x10 ;  /* 0x00000010ff3c7424 */ /* 0x000fe200078e00ff */
[----:B------:R-:W-:Y:S01]  /*3630*/  MOV R58, 0xffffffff ;  /* 0xffffffff003a7802 */ /* 0x000fe20000000f00 */
[----:B------:R-:W-:Y:S01]  /*3640*/  IMAD.MOV.U32 R59, RZ, RZ, 0x1f ;  /* 0x0000001fff3b7424 */ /* 0x000fe200078e00ff */
[----:B------:R-:W-:-:S02]  /*3650*/  MOV R56, 0x3670 ;  /* 0x0000367000387802 */ /* 0x000fc40000000f00 */
[----:B01---5:R-:W-:Y:S05]  /*3660*/  CALL.REL.NOINC `($__internal_83_$__cuda_sm70_shflsync_down_p) ;  /* 0x000003e000007944 */ /* 0x023fea0003c00000 */
[----:B------:R-:W-:Y:S01]  /*3670*/  FADD.FTZ R63, R63, R62 ;  /* 0x0000003e3f3f7221 */ /* 0x000fe20000010000 */
[----:B------:R-:W-:Y:S01]  /*3680*/  MOV R56, 0x36f0 ;  /* 0x000036f000387802 */ /* 0x000fe20000000f00 */
[----:B-1----:R-:W-:Y:S01]  /*3690*/  FADD.FTZ R65, R65, R58 ;  /* 0x0000003a41417221 */ /* 0x002fe20000010000 */
[----:B------:R-:W-:Y:S01]  /*36a0*/  MOV R58, 0xffffffff ;  /* 0xffffffff003a7802 */ /* 0x000fe20000000f00 */
[----:B0-----:R-:W-:-:S02]  /*36b0*/  IMAD.MOV.U32 R60, RZ, RZ, 0x8 ;  /* 0x00000008ff3c7424 */ /* 0x001fc400078e00ff */
[----:B------:R-:W-:Y:S02]  /*36c0*/  IMAD.MOV.U32 R59, RZ, RZ, 0x1f ;  /* 0x0000001fff3b7424 */ /* 0x000fe400078e00ff */
[----:B------:R-:W-:Y:S02]  /*36d0*/  IMAD.MOV.U32 R61, RZ, RZ, R63 ;  /* 0x000000ffff3d7224 */ /* 0x000fe400078e003f */
[----:B------:R-:W-:Y:S05]  /*36e0*/  CALL.REL.NOINC `($__internal_83_$__cuda_sm70_shflsync_down_p) ;  /* 0x0000036000007944 */ /* 0x000fea0003c00000 */
[----:B0-----:R-:W-:Y:S01]  /*36f0*/  HFMA2.MMA R59, -RZ, RZ, 0, 1.847743988037109375e-06 ;  /* 0x0000001fff3b7435 */ /* 0x001fe200000001ff */
[----:B-1----:R-:W-:Y:S01]  /*3700*/  IMAD.MOV.U32 R62, RZ, RZ, R58 ;  /* 0x000000ffff3e7224 */ /* 0x002fe200078e003a */
[----:B------:R-:W-:Y:S01]  /*3710*/  MOV R61, R65 ;  /* 0x00000041003d7202 */ /* 0x000fe20000000f00 */
[----:B------:R-:W-:Y:S01]  /*3720*/  IMAD.MOV.U32 R60, RZ, RZ, 0x8 ;  /* 0x00000008ff3c7424 */ /* 0x000fe200078e00ff */
[----:B------:R-:W-:Y:S01]  /*3730*/  MOV R56, 0x3760 ;  /* 0x0000376000387802 */ /* 0x000fe20000000f00 */
[----:B------:R-:W-:Y:S02]  /*3740*/  IMAD.MOV.U32 R58, RZ, RZ, -0x1 ;  /* 0xffffffffff3a7424 */ /* 0x000fe400078e00ff */
[----:B------:R-:W-:Y:S05]  /*3750*/  CALL.REL.NOINC `($__internal_83_$__cuda_sm70_shflsync_down_p) ;  /* 0x000002f000007944 */ /* 0x000fea0003c00000 */
[----:B------:R-:W-:Y:S01]  /*3760*/  FADD.FTZ R63, R62, R63 ;  /* 0x0000003f3e3f7221 */ /* 0x000fe20000010000 */
[----:B0-----:R-:W-:Y:S01]  /*3770*/  MOV R60, 0x4 ;  /* 0x00000004003c7802 */ /* 0x001fe20000000f00 */
[----:B-1----:R-:W-:Y:S01]  /*3780*/  FADD.FTZ R65, R65, R58 ;  /* 0x0000003a41417221 */ /* 0x002fe20000010000 */
[----:B------:R-:W-:Y:S01]  /*3790*/  MOV R58, 0xffffffff ;  /* 0xffffffff003a7802 */ /* 0x000fe20000000f00 */
[----:B------:R-:W-:Y:S01]  /*37a0*/  IMAD.MOV.U32 R59, RZ, RZ, 0x1f ;  /* 0x0000001fff3b7424 */ /* 0x000fe200078e00ff */
[----:B------:R-:W-:Y:S01]  /*37b0*/  MOV R56, 0x37e0 ;  /* 0x000037e000387802 */ /* 0x000fe20000000f00 */
[----:B------:R-:W-:-:S02]  /*37c0*/  IMAD.MOV.U32 R61, RZ, RZ, R63 ;  /* 0x000000ffff3d7224 */ /* 0x000fc400078e003f */
[----:B------:R-:W-:Y:S05]  /*37d0*/  CALL.REL.NOINC `($__internal_83_$__cuda_sm70_shflsync_down_p) ;  /* 0x0000027000007944 */ /* 0x000fea0003c00000 */
[----:B0-----:R-:W-:Y:S01]  /*37e0*/  HFMA2.MMA R60, -RZ, RZ, 0, 2.384185791015625e-07 ;  /* 0x00000004ff3c7435 */ /* 0x001fe200000001ff */
[----:B-1----:R-:W-:Y:S01]  /*37f0*/  MOV R62, R58 ;  /* 0x0000003a003e7202 */ /* 0x002fe20000000f00 */
[----:B------:R-:W-:Y:S01]  /*3800*/  IMAD.MOV.U32 R61, RZ, RZ, R65 ;  /* 0x000000ffff3d7224 */ /* 0x000fe200078e0041 */
[----:B------:R-:W-:Y:S01]  /*3810*/  MOV R58, 0xffffffff ;  /* 0xffffffff003a7802 */ /* 0x000fe20000000f00 */
[----:B------:R-:W-:Y:S01]  /*3820*/  IMAD.MOV.U32 R59, RZ, RZ, 0x1f ;  /* 0x0000001fff3b7424 */ /* 0x000fe200078e00ff */
[----:B------:R-:W-:-:S02]  /*3830*/  MOV R56, 0x3850 ;  /* 0x0000385000387802 */ /* 0x000fc40000000f00 */
[----:B------:R-:W-:Y:S05]  /*3840*/  CALL.REL.NOINC `($__internal_83_$__cuda_sm70_shflsync_down_p) ;  /* 0x0000020000007944 */ /* 0x000fea0003c00000 */
[----:B------:R-:W-:Y:S01]  /*3850*/  FADD.FTZ R63, R62, R63 ;  /* 0x0000003f3e3f7221 */ /* 0x000fe20000010000 */
[----:B0-----:R-:W-:Y:S01]  /*3860*/  HFMA2.MMA R59, -RZ, RZ, 0, 1.847743988037109375e-06 ;  /* 0x0000001fff3b7435 */ /* 0x001fe200000001ff */
[----:B-1----:R-:W-:Y:S01]  /*3870*/  FADD.FTZ R65, R65, R58 ;  /* 0x0000003a41417221 */ /* 0x002fe20000010000 */
[----:B------:R-:W-:Y:S01]  /*3880*/  MOV R56, 0x38d0 ;  /* 0x000038d000387802 */ /* 0x000fe20000000f00 */
[----:B------:R-:W-:Y:S01]  /*3890*/  IMAD.MOV.U32 R60, RZ, RZ, 0x2 ;  /* 0x00000002ff3c7424 */ /* 0x000fe200078e00ff */
[----:B------:R-:W-:Y:S01]  /*38a0*/  MOV R61, R63 ;  /* 0x0000003f003d7202 */ /* 0x000fe20000000f00 */
[----:B------:R-:W-:-:S02]  /*38b0*/  IMAD.MOV.U32 R58, RZ, RZ, -0x1 ;  /* 0xffffffffff3a7424 */ /* 0x000fc400078e00ff */
[----:B------:R-:W-:Y:S05]  /*38c0*/  CALL.REL.NOINC `($__internal_83_$__cuda_sm70_shflsync_down_p) ;  /* 0x0000018000007944 */ /* 0x000fea0003c00000 */
[----:B0-----:R-:W-:Y:S01]  /*38d0*/  HFMA2.MMA R59, -RZ, RZ, 0, 1.847743988037109375e-06 ;  /* 0x0000001fff3b7435 */ /* 0x001fe200000001ff */
[----:B-1----:R-:W-:Y:S01]  /*38e0*/  IMAD.MOV.U32 R62, RZ, RZ, R58 ;  /* 0x000000ffff3e7224 */ /* 0x002fe200078e003a */
[----:B------:R-:W-:Y:S01]  /*38f0*/  MOV R61, R65 ;  /* 0x00000041003d7202 */ /* 0x000fe20000000f00 */
[----:B------:R-:W-:Y:S01]  /*3900*/  IMAD.MOV.U32 R60, RZ, RZ, 0x2 ;  /* 0x00000002ff3c7424 */ /* 0x000fe200078e00ff */
[----:B------:R-:W-:Y:S01]  /*3910*/  MOV R56, 0x3940 ;  /* 0x0000394000387802 */ /* 0x000fe20000000f00 */
[----:B------:R-:W-:-:S02]  /*3920*/  IMAD.MOV.U32 R58, RZ, RZ, -0x1 ;  /* 0xffffffffff3a7424 */ /* 0x000fc400078e00ff */
        /* <DEDUP_REMOVED lines=9> */
[----:B0-----:R-:W-:Y:S01]  /*39c0*/  HFMA2.MMA R60, -RZ, RZ, 0, 5.9604644775390625e-08 ;  /* 0x00000001ff3c7435 */ /* 0x001fe200000001ff */
[----:B-1----:R-:W-:Y:S01]  /*39d0*/  MOV R145, R58 ;  /* 0x0000003a00917202 */ /* 0x002fe20000000f00 */
[----:B------:R-:W-:Y:S01]  /*39e0*/  IMAD.MOV.U32 R61, RZ, RZ, R63 ;  /* 0x000000ffff3d7224 */ /* 0x000fe200078e003f */
[----:B------:R-:W-:Y:S01]  /*39f0*/  MOV R58, 0xffffffff ;  /* 0xffffffff003a7802 */ /* 0x000fe20000000f00 */
[----:B------:R-:W-:Y:S01]  /*3a00*/  IMAD.MOV.U32 R59, RZ, RZ, 0x1f ;  /* 0x0000001fff3b7424 */ /* 0x000fe200078e00ff */
[----:B------:R-:W-:-:S02]  /*3a10*/  MOV R56, 0x3a30 ;  /* 0x00003a3000387802 */ /* 0x000fc40000000f00 */
[----:B------:R-:W-:Y:S05]  /*3a20*/  CALL.REL.NOINC `($__internal_83_$__cuda_sm70_shflsync_down_p) ;  /* 0x0000002000007944 */ /* 0x000fea0003c00000 */
[----:B-1----:R-:W-:Y:S01]  /*3a30*/  IMAD.MOV.U32 R56, RZ, RZ, R58 ;  /* 0x000000ffff387224 */ /* 0x002fe200078e003a */
[----:B0-----:R-:W-:Y:S05]  /*3a40*/  BRA `(.L_x_2000) ;  /* 0xffffde6000007947 */ /* 0x001fea000383ffff */
        .weak           $__internal_83_$__cuda_sm70_shflsync_down_p
        .type           $__internal_83_$__cuda_sm70_shflsync_down_p,@function
        .size           $__internal_83_$__cuda_sm70_shflsync_down_p,(.L_x_2830 - $__internal_83_$__cuda_sm70_shflsync_down_p)
$__internal_83_$__cuda_sm70_shflsync_down_p:
[----:B------:R-:W-:Y:S01]  /*3a50*/  HFMA2.MMA R57, -RZ, RZ, 0, 0 ;  /* 0x00000000ff397435 */ /* 0x000fe200000001ff */
[----:B------:R-:W-:Y:S04]  /*3a60*/  WARPSYNC R58 ;  /* 0x0000003a00007348 */ /* 0x000fe80003800000 */
[----:B------:R0:W1:Y:S01]  /*3a70*/  SHFL.DOWN PT, R58, R61, R60, R59 ;  /* 0x0800003c3d3a7389 */ /* 0x00006200000e003b */
[----:B------:R-:W-:Y:S05]  /*3a80*/  RET.REL.NODEC R56 `(_ZN10layer_norm31ln_parallel_residual_bwd_kernelINS_13Kernel_traitsI6__halfS2_fS2_fjLj2560ELj1ELj1ELj4ELj8ENS_18Kernel_traits_baseILj2560ES2_S2_fS2_fjLj128EEEEELb1ELb1ELb1EEEvNS_9BwdParamsE) ;  /* 0xffffc57038007950 */ /* 0x000fea0003c3ffff */
.L_x_2001:
        /* <DEDUP_REMOVED lines=15> */
.L_x_2830:


//--------------------- .text._ZN10layer_norm31ln_parallel_residual_bwd_kernelINS_13Kernel_traitsIf6__halffS2_fjLj2560ELj1ELj1ELj4ELj8ENS_18Kernel_traits_baseILj2560EfS2_fS2_fjLj128EEEEELb0ELb0ELb0EEEvNS_9BwdParamsE --------------------------
	.section	.text._ZN10layer_norm31ln_parallel_residual_bwd_kernelINS_13Kernel_traitsIf6__halffS2_fjLj2560ELj1ELj1ELj4ELj8ENS_18Kernel_traits_baseILj2560EfS2_fS2_fjLj128EEEEELb0ELb0ELb0EEEvNS_9BwdParamsE,"ax",@progbits
	.sectioninfo	@"SHI_REGISTERS=212"
	.align	128
        .global         _ZN10layer_norm31ln_parallel_residual_bwd_kernelINS_13Kernel_traitsIf6__halffS2_fjLj2560ELj1ELj1ELj4ELj8ENS_18Kernel_traits_baseILj2560EfS2_fS2_fjLj128EEEEELb0ELb0ELb0EEEvNS_9BwdParamsE
        .type           _ZN10layer_norm31ln_parallel_residual_bwd_kernelINS_13Kernel_traitsIf6__halffS2_fjLj2560ELj1ELj1ELj4ELj8ENS_18Kernel_traits_baseILj2560EfS2_fS2_fjLj128EEEEELb0ELb0ELb0EEEvNS_9BwdParamsE,@function
        .size           _ZN10layer_norm31ln_parallel_residual_bwd_kernelINS_13Kernel_traitsIf6__halffS2_fjLj2560ELj1ELj1ELj4ELj8ENS_18Kernel_traits_baseILj2560EfS2_fS2_fjLj128EEEEELb0ELb0ELb0EEEvNS_9BwdParamsE,(.L_x_2831 - _ZN10layer_norm31ln_parallel_residual_bwd_kernelINS_13Kernel_traitsIf6__halffS2_fjLj2560ELj1ELj1ELj4ELj8ENS_18Kernel_traits_baseILj2560EfS2_fS2_fjLj128EEEEELb0ELb0ELb0EEEvNS_9BwdParamsE)
        .other          _ZN10layer_norm31ln_parallel_residual_bwd_kernelINS_13Kernel_traitsIf6__halffS2_fjLj2560ELj1ELj1ELj4ELj8ENS_18Kernel_traits_baseILj2560EfS2_fS2_fjLj128EEEEELb0ELb0ELb0EEEvNS_9BwdParamsE,@"STO_CUDA_ENTRY STV_DEFAULT"
_ZN10layer_norm31ln_parallel_residual_bwd_kernelINS_13Kernel_traitsIf6__halffS2_fjLj2560ELj1ELj1ELj4ELj8ENS_18Kernel_traits_baseILj2560EfS2_fS2_fjLj128EEEEELb0ELb0ELb0EEEvNS_9BwdParamsE:
.text._ZN10layer_norm31ln_parallel_residual_bwd_kernelINS_13Kernel_traitsIf6__halffS2_fjLj2560ELj1ELj1ELj4ELj8ENS_18Kernel_traits_baseILj2560EfS2_fS2_fjLj128EEEEELb0ELb0ELb0EEEvNS_9BwdParamsE:
        /* <DEDUP_REMOVED lines=90> */
.L_x_2029:
        /* <DEDUP_REMOVED lines=33> */
[----:B---3--:R-:W-:Y:S01]  /*07b0*/  MOV R148, R162 ;  /* 0x000000a200947202 */ /* 0x008fe20000000f00 */
[----:B------:R-:W-:Y:S01]  /*07c0*/  FADD.FTZ R168, -R153, R149 ;  /* 0x0000009599a87221 */ /* 0x000fe20000010100 */
[----:B------:R-:W-:Y:S02]  /*07d0*/  SHF.R.U64 R162, R162, 0x10, R163 ;  /* 0x00000010a2a27819 */ /* 0x000fe400000012a3 */
[----:B----4-:R-:W-:Y:S01]  /*07e0*/  MOV R150, R154 ;  /* 0x0000009a00967202 */ /* 0x010fe20000000f00 */
[----:B------:R-:W-:Y:S01]  /*07f0*/  HADD2.F32 R153, -RZ, R148.H0_H0 ;  /* 0x20000094ff997230 */ /* 0x000fe20000004100 */
[--C-:B------:R-:W-:Y:S01]  /*0800*/  SHF.R.U64 R161, R154, 0x10, R155.reuse ;  /* 0x000000109aa17819 */ /* 0x100fe2000000129b */
[----:B------:R-:W-:Y:S01]  /*0810*/  HADD2.F32 R148, -RZ, R162.H0_H0 ;  /* 0x200000a2ff947230 */ /* 0x000fe20000004100 */
[----:B------:R-:W-:Y:S01]  /*0820*/  MOV R151, R155 ;  /* 0x0000009b00977202 */ /* 0x000fe20000000f00 */
[C---:B------:R-:W-:Y:S01]  /*0830*/  FMUL.FTZ R162, R3.reuse, R168 ;  /* 0x000000a803a27220 */ /* 0x040fe20000410000 */
[----:B------:R-:W-:Y:S01]  /*0840*/  SHF.R.U32.HI R154, RZ, 0x10, R155 ;  /* 0x00000010ff9a7819 */ /* 0x000fe2000001169b */
[----:B------:R-:W-:Y:S01]  /*0850*/  HADD2.F32 R155, -RZ, R150.H0_H0 ;  /* 0x20000096ff9b7230 */ /* 0x000fe20000004100 */
[----:B------:R-:W-:Y:S01]  /*0860*/  MOV R149, R163 ;  /* 0x000000a300957202 */ /* 0x000fe20000000f00 */
[----:B------:R-:W-:Y:S01]  /*0870*/  HADD2.F32 R150, -RZ, R161.H0_H0 ;  /* 0x200000a1ff967230 */ /* 0x000fe20000004100 */
[----:B------:R-:W-:Y:S01]  /*0880*/  FMUL.FTZ R161, R3, R166 ;  /* 0x000000a603a17220 */ /* 0x000fe20000410000 */
[----:B-1----:R-:W-:Y:S01]  /*0890*/  SHF.R.U32.HI R165, RZ, 0x10, R163 ;  /* 0x00000010ffa57819 */ /* 0x002fe200000116a3 */
        /* <DEDUP_REMOVED lines=34> */
[----:B------:R-:W-:Y:S01]  /*0ac0*/  IADD3 R154, R156, 0x80, RZ ;  /* 0x000000809c9a7810 */ /* 0x000fe20007ffe0ff */
[----:B------:R-:W-:Y:S02]  /*0ad0*/  FADD.FTZ R29, R29, R150 ;  /* 0x000000961d1d7221 */ /* 0x000fe40000010000 */
[----:B------:R-:W-:Y:S02]  /*0ae0*/  FFMA.FTZ R49, R162, R150, R49 ;  /* 0x00000096a2317223 */ /* 0x000fe40000010031 */
[----:B------:R-:W-:-:S02]  /*0af0*/  FADD.FTZ R155, R148, R167 ;  /* 0x000000a7949b7221 */ /* 0x000fc40000010000 */
[----:B------:R-:W-:Y:S02]  /*0b00*/  FFMA.FTZ R153, R166, R167, R149 ;  /* 0x000000a7a6997223 */ /* 0x000fe40000010095 */
.L_x_2004:
[----:B-1----:R-:W-:Y:S05]  /*0b10*/  BSYNC B0 ;  /* 0x0000000000007941 */ /* 0x002fea0003800000 */
.L_x_2003:
        /* <DEDUP_REMOVED lines=20> */
[C---:B------:R-:W-:Y:S01]  /*0c60*/  FADD.FTZ R204, -R208.reuse, R149 ;  /* 0x00000095d0cc7221 */ /* 0x040fe20000010100 */
[----:B---3--:R-:W-:Y:S01]  /*0c70*/  MOV R148, R170 ;  /* 0x000000aa00947202 */ /* 0x008fe20000000f00 */
[----:B------:R-:W-:Y:S01]  /*0c80*/  FADD.FTZ R208, -R208, R151 ;  /* 0x00000097d0d07221 */ /* 0x000fe20000010100 */
[----:B------:R-:W-:Y:S02]  /*0c90*/  SHF.R.U64 R170, R170, 0x10, R171 ;  /* 0x00000010aaaa7819 */ /* 0x000fe400000012ab */
[----:B----4-:R-:W-:Y:S02]  /*0ca0*/  MOV R150, R172 ;  /* 0x000000ac00967202 */ /* 0x010fe40000000f00 */
[----:B------:R-:W-:-:S02]  /*0cb0*/  SHF.R.U64 R169, R172, 0x10, R173 ;  /* 0x00000010aca97819 */ /* 0x000fc400000012ad */
[----:B-1----:R-:W-:Y:S01]  /*0cc0*/  SHF.R.U32.HI R174, RZ, 0x10, R173 ;  /* 0x00000010ffae7819 */ /* 0x002fe200000116ad */
[----:B------:R-:W-:Y:S01]  /*0cd0*/  HADD2.F32 R203, -RZ, R150.H0_H0 ;  /* 0x20000096ffcb7230 */ /* 0x000fe20000004100 */
[----:B------:R-:W-:Y:S01]  /*0ce0*/  MOV R149, R171 ;  /* 0x000000ab00957202 */ /* 0x000fe20000000f00 */
[----:B------:R-:W-:Y:S01]  /*0cf0*/  HADD2.F32 R150, -RZ, R169.H0_H0 ;  /* 0x200000a9ff967230 */ /* 0x000fe20000004100 */
[----:B------:R-:W-:Y:S01]  /*0d00*/  SHF.R.U32.HI R175, RZ, 0x10, R171 ;  /* 0x00000010ffaf7819 */ /* 0x000fe200000116ab */
[----:B------:R-:W-:Y:S01]  /*0d10*/  HADD2.F32 R171, -RZ, R148.H0_H0 ;  /* 0x20000094ffab7230 */ /* 0x000fe20000004100 */
[----:B------:R-:W-:Y:S01]  /*0d20*/  MOV R151, R173 ;  /* 0x000000ad00977202 */ /* 0x000fe20000000f00 */
        /* <DEDUP_REMOVED lines=10> */
[----:B------:R-:W-:Y:S02]  /*0dd0*/  FFMA.FTZ R84, R169, R171, R84 ;  /* 0x000000aba9547223 */ /* 0x000fe40000010054 */
        /* <DEDUP_REMOVED lines=30> */
.L_x_2006:
[----:B------:R-:W-:Y:S05]  /*0fc0*/  BSYNC B0 ;  /* 0x0000000000007941 */ /* 0x000fea0003800000 */
.L_x_2005:
        /* <DEDUP_REMOVED lines=74> */
.L_x_2008:
[----:B------:R-:W-:Y:S05]  /*1470*/  BSYNC B0 ;  /* 0x0000000000007941 */ /* 0x000fea0003800000 */
.L_x_2007:
        /* <DEDUP_REMOVED lines=74> */
.L_x_2010:
[----:B------:R-:W-:Y:S05]  /*1920*/  BSYNC B0 ;  /* 0x0000000000007941 */ /* 0x000fea0003800000 */
.L_x_2009:
        /* <DEDUP_REMOVED lines=15> */
[----:B0-----:R-:W-:-:S04]  /*1a20*/  ISETP.NE.AND P0, PT, R202, RZ, PT ;  /* 0x000000ffca00720c */ /* 0x001fc80003f05270 */
        /* <DEDUP_REMOVED lines=11> */
[----:B------:R-:W-:Y:S01]  /*1ae0*/  HADD2.F32 R149, -RZ, R154.H0_H0 ;  /* 0x2000009aff957230 */ /* 0x000fe20000004100 */
[C---:B------:R-:W-:Y:S01]  /*1af0*/  FADD.FTZ R152, -R193.reuse, R150 ;  /* 0x00000096c1987221 */ /* 0x040fe20000010100 */
[----:B------:R-:W-:Y:S01]  /*1b00*/  HADD2.F32 R150, -RZ, R205.H0_H0 ;  /* 0x200000cdff967230 */ /* 0x000fe20000004100 */
[----:B------:R-:W-:Y:S01]  /*1b10*/  FADD.FTZ R154, -R193, R151 ;  /* 0x00000097c19a7221 */ /* 0x000fe20000010100 */
[----:B------:R-:W-:Y:S01]  /*1b20*/  SHF.R.U32.HI R204, RZ, 0x10, R197 ;  /* 0x00000010ffcc7819 */ /* 0x000fe200000116c5 */
[----:B------:R-:W-:Y:S01]  /*1b30*/  FMUL.FTZ R194, R92, R195 ;  /* 0x000000c35cc27220 */ /* 0x000fe20000410000 */
[----:B------:R-:W-:Y:S01]  /*1b40*/  HADD2.F32 R203, -RZ, R203.H0_H0 ;  /* 0x200000cbffcb7230 */ /* 0x000fe20000004100 */
[----:B------:R-:W-:Y:S01]  /*1b50*/  FMUL.FTZ R193, R3, R148 ;  /* 0x0000009403c17220 */ /* 0x000fe20000410000 */
[----:B------:R-:W-:Y:S01]  /*1b60*/  HADD2.F32 R148, -RZ, R207.H0_H0 ;  /* 0x200000cfff947230 */ /* 0x000fe20000004100 */
[----:B------:R-:W-:Y:S01]  /*1b70*/  FADD.FTZ R52, R52, R149 ;  /* 0x0000009534347221 */ /* 0x000fe20000010000 */
[----:B------:R-:W-:Y:S01]  /*1b80*/  HADD2.F32 R204, -RZ, R204.H0_H0 ;  /* 0x200000ccffcc7230 */ /* 0x000fe20000004100 */
[----:B------:R-:W-:-:S02]  /*1b90*/  FFMA.FTZ R194, R96, R149, R194 ;  /* 0x0000009560c27223 */ /* 0x000fc400000100c2 */
[----:B------:R-:W-:Y:S02]  /*1ba0*/  FFMA.FTZ R72, R193, R149, R72 ;  /* 0x00000095c1487223 */ /* 0x000fe40000010048 */
[----:B------:R-:W-:Y:S02]  /*1bb0*/  FMUL.FTZ R149, R93, R150 ;  /* 0x000000965d957220 */ /* 0x000fe40000410000 */
[----:B------:R-:W-:Y:S02]  /*1bc0*/  FMUL.FTZ R196, R3, R196 ;  /* 0x000000c403c47220 */ /* 0x000fe40000410000 */
[----:B------:R-:W-:Y:S02]  /*1bd0*/  FADD.FTZ R12, R12, R195 ;  /* 0x000000c30c0c7221 */ /* 0x000fe40000010000 */
[----:B------:R-:W-:Y:S02]  /*1be0*/  FFMA.FTZ R32, R193, R195, R32 ;  /* 0x000000c3c1207223 */ /* 0x000fe40000010020 */
[----:B------:R-:W-:Y:S01]  /*1bf0*/  FFMA.FTZ R195, R97, R148, R149 ;  /* 0x0000009461c37223 */ /* 0x000fe20000010095 */
[----:B------:R-:W-:Y:S01]  /*1c00*/  HADD2.F32 R149, -RZ, R200.H0_H0 ;  /* 0x200000c8ff957230 */ /* 0x000fe20000004100 */
[----:B------:R-:W-:-:S02]  /*1c10*/  FADD.FTZ R53, R53, R148 ;  /* 0x0000009435357221 */ /* 0x000fc40000010000 */
[----:B------:R-:W-:Y:S02]  /*1c20*/  FFMA.FTZ R73, R196, R148, R73 ;  /* 0x00000094c4497223 */ /* 0x000fe40000010049 */
[----:B-1----:R-:W-:Y:S02]  /*1c30*/  FMUL.FTZ R198, R94, R203 ;  /* 0x000000cb5ec67220 */ /* 0x002fe40000410000 */
[----:B------:R-:W-:Y:S02]  /*1c40*/  FMUL.FTZ R197, R3, R152 ;  /* 0x0000009803c57220 */ /* 0x000fe40000410000 */
[----:B------:R-:W-:Y:S02]  /*1c50*/  FADD.FTZ R148, R155, R194 ;  /* 0x000000c29b947221 */ /* 0x000fe40000010000 */
[----:B------:R-:W-:Y:S02]  /*1c60*/  FFMA.FTZ R153, R193, R194, R153 ;  /* 0x000000c2c1997223 */ /* 0x000fe40000010099 */
[----:B------:R-:W-:-:S02]  /*1c70*/  FADD.FTZ R13, R13, R150 ;  /* 0x000000960d0d7221 */ /* 0x000fc40000010000 */
[----:B------:R-:W-:Y:S01]  /*1c80*/  FFMA.FTZ R33, R196, R150, R33 ;  /* 0x00000096c4217223 */ /* 0x000fe20000010021 */
[----:B------:R-:W-:Y:S01]  /*1c90*/  HADD2.F32 R150, -RZ, R206.H0_H0 ;  /* 0x200000ceff967230 */ /* 0x000fe20000004100 */
[----:B------:R-:W-:Y:S02]  /*1ca0*/  FADD.FTZ R54, R54, R149 ;  /* 0x0000009536367221 */ /* 0x000fe40000010000 */
[-C--:B------:R-:W-:Y:S02]  /*1cb0*/  FFMA.FTZ R198, R98, R149.reuse, R198 ;  /* 0x0000009562c67223 */ /* 0x080fe400000100c6 */
        /* <DEDUP_REMOVED lines=16> */
.L_x_2012:
[----:B------:R-:W-:Y:S05]  /*1dc0*/  BSYNC B0 ;  /* 0x0000000000007941 */ /* 0x000fea0003800000 */
.L_x_2011:
[----:B------:R-:W-:Y:S02]  /*1dd0*/  LOP3.LUT P1, RZ, R2, 0xff, RZ, 0xc0, !PT ;  /* 0x000000ff02ff7812 */ /* 0x000fe4000782c0ff */
[----:B------:R-:W-:Y:S02]  /*1de0*/  SHF.R.U32.HI R150, RZ, 0x5, R201 ;  /* 0x00000005ff967819 */ /* 0x000fe400000116c9 */
[----:B------:R-:W-:Y:S02]  /*1df0*/  LOP3.LUT P0, RZ, R201, 0x1f, RZ, 0xc0, !PT ;  /* 0x0000001fc9ff7812 */ /* 0x000fe4000780c0ff */
[----:B------:R-:W-:-:S07]  /*1e00*/  LOP3.LUT R203, R150, 0x7fffffc, RZ, 0xc0, !PT ;  /* 0x07fffffc96cb7812 */ /* 0x000fce00078ec0ff */
[----:B------:R-:W-:Y:S01]  /*1e10*/  @!P1 IADD3 R203, R203, 0x4, RZ ;  /* 0x00000004cbcb9810 */ /* 0x000fe20007ffe0ff */
[----:B------:R-:W-:Y:S05]  /*1e20*/  BRA.DIV ~URZ, `(.L_x_2013) ;  /* 0x000018f27f007947 */ /* 0x000fea000b800000 */
[----:B-----5:R1:W2:Y:S02]  /*1e30*/  SHFL.DOWN PT, R152, R155, 0x10, 0x1f ;  /* 0x0a001f009b987f89 */ /* 0x0202a400000e0000 */
.L_x_2038:
        /* <DEDUP_REMOVED lines=18> */
.L_x_2039:
        /* <DEDUP_REMOVED lines=43> */
[----:B------:R-:W0:Y:S01]  /*2210*/  F2F.F16.F32 R206, R150 ;  /* 0x0000009600ce7304 */ /* 0x000e220000200800 */
[----:B------:R-:W-:Y:S01]  /*2220*/  @P1 FADD.FTZ R151, R10, R151 ;  /* 0x000000970a971221 */ /* 0x000fe20000010000 */
[----:B------:R-:W-:Y:S01]  /*2230*/  SEL R145, R150, R145, P0 ;  /* 0x0000009196917207 */ /* 0x000fe20000000000 */
[----:B------:R-:W-:Y:S01]  /*2240*/  @P1 FADD.FTZ R149, R8, R149 ;  /* 0x0000009508951221 */ /* 0x000fe20000010000 */
[----:B------:R-:W-:Y:S02]  /*2250*/  SEL R147, R152, R147, P0 ;  /* 0x0000009398937207 */ /* 0x000fe40000000000 */
[----:B------:R-:W-:-:S02]  /*2260*/  SEL R146, R151, R146, P0 ;  /* 0x0000009297927207 */ /* 0x000fc40000000000 */
[----:B------:R-:W1:Y:S01]  /*2270*/  F2F.F16.F32 R205, R152 ;  /* 0x0000009800cd7304 */ /* 0x000e620000200800 */
[----:B------:R-:W-:Y:S02]  /*2280*/  SEL R144, R149, R144, P0 ;  /* 0x0000009095907207 */ /* 0x000fe40000000000 */
        /* <DEDUP_REMOVED lines=25> */
.L_x_2017:
[----:B------:R-:W-:Y:S02]  /*2420*/  IADD3 R156, R156, 0x80, RZ ;  /* 0x000000809c9c7810 */ /* 0x000fe40007ffe0ff */
.L_x_2016:
[----:B------:R-:W-:Y:S05]  /*2430*/  BSYNC B0 ;  /* 0x0000000000007941 */ /* 0x000fea0003800000 */
.L_x_2015:
        /* <DEDUP_REMOVED lines=55> */
.L_x_2020:
[----:B------:R-:W-:Y:S02]  /*27b0*/  IADD3 R156, R156, 0x80, RZ ;  /* 0x000000809c9c7810 */ /* 0x000fe40007ffe0ff */
.L_x_2019:
[----:B------:R-:W-:Y:S05]  /*27c0*/  BSYNC B0 ;  /* 0x0000000000007941 */ /* 0x000fea0003800000 */
.L_x_2018:
        /* <DEDUP_REMOVED lines=55> */
.L_x_2023:
[----:B------:R-:W-:Y:S02]  /*2b40*/  IADD3 R156, R156, 0x80, RZ ;  /* 0x000000809c9c7810 */ /* 0x000fe40007ffe0ff */
.L_x_2022:
[----:B------:R-:W-:Y:S05]  /*2b50*/  BSYNC B0 ;  /* 0x0000000000007941 */ /* 0x000fea0003800000 */
.L_x_2021:
        /* <DEDUP_REMOVED lines=55> */
.L_x_2026:
[----:B------:R-:W-:Y:S02]  /*2ed0*/  IADD3 R156, R156, 0x80, RZ ;  /* 0x000000809c9c7810 */ /* 0x000fe40007ffe0ff */
.L_x_2025:
[----:B------:R-:W-:Y:S05]  /*2ee0*/  BSYNC B0 ;  /* 0x0000000000007941 */ /* 0x000fea0003800000 */
.L_x_2024:
        /* <DEDUP_REMOVED lines=31> */
[----:B------:R2:W3:Y:S01]  /*30e0*/  F2F.F16.F32 R154, R149 ;  /* 0x00000095009a7304 */ /* 0x0004e20000200800 */
[----:B0-----:R-:W-:-:S07]  /*30f0*/  IMAD.WIDE.U32 R150, R204, 0x10000, RZ ;  /* 0x00010000cc967825 */ /* 0x001fce00078e00ff */
[----:B------:R-:W0:Y:S01]  /*3100*/  F2F.F16.F32 R155, R3 ;  /* 0x00000003009b7304 */ /* 0x000e220000200800 */
        /* <DEDUP_REMOVED lines=21> */
.L_x_2028:
[----:B------:R-:W-:Y:S05]  /*3260*/  BSYNC B0 ;  /* 0x0000000000007941 */ /* 0x000fea0003800000 */
.L_x_2027:
[----:B------:R-:W-:Y:S02]  /*3270*/  IADD3 R0, R0, c[0x0][0x160], RZ ;  /* 0x0000580000007a10 */ /* 0x000fe40007ffe0ff */
[----:B------:R-:W-:Y:S02]  /*3280*/  LOP3.LUT P1, RZ, R2, 0xff, RZ, 0xc0, !PT ;  /* 0x000000ff02ff7812 */ /* 0x000fe4000782c0ff */
[----:B------:R-:W-:Y:S02]  /*3290*/  ISETP.GE.AND P0, PT, R0, c[0x0][0x164], PT ;  /* 0x0000590000007a0c */ /* 0x000fe40003f06270 */
[----:B------:R-:W-:-:S11]  /*32a0*/  SEL R2, RZ, 0x1, P1 ;  /* 0x00000001ff027807 */ /* 0x000fd60000800000 */
[----:B01----:R-:W-:Y:S01]  /*32b0*/  @P0 CALL.REL.NOINC `(.L_x_2002) ;  /* 0x0000001000000944 */ /* 0x003fe20003c00000 */
[----:B------:R-:W-:Y:S05]  /*32c0*/  BRA `(.L_x_2029) ;  /* 0xffffd2d000007947 */ /* 0x000fea000383ffff */
.L_x_2002:
        /* <DEDUP_REMOVED lines=18> */
.L_x_2031:
[----:B------:R-:W-:Y:S05]  /*33f0*/  BSYNC B0 ;  /* 0x0000000000007941 */ /* 0x000fea0003800000 */
.L_x_2030:
        /* <DEDUP_REMOVED lines=12> */
.L_x_2033:
[----:B------:R-:W-:Y:S05]  /*34c0*/  BSYNC B0 ;  /* 0x0000000000007941 */ /* 0x000fea0003800000 */
.L_x_2032:
        /* <DEDUP_REMOVED lines=12> */
.L_x_2035:
[----:B------:R-:W-:Y:S05]  /*3590*/  BSYNC B0 ;  /* 0x0000000000007941 */ /* 0x000fea0003800000 */
.L_x_2034:
        /* <DEDUP_REMOVED lines=12> */
.L_x_2037:
[----:B------:R-:W-:Y:S05]  /*3660*/  BSYNC B0 ;  /* 0x0000000000007941 */ /* 0x000fea0003800000 */
.L_x_2036:
        /* <DEDUP_REMOVED lines=11> */
.L_x_2013:
[----:B------:R-:W-:Y:S01]  /*3720*/  HFMA2.MMA R205, -RZ, RZ, 0, 9.5367431640625e-07 ;  /* 0x00000010ffcd7435 */ /* 0x000fe200000001ff */
[----:B------:R-:W-:-:S02]  /*3730*/  MOV R154, R155 ;  /* 0x0000009b009a7202 */ /* 0x000fc40000000f00 */
[----:B------:R-:W-:Y:S02]  /*3740*/  MOV R206, 0x1f ;  /* 0x0000001f00ce7802 */ /* 0x000fe40000000f00 */
[----:B------:R-:W-:Y:S02]  /*3750*/  MOV R207, 0xffffffff ;  /* 0xffffffff00cf7802 */ /* 0x000fe40000000f00 */
[----:B------:R-:W-:Y:S02]  /*3760*/  MOV R148, 0x3780 ;  /* 0x0000378000947802 */ /* 0x000fe40000000f00 */
[----:B0----5:R-:W-:Y:S05]  /*3770*/  CALL.REL.NOINC `($__internal_84_$__cuda_sm70_shflsync_down_p) ;  /* 0x0000046000007944 */ /* 0x021fea0003c00000 */
[----:B-1----:R-:W-:Y:S01]  /*3780*/  MOV R152, R154 ;  /* 0x0000009a00987202 */ /* 0x002fe20000000f00 */
[----:B0-----:R-:W-:Y:S05]  /*3790*/  BRA `(.L_x_2038) ;  /* 0xffffe6a000007947 */ /* 0x001fea000383ffff */
.L_x_2014:
[----:B------:R-:W-:Y:S01]  /*37a0*/  HFMA2.MMA R205, -RZ, RZ, 0, 9.5367431640625e-07 ;  /* 0x00000010ffcd7435 */ /* 0x000fe200000001ff */
[----:B------:R-:W-:Y:S02]  /*37b0*/  MOV R154, R153 ;  /* 0x00000099009a7202 */ /* 0x000fe40000000f00 */
[----:B------:R-:W-:Y:S02]  /*37c0*/  MOV R206, 0x1f ;  /* 0x0000001f00ce7802 */ /* 0x000fe40000000f00 */
[----:B------:R-:W-:-:S02]  /*37d0*/  MOV R207, 0xffffffff ;  /* 0xffffffff00cf7802 */ /* 0x000fc40000000f00 */
[----:B------:R-:W-:Y:S02]  /*37e0*/  MOV R148, 0x3800 ;  /* 0x0000380000947802 */ /* 0x000fe40000000f00 */
[----:B012---:R-:W-:Y:S05]  /*37f0*/  CALL.REL.NOINC `($__internal_84_$__cuda_sm70_shflsync_down_p) ;  /* 0x000003e000007944 */ /* 0x007fea0003c00000 */
[----:B------:R-:W-:Y:S01]  /*3800*/  FADD.FTZ R152, R152, R155 ;  /* 0x0000009b98987221 */ /* 0x000fe20000010000 */
[----:B0-----:R-:W-:Y:S01]  /*3810*/  HFMA2.MMA R205, -RZ, RZ, 0, 4.76837158203125e-07 ;  /* 0x00000008ffcd7435 */ /* 0x001fe200000001ff */
[----:B-1----:R-:W-:Y:S01]  /*3820*/  FADD.FTZ R153, R153, R154 ;  /* 0x0000009a99997221 */ /* 0x002fe20000010000 */
[----:B------:R-:W-:Y:S02]  /*3830*/  MOV R206, 0x1f ;  /* 0x0000001f00ce7802 */ /* 0x000fe40000000f00 */
[----:B------:R-:W-:Y:S02]  /*3840*/  MOV R207, 0xffffffff ;  /* 0xffffffff00cf7802 */ /* 0x000fe40000000f00 */
[----:B------:R-:W-:Y:S02]  /*3850*/  MOV R154, R152 ;  /* 0x00000098009a7202 */ /* 0x000fe40000000f00 */
[----:B------:R-:W-:Y:S02]  /*3860*/  MOV R148, 0x3880 ;  /* 0x0000388000947802 */ /* 0x000fe40000000f00 */
[----:B------:R-:W-:Y:S05]  /*3870*/  CALL.REL.NOINC `($__internal_84_$__cuda_sm70_shflsync_down_p) ;  /* 0x0000036000007944 */ /* 0x000fea0003c00000 */
[----:B0-----:R-:W-:Y:S01]  /*3880*/  HFMA2.MMA R205, -RZ, RZ, 0, 4.76837158203125e-07 ;  /* 0x00000008ffcd7435 */ /* 0x001fe200000001ff */
[----:B-1----:R-:W-:-:S02]  /*3890*/  MOV R151, R154 ;  /* 0x0000009a00977202 */ /* 0x002fc40000000f00 */
[----:B------:R-:W-:Y:S02]  /*38a0*/  MOV R154, R153 ;  /* 0x00000099009a7202 */ /* 0x000fe40000000f00 */
[----:B------:R-:W-:Y:S02]  /*38b0*/  MOV R206, 0x1f ;  /* 0x0000001f00ce7802 */ /* 0x000fe40000000f00 */
[----:B------:R-:W-:Y:S02]  /*38c0*/  MOV R207, 0xffffffff ;  /* 0xffffffff00cf7802 */ /* 0x000fe40000000f00 */
[----:B------:R-:W-:Y:S02]  /*38d0*/  MOV R148, 0x38f0 ;  /* 0x000038f000947802 */ /* 0x000fe40000000f00 */
[----:B------:R-:W-:Y:S05]  /*38e0*/  CALL.REL.NOINC `($__internal_84_$__cuda_sm70_shflsync_down_p) ;  /* 0x000002f000007944 */ /* 0x000fea0003c00000 */
[----:B------:R-:W-:Y:S01]  /*38f0*/  FADD.FTZ R152, R151, R152 ;  /* 0x0000009897987221 */ /* 0x000fe20000010000 */
[----:B0-----:R-:W-:Y:S01]  /*3900*/  HFMA2.MMA R205, -RZ, RZ, 0, 2.384185791015625e-07 ;  /* 0x00000004ffcd7435 */ /* 0x001fe200000001ff */
[----:B-1----:R-:W-:Y:S01]  /*3910*/  FADD.FTZ R153, R153, R154 ;  /* 0x0000009a99997221 */ /* 0x002fe20000010000 */
[----:B------:R-:W-:Y:S02]  /*3920*/  MOV R206, 0x1f ;  /* 0x0000001f00ce7802 */ /* 0x000fe40000000f00 */
[----:B------:R-:W-:-:S02]  /*3930*/  MOV R207, 0xffffffff ;  /* 0xffffffff00cf7802 */ /* 0x000fc40000000f00 */
[----:B------:R-:W-:Y:S02]  /*3940*/  MOV R154, R152 ;  /* 0x00000098009a7202 */ /* 0x000fe40000000f00 */
[----:B------:R-:W-:Y:S02]  /*3950*/  MOV R148, 0x3970 ;  /* 0x0000397000947802 */ /* 0x000fe40000000f00 */
[----:B------:R-:W-:Y:S05]  /*3960*/  CALL.REL.NOINC `($__internal_84_$__cuda_sm70_shflsync_down_p) ;  /* 0x0000027000007944 */ /* 0x000fea0003c00000 */
[----:B0-----:R-:W-:Y:S01]  /*3970*/  HFMA2.MMA R205, -RZ, RZ, 0, 2.384185791015625e-07 ;  /* 0x00000004ffcd7435 */ /* 0x001fe200000001ff */
[----:B-1----:R-:W-:Y:S02]  /*3980*/  MOV R151, R154 ;  /* 0x0000009a00977202 */ /* 0x002fe40000000f00 */
[----:B------:R-:W-:Y:S02]  /*3990*/  MOV R154, R153 ;  /* 0x00000099009a7202 */ /* 0x000fe40000000f00 */
[----:B------:R-:W-:Y:S02]  /*39a0*/  MOV R206, 0x1f ;  /* 0x0000001f00ce7802 */ /* 0x000fe40000000f00 */
[----:B------:R-:W-:Y:S02]  /*39b0*/  MOV R207, 0xffffffff ;  /* 0xffffffff00cf7802 */ /* 0x000fe40000000f00 */
[----:B------:R-:W-:-:S02]  /*39c0*/  MOV R148, 0x39e0 ;  /* 0x000039e000947802 */ /* 0x000fc40000000f00 */
[----:B------:R-:W-:Y:S05]  /*39d0*/  CALL.REL.NOINC `($__internal_84_$__cuda_sm70_shflsync_down_p) ;  /* 0x0000020000007944 */ /* 0x000fea0003c00000 */
[----:B------:R-:W-:Y:S01]  /*39e0*/  FADD.FTZ R152, R151, R152 ;  /* 0x0000009897987221 */ /* 0x000fe20000010000 */
[----:B0-----:R-:W-:Y:S01]  /*39f0*/  HFMA2.MMA R205, -RZ, RZ, 0, 1.1920928955078125e-07 ;  /* 0x00000002ffcd7435 */ /* 0x001fe200000001ff */
[----:B-1----:R-:W-:Y:S01]  /*3a00*/  FADD.FTZ R155, R153, R154 ;  /* 0x0000009a999b7221 */ /* 0x002fe20000010000 */
[----:B------:R-:W-:-:S02]  /*3a10*/  MOV R206, 0x1f ;  /* 0x0000001f00ce7802 */ /* 0x000fc40000000f00 */
[----:B------:R-:W-:Y:S02]  /*3a20*/  MOV R207, 0xffffffff ;  /* 0xffffffff00cf7802 */ /* 0x000fe40000000f00 */
[----:B------:R-:W-:Y:S02]  /*3a30*/  MOV R154, R152 ;  /* 0x00000098009a7202 */ /* 0x000fe40000000f00 */
[----:B------:R-:W-:Y:S02]  /*3a40*/  MOV R148, 0x3a60 ;  /* 0x00003a6000947802 */ /* 0x000fe40000000f00 */
[----:B------:R-:W-:Y:S05]  /*3a50*/  CALL.REL.NOINC `($__internal_84_$__cuda_sm70_shflsync_down_p) ;  /* 0x0000018000007944 */ /* 0x000fea0003c00000 */
[----:B0-----:R-:W-:Y:S01]  /*3a60*/  HFMA2.MMA R205, -RZ, RZ, 0, 1.1920928955078125e-07 ;  /* 0x00000002ffcd7435 */ /* 0x001fe200000001ff */
[----:B-1----:R-:W-:Y:S02]  /*3a70*/  MOV R151, R154 ;  /* 0x0000009a00977202 */ /* 0x002fe40000000f00 */
[----:B------:R-:W-:Y:S02]  /*3a80*/  MOV R154, R155 ;  /* 0x0000009b009a7202 */ /* 0x000fe40000000f00 */
[----:B------:R-:W-:Y:S02]  /*3a90*/  MOV R206, 0x1f ;  /* 0x0000001f00ce7802 */ /* 0x000fe40000000f00 */
[----:B------:R-:W-:-:S02]  /*3aa0*/  MOV R207, 0xffffffff ;  /* 0xffffffff00cf7802 */ /* 0x000fc40000000f00 */
[----:B------:R-:W-:Y:S02]  /*3ab0*/  MOV R148, 0x3ad0 ;  /* 0x00003ad000947802 */ /* 0x000fe40000000f00 */
[----:B------:R-:W-:Y:S05]  /*3ac0*/  CALL.REL.NOINC `($__internal_84_$__cuda_sm70_shflsync_down_p) ;  /* 0x0000011000007944 */ /* 0x000fea0003c00000 */
[----:B------:R-:W-:Y:S01]  /*3ad0*/  FADD.FTZ R153, R151, R152 ;  /* 0x0000009897997221 */ /* 0x000fe20000010000 */
[----:B0-----:R-:W-:Y:S01]  /*3ae0*/  HFMA2.MMA R205, -RZ, RZ, 0, 5.9604644775390625e-08 ;  /* 0x00000001ffcd7435 */ /* 0x001fe200000001ff */
[----:B-1----:R-:W-:Y:S01]  /*3af0*/  FADD.FTZ R155, R155, R154 ;  /* 0x0000009a9b9b7221 */ /* 0x002fe20000010000 */
[----:B------:R-:W-:Y:S02]  /*3b00*/  MOV R206, 0x1f ;  /* 0x0000001f00ce7802 */ /* 0x000fe40000000f00 */
[----:B------:R-:W-:Y:S02]  /*3b10*/  MOV R207, 0xffffffff ;  /* 0xffffffff00cf7802 */ /* 0x000fe40000000f00 */
[----:B------:R-:W-:Y:S02]  /*3b20*/  MOV R154, R153 ;  /* 0x00000099009a7202 */ /* 0x000fe40000000f00 */
[----:B------:R-:W-:Y:S02]  /*3b30*/  MOV R148, 0x3b50 ;  /* 0x00003b5000947802 */ /* 0x000fe40000000f00 */
[----:B------:R-:W-:Y:S05]  /*3b40*/  CALL.REL.NOINC `($__internal_84_$__cuda_sm70_shflsync_down_p) ;  /* 0x0000009000007944 */ /* 0x000fea0003c00000 */
[----:B0-----:R-:W-:Y:S01]  /*3b50*/  HFMA2.MMA R205, -RZ, RZ, 0, 5.9604644775390625e-08 ;  /* 0x00000001ffcd7435 */ /* 0x001fe200000001ff */
[----:B-1----:R-:W-:-:S02]  /*3b60*/  MOV R204, R154 ;  /* 0x0000009a00cc7202 */ /* 0x002fc40000000f00 */
[----:B------:R-:W-:Y:S02]  /*3b70*/  MOV R154, R155 ;  /* 0x0000009b009a7202 */ /* 0x000fe40000000f00 */
[----:B------:R-:W-:Y:S02]  /*3b80*/  MOV R206, 0x1f ;  /* 0x0000001f00ce7802 */ /* 0x000fe40000000f00 */
[----:B------:R-:W-:Y:S02]  /*3b90*/  MOV R207, 0xffffffff ;  /* 0xffffffff00cf7802 */ /* 0x000fe40000000f00 */
[----:B------:R-:W-:Y:S02]  /*3ba0*/  MOV R148, 0x3bc0 ;  /* 0x00003bc000947802 */ /* 0x000fe40000000f00 */
[----:B------:R-:W-:Y:S05]  /*3bb0*/  CALL.REL.NOINC `($__internal_84_$__cuda_sm70_shflsync_down_p) ;  /* 0x0000002000007944 */ /* 0x000fea0003c00000 */
[----:B-1----:R-:W-:Y:S01]  /*3bc0*/  MOV R148, R154 ;  /* 0x0000009a00947202 */ /* 0x002fe20000000f00 */
[----:B0-----:R-:W-:Y:S05]  /*3bd0*/  BRA `(.L_x_2039) ;  /* 0xffffe38000007947 */ /* 0x001fea000383ffff */
        .weak           $__internal_84_$__cuda_sm70_shflsync_down_p
        .type           $__internal_84_$__cuda_sm70_shflsync_down_p,@function
        .size           $__internal_84_$__cuda_sm70_shflsync_down_p,(.L_x_2831 - $__internal_84_$__cuda_sm70_shflsync_down_p)
$__internal_84_$__cuda_sm70_shflsync_down_p:
[----:B------:R-:W-:Y:S01]  /*3be0*/  HFMA2.MMA R149, -RZ, RZ, 0, 0 ;  /* 0x00000000ff957435 */ /* 0x000fe200000001ff */
[----:B------:R-:W-:Y:S04]  /*3bf0*/  WARPSYNC R207 ;  /* 0x000000cf00007348 */ /* 0x000fe80003800000 */
[----:B------:R0:W1:Y:S01]  /*3c00*/  SHFL.DOWN PT, R154, R154, R205, R206 ;  /* 0x080000cd9a9a7389 */ /* 0x00006200000e00ce */
[----:B------:R-:W-:Y:S05]  /*3c10*/  RET.REL.NODEC R148 `(_ZN10layer_norm31ln_parallel_residual_bwd_kernelINS_13Kernel_traitsIf6__halffS2_fjLj2560ELj1ELj1ELj4ELj8ENS_18Kernel_traits_baseILj2560EfS2_fS2_fjLj128EEEEELb0ELb0ELb0EEEvNS_9BwdParamsE) ;  /* 0xffffc3e094007950 */ /* 0x000fea0003c3ffff */
.L_x_2040:
        /* <DEDUP_REMOVED lines=14> */
.L_x_2831:


//--------------------- .text._ZN10layer_norm31ln_parallel_residual_bwd_kernelINS_13Kernel_traitsIf6__halffS2_fjLj2560ELj1ELj1ELj4ELj8ENS_18Kernel_traits_baseILj2560EfS2_fS2_fjLj128EEEEELb0ELb0ELb1EEEvNS_9BwdParamsE --------------------------
	.section	.text._ZN10layer_norm31ln_parallel_residual_bwd_kernelINS_13Kernel_traitsIf6__halffS2_fjLj2560ELj1ELj1ELj4ELj8ENS_18Kernel_traits_baseILj2560EfS2_fS2_fjLj128EEEEELb0ELb0ELb1EEEvNS_9BwdParamsE,"ax",@progbits
	.sectioninfo	@"SHI_REGISTERS=222"
	.align	128
        .global         _ZN10layer_norm31ln_parallel_residual_bwd_kernelINS_13Kernel_traitsIf6__halffS2_fjLj2560ELj1ELj1ELj4ELj8ENS_18Kernel_traits_baseILj2560EfS2_fS2_fjLj128EEEEELb0ELb0ELb1EEEvNS_9BwdParamsE
        .type           _ZN10layer_norm31ln_parallel_residual_bwd_kernelINS_13Kernel_traitsIf6__halffS2_fjLj2560ELj1ELj1ELj4ELj8ENS_18Kernel_traits_baseILj2560EfS2_fS2_fjLj128EEEEELb0ELb0ELb1EEEvNS_9BwdParamsE,@function
        .size           _ZN10layer_norm31ln_parallel_residual_bwd_kernelINS_13Kernel_traitsIf6__halffS2_fjLj2560ELj1ELj1ELj4ELj8ENS_18Kernel_traits_baseILj2560EfS2_fS2_fjLj128EEEEELb0ELb0ELb1EEEvNS_9BwdParamsE,(.L_x_2832 - _ZN10layer_norm31ln_parallel_residual_bwd_kernelINS_13Kernel_traitsIf6__halffS2_fjLj2560ELj1ELj1ELj4ELj8ENS_18Kernel_traits_baseILj2560EfS2_fS2_fjLj128EEEEELb0ELb0ELb1EEEvNS_9BwdParamsE)
        .other          _ZN10layer_norm31ln_parallel_residual_bwd_kernelINS_13Kernel_traitsIf6__halffS2_fjLj2560ELj1ELj1ELj4ELj8ENS_18Kernel_traits_baseILj2560EfS2_fS2_fjLj128EEEEELb0ELb0ELb1EEEvNS_9BwdParamsE,@"STO_CUDA_ENTRY STV_DEFAULT"
_ZN10layer_norm31ln_parallel_residual_bwd_kernelINS_13Kernel_traitsIf6__halffS2_fjLj2560ELj1ELj1ELj4ELj8ENS_18Kernel_traits_baseILj2560EfS2_fS2_fjLj128EEEEELb0ELb0ELb1EEEvNS_9BwdParamsE:
.text._ZN10layer_norm31ln_parallel_residual_bwd_kernelINS_13Kernel_traitsIf6__halffS2_fjLj2560ELj1ELj1ELj4ELj8ENS_18Kernel_traits_baseILj2560EfS2_fS2_fjLj128EEEEELb0ELb0ELb1EEEvNS_9BwdParamsE:
        /* <DEDUP_REMOVED lines=48> */
.L_x_2041:
        /* <DEDUP_REMOVED lines=61> */
.L_x_2051:
        /* <DEDUP_REMOVED lines=20> */
[C---:B------:R-:W-:Y:S02]  /*0810*/  IMAD.WIDE.U32 R160, R206.reuse, R172, c[0x0][0x210] ;  /* 0x00008400cea07625 */ /* 0x040fe400078e00ac */
[----:B------:R-:W4:Y:S02]  /*0820*/  LDG.E.64 R158, [R158.64] ;  /* 0x000000049e9e7981 */ /* 0x000f24000c1e1b00 */
[----:B0-----:R-:W-:Y:S02]  /*0830*/  IMAD.WIDE.U32 R112, R206, R182, c[0x0][0x188] ;  /* 0x00006200ce707625 */ /* 0x001fe400078e00b6 */
[----:B------:R-:W4:Y:S04]  /*0840*/  LDG.E.64 R160, [R160.64] ;  /* 0x00000004a0a07981 */ /* 0x000f28000c1e1b00 */
[----:B------:R-:W4:Y:S01]  /*0850*/  LDG.E.128 R112, [R112.64] ;  /* 0x0000000470707981 */ /* 0x000f22000c1e1d00 */
[----:B------:R-:W-:-:S05]  /*0860*/  IADD3 R204, R199, 0x100, RZ ;  /* 0x00000100c7cc7810 */ /* 0x000fca0007ffe0ff */
[----:B------:R-:W-:-:S04]  /*0870*/  IMAD.WIDE.U32 R116, R204, R182, c[0x0][0x188] ;  /* 0x00006200cc747625 */ /* 0x000fc800078e00b6 */
[CC--:B------:R-:W-:Y:S02]  /*0880*/  IMAD.WIDE.U32 R162, R204.reuse, R172.reuse, c[0x0][0x208] ;  /* 0x00008200cca27625 */ /* 0x0c0fe400078e00ac */
[----:B-1----:R-:W4:Y:S02]  /*0890*/  LDG.E.128 R116, [R116.64] ;  /* 0x0000000474747981 */ /* 0x002f24000c1e1d00 */
        /* <DEDUP_REMOVED lines=12> */
[CC--:B------:R-:W-:Y:S02]  /*0960*/  IMAD.WIDE.U32 R170, R205.reuse, R172.reuse, c[0x0][0x208] ;  /* 0x00008200cdaa7625 */ /* 0x0c0fe400078e00ac */
[----:B------:R-:W4:Y:S02]  /*0970*/  LDG.E.128 R124, [R124.64] ;  /* 0x000000047c7c7981 */ /* 0x000f24000c1e1d00 */
[----:B------:R-:W-:Y:S02]  /*0980*/  IMAD.WIDE.U32 R172, R205, R172, c[0x0][0x210] ;  /* 0x00008400cdac7625 */ /* 0x000fe400078e00ac */
[----:B------:R-:W4:Y:S04]  /*0990*/  LDG.E.64 R170, [R170.64] ;  /* 0x00000004aaaa7981 */ /* 0x000f28000c1e1b00 */
[----:B------:R-:W4:Y:S01]  /*09a0*/  LDG.E.64 R172, [R172.64] ;  /* 0x00000004acac7981 */ /* 0x000f22000c1e1b00 */
        /* <DEDUP_REMOVED lines=14> */
[C---:B---3--:R-:W-:Y:S01]  /*0a90*/  FADD.FTZ R210, -R200.reuse, R108 ;  /* 0x0000006cc8d27221 */ /* 0x048fe20000010100 */
[----:B----4-:R-:W-:Y:S01]  /*0aa0*/  MOV R108, R154 ;  /* 0x0000009a006c7202 */ /* 0x010fe20000000f00 */
[----:B------:R-:W-:Y:S01]  /*0ab0*/  FADD.FTZ R212, -R200, R109 ;  /* 0x0000006dc8d47221 */ /* 0x000fe20000010100 */
[----:B0-----:R-:W-:Y:S01]  /*0ac0*/  SHF.R.U64 R174, R156, 0x10, R157 ;  /* 0x000000109cae7819 */ /* 0x001fe2000000129d */
[----:B------:R-:W-:Y:S01]  /*0ad0*/  FADD.FTZ R214, -R200, R110 ;  /* 0x0000006ec8d67221 */ /* 0x000fe20000010100 */
[----:B-1----:R-:W-:Y:S01]  /*0ae0*/  SHF.R.U64 R177, R154, 0x10, R155 ;  /* 0x000000109ab17819 */ /* 0x002fe2000000129b */
[----:B------:R-:W-:Y:S01]  /*0af0*/  HADD2.F32 R175, -RZ, R108.H0_H0 ;  /* 0x2000006cffaf7230 */ /* 0x000fe20000004100 */
[----:B------:R-:W-:Y:S01]  /*0b00*/  MOV R110, R156 ;  /* 0x0000009c006e7202 */ /* 0x000fe20000000f00 */
[----:B------:R-:W-:Y:S01]  /*0b10*/  HADD2.F32 R108, -RZ, R174.H0_H0 ;  /* 0x200000aeff6c7230 */ /* 0x000fe20000004100 */
[C---:B------:R-:W-:Y:S01]  /*0b20*/  FMUL.FTZ R156, R207.reuse, R212 ;  /* 0x000000d4cf9c7220 */ /* 0x040fe20000410000 */
[----:B------:R-:W-:Y:S01]  /*0b30*/  MOV R109, R155 ;  /* 0x0000009b006d7202 */ /* 0x000fe20000000f00 */
[----:B------:R-:W-:Y:S01]  /*0b40*/  FADD.FTZ R216, -R200, R111 ;  /* 0x0000006fc8d87221 */ /* 0x000fe20000010100 */
[----:B------:R-:W-:Y:S01]  /*0b50*/  SHF.R.U32.HI R178, RZ, 0x10, R155 ;  /* 0x00000010ffb27819 */ /* 0x000fe2000001169b */
[----:B------:R-:W-:Y:S01]  /*0b60*/  HADD2.F32 R155, -RZ, R110.H0_H0 ;  /* 0x2000006eff9b7230 */ /* 0x000fe20000004100 */
[----:B------:R-:W-:Y:S01]  /*0b70*/  MOV R111, R157 ;  /* 0x0000009d006f7202 */ /* 0x000fe20000000f00 */
[----:B------:R-:W-:Y:S01]  /*0b80*/  HADD2.F32 R177, -RZ, R177.H0_H0 ;  /* 0x200000b1ffb17230 */ /* 0x000fe20000004100 */
[----:B------:R-:W-:Y:S01]  /*0b90*/  FMUL.FTZ R154, R207, R210 ;  /* 0x000000d2cf9a7220 */ /* 0x000fe20000410000 */
[----:B------:R-:W-:Y:S01]  /*0ba0*/  SHF.R.U32.HI R157, RZ, 0x10, R157 ;  /* 0x00000010ff9d7819 */ /* 0x000fe2000001169d */
[----:B------:R-:W-:-:S02]  /*0bb0*/  FFMA.FTZ R189, R156, R108, R189 ;  /* 0x0000006c9cbd7223 */ /* 0x000fc400000100bd */
[----:B------:R-:W-:Y:S02]  /*0bc0*/  FADD.FTZ R188, R108, R188 ;  /* 0x000000bc6cbc7221 */ /* 0x000fe40000010000 */
[----:B------:R-:W-:Y:S02]  /*0bd0*/  FMUL.FTZ R108, R61, R108 ;  /* 0x0000006c3d6c7220 */ /* 0x000fe40000410000 */
[----:B------:R-:W-:Y:S02]  /*0be0*/  FFMA.FTZ R193, R154, R155, R193 ;  /* 0x0000009b9ac17223 */ /* 0x000fe400000100c1 */
[----:B------:R-:W-:Y:S02]  /*0bf0*/  FADD.FTZ R192, R155, R192 ;  /* 0x000000c09bc07221 */ /* 0x000fe40000010000 */
[----:B------:R-:W-:Y:S02]  /*0c00*/  FFMA.FTZ R191, R156, R177, R191 ;  /* 0x000000b19cbf7223 */ /* 0x000fe400000100bf */
[----:B------:R-:W-:-:S02]  /*0c10*/  FADD.FTZ R190, R177, R190 ;  /* 0x000000beb1be7221 */ /* 0x000fc40000010000 */
[----:B------:R-:W-:Y:S02]  /*0c20*/  FMUL.FTZ R155, R60, R155 ;  /* 0x0000009b3c9b7220 */ /* 0x000fe40000410000 */
[----:B------:R-:W-:Y:S01]  /*0c30*/  FFMA.FTZ R177, R81, R177, R108 ;  /* 0x000000b151b17223 */ /* 0x000fe2000001006c */
[----:B------:R-:W-:Y:S01]  /*0c40*/  HADD2.F32 R108, -RZ, R157.H0_H0 ;  /* 0x2000009dff6c7230 */ /* 0x000fe20000004100 */
[----:B------:R-:W-:Y:S02]  /*0c50*/  FMUL.FTZ R174, R207, R216 ;  /* 0x000000d8cfae7220 */ /* 0x000fe40000410000 */
[-C--:B------:R-:W-:Y:S02]  /*0c60*/  FFMA.FTZ R201, R154, R175.reuse, R201 ;  /* 0x000000af9ac97223 */ /* 0x080fe400000100c9 */
[----:B------:R-:W-:Y:S02]  /*0c70*/  FADD.FTZ R194, R175, R194 ;  /* 0x000000c2afc27221 */ /* 0x000fe40000010000 */
[----:B------:R-:W-:Y:S01]  /*0c80*/  FFMA.FTZ R175, R80, R175, R155 ;  /* 0x000000af50af7223 */ /* 0x000fe2000001009b */
[----:B------:R-:W-:Y:S01]  /*0c90*/  HADD2.F32 R155, -RZ, R178.H0_H0 ;  /* 0x200000b2ff9b7230 */ /* 0x000fe20000004100 */
[----:B------:R-:W-:-:S02]  /*0ca0*/  FFMA.FTZ R151, R174, R108, R151 ;  /* 0x0000006cae977223 */ /* 0x000fc40000010097 */
[----:B------:R-:W-:Y:S02]  /*0cb0*/  FADD.FTZ R150, R108, R150 ;  /* 0x000000966c967221 */ /* 0x000fe40000010000 */
[----:B------:R-:W-:Y:S02]  /*0cc0*/  FMUL.FTZ R108, R63, R108 ;  /* 0x0000006c3f6c7220 */ /* 0x000fe40000410000 */
[-C--:B------:R-:W-:Y:S02]  /*0cd0*/  FFMA.FTZ R153, R174, R155.reuse, R153 ;  /* 0x0000009bae997223 */ /* 0x080fe40000010099 */
[----:B------:R-:W-:Y:S02]  /*0ce0*/  FADD.FTZ R152, R155, R152 ;  /* 0x000000989b987221 */ /* 0x000fe40000010000 */
[----:B------:R-:W-:Y:S01]  /*0cf0*/  FFMA.FTZ R155, R83, R155, R108 ;  /* 0x0000009b539b7223 */ /* 0x000fe2000001006c */
[----:B------:R-:W-:Y:S02]  /*0d00*/  MOV R108, R158 ;  /* 0x0000009e006c7202 */ /* 0x000fe40000000f00 */
[----:B------:R-:W-:Y:S01]  /*0d10*/  SHF.R.U64 R157, R160, 0x10, R161 ;  /* 0x00000010a09d7819 */ /* 0x000fe200000012a1 */
[----:B------:R-:W-:Y:S01]  /*0d20*/  FADD.FTZ R182, -R200, R113 ;  /* 0x00000071c8b67221 */ /* 0x000fe20000010100 */
[----:B------:R-:W-:Y:S01]  /*0d30*/  HADD2.F32 R111, -RZ, R111.H0_H0 ;  /* 0x2000006fff6f7230 */ /* 0x000fe20000004100 */
[----:B------:R-:W-:Y:S01]  /*0d40*/  SHF.R.U64 R180, R158, 0x10, R159 ;  /* 0x000000109eb47819 */ /* 0x000fe2000000129f */
[----:B------:R-:W-:Y:S01]  /*0d50*/  HADD2.F32 R181, -RZ, R108.H0_H0 ;  /* 0x2000006cffb57230 */ /* 0x000fe20000004100 */
[C---:B------:R-:W-:Y:S01]  /*0d60*/  FMUL.FTZ R182, R207.reuse, R182 ;  /* 0x000000b6cfb67220 */ /* 0x040fe20000410000 */
[----:B------:R-:W-:Y:S01]  /*0d70*/  HADD2.F32 R108, -RZ, R157.H0_H0 ;  /* 0x2000009dff6c7230 */ /* 0x000fe20000004100 */
[----:B------:R-:W-:Y:S01]  /*0d80*/  FMUL.FTZ R176, R207, R214 ;  /* 0x000000d6cfb07220 */ /* 0x000fe20000410000 */
[----:B------:R-:W-:Y:S01]  /*0d90*/  HADD2.F32 R109, -RZ, R109.H0_H0 ;  /* 0x2000006dff6d7230 */ /* 0x000fe20000004100 */
[----:B------:R-:W-:Y:S01]  /*0da0*/  FMUL.FTZ R179, R62, R111 ;  /* 0x0000006f3eb37220 */ /* 0x000fe20000410000 */
[----:B------:R-:W-:Y:S01]  /*0db0*/  HADD2.F32 R180, -RZ, R180.H0_H0 ;  /* 0x200000b4ffb47230 */ /* 0x000fe20000004100 */
[----:B------:R-:W-:Y:S01]  /*0dc0*/  FADD.FTZ R212, -R200, R115 ;  /* 0x00000073c8d47221 */ /* 0x000fe20000010100 */
[----:B------:R-:W-:Y:S01]  /*0dd0*/  SHF.R.U32.HI R115, RZ, 0x10, R161 ;  /* 0x00000010ff737819 */ /* 0x000fe200000116a1 */
[----:B------:R-:W-:-:S02]  /*0de0*/  FFMA.FTZ R143, R182, R108, R143 ;  /* 0x0000006cb68f7223 */ /* 0x000fc4000001008f */
[----:B------:R-:W-:Y:S02]  /*0df0*/  FADD.FTZ R142, R108, R142 ;  /* 0x0000008e6c8e7221 */ /* 0x000fe40000010000 */
[----:B------:R-:W-:Y:S02]  /*0e00*/  FMUL.FTZ R108, R57, R108 ;  /* 0x0000006c396c7220 */ /* 0x000fe40000410000 */
[-C--:B------:R-:W-:Y:S02]  /*0e10*/  FFMA.FTZ R187, R176, R109.reuse, R187 ;  /* 0x0000006db0bb7223 */ /* 0x080fe400000100bb */
[----:B------:R-:W-:Y:S02]  /*0e20*/  FADD.FTZ R186, R109, R186 ;  /* 0x000000ba6dba7221 */ /* 0x000fe40000010000 */
[----:B------:R-:W-:Y:S01]  /*0e30*/  FFMA.FTZ R179, R82, R109, R179 ;  /* 0x0000006d52b37223 */ /* 0x000fe200000100b3 */
[----:B------:R-:W-:Y:S01]  /*0e40*/  MOV R109, R159 ;  /* 0x0000009f006d7202 */ /* 0x000fe20000000f00 */
[----:B------:R-:W-:Y:S01]  /*0e50*/  FFMA.FTZ R145, R182, R180, R145 ;  /* 0x000000b4b6917223 */ /* 0x000fe20000010091 */
[----:B------:R-:W-:Y:S01]  /*0e60*/  SHF.R.U32.HI R159, RZ, 0x10, R159 ;  /* 0x00000010ff9f7819 */ /* 0x000fe2000001169f */
[----:B------:R-:W-:Y:S01]  /*0e70*/  FADD.FTZ R144, R180, R144 ;  /* 0x00000090b4907221 */ /* 0x000fe20000010000 */
[----:B------:R-:W-:Y:S01]  /*0e80*/  MOV R110, R160 ;  /* 0x000000a0006e7202 */ /* 0x000fe20000000f00 */
[----:B------:R-:W-:Y:S01]  /*0e90*/  FFMA.FTZ R180, R77, R180, R108 ;  /* 0x000000b44db47223 */ /* 0x000fe2000001006c */
[----:B------:R-:W-:Y:S01]  /*0ea0*/  HADD2.F32 R108, -RZ, R115.H0_H0 ;  /* 0x20000073ff6c7230 */ /* 0x000fe20000004100 */
[----:B------:R-:W-:-:S02]  /*0eb0*/  FMUL.FTZ R158, R207, R212 ;  /* 0x000000d4cf9e7220 */ /* 0x000fc40000410000 */
[----:B------:R-:W-:Y:S01]  /*0ec0*/  FADD.FTZ R112, -R200, R112 ;  /* 0x00000070c8707221 */ /* 0x000fe20000010100 */
[----:B------:R-:W-:Y:S01]  /*0ed0*/  HADD2.F32 R157, -RZ, R159.H0_H0 ;  /* 0x2000009fff9d7230 */ /* 0x000fe20000004100 */
[----:B------:R-:W-:Y:S01]  /*0ee0*/  FFMA.FTZ R185, R176, R111, R185 ;  /* 0x0000006fb0b97223 */ /* 0x000fe200000100b9 */
[----:B------:R-:W-:Y:S01]  /*0ef0*/  HADD2.F32 R113, -RZ, R110.H0_H0 ;  /* 0x2000006eff717230 */ /* 0x000fe20000004100 */
[----:B------:R-:W-:Y:S01]  /*0f00*/  FADD.FTZ R184, R111, R184 ;  /* 0x000000b86fb87221 */ /* 0x000fe20000010000 */
[----:B------:R-:W-:Y:S01]  /*0f10*/  MOV R111, R161 ;  /* 0x000000a1006f7202 */ /* 0x000fe20000000f00 */
[----:B------:R-:W-:Y:S02]  /*0f20*/  FFMA.FTZ R135, R158, R108, R135 ;  /* 0x0000006c9e877223 */ /* 0x000fe40000010087 */
[----:B------:R-:W-:Y:S02]  /*0f30*/  FADD.FTZ R134, R108, R134 ;  /* 0x000000866c867221 */ /* 0x000fe40000010000 */
[----:B------:R-:W-:-:S02]  /*0f40*/  FMUL.FTZ R210, R207, R112 ;  /* 0x00000070cfd27220 */ /* 0x000fc40000410000 */
[----:B------:R-:W-:Y:S02]  /*0f50*/  FMUL.FTZ R108, R59, R108 ;  /* 0x0000006c3b6c7220 */ /* 0x000fe40000410000 */
[----:B------:R-:W-:Y:S02]  /*0f60*/  FADD.FTZ R114, -R200, R114 ;  /* 0x00000072c8727221 */ /* 0x000fe40000010100 */
[----:B------:R-:W-:Y:S02]  /*0f70*/  FFMA.FTZ R137, R158, R157, R137 ;  /* 0x0000009d9e897223 */ /* 0x000fe40000010089 */
[----:B------:R-:W-:Y:S01]  /*0f80*/  FADD.FTZ R136, R157, R136 ;  /* 0x000000889d887221 */ /* 0x000fe20000010000 */
[----:B------:R-:W-:Y:S01]  /*0f90*/  HADD2.F32 R111, -RZ, R111.H0_H0 ;  /* 0x2000006fff6f7230 */ /* 0x000fe20000004100 */
[----:B------:R-:W-:Y:S02]  /*0fa0*/  FFMA.FTZ R147, R210, R113, R147 ;  /* 0x00000071d2937223 */ /* 0x000fe40000010093 */
[----:B------:R-:W-:-:S02]  /*0fb0*/  FADD.FTZ R146, R113, R146 ;  /* 0x0000009271927221 */ /* 0x000fc40000010000 */
[----:B------:R-:W-:Y:S01]  /*0fc0*/  FFMA.FTZ R157, R79, R157, R108 ;  /* 0x0000009d4f9d7223 */ /* 0x000fe2000001006c */
[----:B------:R-:W-:Y:S01]  /*0fd0*/  MOV R108, R162 ;  /* 0x000000a2006c7202 */ /* 0x000fe20000000f00 */
[----:B------:R-:W-:Y:S02]  /*0fe0*/  FMUL.FTZ R113, R56, R113 ;  /* 0x0000007138717220 */ /* 0x000fe40000410000 */
[----:B------:R-:W-:Y:S01]  /*0ff0*/  FADD.FTZ R112, -R200, R117 ;  /* 0x00000075c8707221 */ /* 0x000fe20000010100 */
[----:B------:R-:W-:Y:S01]  /*1000*/  SHF.R.U64 R117, R164, 0x10, R165 ;  /* 0x00000010a4757819 */ /* 0x000fe200000012a5 */
[----:B------:R-:W-:Y:S02]  /*1010*/  FMUL.FTZ R178, R207, R114 ;  /* 0x00000072cfb27220 */ /* 0x000fe40000410000 */
[-C--:B------:R-:W-:Y:S02]  /*1020*/  FFMA.FTZ R149, R210, R181.reuse, R149 ;  /* 0x000000b5d2957223 */ /* 0x080fe40000010095 */
[----:B------:R-:W-:Y:S01]  /*1030*/  FADD.FTZ R148, R181, R148 ;  /* 0x00000094b5947221 */ /* 0x000fe20000010000 */
[----:B------:R-:W-:Y:S01]  /*1040*/  SHF.R.U64 R162, R162, 0x10, R163 ;  /* 0x00000010a2a27819 */ /* 0x000fe200000012a3 */
[----:B------:R-:W-:Y:S01]  /*1050*/  FFMA.FTZ R181, R76, R181, R113 ;  /* 0x000000b54cb57223 */ /* 0x000fe20000010071 */
[----:B------:R-:W-:Y:S01]  /*1060*/  HADD2.F32 R113, -RZ, R108.H0_H0 ;  /* 0x2000006cff717230 */ /* 0x000fe20000004100 */
[-C--:B------:R-:W-:Y:S01]  /*1070*/  FFMA.FTZ R139, R178, R111.reuse, R139 ;  /* 0x0000006fb28b7223 */ /* 0x080fe2000001008b */
[----:B------:R-:W-:Y:S01]  /*1080*/  SHF.R.U32.HI R114, RZ, 0x10, R165 ;  /* 0x00000010ff727819 */ /* 0x000fe200000116a5 */
[----:B------:R-:W-:Y:S01]  /*1090*/  FADD.FTZ R138, R111, R138 ;  /* 0x0000008a6f8a7221 */ /* 0x000fe20000010000 */
[----:B------:R-:W-:Y:S01]  /*10a0*/  HADD2.F32 R108, -RZ, R117.H0_H0 ;  /* 0x20000075ff6c7230 */ /* 0x000fe20000004100 */
[----:B------:R-:W-:Y:S01]  /*10b0*/  FMUL.FTZ R159, R58, R111 ;  /* 0x0000006f3a9f7220 */ /* 0x000fe20000410000 */
[----:B------:R-:W-:Y:S01]  /*10c0*/  MOV R111, R165 ;  /* 0x000000a5006f7202 */ /* 0x000fe20000000f00 */
[----:B------:R-:W-:Y:S01]  /*10d0*/  FMUL.FTZ R165, R207, R112 ;  /* 0x00000070cfa57220 */ /* 0x000fe20000410000 */
[----:B------:R-:W-:Y:S01]  /*10e0*/  HADD2.F32 R162, -RZ, R162.H0_H0 ;  /* 0x200000a2ffa27230 */ /* 0x000fe20000004100 */
[----:B------:R-:W-:-:S02]  /*10f0*/  FADD.FTZ R37, R108, R37 ;  /* 0x000000256c257221 */ /* 0x000fc40000010000 */
[-C--:B------:R-:W-:Y:S01]  /*1100*/  FFMA.FTZ R25, R165, R108.reuse, R25 ;  /* 0x0000006ca5197223 */ /* 0x080fe20000010019 */
[----:B------:R-:W-:Y:S01]  /*1110*/  HADD2.F32 R109, -RZ, R109.H0_H0 ;  /* 0x2000006dff6d7230 */ /* 0x000fe20000004100 */
[----:B------:R-:W-:Y:S02]  /*1120*/  FMUL.FTZ R108, R53, R108 ;  /* 0x0000006c356c7220 */ /* 0x000fe40000410000 */
[----:B------:R-:W-:Y:S01]  /*1130*/  FADD.FTZ R160, -R200, R119 ;  /* 0x00000077c8a07221 */ /* 0x000fe20000010100 */
[----:B------:R-:W-:Y:S01]  /*1140*/  SHF.R.U32.HI R119, RZ, 0x10, R163 ;  /* 0x00000010ff777819 */ /* 0x000fe200000116a3 */
[----:B------:R-:W-:Y:S02]  /*1150*/  FFMA.FTZ R0, R165, R162, R0 ;  /* 0x000000a2a5007223 */ /* 0x000fe40000010000 */
[----:B------:R-:W-:Y:S02]  /*1160*/  FADD.FTZ R13, R162, R13 ;  /* 0x0000000da20d7221 */ /* 0x000fe40000010000 */
[----:B------:R-:W-:-:S02]  /*1170*/  FADD.FTZ R118, -R200, R118 ;  /* 0x00000076c8767221 */ /* 0x000fc40000010100 */
[----:B------:R-:W-:Y:S01]  /*1180*/  FFMA.FTZ R162, R73, R162, R108 ;  /* 0x000000a249a27223 */ /* 0x000fe2000001006c */
[----:B------:R-:W-:Y:S01]  /*1190*/  HADD2.F32 R108, -RZ, R114.H0_H0 ;  /* 0x20000072ff6c7230 */ /* 0x000fe20000004100 */
[-C--:B------:R-:W-:Y:S02]  /*11a0*/  FFMA.FTZ R141, R178, R109.reuse, R141 ;  /* 0x0000006db28d7223 */ /* 0x080fe4000001008d */
[----:B------:R-:W-:Y:S02]  /*11b0*/  FADD.FTZ R140, R109, R140 ;  /* 0x0000008c6d8c7221 */ /* 0x000fe40000010000 */
[----:B------:R-:W-:Y:S01]  /*11c0*/  FFMA.FTZ R159, R78, R109, R159 ;  /* 0x0000006d4e9f7223 */ /* 0x000fe2000001009f */
[----:B------:R-:W-:Y:S01]  /*11d0*/  MOV R109, R163 ;  /* 0x000000a3006d7202 */ /* 0x000fe20000000f00 */
[C---:B------:R-:W-:Y:S02]  /*11e0*/  FMUL.FTZ R160, R207.reuse, R160 ;  /* 0x000000a0cfa07220 */ /* 0x040fe40000410000 */
[----:B------:R-:W-:Y:S01]  /*11f0*/  FMUL.FTZ R163, R207, R118 ;  /* 0x00000076cfa37220 */ /* 0x000fe20000410000 */
[----:B------:R-:W-:Y:S01]  /*1200*/  HADD2.F32 R118, -RZ, R119.H0_H0 ;  /* 0x20000077ff767230 */ /* 0x000fe20000004100 */
[----:B------:R-:W-:-:S02]  /*1210*/  FFMA.FTZ R27, R160, R108, R27 ;  /* 0x0000006ca01b7223 */ /* 0x000fc4000001001b */
[----:B------:R-:W-:Y:S02]  /*1220*/  FADD.FTZ R39, R108, R39 ;  /* 0x000000276c277221 */ /* 0x000fe40000010000 */
[----:B------:R-:W-:Y:S01]  /*1230*/  FMUL.FTZ R108, R55, R108 ;  /* 0x0000006c376c7220 */ /* 0x000fe20000410000 */
[----:B------:R-:W-:Y:S01]  /*1240*/  MOV R110, R164 ;  /* 0x000000a4006e7202 */ /* 0x000fe20000000f00 */
[-C--:B------:R-:W-:Y:S02]  /*1250*/  FFMA.FTZ R3, R160, R118.reuse, R3 ;  /* 0x00000076a0037223 */ /* 0x080fe40000010003 */
[----:B------:R-:W-:Y:S02]  /*1260*/  FADD.FTZ R15, R118, R15 ;  /* 0x0000000f760f7221 */ /* 0x000fe40000010000 */
[----:B------:R-:W-:Y:S02]  /*1270*/  FADD.FTZ R116, -R200, R116 ;  /* 0x00000074c8747221 */ /* 0x000fe40000010100 */
[----:B------:R-:W-:Y:S01]  /*1280*/  FFMA.FTZ R118, R75, R118, R108 ;  /* 0x000000764b767223 */ /* 0x000fe2000001006c */
[----:B------:R-:W-:Y:S01]  /*1290*/  MOV R108, R166 ;  /* 0x000000a6006c7202 */ /* 0x000fe20000000f00 */
[----:B------:R-:W-:Y:S01]  /*12a0*/  HADD2.F32 R115, -RZ, R110.H0_H0 ;  /* 0x2000006eff737230 */ /* 0x000fe20000004100 */
[----:B------:R-:W-:Y:S01]  /*12b0*/  SHF.R.U64 R117, R168, 0x10, R169 ;  /* 0x00000010a8757819 */ /* 0x000fe200000012a9 */
[----:B------:R-:W-:-:S02]  /*12c0*/  FMUL.FTZ R209, R207, R116 ;  /* 0x00000074cfd17220 */ /* 0x000fc40000410000 */
[C---:B------:R-:W-:Y:S01]  /*12d0*/  FADD.FTZ R112, -R200.reuse, R121 ;  /* 0x00000079c8707221 */ /* 0x040fe20000010100 */
[----:B------:R-:W-:Y:S01]  /*12e0*/  HADD2.F32 R211, -RZ, R108.H0_H0 ;  /* 0x2000006cffd37230 */ /* 0x000fe20000004100 */
[----:B------:R-:W-:Y:S01]  /*12f0*/  FADD.FTZ R114, -R200, R122 ;  /* 0x0000007ac8727221 */ /* 0x000fe20000010100 */
[----:B------:R-:W-:Y:S01]  /*1300*/  SHF.R.U64 R122, R166, 0x10, R167 ;  /* 0x00000010a67a7819 */ /* 0x000fe200000012a7 */
[----:B------:R-:W-:Y:S01]  /*1310*/  HADD2.F32 R108, -RZ, R117.H0_H0 ;  /* 0x20000075ff6c7230 */ /* 0x000fe20000004100 */
[-C--:B------:R-:W-:Y:S01]  /*1320*/  FFMA.FTZ R26, R209, R115.reuse, R26 ;  /* 0x00000073d11a7223 */ /* 0x080fe2000001001a */
[----:B------:R-:W-:Y:S01]  /*1330*/  MOV R110, R168 ;  /* 0x000000a8006e7202 */ /* 0x000fe20000000f00 */
[----:B------:R-:W-:Y:S02]  /*1340*/  FADD.FTZ R38, R115, R38 ;  /* 0x0000002673267221 */ /* 0x000fe40000010000 */
[----:B------:R-:W-:Y:S01]  /*1350*/  FMUL.FTZ R164, R52, R115 ;  /* 0x0000007334a47220 */ /* 0x000fe20000410000 */
[----:B------:R-:W-:Y:S01]  /*1360*/  SHF.R.U32.HI R115, RZ, 0x10, R169 ;  /* 0x00000010ff737819 */ /* 0x000fe200000116a9 */
[----:B------:R-:W-:Y:S01]  /*1370*/  FMUL.FTZ R166, R207, R112 ;  /* 0x00000070cfa67220 */ /* 0x000fe20000410000 */
[----:B------:R-:W-:Y:S01]  /*1380*/  HADD2.F32 R111, -RZ, R111.H0_H0 ;  /* 0x2000006fff6f7230 */ /* 0x000fe20000004100 */
[-C--:B------:R-:W-:Y:S01]  /*1390*/  FFMA.FTZ R2, R209, R113.reuse, R2 ;  /* 0x00000071d1027223 */ /* 0x080fe20000010002 */
[----:B------:R-:W-:Y:S01]  /*13a0*/  HADD2.F32 R122, -RZ, R122.H0_H0 ;  /* 0x2000007aff7a7230 */ /* 0x000fe20000004100 */
[----:B------:R-:W-:Y:S01]  /*13b0*/  FADD.FTZ R14, R113, R14 ;  /* 0x0000000e710e7221 */ /* 0x000fe20000010000 */
[----:B------:R-:W-:Y:S01]  /*13c0*/  SHF.R.U32.HI R119, RZ, 0x10, R167 ;  /* 0x00000010ff777819 */ /* 0x000fe200000116a7 */
[----:B------:R-:W-:Y:S01]  /*13d0*/  FFMA.FTZ R164, R72, R113, R164 ;  /* 0x0000007148a47223 */ /* 0x000fe200000100a4 */
[----:B------:R-:W-:Y:S01]  /*13e0*/  HADD2.F32 R113, -RZ, R110.H0_H0 ;  /* 0x2000006eff717230 */ /* 0x000fe20000004100 */
[----:B------:R-:W-:-:S02]  /*13f0*/  FFMA.FTZ R29, R166, R108, R29 ;  /* 0x0000006ca61d7223 */ /* 0x000fc4000001001d */
[----:B------:R-:W-:Y:S01]  /*1400*/  FADD.FTZ R41, R108, R41 ;  /* 0x000000296c297221 */ /* 0x000fe20000010000 */
[----:B------:R-:W-:Y:S01]  /*1410*/  HADD2.F32 R110, -RZ, R115.H0_H0 ;  /* 0x20000073ff6e7230 */ /* 0x000fe20000004100 */
[----:B------:R-:W-:Y:S02]  /*1420*/  FMUL.FTZ R108, R49, R108 ;  /* 0x0000006c316c7220 */ /* 0x000fe40000410000 */
[C---:B------:R-:W-:Y:S02]  /*1430*/  FADD.FTZ R120, -R200.reuse, R120 ;  /* 0x00000078c8787221 */ /* 0x040fe40000010100 */
[----:B------:R-:W-:Y:S01]  /*1440*/  FADD.FTZ R116, -R200, R123 ;  /* 0x0000007bc8747221 */ /* 0x000fe20000010100 */
[----:B------:R-:W-:Y:S01]  /*1450*/  HADD2.F32 R109, -RZ, R109.H0_H0 ;  /* 0x2000006dff6d7230 */ /* 0x000fe20000004100 */
[----:B------:R-:W-:Y:S02]  /*1460*/  FFMA.FTZ R28, R163, R111, R28 ;  /* 0x0000006fa31c7223 */ /* 0x000fe4000001001c */
[----:B------:R-:W-:-:S02]  /*1470*/  FADD.FTZ R40, R111, R40 ;  /* 0x000000286f287221 */ /* 0x000fc40000010000 */
[----:B------:R-:W-:Y:S01]  /*1480*/  FMUL.FTZ R161, R54, R111 ;  /* 0x0000006f36a17220 */ /* 0x000fe20000410000 */
[----:B------:R-:W-:Y:S01]  /*1490*/  MOV R111, R169 ;  /* 0x000000a9006f7202 */ /* 0x000fe20000000f00 */
[-C--:B------:R-:W-:Y:S02]  /*14a0*/  FFMA.FTZ R5, R166, R122.reuse, R5 ;  /* 0x0000007aa6057223 */ /* 0x080fe40000010005 */
[----:B------:R-:W-:Y:S02]  /*14b0*/  FADD.FTZ R17, R122, R17 ;  /* 0x000000117a117221 */ /* 0x000fe40000010000 */
[----:B------:R-:W-:Y:S01]  /*14c0*/  FFMA.FTZ R122, R69, R122, R108 ;  /* 0x0000007a457a7223 */ /* 0x000fe2000001006c */
[----:B------:R-:W-:Y:S01]  /*14d0*/  HADD2.F32 R108, -RZ, R119.H0_H0 ;  /* 0x20000077ff6c7230 */ /* 0x000fe20000004100 */
[C---:B------:R-:W-:Y:S02]  /*14e0*/  FMUL.FTZ R169, R207.reuse, R120 ;  /* 0x00000078cfa97220 */ /* 0x040fe40000410000 */
[----:B------:R-:W-:-:S02]  /*14f0*/  FMUL.FTZ R120, R207, R116 ;  /* 0x00000074cf787220 */ /* 0x000fc40000410000 */
[----:B------:R-:W-:Y:S02]  /*1500*/  FMUL.FTZ R119, R51, R110 ;  /* 0x0000006e33777220 */ /* 0x000fe40000410000 */
[-C--:B------:R-:W-:Y:S02]  /*1510*/  FFMA.FTZ R4, R163, R109.reuse, R4 ;  /* 0x0000006da3047223 */ /* 0x080fe40000010004 */
[----:B------:R-:W-:Y:S02]  /*1520*/  FADD.FTZ R16, R109, R16 ;  /* 0x000000106d107221 */ /* 0x000fe40000010000 */
[----:B------:R-:W-:Y:S01]  /*1530*/  FFMA.FTZ R161, R74, R109, R161 ;  /* 0x0000006d4aa17223 */ /* 0x000fe200000100a1 */
[----:B------:R-:W-:Y:S01]  /*1540*/  MOV R109, R167 ;  /* 0x000000a7006d7202 */ /* 0x000fe20000000f00 */
[----:B------:R-:W-:Y:S01]  /*1550*/  FFMA.FTZ R7, R120, R108, R7 ;  /* 0x0000006c78077223 */ /* 0x000fe20000010007 */
[----:B------:R-:W-:Y:S01]  /*1560*/  HADD2.F32 R111, -RZ, R111.H0_H0 ;  /* 0x2000006fff6f7230 */ /* 0x000fe20000004100 */
[----:B------:R-:W-:-:S02]  /*1570*/  FADD.FTZ R19, R108, R19 ;  /* 0x000000136c137221 */ /* 0x000fc40000010000 */
[----:B------:R-:W-:Y:S02]  /*1580*/  FFMA.FTZ R119, R71, R108, R119 ;  /* 0x0000006c47777223 */ /* 0x000fe40000010077 */
[----:B------:R-:W-:Y:S02]  /*1590*/  FMUL.FTZ R123, R207, R114 ;  /* 0x00000072cf7b7220 */ /* 0x000fe40000410000 */
[----:B------:R-:W-:Y:S02]  /*15a0*/  FFMA.FTZ R108, R154, R175, RZ ;  /* 0x000000af9a6c7223 */ /* 0x000fe400000100ff */
[----:B------:R-:W-:Y:S01]  /*15b0*/  FADD.FTZ R114, RZ, R175 ;  /* 0x000000afff727221 */ /* 0x000fe20000010000 */
[----:B------:R-:W-:Y:S01]  /*15c0*/  HADD2.F32 R109, -RZ, R109.H0_H0 ;  /* 0x2000006dff6d7230 */ /* 0x000fe20000004100 */
[----:B------:R-:W-:Y:S02]  /*15d0*/  FFMA.FTZ R108, R156, R177, R108 ;  /* 0x000000b19c6c7223 */ /* 0x000fe4000001006c */
[----:B------:R-:W-:-:S02]  /*15e0*/  FMUL.FTZ R121, R50, R111 ;  /* 0x0000006f32797220 */ /* 0x000fc40000410000 */
[----:B------:R-:W-:Y:S02]  /*15f0*/  FADD.FTZ R114, R177, R114 ;  /* 0x00000072b1727221 */ /* 0x000fe40000010000 */
[----:B------:R-:W-:Y:S02]  /*1600*/  FFMA.FTZ R108, R176, R179, R108 ;  /* 0x000000b3b06c7223 */ /* 0x000fe4000001006c */
[----:B------:R-:W-:Y:S02]  /*1610*/  FFMA.FTZ R30, R169, R113, R30 ;  /* 0x00000071a91e7223 */ /* 0x000fe4000001001e */
[----:B------:R-:W-:Y:S02]  /*1620*/  FADD.FTZ R42, R113, R42 ;  /* 0x0000002a712a7221 */ /* 0x000fe40000010000 */
[----:B------:R-:W-:Y:S02]  /*1630*/  FFMA.FTZ R8, R123, R109, R8 ;  /* 0x0000006d7b087223 */ /* 0x000fe40000010008 */
[----:B------:R-:W-:-:S02]  /*1640*/  FADD.FTZ R20, R109, R20 ;  /* 0x000000146d147221 */ /* 0x000fc40000010000 */
[----:B------:R-:W-:Y:S01]  /*1650*/  FFMA.FTZ R121, R70, R109, R121 ;  /* 0x0000006d46797223 */ /* 0x000fe20000010079 */
[----:B------:R-:W-:Y:S01]  /*1660*/  MOV R109, R170 ;  /* 0x000000aa006d7202 */ /* 0x000fe20000000f00 */
[----:B------:R-:W-:Y:S01]  /*1670*/  FADD.FTZ R114, R179, R114 ;  /* 0x00000072b3727221 */ /* 0x000fe20000010000 */
[----:B------:R-:W-:Y:S01]  /*1680*/  SHF.R.U64 R115, R170, 0x10, R171 ;  /* 0x00000010aa737819 */ /* 0x000fe200000012ab */
[----:B------:R-:W-:Y:S02]  /*1690*/  FMUL.FTZ R113, R48, R113 ;  /* 0x0000007130717220 */ /* 0x000fe40000410000 */
[C---:B------:R-:W-:Y:S02]  /*16a0*/  FADD.FTZ R124, -R200.reuse, R124 ;  /* 0x0000007cc87c7221 */ /* 0x040fe40000010100 */
[----:B------:R-:W-:Y:S02]  /*16b0*/  FADD.FTZ R116, -R200, R125 ;  /* 0x0000007dc8747221 */ /* 0x000fe40000010100 */
[----:B------:R-:W-:-:S02]  /*16c0*/  FFMA.FTZ R108, R174, R155, R108 ;  /* 0x0000009bae6c7223 */ /* 0x000fc4000001006c */
[-C--:B------:R-:W-:Y:S02]  /*16d0*/  FFMA.FTZ R6, R169, R211.reuse, R6 ;  /* 0x000000d3a9067223 */ /* 0x080fe40000010006 */
[----:B------:R-:W-:Y:S02]  /*16e0*/  FADD.FTZ R18, R211, R18 ;  /* 0x00000012d3127221 */ /* 0x000fe40000010000 */
[----:B------:R-:W-:Y:S02]  /*16f0*/  FADD.FTZ R114, R155, R114 ;  /* 0x000000729b727221 */ /* 0x000fe40000010000 */
[----:B------:R-:W-:Y:S01]  /*1700*/  FFMA.FTZ R211, R68, R211, R113 ;  /* 0x000000d344d37223 */ /* 0x000fe20000010071 */
[----:B------:R-:W-:Y:S01]  /*1710*/  HADD2.F32 R113, -RZ, R109.H0_H0 ;  /* 0x2000006dff717230 */ /* 0x000fe20000004100 */
[C---:B------:R-:W-:Y:S02]  /*1720*/  FMUL.FTZ R125, R207.reuse, R124 ;  /* 0x0000007ccf7d7220 */ /* 0x040fe40000410000 */
[----:B------:R-:W-:Y:S01]  /*1730*/  FMUL.FTZ R124, R207, R116 ;  /* 0x00000074cf7c7220 */ /* 0x000fe20000410000 */
[----:B------:R-:W-:Y:S01]  /*1740*/  HADD2.F32 R116, -RZ, R115.H0_H0 ;  /* 0x20000073ff747230 */ /* 0x000fe20000004100 */
[----:B------:R-:W-:-:S02]  /*1750*/  FFMA.FTZ R32, R123, R111, R32 ;  /* 0x0000006f7b207223 */ /* 0x000fc40000010020 */
[----:B------:R-:W-:Y:S01]  /*1760*/  FADD.FTZ R128, R111, R128 ;  /* 0x000000806f807221 */ /* 0x000fe20000010000 */
[----:B------:R-:W-:Y:S01]  /*1770*/  MOV R111, R172 ;  /* 0x000000ac006f7202 */ /* 0x000fe20000000f00 */
[----:B------:R-:W-:Y:S02]  /*1780*/  FFMA.FTZ R109, R210, R181, R108 ;  /* 0x000000b5d26d7223 */ /* 0x000fe4000001006c */
[----:B------:R-:W-:Y:S02]  /*1790*/  FADD.FTZ R115, R181, R114 ;  /* 0x00000072b5737221 */ /* 0x000fe40000010000 */
[----:B------:R-:W-:Y:S01]  /*17a0*/  FFMA.FTZ R109, R182, R180, R109 ;  /* 0x000000b4b66d7223 */ /* 0x000fe2000001006d */
[----:B------:R-:W-:Y:S01]  /*17b0*/  HADD2.F32 R111, -RZ, R111.H0_H0 ;  /* 0x2000006fff6f7230 */ /* 0x000fe20000004100 */
[----:B------:R-:W-:Y:S02]  /*17c0*/  FADD.FTZ R108, R180, R115 ;  /* 0x00000073b46c7221 */ /* 0x000fe40000010000 */
[----:B------:R-:W-:-:S02]  /*17d0*/  FFMA.FTZ R109, R178, R159, R109 ;  /* 0x0000009fb26d7223 */ /* 0x000fc4000001006d */
[----:B------:R-:W-:Y:S02]  /*17e0*/  FADD.FTZ R108, R159, R108 ;  /* 0x0000006c9f6c7221 */ /* 0x000fe40000010000 */
[-C--:B------:R-:W-:Y:S02]  /*17f0*/  FFMA.FTZ R34, R125, R111.reuse, R34 ;  /* 0x0000006f7d227223 */ /* 0x080fe40000010022 */
[----:B------:R-:W-:Y:S02]  /*1800*/  FADD.FTZ R130, R111, R130 ;  /* 0x000000826f827221 */ /* 0x000fe40000010000 */
[----:B------:R-:W-:Y:S02]  /*1810*/  FMUL.FTZ R212, R44, R111 ;  /* 0x0000006f2cd47220 */ /* 0x000fe40000410000 */
[----:B------:R-:W-:Y:S02]  /*1820*/  FFMA.FTZ R111, R158, R157, R109 ;  /* 0x0000009d9e6f7223 */ /* 0x000fe4000001006d */
[----:B------:R-:W-:-:S02]  /*1830*/  FADD.FTZ R109, R157, R108 ;  /* 0x0000006c9d6d7221 */ /* 0x000fc40000010000 */
[----:B------:R-:W-:Y:S02]  /*1840*/  FFMA.FTZ R108, R209, R164, R111 ;  /* 0x000000a4d16c7223 */ /* 0x000fe4000001006f */
[----:B------:R-:W-:Y:S02]  /*1850*/  FADD.FTZ R109, R164, R109 ;  /* 0x0000006da46d7221 */ /* 0x000fe40000010000 */
[----:B------:R-:W-:Y:S02]  /*1860*/  FFMA.FTZ R108, R165, R162, R108 ;  /* 0x000000a2a56c7223 */ /* 0x000fe4000001006c */
[----:B------:R-:W-:Y:S02]  /*1870*/  FFMA.FTZ R31, R120, R110, R31 ;  /* 0x0000006e781f7223 */ /* 0x000fe4000001001f */
[----:B------:R-:W-:Y:S01]  /*1880*/  FADD.FTZ R43, R110, R43 ;  /* 0x0000002b6e2b7221 */ /* 0x000fe20000010000 */
[----:B------:R-:W-:Y:S01]  /*1890*/  MOV R110, R171 ;  /* 0x000000ab006e7202 */ /* 0x000fe20000000f00 */
[----:B------:R-:W-:-:S02]  /*18a0*/  FADD.FTZ R114, R162, R109 ;  /* 0x0000006da2727221 */ /* 0x000fc40000010000 */
        /* <DEDUP_REMOVED lines=9> */
[----:B------:R-:W-:Y:S02]  /*1940*/  FADD.FTZ R111, R211, R108 ;  /* 0x0000006cd36f7221 */ /* 0x000fe40000010000 */
[----:B------:R-:W-:Y:S01]  /*1950*/  FADD.FTZ R168, -R200, R126 ;  /* 0x0000007ec8a87221 */ /* 0x000fe20000010100 */
[----:B------:R-:W-:Y:S01]  /*1960*/  SHF.R.U64 R126, R172, 0x10, R173 ;  /* 0x00000010ac7e7819 */ /* 0x000fe200000012ad */
[----:B------:R-:W-:Y:S02]  /*1970*/  FFMA.FTZ R108, R166, R122, R109 ;  /* 0x0000007aa66c7223 */ /* 0x000fe4000001006d */
[----:B------:R-:W-:Y:S01]  /*1980*/  FADD.FTZ R110, R122, R111 ;  /* 0x0000006f7a6e7221 */ /* 0x000fe20000010000 */
[----:B------:R-:W-:Y:S01]  /*1990*/  MOV R112, R173 ;  /* 0x000000ad00707202 */ /* 0x000fe20000000f00 */
[----:B------:R-:W-:Y:S01]  /*19a0*/  HADD2.F32 R126, -RZ, R126.H0_H0 ;  /* 0x2000007eff7e7230 */ /* 0x000fe20000004100 */
[----:B------:R-:W-:-:S02]  /*19b0*/  FFMA.FTZ R108, R123, R121, R108 ;  /* 0x000000797b6c7223 */ /* 0x000fc4000001006c */
[----:B------:R-:W-:Y:S01]  /*19c0*/  FADD.FTZ R110, R121, R110 ;  /* 0x0000006e796e7221 */ /* 0x000fe20000010000 */
[----:B------:R-:W-:Y:S01]  /*19d0*/  SHF.R.U32.HI R117, RZ, 0x10, R173 ;  /* 0x00000010ff757819 */ /* 0x000fe200000116ad */
[----:B------:R-:W-:Y:S01]  /*19e0*/  HADD2.F32 R115, -RZ, R112.H0_H0 ;  /* 0x20000070ff737230 */ /* 0x000fe20000004100 */
[----:B------:R-:W-:Y:S02]  /*19f0*/  FFMA.FTZ R108, R120, R119, R108 ;  /* 0x00000077786c7223 */ /* 0x000fe4000001006c */
[----:B------:R-:W-:Y:S02]  /*1a00*/  FMUL.FTZ R213, R45, R126 ;  /* 0x0000007e2dd57220 */ /* 0x000fe40000410000 */
[----:B------:R-:W-:Y:S02]  /*1a10*/  FADD.FTZ R109, R119, R110 ;  /* 0x0000006e776d7221 */ /* 0x000fe40000010000 */
[----:B------:R-:W-:Y:S01]  /*1a20*/  FADD.FTZ R214, -R200, R127 ;  /* 0x0000007fc8d67221 */ /* 0x000fe20000010100 */
[----:B------:R-:W-:Y:S01]  /*1a30*/  SHF.R.U32.HI R127, RZ, 0x10, R171 ;  /* 0x00000010ff7f7819 */ /* 0x000fe200000116ab */
[----:B------:R-:W-:Y:S01]  /*1a40*/  HADD2.F32 R112, -RZ, R117.H0_H0 ;  /* 0x20000075ff707230 */ /* 0x000fe20000004100 */
[----:B------:R-:W-:-:S02]  /*1a50*/  FFMA.FTZ R110, R125, R212, R108 ;  /* 0x000000d47d6e7223 */ /* 0x000fc4000001006c */
[----:B------:R-:W-:Y:S02]  /*1a60*/  FFMA.FTZ R213, R65, R116, R213 ;  /* 0x0000007441d57223 */ /* 0x000fe400000100d5 */
[----:B------:R-:W-:Y:S02]  /*1a70*/  FMUL.FTZ R216, R46, R115 ;  /* 0x000000732ed87220 */ /* 0x000fe40000410000 */
[----:B------:R-:W-:Y:S01]  /*1a80*/  FADD.FTZ R108, R212, R109 ;  /* 0x0000006dd46c7221 */ /* 0x000fe20000010000 */
[----:B------:R-:W-:Y:S01]  /*1a90*/  HADD2.F32 R114, -RZ, R127.H0_H0 ;  /* 0x2000007fff727230 */ /* 0x000fe20000004100 */
        /* <DEDUP_REMOVED lines=28> */
.L_x_2052:
        /* <DEDUP_REMOVED lines=18> */
.L_x_2053:
        /* <DEDUP_REMOVED lines=47> */
[----:B------:R-:W-:Y:S02]  /*2070*/  FADD.FTZ R114, R161, -R114 ;  /* 0x80000072a1727221 */ /* 0x000fe40000010000 */
[----:B------:R-:W-:Y:S02]  /*2080*/  FADD.FTZ R154, R175, -R154 ;  /* 0x8000009aaf9a7221 */ /* 0x000fe40000010000 */
[----:B------:R-:W-:Y:S02]  /*2090*/  FADD.FTZ R176, R179, -R176 ;  /* 0x800000b0b3b07221 */ /* 0x000fe40000010000 */
[----:B------:R-:W-:-:S02]  /*20a0*/  FMUL.FTZ R156, R207, R174 ;  /* 0x000000aecf9c7220 */ /* 0x000fc40000410000 */
[----:B-----5:R-:W-:Y:S02]  /*20b0*/  @P2 FADD.FTZ R110, R85, R110 ;  /* 0x0000006e556e2221 */ /* 0x020fe40000010000 */
[----:B------:R-:W-:Y:S02]  /*20c0*/  FFMA.FTZ R115, R182, R108, R109 ;  /* 0x0000006cb6737223 */ /* 0x000fe4000001006d */
[C---:B------:R-:W-:Y:S01]  /*20d0*/  FMUL.FTZ R179, R207.reuse, R114 ;  /* 0x00000072cfb37220 */ /* 0x040fe20000410000 */
[----:B------:R-:W0:Y:S01]  /*20e0*/  F2F.F16.F32 R112, R110 ;  /* 0x0000006e00707304 */ /* 0x000e220000200800 */
[C---:B------:R-:W-:Y:S02]  /*20f0*/  FMUL.FTZ R111, R207.reuse, R154 ;  /* 0x0000009acf6f7220 */ /* 0x040fe40000410000 */
[----:B------:R-:W-:Y:S02]  /*2100*/  FMUL.FTZ R113, R207, R176 ;  /* 0x000000b0cf717220 */ /* 0x000fe40000410000 */
[----:B------:R-:W-:-:S02]  /*2110*/  @P2 FADD.FTZ R156, R87, R156 ;  /* 0x0000009c579c2221 */ /* 0x000fc40000010000 */
[-C--:B------:R-:W-:Y:S02]  /*2120*/  FFMA.FTZ R114, R169, R108.reuse, R109 ;  /* 0x0000006ca9727223 */ /* 0x080fe4000001006d */
[----:B------:R-:W-:Y:S01]  /*2130*/  FADD.FTZ R180, R180, -R115 ;  /* 0x80000073b4b47221 */ /* 0x000fe20000010000 */
[----:B------:R-:W1:Y:S01]  /*2140*/  F2F.F16.F32 R116, R156 ;  /* 0x0000009c00747304 */ /* 0x000e620000200800 */
        /* <DEDUP_REMOVED lines=8> */
[----:B------:R-:W-:Y:S02]  /*21d0*/  FADD.FTZ R162, R162, -R165 ;  /* 0x800000a5a2a27221 */ /* 0x000fe40000010000 */
[----:B------:R-:W-:Y:S01]  /*21e0*/  FFMA.FTZ R178, R178, R108, R109 ;  /* 0x0000006cb2b27223 */ /* 0x000fe2000001006d */
[----:B------:R-:W2:Y:S01]  /*21f0*/  F2F.F16.F32 R219, R113 ;  /* 0x0000007100db7304 */ /* 0x000ea20000200800 */
[----:B------:R-:W-:Y:S01]  /*2200*/  FADD.FTZ R158, R157, -R158 ;  /* 0x8000009e9d9e7221 */ /* 0x000fe20000010000 */
[----:B-1----:R-:W-:Y:S01]  /*2210*/  @P5 PRMT R197, R116, 0x7610, R197 ;  /* 0x0000761074c55816 */ /* 0x002fe200000000c5 */
[----:B------:R-:W-:Y:S02]  /*2220*/  FADD.FTZ R118, R118, -R115 ;  /* 0x8000007376767221 */ /* 0x000fe40000010000 */
[----:B------:R-:W-:-:S02]  /*2230*/  FMUL.FTZ R165, R207, R114 ;  /* 0x00000072cfa57220 */ /* 0x000fc40000410000 */
[-C--:B------:R-:W-:Y:S01]  /*2240*/  FFMA.FTZ R210, R210, R108.reuse, R109 ;  /* 0x0000006cd2d27223 */ /* 0x080fe2000001006d */
[----:B0-----:R-:W-:Y:S01]  /*2250*/  @P5 PRMT R195, R117, 0x7610, R195 ;  /* 0x0000761075c35816 */ /* 0x001fe200000000c3 */
[-CC-:B------:R-:W-:Y:S02]  /*2260*/  FFMA.FTZ R209, R209, R108.reuse, R109.reuse ;  /* 0x0000006cd1d17223 */ /* 0x180fe4000001006d */
[-CC-:B------:R-:W-:Y:S02]  /*2270*/  FFMA.FTZ R114, R123, R108.reuse, R109.reuse ;  /* 0x0000006c7b727223 */ /* 0x180fe4000001006d */
[-CC-:B------:R-:W-:Y:S01]  /*2280*/  FFMA.FTZ R115, R166, R108.reuse, R109.reuse ;  /* 0x0000006ca6737223 */ /* 0x180fe2000001006d */
[----:B------:R-:W-:Y:S01]  /*2290*/  HFMA2.MMA R166, -RZ, RZ, 0, 4.76837158203125e-07 ;  /* 0x00000008ffa67435 */ /* 0x000fe200000001ff */
[-CC-:B------:R-:W-:Y:S01]  /*22a0*/  FFMA.FTZ R120, R120, R108.reuse, R109.reuse ;  /* 0x0000006c78787223 */ /* 0x180fe2000001006d */
[----:B--2---:R-:W-:Y:S01]  /*22b0*/  @P5 PRMT R196, R219, 0x7610, R196 ;  /* 0x00007610dbc45816 */ /* 0x004fe200000000c4 */
        /* <DEDUP_REMOVED lines=8> */
[----:B------:R-:W-:Y:S01]  /*2340*/  SEL R110, R113, R106, P0 ;  /* 0x0000006a716e7207 */ /* 0x000fe20000000000 */
[----:B------:R-:W-:-:S02]  /*2350*/  FMUL.FTZ R182, R207, R158 ;  /* 0x0000009ecfb67220 */ /* 0x000fc40000410000 */
[----:B------:R-:W-:Y:S01]  /*2360*/  FMUL.FTZ R176, R207, R118 ;  /* 0x00000076cfb07220 */ /* 0x000fe20000410000 */
[----:B------:R-:W-:Y:S01]  /*2370*/  SHF.L.U32 R118, R116, 0x10, RZ ;  /* 0x0000001074767819 */ /* 0x000fe200000006ff */
[----:B------:R-:W-:Y:S02]  /*2380*/  FADD.FTZ R210, R181, -R210 ;  /* 0x800000d2b5d27221 */ /* 0x000fe40000010000 */
[----:B------:R-:W-:Y:S02]  /*2390*/  FADD.FTZ R164, R164, -R209 ;  /* 0x800000d1a4a47221 */ /* 0x000fe40000010000 */
[----:B------:R-:W-:Y:S02]  /*23a0*/  FADD.FTZ R114, R121, -R114 ;  /* 0x8000007279727221 */ /* 0x000fe40000010000 */
[----:B------:R-:W-:Y:S02]  /*23b0*/  FADD.FTZ R122, R122, -R115 ;  /* 0x800000737a7a7221 */ /* 0x000fe40000010000 */
[----:B------:R-:W-:-:S02]  /*23c0*/  FADD.FTZ R124, R213, -R124 ;  /* 0x8000007cd57c7221 */ /* 0x000fc40000010000 */
[----:B------:R-:W-:Y:S02]  /*23d0*/  @P2 FADD.FTZ R180, R89, R180 ;  /* 0x000000b459b42221 */ /* 0x000fe40000010000 */
[----:B------:R-:W-:Y:S02]  /*23e0*/  @P2 FADD.FTZ R174, R93, R174 ;  /* 0x000000ae5dae2221 */ /* 0x000fe40000010000 */
[----:B------:R-:W-:Y:S01]  /*23f0*/  FADD.FTZ R120, R119, -R120 ;  /* 0x8000007877787221 */ /* 0x000fe20000010000 */
[----:B------:R-:W-:Y:S01]  /*2400*/  F2F.F16.F32 R126, R180 ;  /* 0x000000b4007e7304 */ /* 0x000fe20000200800 */
[----:B------:R-:W-:Y:S02]  /*2410*/  FADD.FTZ R108, R217, -R108 ;  /* 0x8000006cd96c7221 */ /* 0x000fe40000010000 */
[----:B------:R-:W-:Y:S02]  /*2420*/  FMUL.FTZ R183, R207, R178 ;  /* 0x000000b2cfb77220 */ /* 0x000fe40000410000 */
[----:B------:R-:W-:-:S02]  /*2430*/  @P2 FADD.FTZ R182, R91, R182 ;  /* 0x000000b65bb62221 */ /* 0x000fc40000010000 */
[----:B------:R-:W-:Y:S01]  /*2440*/  @P2 FADD.FTZ R176, R95, R176 ;  /* 0x000000b05fb02221 */ /* 0x000fe20000010000 */
[----:B------:R-:W-:Y:S01]  /*2450*/  F2F.F16.F32 R168, R174 ;  /* 0x000000ae00a87304 */ /* 0x000fe20000200800 */
[C---:B------:R-:W-:Y:S02]  /*2460*/  FMUL.FTZ R181, R207.reuse, R210 ;  /* 0x000000d2cfb57220 */ /* 0x040fe40000410000 */
[C---:B------:R-:W-:Y:S02]  /*2470*/  FMUL.FTZ R175, R207.reuse, R164 ;  /* 0x000000a4cfaf7220 */ /* 0x040fe40000410000 */
[C---:B------:R-:W-:Y:S01]  /*2480*/  FMUL.FTZ R171, R207.reuse, R114 ;  /* 0x00000072cfab7220 */ /* 0x040fe20000410000 */
[----:B------:R-:W-:Y:S01]  /*2490*/  @P1 MOV R114, 0x10 ;  /* 0x0000001000721802 */ /* 0x000fe20000000f00 */
[----:B------:R-:W-:Y:S01]  /*24a0*/  FMUL.FTZ R170, R207, R122 ;  /* 0x0000007acfaa7220 */ /* 0x000fe20000410000 */
[----:B------:R-:W0:Y:S01]  /*24b0*/  F2F.F16.F32 R178, R182 ;  /* 0x000000b600b27304 */ /* 0x000e220000200800 */
[----:B------:R-:W-:-:S02]  /*24c0*/  FADD.FTZ R212, R212, -R125 ;  /* 0x8000007dd4d47221 */ /* 0x000fc40000010000 */
        /* <DEDUP_REMOVED lines=19> */
[----:B------:R-:W-:Y:S01]  /*2600*/  @P2 FADD.FTZ R164, R101, R164 ;  /* 0x000000a465a42221 */ /* 0x000fe20000010000 */
[----:B------:R-:W-:Y:S01]  /*2610*/  F2F.F16.F32 R169, R179 ;  /* 0x000000b300a97304 */ /* 0x000fe20000200800 */
[----:B------:R-:W-:Y:S02]  /*2620*/  @P2 FADD.FTZ R172, R99, R172 ;  /* 0x000000ac63ac2221 */ /* 0x000fe40000010000 */
[----:B------:R-:W-:-:S04]  /*2630*/  @P1 IMAD.WIDE.U32 R114, R199, R114, c[0x0][0x258] ;  /* 0x00009600c7721625 */ /* 0x000fc800078e0072 */
[----:B------:R-:W-:Y:S01]  /*2640*/  @P2 FADD.FTZ R158, R103, R158 ;  /* 0x0000009e679e2221 */ /* 0x000fe20000010000 */
[----:B------:R-:W0:Y:S01]  /*2650*/  F2F.F16.F32 R127, R181 ;  /* 0x000000b5007f7304 */ /* 0x000e220000200800 */
[----:B------:R-:W-:Y:S01]  /*2660*/  FMUL.FTZ R207, R207, R216 ;  /* 0x000000d8cfcf7220 */ /* 0x000fe20000410000 */
[----:B------:R1:W-:Y:S01]  /*2670*/  @P1 STG.E.128 [R114.64], R108 ;  /* 0x0000006c72001986 */ /* 0x0003e2000c101d04 */
[----:B------:R-:W-:-:S04]  /*2680*/  IMAD.WIDE.U32 R124, R199, R166, c[0x0][0x248] ;  /* 0x00009200c77c7625 */ /* 0x000fc800078e00a6 */
[----:B------:R-:W-:Y:S01]  /*2690*/  @P2 FADD.FTZ R171, R98, R171 ;  /* 0x000000ab62ab2221 */ /* 0x000fe20000010000 */
[----:B------:R-:W3:Y:S01]  /*26a0*/  F2F.F16.F32 R167, R175 ;  /* 0x000000af00a77304 */ /* 0x000ee20000200800 */
[----:B------:R-:W-:Y:S01]  /*26b0*/  @P2 FADD.FTZ R207, R102, R207 ;  /* 0x000000cf66cf2221 */ /* 0x000fe20000010000 */
[----:B------:R4:W-:Y:S01]  /*26c0*/  STG.E.64 [R124.64], R112 ;  /* 0x000000707c007986 */ /* 0x0009e2000c101b04 */
[----:B------:R-:W-:Y:S02]  /*26d0*/  @P2 FADD.FTZ R165, R96, R165 ;  /* 0x000000a560a52221 */ /* 0x000fe40000010000 */
[----:B------:R-:W-:-:S03]  /*26e0*/  @P2 FADD.FTZ R163, R100, R163 ;  /* 0x000000a364a32221 */ /* 0x000fc60000010000 */
        /* <DEDUP_REMOVED lines=36> */
.L_x_2045:
        /* <DEDUP_REMOVED lines=22> */
.L_x_2046:
        /* <DEDUP_REMOVED lines=22> */
.L_x_2047:
        /* <DEDUP_REMOVED lines=24> */
.L_x_2048:
        /* <DEDUP_REMOVED lines=14> */
.L_x_2049:
[----:B------:R-:W-:Y:S01]  /*2e50*/  SEL R208, RZ, 0x1, P4 ;  /* 0x00000001ffd07807 */ /* 0x000fe20002000000 */
[----:B01----:R-:W-:Y:S01]  /*2e60*/  @P3 CALL.REL.NOINC `(.L_x_2050) ;  /* 0x0000001000003944 */ /* 0x003fe20003c00000 */
[----:B------:R-:W-:Y:S05]  /*2e70*/  BRA `(.L_x_2051) ;  /* 0xffffd85000007947 */ /* 0x000fea000383ffff */
.L_x_2050:
        /* <DEDUP_REMOVED lines=68> */
.L_x_2042:
        /* <DEDUP_REMOVED lines=31> */
.L_x_2043:
[----:B------:R-:W-:Y:S01]  /*34b0*/  HFMA2.MMA R112, -RZ, RZ, 0, 9.5367431640625e-07 ;  /* 0x00000010ff707435 */ /* 0x000fe200000001ff */
[----:B------:R-:W-:-:S02]  /*34c0*/  MOV R111, R113 ;  /* 0x00000071006f7202 */ /* 0x000fc40000000f00 */
[----:B------:R-:W-:Y:S02]  /*34d0*/  MOV R114, 0x1f ;  /* 0x0000001f00727802 */ /* 0x000fe40000000f00 */
[----:B------:R-:W-:Y:S02]  /*34e0*/  MOV R117, 0xffffffff ;  /* 0xffffffff00757802 */ /* 0x000fe40000000f00 */
[----:B------:R-:W-:Y:S02]  /*34f0*/  MOV R108, 0x3510 ;  /* 0x00003510006c7802 */ /* 0x000fe40000000f00 */
[----:B-----5:R-:W-:Y:S05]  /*3500*/  CALL.REL.NOINC `($__internal_85_$__cuda_sm70_shflsync_down_p) ;  /* 0x0000046000007944 */ /* 0x020fea0003c00000 */
[----:B-1----:R-:W-:Y:S01]  /*3510*/  MOV R110, R111 ;  /* 0x0000006f006e7202 */ /* 0x002fe20000000f00 */
[----:B0-----:R-:W-:Y:S05]  /*3520*/  BRA `(.L_x_2052) ;  /* 0xffffe73000007947 */ /* 0x001fea000383ffff */
.L_x_2044:
[----:B------:R-:W-:Y:S01]  /*3530*/  HFMA2.MMA R112, -RZ, RZ, 0, 9.5367431640625e-07 ;  /* 0x00000010ff707435 */ /* 0x000fe200000001ff */
[----:B------:R-:W-:Y:S02]  /*3540*/  MOV R111, R115 ;  /* 0x00000073006f7202 */ /* 0x000fe40000000f00 */
[----:B------:R-:W-:Y:S02]  /*3550*/  MOV R114, 0x1f ;  /* 0x0000001f00727802 */ /* 0x000fe40000000f00 */
[----:B------:R-:W-:-:S02]  /*3560*/  MOV R117, 0xffffffff ;  /* 0xffffffff00757802 */ /* 0x000fc40000000f00 */
[----:B------:R-:W-:Y:S02]  /*3570*/  MOV R108, 0x3590 ;  /* 0x00003590006c7802 */ /* 0x000fe40000000f00 */
[----:B01---5:R-:W-:Y:S05]  /*3580*/  CALL.REL.NOINC `($__internal_85_$__cuda_sm70_shflsync_down_p) ;  /* 0x000003e000007944 */ /* 0x023fea0003c00000 */
[----:B------:R-:W-:Y:S01]  /*3590*/  FADD.FTZ R113, R113, R110 ;  /* 0x0000006e71717221 */ /* 0x000fe20000010000 */
[----:B0-----:R-:W-:Y:S01]  /*35a0*/  HFMA2.MMA R112, -RZ, RZ, 0, 4.76837158203125e-07 ;  /* 0x00000008ff707435 */ /* 0x001fe200000001ff */
[----:B-1----:R-:W-:Y:S01]  /*35b0*/  FADD.FTZ R116, R115, R111 ;  /* 0x0000006f73747221 */ /* 0x002fe20000010000 */
[----:B------:R-:W-:Y:S02]  /*35c0*/  MOV R114, 0x1f ;  /* 0x0000001f00727802 */ /* 0x000fe40000000f00 */
[----:B------:R-:W-:Y:S02]  /*35d0*/  MOV R117, 0xffffffff ;  /* 0xffffffff00757802 */ /* 0x000fe40000000f00 */
[----:B------:R-:W-:Y:S02]  /*35e0*/  MOV R111, R113 ;  /* 0x00000071006f7202 */ /* 0x000fe40000000f00 */
[----:B------:R-:W-:Y:S02]  /*35f0*/  MOV R108, 0x3610 ;  /* 0x00003610006c7802 */ /* 0x000fe40000000f00 */
[----:B------:R-:W-:Y:S05]  /*3600*/  CALL.REL.NOINC `($__internal_85_$__cuda_sm70_shflsync_down_p) ;  /* 0x0000036000007944 */ /* 0x000fea0003c00000 */
[----:B0-----:R-:W-:Y:S01]  /*3610*/  HFMA2.MMA R112, -RZ, RZ, 0, 4.76837158203125e-07 ;  /* 0x00000008ff707435 */ /* 0x001fe200000001ff */
[----:B-1----:R-:W-:-:S02]  /*3620*/  MOV R110, R111 ;  /* 0x0000006f006e7202 */ /* 0x002fc40000000f00 */
[----:B------:R-:W-:Y:S02]  /*3630*/  MOV R111, R116 ;  /* 0x00000074006f7202 */ /* 0x000fe40000000f00 */
[----:B------:R-:W-:Y:S02]  /*3640*/  MOV R114, 0x1f ;  /* 0x0000001f00727802 */ /* 0x000fe40000000f00 */
[----:B------:R-:W-:Y:S02]  /*3650*/  MOV R117, 0xffffffff ;  /* 0xffffffff00757802 */ /* 0x000fe40000000f00 */
[----:B------:R-:W-:Y:S02]  /*3660*/  MOV R108, 0x3680 ;  /* 0x00003680006c7802 */ /* 0x000fe40000000f00 */
[----:B------:R-:W-:Y:S05]  /*3670*/  CALL.REL.NOINC `($__internal_85_$__cuda_sm70_shflsync_down_p) ;  /* 0x000002f000007944 */ /* 0x000fea0003c00000 */
[----:B------:R-:W-:Y:S01]  /*3680*/  FADD.FTZ R113, R110, R113 ;  /* 0x000000716e717221 */ /* 0x000fe20000010000 */
[----:B0-----:R-:W-:Y:S01]  /*3690*/  HFMA2.MMA R112, -RZ, RZ, 0, 2.384185791015625e-07 ;  /* 0x00000004ff707435 */ /* 0x001fe200000001ff */
[----:B-1----:R-:W-:Y:S01]  /*36a0*/  FADD.FTZ R116, R116, R111 ;  /* 0x0000006f74747221 */ /* 0x002fe20000010000 */
[----:B------:R-:W-:Y:S02]  /*36b0*/  MOV R114, 0x1f ;  /* 0x0000001f00727802 */ /* 0x000fe40000000f00 */
[----:B------:R-:W-:-:S02]  /*36c0*/  MOV R117, 0xffffffff ;  /* 0xffffffff00757802 */ /* 0x000fc40000000f00 */
[----:B------:R-:W-:Y:S02]  /*36d0*/  MOV R111, R113 ;  /* 0x00000071006f7202 */ /* 0x000fe40000000f00 */
[----:B------:R-:W-:Y:S02]  /*36e0*/  MOV R108, 0x3700 ;  /* 0x00003700006c7802 */ /* 0x000fe40000000f00 */
[----:B------:R-:W-:Y:S05]  /*36f0*/  CALL.REL.NOINC `($__internal_85_$__cuda_sm70_shflsync_down_p) ;  /* 0x0000027000007944 */ /* 0x000fea0003c00000 */
[----:B0-----:R-:W-:Y:S01]  /*3700*/  HFMA2.MMA R112, -RZ, RZ, 0, 2.384185791015625e-07 ;  /* 0x00000004ff707435 */ /* 0x001fe200000001ff */
[----:B-1----:R-:W-:Y:S02]  /*3710*/  MOV R110, R111 ;  /* 0x0000006f006e7202 */ /* 0x002fe40000000f00 */
[----:B------:R-:W-:Y:S02]  /*3720*/  MOV R111, R116 ;  /* 0x00000074006f7202 */ /* 0x000fe40000000f00 */
[----:B------:R-:W-:Y:S02]  /*3730*/  MOV R114, 0x1f ;  /* 0x0000001f00727802 */ /* 0x000fe40000000f00 */
[----:B------:R-:W-:Y:S02]  /*3740*/  MOV R117, 0xffffffff ;  /* 0xffffffff00757802 */ /* 0x000fe40000000f00 */
[----:B------:R-:W-:-:S02]  /*3750*/  MOV R108, 0x3770 ;  /* 0x00003770006c7802 */ /* 0x000fc40000000f00 */
[----:B------:R-:W-:Y:S05]  /*3760*/  CALL.REL.NOINC `($__internal_85_$__cuda_sm70_shflsync_down_p) ;  /* 0x0000020000007944 */ /* 0x000fea0003c00000 */
[----:B------:R-:W-:Y:S01]  /*3770*/  FADD.FTZ R113, R110, R113 ;  /* 0x000000716e717221 */ /* 0x000fe20000010000 */
[----:B0-----:R-:W-:Y:S01]  /*3780*/  HFMA2.MMA R112, -RZ, RZ, 0, 1.1920928955078125e-07 ;  /* 0x00000002ff707435 */ /* 0x001fe200000001ff */
[----:B-1----:R-:W-:Y:S01]  /*3790*/  FADD.FTZ R116, R116, R111 ;  /* 0x0000006f74747221 */ /* 0x002fe20000010000 */
[----:B------:R-:W-:-:S02]  /*37a0*/  MOV R114, 0x1f ;  /* 0x0000001f00727802 */ /* 0x000fc40000000f00 */
[----:B------:R-:W-:Y:S02]  /*37b0*/  MOV R117, 0xffffffff ;  /* 0xffffffff00757802 */ /* 0x000fe40000000f00 */
[----:B------:R-:W-:Y:S02]  /*37c0*/  MOV R111, R113 ;  /* 0x00000071006f7202 */ /* 0x000fe40000000f00 */
[----:B------:R-:W-:Y:S02]  /*37d0*/  MOV R108, 0x37f0 ;  /* 0x000037f0006c7802 */ /* 0x000fe40000000f00 */
[----:B------:R-:W-:Y:S05]  /*37e0*/  CALL.REL.NOINC `($__internal_85_$__cuda_sm70_shflsync_down_p) ;  /* 0x0000018000007944 */ /* 0x000fea0003c00000 */
[----:B0-----:R-:W-:Y:S01]  /*37f0*/  HFMA2.MMA R112, -RZ, RZ, 0, 1.1920928955078125e-07 ;  /* 0x00000002ff707435 */ /* 0x001fe200000001ff */
[----:B-1----:R-:W-:Y:S02]  /*3800*/  MOV R110, R111 ;  /* 0x0000006f006e7202 */ /* 0x002fe40000000f00 */
[----:B------:R-:W-:Y:S02]  /*3810*/  MOV R111, R116 ;  /* 0x00000074006f7202 */ /* 0x000fe40000000f00 */
[----:B------:R-:W-:Y:S02]  /*3820*/  MOV R114, 0x1f ;  /* 0x0000001f00727802 */ /* 0x000fe40000000f00 */
[----:B------:R-:W-:-:S02]  /*3830*/  MOV R117, 0xffffffff ;  /* 0xffffffff00757802 */ /* 0x000fc40000000f00 */
[----:B------:R-:W-:Y:S02]  /*3840*/  MOV R108, 0x3860 ;  /* 0x00003860006c7802 */ /* 0x000fe40000000f00 */
[----:B------:R-:W-:Y:S05]  /*3850*/  CALL.REL.NOINC `($__internal_85_$__cuda_sm70_shflsync_down_p) ;  /* 0x0000011000007944 */ /* 0x000fea0003c00000 */
[----:B------:R-:W-:Y:S01]  /*3860*/  FADD.FTZ R113, R110, R113 ;  /* 0x000000716e717221 */ /* 0x000fe20000010000 */
[----:B0-----:R-:W-:Y:S01]  /*3870*/  HFMA2.MMA R112, -RZ, RZ, 0, 5.9604644775390625e-08 ;  /* 0x00000001ff707435 */ /* 0x001fe200000001ff */
[----:B-1----:R-:W-:Y:S01]  /*3880*/  FADD.FTZ R115, R116, R111 ;  /* 0x0000006f74737221 */ /* 0x002fe20000010000 */
[----:B------:R-:W-:Y:S02]  /*3890*/  MOV R114, 0x1f ;  /* 0x0000001f00727802 */ /* 0x000fe40000000f00 */
[----:B------:R-:W-:Y:S02]  /*38a0*/  MOV R117, 0xffffffff ;  /* 0xffffffff00757802 */ /* 0x000fe40000000f00 */
[----:B------:R-:W-:Y:S02]  /*38b0*/  MOV R111, R113 ;  /* 0x00000071006f7202 */ /* 0x000fe40000000f00 */
[----:B------:R-:W-:Y:S02]  /*38c0*/  MOV R108, 0x38e0 ;  /* 0x000038e0006c7802 */ /* 0x000fe40000000f00 */
[----:B------:R-:W-:Y:S05]  /*38d0*/  CALL.REL.NOINC `($__internal_85_$__cuda_sm70_shflsync_down_p) ;  /* 0x0000009000007944 */ /* 0x000fea0003c00000 */
[----:B0-----:R-:W-:Y:S01]  /*38e0*/  HFMA2.MMA R112, -RZ, RZ, 0, 5.9604644775390625e-08 ;  /* 0x00000001ff707435 */ /* 0x001fe200000001ff */
[----:B-1----:R-:W-:-:S02]  /*38f0*/  MOV R116, R111 ;  /* 0x0000006f00747202 */ /* 0x002fc40000000f00 */
[----:B------:R-:W-:Y:S02]  /*3900*/  MOV R111, R115 ;  /* 0x00000073006f7202 */ /* 0x000fe40000000f00 */
[----:B------:R-:W-:Y:S02]  /*3910*/  MOV R114, 0x1f ;  /* 0x0000001f00727802 */ /* 0x000fe40000000f00 */
[----:B------:R-:W-:Y:S02]  /*3920*/  MOV R117, 0xffffffff ;  /* 0xffffffff00757802 */ /* 0x000fe40000000f00 */
[----:B------:R-:W-:Y:S02]  /*3930*/  MOV R108, 0x3950 ;  /* 0x00003950006c7802 */ /* 0x000fe40000000f00 */
[----:B------:R-:W-:Y:S05]  /*3940*/  CALL.REL.NOINC `($__internal_85_$__cuda_sm70_shflsync_down_p) ;  /* 0x0000002000007944 */ /* 0x000fea0003c00000 */
[----:B-1----:R-:W-:Y:S01]  /*3950*/  MOV R108, R111 ;  /* 0x0000006f006c7202 */ /* 0x002fe20000000f00 */
[----:B0-----:R-:W-:Y:S05]  /*3960*/  BRA `(.L_x_2053) ;  /* 0xffffe41000007947 */ /* 0x001fea000383ffff */
        .weak           $__internal_85_$__cuda_sm70_shflsync_down_p
        .type           $__internal_85_$__cuda_sm70_shflsync_down_p,@function
        .size           $__internal_85_$__cuda_sm70_shflsync_down_p,(.L_x_2832 - $__internal_85_$__cuda_sm70_shflsync_down_p)
$__internal_85_$__cuda_sm70_shflsync_down_p:
[----:B------:R-:W-:Y:S01]  /*3970*/  HFMA2.MMA R109, -RZ, RZ, 0, 0 ;  /* 0x00000000ff6d7435 */ /* 0x000fe200000001ff */
[----:B------:R-:W-:Y:S04]  /*3980*/  WARPSYNC R117 ;  /* 0x0000007500007348 */ /* 0x000fe80003800000 */
[----:B------:R0:W1:Y:S01]  /*3990*/  SHFL.DOWN PT, R111, R111, R112, R114 ;  /* 0x080000706f6f7389 */ /* 0x00006200000e0072 */
[----:B------:R-:W-:Y:S05]  /*39a0*/  RET.REL.NODEC R108 `(_ZN10layer_norm31ln_parallel_residual_bwd_kernelINS_13Kernel_traitsIf6__halffS2_fjLj2560ELj1ELj1ELj4ELj8ENS_18Kernel_traits_baseILj2560EfS2_fS2_fjLj128EEEEELb0ELb0ELb1EEEvNS_9BwdParamsE) ;  /* 0xffffc6506c007950 */ /* 0x000fea0003c3ffff */
.L_x_2054:
        /* <DEDUP_REMOVED lines=13> */
.L_x_2832:


//--------------------- .text._ZN10layer_norm31ln_parallel_residual_bwd_kernelINS_13Kernel_traitsIf6__halffS2_fjLj2560ELj1ELj1ELj4ELj8ENS_18Kernel_traits_baseILj2560EfS2_fS2_fjLj128EEEEELb0ELb1ELb0EEEvNS_9BwdParamsE --------------------------
	.section	.text._ZN10layer_norm31ln_parallel_residual_bwd_kernelINS_13Kernel_traitsIf6__halffS2_fjLj2560ELj1ELj1ELj4ELj8ENS_18Kernel_traits_baseILj2560EfS2_fS2_fjLj128EEEEELb0ELb1ELb0EEEvNS_9BwdParamsE,"ax",@progbits
	.sectioninfo	@"SHI_REGISTERS=150"
	.align	128
        .global         _ZN10layer_norm31ln_parallel_residual_bwd_kernelINS_13Kernel_traitsIf6__halffS2_fjLj2560ELj1ELj1ELj4ELj8ENS_18Kernel_traits_baseILj2560EfS2_fS2_fjLj128EEEEELb0ELb1ELb0EEEvNS_9BwdParamsE
        .type           _ZN10layer_norm31ln_parallel_residual_bwd_kernelINS_13Kernel_traitsIf6__halffS2_fjLj2560ELj1ELj1ELj4ELj8ENS_18Kernel_traits_baseILj2560EfS2_fS2_fjLj128EEEEELb0ELb1ELb0EEEvNS_9BwdParamsE,@function
        .size           _ZN10layer_norm31ln_parallel_residual_bwd_kernelINS_13Kernel_traitsIf6__halffS2_fjLj2560ELj1ELj1ELj4ELj8ENS_18Kernel_traits_baseILj2560EfS2_fS2_fjLj128EEEEELb0ELb1ELb0EEEvNS_9BwdParamsE,(.L_x_2833 - _ZN10layer_norm31ln_parallel_residual_bwd_kernelINS_13Kernel_traitsIf6__halffS2_fjLj2560ELj1ELj1ELj4ELj8ENS_18Kernel_traits_baseILj2560EfS2_fS2_fjLj128EEEEELb0ELb1ELb0EEEvNS_9BwdParamsE)
        .other          _ZN10layer_norm31ln_parallel_residual_bwd_kernelINS_13Kernel_traitsIf6__halffS2_fjLj2560ELj1ELj1ELj4ELj8ENS_18Kernel_traits_baseILj2560EfS2_fS2_fjLj128EEEEELb0ELb1ELb0EEEvNS_9BwdParamsE,@"STO_CUDA_ENTRY STV_DEFAULT"
_ZN10layer_norm31ln_parallel_residual_bwd_kernelINS_13Kernel_traitsIf6__halffS2_fjLj2560ELj1ELj1ELj4ELj8ENS_18Kernel_traits_baseILj2560EfS2_fS2_fjLj128EEEEELb0ELb1ELb0EEEvNS_9BwdParamsE:
.text._ZN10layer_norm31ln_parallel_residual_bwd_kernelINS_13Kernel_traitsIf6__halffS2_fjLj2560ELj1ELj1ELj4ELj8ENS_18Kernel_traits_baseILj2560EfS2_fS2_fjLj128EEEEELb0ELb1ELb0EEEvNS_9BwdParamsE:
        /* <DEDUP_REMOVED lines=19> */
[----:B------:R-:W-:Y:S02]  /*0130*/  @P5 MOV R13, 0x10 ;  /* 0x00000010000d5802 */ /* 0x000fe40000000f00 */
[----:B------:R-:W-:Y:S01]  /*0140*/  @P6 MOV R7, 0x10 ;  /* 0x0000001000076802 */ /* 0x000fe20000000f00 */
        /* <DEDUP_REMOVED lines=38> */
.L_x_2082:
        /* <DEDUP_REMOVED lines=36> */
[----:B------:R-:W-:-:S03]  /*05f0*/  HADD2.F32 R13, -RZ, R104.H0_H0 ;  /* 0x20000068ff0d7230 */ /* 0x000fc60000004100 */
[C---:B-----5:R-:W-:Y:S01]  /*0600*/  FMUL.FTZ R10, R2.reuse, R11 ;  /* 0x0000000b020a7220 */ /* 0x060fe20000410000 */
[----:B------:R-:W-:Y:S01]  /*0610*/  HADD2.F32 R12, -RZ, R106.H0_H0 ;  /* 0x2000006aff0c7230 */ /* 0x000fe20000004100 */
[----:B------:R-:W-:Y:S02]  /*0620*/  FMUL.FTZ R11, R2, R107 ;  /* 0x0000006b020b7220 */ /* 0x000fe40000410000 */
[----:B------:R-:W-:Y:S02]  /*0630*/  FADD.FTZ R44, R44, R13 ;  /* 0x0000000d2c2c7221 */ /* 0x000fe40000010000 */
[-C--:B------:R-:W-:Y:S02]  /*0640*/  FFMA.FTZ R64, R10, R13.reuse, R64 ;  /* 0x0000000d0a407223 */ /* 0x080fe40000010040 */
[----:B------:R-:W-:Y:S01]  /*0650*/  FMUL.FTZ R13, R84, R13 ;  /* 0x0000000d540d7220 */ /* 0x000fe20000410000 */
[----:B------:R-:W-:Y:S01]  /*0660*/  HADD2.F32 R105, -RZ, R105.H0_H0 ;  /* 0x20000069ff697230 */ /* 0x000fe20000004100 */
[----:B------:R-:W-:-:S02]  /*0670*/  FADD.FTZ R45, R45, R12 ;  /* 0x0000000c2d2d7221 */ /* 0x000fc40000010000 */
[-C--:B------:R-:W-:Y:S02]  /*0680*/  FFMA.FTZ R65, R11, R12.reuse, R65 ;  /* 0x0000000c0b417223 */ /* 0x080fe40000010041 */
[----:B------:R-:W-:Y:S02]  /*0690*/  FADD.FTZ R109, -R132, R14 ;  /* 0x0000000e846d7221 */ /* 0x000fe40000010100 */
[----:B------:R-:W-:Y:S02]  /*06a0*/  FMUL.FTZ R12, R85, R12 ;  /* 0x0000000c550c7220 */ /* 0x000fe40000410000 */
[----:B0-----:R-:W-:Y:S02]  /*06b0*/  FADD.FTZ R17, RZ, R13 ;  /* 0x0000000dff117221 */ /* 0x001fe40000010000 */
[----:B------:R-:W-:Y:S01]  /*06c0*/  FFMA.FTZ R104, R10, R13, RZ ;  /* 0x0000000d0a687223 */ /* 0x000fe200000100ff */
[----:B------:R-:W-:Y:S01]  /*06d0*/  HADD2.F32 R108, -RZ, R108.H0_H0 ;  /* 0x2000006cff6c7230 */ /* 0x000fe20000004100 */
        /* <DEDUP_REMOVED lines=15> */
.L_x_2057:
[----:B0-----:R-:W-:Y:S05]  /*07d0*/  BSYNC B0 ;  /* 0x0000000000007941 */ /* 0x001fea0003800000 */
.L_x_2056:
        /* <DEDUP_REMOVED lines=17> */
[----:B------:R-:W-:Y:S01]  /*08f0*/  SHF.R.U32.HI R112, RZ, 0x10, R19 ;  /* 0x00000010ff707819 */ /* 0x000fe20000011613 */
[----:B------:R-:W-:Y:S01]  /*0900*/  HADD2.F32 R105, -RZ, R110.H0_H0 ;  /* 0x2000006eff697230 */ /* 0x000fe20000004100 */
[----:B------:R-:W-:Y:S01]  /*0910*/  MOV R111, R19 ;  /* 0x00000013006f7202 */ /* 0x000fe20000000f00 */
[C---:B------:R-:W-:Y:S01]  /*0920*/  FADD.FTZ R19, -R132.reuse, R104 ;  /* 0x0000006884137221 */ /* 0x040fe20000010100 */
[----:B------:R-:W-:Y:S01]  /*0930*/  HADD2.F32 R104, -RZ, R114.H0_H0 ;  /* 0x20000072ff687230 */ /* 0x000fe20000004100 */
[----:B------:R-:W-:Y:S01]  /*0940*/  FADD.FTZ R115, -R132, R106 ;  /* 0x0000006a84737221 */ /* 0x000fe20000010100 */
[----:B------:R-:W-:Y:S01]  /*0950*/  HADD2.F32 R106, -RZ, R112.H0_H0 ;  /* 0x20000070ff6a7230 */ /* 0x000fe20000004100 */
[----:B-----5:R-:W-:-:S02]  /*0960*/  FMUL.FTZ R18, R2, R113 ;  /* 0x0000007102127220 */ /* 0x020fc40000410000 */
[----:B------:R-:W-:Y:S02]  /*0970*/  FMUL.FTZ R19, R2, R19 ;  /* 0x0000001302137220 */ /* 0x000fe40000410000 */
[----:B------:R-:W-:Y:S01]  /*0980*/  FMUL.FTZ R112, R80, R105 ;  /* 0x0000006950707220 */ /* 0x000fe20000410000 */
[----:B------:R-:W-:Y:S01]  /*0990*/  HADD2.F32 R111, -RZ, R111.H0_H0 ;  /* 0x2000006fff6f7230 */ /* 0x000fe20000004100 */
        /* <DEDUP_REMOVED lines=22> */
.L_x_2059:
[----:B0-----:R-:W-:Y:S05]  /*0b00*/  BSYNC B0 ;  /* 0x0000000000007941 */ /* 0x001fea0003800000 */
.L_x_2058:
        /* <DEDUP_REMOVED lines=17> */
[----:B------:R-:W-:Y:S01]  /*0c20*/  MOV R119, R109 ;  /* 0x0000006d00777202 */ /* 0x000fe20000000f00 */
[----:B------:R-:W-:Y:S01]  /*0c30*/  HADD2.F32 R105, -RZ, R118.H0_H0 ;  /* 0x20000076ff697230 */ /* 0x000fe20000004100 */
[----:B------:R-:W-:Y:S01]  /*0c40*/  SHF.R.U32.HI R120, RZ, 0x10, R109 ;  /* 0x00000010ff787819 */ /* 0x000fe2000001166d */
[C---:B------:R-:W-:Y:S01]  /*0c50*/  FADD.FTZ R109, -R132.reuse, R104 ;  /* 0x00000068846d7221 */ /* 0x040fe20000010100 */
[----:B------:R-:W-:Y:S01]  /*0c60*/  HADD2.F32 R104, -RZ, R122.H0_H0 ;  /* 0x2000007aff687230 */ /* 0x000fe20000004100 */
[----:B------:R-:W-:-:S02]  /*0c70*/  FADD.FTZ R123, -R132, R106 ;  /* 0x0000006a847b7221 */ /* 0x000fc40000010100 */
[----:B------:R-:W-:Y:S01]  /*0c80*/  FADD.FTZ R125, -R132, R107 ;  /* 0x0000006b847d7221 */ /* 0x000fe20000010100 */
        /* <DEDUP_REMOVED lines=8> */
[----:B------:R-:W-:Y:S02]  /*0d10*/  FADD.FTZ R104, R133, R120 ;  /* 0x0000007885687221 */ /* 0x000fe40000010000 */
[C---:B------:R-:W-:Y:S02]  /*0d20*/  FFMA.FTZ R144, R119.reuse, R120, R144 ;  /* 0x0000007877907223 */ /* 0x040fe40000010090 */
[----:B------:R-:W-:Y:S02]  /*0d30*/  FADD.FTZ R36, R36, R105 ;  /* 0x0000006924247221 */ /* 0x000fe40000010000 */
[----:B------:R-:W-:Y:S02]  /*0d40*/  FFMA.FTZ R56, R119, R105, R56 ;  /* 0x0000006977387223 */ /* 0x000fe40000010038 */
[----:B------:R-:W-:-:S02]  /*0d50*/  FMUL.FTZ R123, R2, R123 ;  /* 0x0000007b027b7220 */ /* 0x000fc40000410000 */
        /* <DEDUP_REMOVED lines=13> */
.L_x_2061:
[----:B0-----:R-:W-:Y:S05]  /*0e30*/  BSYNC B0 ;  /* 0x0000000000007941 */ /* 0x001fea0003800000 */
.L_x_2060:
        /* <DEDUP_REMOVED lines=50> */
.L_x_2063:
[----:B0-----:R-:W-:Y:S05]  /*1160*/  BSYNC B0 ;  /* 0x0000000000007941 */ /* 0x001fea0003800000 */
.L_x_2062:
        /* <DEDUP_REMOVED lines=49> */
.L_x_2065:
[----:B0-----:R-:W-:Y:S05]  /*1480*/  BSYNC B0 ;  /* 0x0000000000007941 */ /* 0x001fea0003800000 */
.L_x_2064:
[----:B------:R-:W-:Y:S02]  /*1490*/  LOP3.LUT P1, RZ, R3, 0xff, RZ, 0xc0, !PT ;  /* 0x000000ff03ff7812 */ /* 0x000fe4000782c0ff */
[----:B------:R-:W-:Y:S02]  /*14a0*/  SHF.R.U32.HI R106, RZ, 0x5, R5 ;  /* 0x00000005ff6a7819 */ /* 0x000fe40000011605 */
[----:B------:R-:W-:Y:S02]  /*14b0*/  LOP3.LUT P0, RZ, R5, 0x1f, RZ, 0xc0, !PT ;  /* 0x0000001f05ff7812 */ /* 0x000fe4000780c0ff */
[----:B------:R-:W-:-:S07]  /*14c0*/  LOP3.LUT R145, R106, 0x7fffffc, RZ, 0xc0, !PT ;  /* 0x07fffffc6a917812 */ /* 0x000fce00078ec0ff */
[----:B------:R-:W-:Y:S01]  /*14d0*/  @!P1 IADD3 R145, R145, 0x4, RZ ;  /* 0x0000000491919810 */ /* 0x000fe20007ffe0ff */
[----:B------:R-:W-:Y:S05]  /*14e0*/  BRA.DIV ~URZ, `(.L_x_2066) ;  /* 0x000017027f007947 */ /* 0x000fea000b800000 */
[----:B------:R0:W1:Y:S02]  /*14f0*/  SHFL.DOWN PT, R108, R133, 0x10, 0x1f ;  /* 0x0a001f00856c7f89 */ /* 0x00006400000e0000 */
.L_x_2083:
        /* <DEDUP_REMOVED lines=18> */
.L_x_2084:
[----:B------:R-:W-:Y:S01]  /*1620*/  @!P0 LOP3.LUT R106, R106, 0x3, RZ, 0xc0, !PT ;  /* 0x000000036a6a8812 */ /* 0x000fe200078ec0ff */
[----:B01----:R-:W-:Y:S01]  /*1630*/  FADD.FTZ R133, R144, R133 ;  /* 0x0000008590857221 */ /* 0x003fe20000010000 */
[----:B------:R-:W-:Y:S01]  /*1640*/  ULDC.U8 UR6, c[0x0][0x1f0] ;  /* 0x00007c0000067ab9 */ /* 0x000fe20000000000 */
[----:B--2---:R-:W-:Y:S01]  /*1650*/  FADD.FTZ R132, R111, R110 ;  /* 0x0000006e6f847221 */ /* 0x004fe20000010000 */
        /* <DEDUP_REMOVED lines=51> */
[----:B------:R0:W4:Y:S01]  /*1990*/  F2F.F16.F32 R145, R107 ;  /* 0x0000006b00917304 */ /* 0x0001220000200800 */
[----:B--2---:R-:W-:Y:S02]  /*19a0*/  @P0 MOV R109, 0x10 ;  /* 0x00000010006d0802 */ /* 0x004fe40000000f00 */
[----:B-1----:R-:W-:Y:S02]  /*19b0*/  SHF.L.U32 R133, R144, 0x10, RZ ;  /* 0x0000001090857819 */ /* 0x002fe400000006ff */
[----:B------:R-:W-:Y:S01]  /*19c0*/  @P1 PRMT R7, R146, 0x7610, R7 ;  /* 0x0000761092071816 */ /* 0x000fe20000000007 */
        /* <DEDUP_REMOVED lines=18> */
.L_x_2070:
[----:B------:R-:W-:Y:S02]  /*1af0*/  IADD3 R0, R0, 0x80, RZ ;  /* 0x0000008000007810 */ /* 0x000fe40007ffe0ff */
.L_x_2069:
[----:B------:R-:W-:Y:S05]  /*1b00*/  BSYNC B0 ;  /* 0x0000000000007941 */ /* 0x000fea0003800000 */
.L_x_2068:
        /* <DEDUP_REMOVED lines=55> */
.L_x_2073:
[----:B------:R-:W-:Y:S02]  /*1e80*/  IADD3 R0, R0, 0x80, RZ ;  /* 0x0000008000007810 */ /* 0x000fe40007ffe0ff */
.L_x_2072:
[----:B------:R-:W-:Y:S05]  /*1e90*/  BSYNC B0 ;  /* 0x0000000000007941 */ /* 0x000fea0003800000 */
.L_x_2071:
        /* <DEDUP_REMOVED lines=55> */
.L_x_2076:
[----:B------:R-:W-:Y:S02]  /*2210*/  IADD3 R0, R0, 0x80, RZ ;  /* 0x0000008000007810 */ /* 0x000fe40007ffe0ff */
.L_x_2075:
[----:B------:R-:W-:Y:S05]  /*2220*/  BSYNC B0 ;  /* 0x0000000000007941 */ /* 0x000fea0003800000 */
.L_x_2074:
        /* <DEDUP_REMOVED lines=55> */
.L_x_2079:
[----:B------:R-:W-:Y:S02]  /*25a0*/  IADD3 R0, R0, 0x80, RZ ;  /* 0x0000008000007810 */ /* 0x000fe40007ffe0ff */
.L_x_2078:
[----:B------:R-:W-:Y:S05]  /*25b0*/  BSYNC B0 ;  /* 0x0000000000007941 */ /* 0x000fea0003800000 */
.L_x_2077:
        /* <DEDUP_REMOVED lines=11> */
[----:B------:R-:W-:Y:S01]  /*2670*/  MOV R145, 0x8 ;  /* 0x0000000800917802 */ /* 0x000fe20000000f00 */
[----:B------:R-:W-:-:S02]  /*2680*/  FFMA.FTZ R105, R143, R110, R111 ;  /* 0x0000006e8f697223 */ /* 0x000fc4000001006f */
[----:B------:R-:W-:Y:S02]  /*2690*/  FFMA.FTZ R111, R137, R110, R111 ;  /* 0x0000006e896f7223 */ /* 0x000fe4000001006f */
[----:B------:R-:W-:Y:S02]  /*26a0*/  FADD.FTZ R105, R142, -R105 ;  /* 0x800000698e697221 */ /* 0x000fe40000010000 */
[----:B------:R-:W-:Y:S02]  /*26b0*/  FADD.FTZ R111, R138, -R111 ;  /* 0x8000006f8a6f7221 */ /* 0x000fe40000010000 */
[C---:B------:R-:W-:Y:S02]  /*26c0*/  FMUL.FTZ R106, R2.reuse, R105 ;  /* 0x00000069026a7220 */ /* 0x040fe40000410000 */
[----:B------:R-:W-:Y:S02]  /*26d0*/  @P0 FADD.FTZ R104, R97, R104 ;  /* 0x0000006861680221 */ /* 0x000fe40000010000 */
[----:B------:R-:W-:-:S02]  /*26e0*/  FMUL.FTZ R107, R2, R107 ;  /* 0x0000006b026b7220 */ /* 0x000fc40000410000 */
        /* <DEDUP_REMOVED lines=8> */
[----:B------:R-:W-:Y:S01]  /*2770*/  @P1 IMAD.MOV.U32 R109, RZ, RZ, 0x10 ;  /* 0x00000010ff6d1424 */ /* 0x000fe200078e00ff */
[----:B------:R-:W1:Y:S01]  /*2780*/  F2F.F16.F32 R2, R106 ;  /* 0x0000006a00027304 */ /* 0x000e620000200800 */
[----:B------:R-:W-:-:S02]  /*2790*/  SEL R102, R107, R102, P1 ;  /* 0x000000666b667207 */ /* 0x000fc40000800000 */
[----:B------:R-:W-:Y:S01]  /*27a0*/  SEL R100, R111, R100, P1 ;  /* 0x000000646f647207 */ /* 0x000fe20000800000 */
[----:B------:R-:W-:Y:S01]  /*27b0*/  @P1 IMAD.WIDE.U32 R108, R0, R109, c[0x0][0x258] ;  /* 0x00009600006c1625 */ /* 0x000fe200078e006d */
        /* <DEDUP_REMOVED lines=23> */
.L_x_2081:
[----:B------:R-:W-:Y:S05]  /*2930*/  BSYNC B0 ;  /* 0x0000000000007941 */ /* 0x000fea0003800000 */
.L_x_2080:
[----:B------:R-:W-:Y:S02]  /*2940*/  IADD3 R4, R4, c[0x0][0x160], RZ ;  /* 0x0000580004047a10 */ /* 0x000fe40007ffe0ff */
[----:B------:R-:W-:Y:S02]  /*2950*/  LOP3.LUT P1, RZ, R3, 0xff, RZ, 0xc0, !PT ;  /* 0x000000ff03ff7812 */ /* 0x000fe4000782c0ff */
[----:B------:R-:W-:Y:S02]  /*2960*/  ISETP.GE.AND P0, PT, R4, c[0x0][0x164], PT ;  /* 0x0000590004007a0c */ /* 0x000fe40003f06270 */
[----:B------:R-:W-:-:S11]  /*2970*/  SEL R3, RZ, 0x1, P1 ;  /* 0x00000001ff037807 */ /* 0x000fd60000800000 */
[----:B0----5:R-:W-:Y:S01]  /*2980*/  @P0 CALL.REL.NOINC `(.L_x_2055) ;  /* 0x0000001000000944 */ /* 0x021fe20003c00000 */
[----:B------:R-:W-:Y:S05]  /*2990*/  BRA `(.L_x_2082) ;  /* 0xffffda1000007947 */ /* 0x000fea000383ffff */
.L_x_2055:
        /* <DEDUP_REMOVED lines=37> */
.L_x_2066:
[----:B------:R-:W-:Y:S01]  /*2bf0*/  HFMA2.MMA R132, -RZ, RZ, 0, 9.5367431640625e-07 ;  /* 0x00000010ff847435 */ /* 0x000fe200000001ff */
[----:B------:R-:W-:Y:S02]  /*2c00*/  MOV R109, R133 ;  /* 0x00000085006d7202 */ /* 0x000fe40000000f00 */
[----:B------:R-:W-:Y:S02]  /*2c10*/  MOV R146, 0x1f ;  /* 0x0000001f00927802 */ /* 0x000fe40000000f00 */
[----:B------:R-:W-:-:S02]  /*2c20*/  MOV R147, 0xffffffff ;  /* 0xffffffff00937802 */ /* 0x000fc40000000f00 */
[----:B------:R-:W-:Y:S02]  /*2c30*/  MOV R104, 0x2c50 ;  /* 0x00002c5000687802 */ /* 0x000fe40000000f00 */
[----:B-----5:R-:W-:Y:S05]  /*2c40*/  CALL.REL.NOINC `($__internal_86_$__cuda_sm70_shflsync_down_p) ;  /* 0x0000046000007944 */ /* 0x020fea0003c00000 */
[----:B-1----:R-:W-:Y:S01]  /*2c50*/  MOV R108, R109 ;  /* 0x0000006d006c7202 */ /* 0x002fe20000000f00 */
[----:B0-----:R-:W-:Y:S05]  /*2c60*/  BRA `(.L_x_2083) ;  /* 0xffffe89000007947 */ /* 0x001fea000383ffff */
.L_x_2067:
[----:B------:R-:W-:Y:S01]  /*2c70*/  HFMA2.MMA R132, -RZ, RZ, 0, 9.5367431640625e-07 ;  /* 0x00000010ff847435 */ /* 0x000fe200000001ff */
[----:B------:R-:W-:Y:S01]  /*2c80*/  IMAD.MOV.U32 R109, RZ, RZ, R144 ;  /* 0x000000ffff6d7224 */ /* 0x000fe200078e0090 */
[----:B------:R-:W-:Y:S02]  /*2c90*/  MOV R146, 0x1f ;  /* 0x0000001f00927802 */ /* 0x000fe40000000f00 */
[----:B------:R-:W-:Y:S02]  /*2ca0*/  MOV R147, 0xffffffff ;  /* 0xffffffff00937802 */ /* 0x000fe40000000f00 */
[----:B------:R-:W-:Y:S02]  /*2cb0*/  MOV R104, 0x2cd0 ;  /* 0x00002cd000687802 */ /* 0x000fe40000000f00 */
[----:B01---5:R-:W-:Y:S05]  /*2cc0*/  CALL.REL.NOINC `($__internal_86_$__cuda_sm70_shflsync_down_p) ;  /* 0x000003e000007944 */ /* 0x023fea0003c00000 */
[----:B------:R-:W-:Y:S01]  /*2cd0*/  FADD.FTZ R108, R108, R133 ;  /* 0x000000856c6c7221 */ /* 0x000fe20000010000 */
[----:B0-----:R-:W-:Y:S01]  /*2ce0*/  HFMA2.MMA R132, -RZ, RZ, 0, 4.76837158203125e-07 ;  /* 0x00000008ff847435 */ /* 0x001fe200000001ff */
[----:B-1----:R-:W-:Y:S01]  /*2cf0*/  FADD.FTZ R144, R144, R109 ;  /* 0x0000006d90907221 */ /* 0x002fe20000010000 */
[----:B------:R-:W-:-:S02]  /*2d00*/  MOV R146, 0x1f ;  /* 0x0000001f00927802 */ /* 0x000fc40000000f00 */
[----:B------:R-:W-:Y:S02]  /*2d10*/  MOV R147, 0xffffffff ;  /* 0xffffffff00937802 */ /* 0x000fe40000000f00 */
[----:B------:R-:W-:Y:S02]  /*2d20*/  MOV R109, R108 ;  /* 0x0000006c006d7202 */ /* 0x000fe40000000f00 */
[----:B------:R-:W-:Y:S02]  /*2d30*/  MOV R104, 0x2d50 ;  /* 0x00002d5000687802 */ /* 0x000fe40000000f00 */
[----:B------:R-:W-:Y:S05]  /*2d40*/  CALL.REL.NOINC `($__internal_86_$__cuda_sm70_shflsync_down_p) ;  /* 0x0000036000007944 */ /* 0x000fea0003c00000 */
[----:B0-----:R-:W-:Y:S01]  /*2d50*/  HFMA2.MMA R132, -RZ, RZ, 0, 4.76837158203125e-07 ;  /* 0x00000008ff847435 */ /* 0x001fe200000001ff */
[----:B-1----:R-:W-:Y:S02]  /*2d60*/  MOV R107, R109 ;  /* 0x0000006d006b7202 */ /* 0x002fe40000000f00 */
[----:B------:R-:W-:Y:S02]  /*2d70*/  MOV R109, R144 ;  /* 0x00000090006d7202 */ /* 0x000fe40000000f00 */
[----:B------:R-:W-:Y:S02]  /*2d80*/  MOV R146, 0x1f ;  /* 0x0000001f00927802 */ /* 0x000fe40000000f00 */
[----:B------:R-:W-:-:S02]  /*2d90*/  MOV R147, 0xffffffff ;  /* 0xffffffff00937802 */ /* 0x000fc40000000f00 */
[----:B------:R-:W-:Y:S02]  /*2da0*/  MOV R104, 0x2dc0 ;  /* 0x00002dc000687802 */ /* 0x000fe40000000f00 */
[----:B------:R-:W-:Y:S05]  /*2db0*/  CALL.REL.NOINC `($__internal_86_$__cuda_sm70_shflsync_down_p) ;  /* 0x000002f000007944 */ /* 0x000fea0003c00000 */
[----:B------:R-:W-:Y:S01]  /*2dc0*/  FADD.FTZ R108, R107, R108 ;  /* 0x0000006c6b6c7221 */ /* 0x000fe20000010000 */
[----:B0-----:R-:W-:Y:S01]  /*2dd0*/  HFMA2.MMA R132, -RZ, RZ, 0, 2.384185791015625e-07 ;  /* 0x00000004ff847435 */ /* 0x001fe200000001ff */
[----:B-1----:R-:W-:Y:S01]  /*2de0*/  FADD.FTZ R144, R144, R109 ;  /* 0x0000006d90907221 */ /* 0x002fe20000010000 */
[----:B------:R-:W-:Y:S01]  /*2df0*/  MOV R147, 0xffffffff ;  /* 0xffffffff00937802 */ /* 0x000fe20000000f00 */
[----:B------:R-:W-:Y:S01]  /*2e00*/  IMAD.MOV.U32 R146, RZ, RZ, 0x1f ;  /* 0x0000001fff927424 */ /* 0x000fe200078e00ff */
[----:B------:R-:W-:Y:S02]  /*2e10*/  MOV R109, R108 ;  /* 0x0000006c006d7202 */ /* 0x000fe40000000f00 */
[----:B------:R-:W-:Y:S02]  /*2e20*/  MOV R104, 0x2e40 ;  /* 0x00002e4000687802 */ /* 0x000fe40000000f00 */
[----:B------:R-:W-:Y:S05]  /*2e30*/  CALL.REL.NOINC `($__internal_86_$__cuda_sm70_shflsync_down_p) ;  /* 0x0000027000007944 */ /* 0x000fea0003c00000 */
[----:B0-----:R-:W-:Y:S01]  /*2e40*/  HFMA2.MMA R132, -RZ, RZ, 0, 2.384185791015625e-07 ;  /* 0x00000004ff847435 */ /* 0x001fe200000001ff */
[----:B-1----:R-:W-:Y:S02]  /*2e50*/  MOV R107, R109 ;  /* 0x0000006d006b7202 */ /* 0x002fe40000000f00 */
[----:B------:R-:W-:-:S02]  /*2e60*/  MOV R109, R144 ;  /* 0x00000090006d7202 */ /* 0x000fc40000000f00 */
[----:B------:R-:W-:Y:S02]  /*2e70*/  MOV R146, 0x1f ;  /* 0x0000001f00927802 */ /* 0x000fe40000000f00 */
[----:B------:R-:W-:Y:S02]  /*2e80*/  MOV R147, 0xffffffff ;  /* 0xffffffff00937802 */ /* 0x000fe40000000f00 */
[----:B------:R-:W-:Y:S02]  /*2e90*/  MOV R104, 0x2eb0 ;  /* 0x00002eb000687802 */ /* 0x000fe40000000f00 */
[----:B------:R-:W-:Y:S05]  /*2ea0*/  CALL.REL.NOINC `($__internal_86_$__cuda_sm70_shflsync_down_p) ;  /* 0x0000020000007944 */ /* 0x000fea0003c00000 */
[----:B------:R-:W-:Y:S01]  /*2eb0*/  FADD.FTZ R108, R107, R108 ;  /* 0x0000006c6b6c7221 */ /* 0x000fe20000010000 */
[----:B0-----:R-:W-:Y:S01]  /*2ec0*/  HFMA2.MMA R132, -RZ, RZ, 0, 1.1920928955078125e-07 ;  /* 0x00000002ff847435 */ /* 0x001fe200000001ff */
[----:B-1----:R-:W-:Y:S01]  /*2ed0*/  FADD.FTZ R144, R144, R109 ;  /* 0x0000006d90907221 */ /* 0x002fe20000010000 */
[----:B------:R-:W-:Y:S02]  /*2ee0*/  MOV R146, 0x1f ;  /* 0x0000001f00927802 */ /* 0x000fe40000000f00 */
[----:B------:R-:W-:Y:S02]  /*2ef0*/  MOV R147, 0xffffffff ;  /* 0xffffffff00937802 */ /* 0x000fe40000000f00 */
[----:B------:R-:W-:-:S02]  /*2f00*/  MOV R109, R108 ;  /* 0x0000006c006d7202 */ /* 0x000fc40000000f00 */
[----:B------:R-:W-:Y:S02]  /*2f10*/  MOV R104, 0x2f30 ;  /* 0x00002f3000687802 */ /* 0x000fe40000000f00 */
[----:B------:R-:W-:Y:S05]  /*2f20*/  CALL.REL.NOINC `($__internal_86_$__cuda_sm70_shflsync_down_p) ;  /* 0x0000018000007944 */ /* 0x000fea0003c00000 */
[----:B0-----:R-:W-:Y:S01]  /*2f30*/  HFMA2.MMA R146, -RZ, RZ, 0, 1.847743988037109375e-06 ;  /* 0x0000001fff927435 */ /* 0x001fe200000001ff */
[----:B-1----:R-:W-:Y:S01]  /*2f40*/  MOV R107, R109 ;  /* 0x0000006d006b7202 */ /* 0x002fe20000000f00 */
[----:B------:R-:W-:Y:S01]  /*2f50*/  IMAD.MOV.U32 R132, RZ, RZ, 0x2 ;  /* 0x00000002ff847424 */ /* 0x000fe200078e00ff */
[----:B------:R-:W-:Y:S02]  /*2f60*/  MOV R109, R144 ;  /* 0x00000090006d7202 */ /* 0x000fe40000000f00 */
[----:B------:R-:W-:Y:S02]  /*2f70*/  MOV R147, 0xffffffff ;  /* 0xffffffff00937802 */ /* 0x000fe40000000f00 */
[----:B------:R-:W-:Y:S02]  /*2f80*/  MOV R104, 0x2fa0 ;  /* 0x00002fa000687802 */ /* 0x000fe40000000f00 */
[----:B------:R-:W-:Y:S05]  /*2f90*/  CALL.REL.NOINC `($__internal_86_$__cuda_sm70_shflsync_down_p) ;  /* 0x0000011000007944 */ /* 0x000fea0003c00000 */
[----:B------:R-:W-:Y:S01]  /*2fa0*/  FADD.FTZ R110, R107, R108 ;  /* 0x0000006c6b6e7221 */ /* 0x000fe20000010000 */
[----:B0-----:R-:W-:Y:S01]  /*2fb0*/  HFMA2.MMA R132, -RZ, RZ, 0, 5.9604644775390625e-08 ;  /* 0x00000001ff847435 */ /* 0x001fe200000001ff */
[----:B-1----:R-:W-:Y:S01]  /*2fc0*/  FADD.FTZ R133, R144, R109 ;  /* 0x0000006d90857221 */ /* 0x002fe20000010000 */
[----:B------:R-:W-:-:S02]  /*2fd0*/  MOV R146, 0x1f ;  /* 0x0000001f00927802 */ /* 0x000fc40000000f00 */
[----:B------:R-:W-:Y:S02]  /*2fe0*/  MOV R147, 0xffffffff ;  /* 0xffffffff00937802 */ /* 0x000fe40000000f00 */
[----:B------:R-:W-:Y:S02]  /*2ff0*/  MOV R109, R110 ;  /* 0x0000006e006d7202 */ /* 0x000fe40000000f00 */
[----:B------:R-:W-:Y:S02]  /*3000*/  MOV R104, 0x3020 ;  /* 0x0000302000687802 */ /* 0x000fe40000000f00 */
[----:B------:R-:W-:Y:S05]  /*3010*/  CALL.REL.NOINC `($__internal_86_$__cuda_sm70_shflsync_down_p) ;  /* 0x0000009000007944 */ /* 0x000fea0003c00000 */
[----:B0-----:R-:W-:Y:S01]  /*3020*/  HFMA2.MMA R132, -RZ, RZ, 0, 5.9604644775390625e-08 ;  /* 0x00000001ff847435 */ /* 0x001fe200000001ff */
[----:B-1----:R-:W-:Y:S02]  /*3030*/  MOV R111, R109 ;  /* 0x0000006d006f7202 */ /* 0x002fe40000000f00 */
[----:B------:R-:W-:Y:S02]  /*3040*/  MOV R109, R133 ;  /* 0x00000085006d7202 */ /* 0x000fe40000000f00 */
[----:B------:R-:W-:Y:S02]  /*3050*/  MOV R146, 0x1f ;  /* 0x0000001f00927802 */ /* 0x000fe40000000f00 */
[----:B------:R-:W-:-:S02]  /*3060*/  MOV R147, 0xffffffff ;  /* 0xffffffff00937802 */ /* 0x000fc40000000f00 */
[----:B------:R-:W-:Y:S02]  /*3070*/  MOV R104, 0x3090 ;  /* 0x0000309000687802 */ /* 0x000fe40000000f00 */
[----:B------:R-:W-:Y:S05]  /*3080*/  CALL.REL.NOINC `($__internal_86_$__cuda_sm70_shflsync_down_p) ;  /* 0x0000002000007944 */ /* 0x000fea0003c00000 */
[----:B-1----:R-:W-:Y:S01]  /*3090*/  MOV R144, R109 ;  /* 0x0000006d00907202 */ /* 0x002fe20000000f00 */
[----:B0-----:R-:W-:Y:S05]  /*30a0*/  BRA `(.L_x_2084) ;  /* 0xffffe57000007947 */ /* 0x001fea000383ffff */
        .weak           $__internal_86_$__cuda_sm70_shflsync_down_p
        .type           $__internal_86_$__cuda_sm70_shflsync_down_p,@function
        .size           $__internal_86_$__cuda_sm70_shflsync_down_p,(.L_x_2833 - $__internal_86_$__cuda_sm70_shflsync_down_p)
$__internal_86_$__cuda_sm70_shflsync_down_p:
[----:B------:R-:W-:Y:S01]  /*30b0*/  HFMA2.MMA R105, -RZ, RZ, 0, 0 ;  /* 0x00000000ff697435 */ /* 0x000fe200000001ff */
[----:B------:R-:W-:Y:S04]  /*30c0*/  WARPSYNC R147 ;  /* 0x0000009300007348 */ /* 0x000fe80003800000 */
[----:B------:R0:W1:Y:S01]  /*30d0*/  SHFL.DOWN PT, R109, R109, R132, R146 ;  /* 0x080000846d6d7389 */ /* 0x00006200000e0092 */
[----:B------:R-:W-:Y:S05]  /*30e0*/  RET.REL.NODEC R104 `(_ZN10layer_norm31ln_parallel_residual_bwd_kernelINS_13Kernel_traitsIf6__halffS2_fjLj2560ELj1ELj1ELj4ELj8ENS_18Kernel_traits_baseILj2560EfS2_fS2_fjLj128EEEEELb0ELb1ELb0EEEvNS_9BwdParamsE) ;  /* 0xffffcf1068007950 */ /* 0x000fea0003c3ffff */
.L_x_2085:
        /* <DEDUP_REMOVED lines=9> */
.L_x_2833:


//--------------------- .text._ZN10layer_norm31ln_parallel_residual_bwd_kernelINS_13Kernel_traitsIf6__halffS2_fjLj2560ELj1ELj1ELj4ELj8ENS_18Kernel_traits_baseILj2560EfS2_fS2_fjLj128EEEEELb0ELb1ELb1EEEvNS_9BwdParamsE --------------------------
	.section	.text._ZN10layer_norm31ln_parallel_residual_bwd_kernelINS_13Kernel_traitsIf6__halffS2_fjLj2560ELj1ELj1ELj4ELj8ENS_18Kernel_traits_baseILj2560EfS2_fS2_fjLj128EEEEELb0ELb1ELb1EEEvNS_9BwdParamsE,"ax",@progbits
	.sectioninfo	@"SHI_REGISTERS=156"
	.align	128
        .global         _ZN10layer_norm31ln_parallel_residual_bwd_kernelINS_13Kernel_traitsIf6__halffS2_fjLj2560ELj1ELj1ELj4ELj8ENS_18Kernel_traits_baseILj2560EfS2_fS2_fjLj128EEEEELb0ELb1ELb1EEEvNS_9BwdParamsE
        .type           _ZN10layer_norm31ln_parallel_residual_bwd_kernelINS_13Kernel_traitsIf6__halffS2_fjLj2560ELj1ELj1ELj4ELj8ENS_18Kernel_traits_baseILj2560EfS2_fS2_fjLj128EEEEELb0ELb1ELb1EEEvNS_9BwdParamsE,@function
        .size           _ZN10layer_norm31ln_parallel_residual_bwd_kernelINS_13Kernel_traitsIf6__halffS2_fjLj2560ELj1ELj1ELj4ELj8ENS_18Kernel_traits_baseILj2560EfS2_fS2_fjLj128EEEEELb0ELb1ELb1EEEvNS_9BwdParamsE,(.L_x_2834 - _ZN10layer_norm31ln_parallel_residual_bwd_kernelINS_13Kernel_traitsIf6__halffS2_fjLj2560ELj1ELj1ELj4ELj8ENS_18Kernel_traits_baseILj2560EfS2_fS2_fjLj128EEEEELb0ELb1ELb1EEEvNS_9BwdParamsE)
        .other          _ZN10layer_norm31ln_parallel_residual_bwd_kernelINS_13Kernel_traitsIf6__halffS2_fjLj2560ELj1ELj1ELj4ELj8ENS_18Kernel_traits_baseILj2560EfS2_fS2_fjLj128EEEEELb0ELb1ELb1EEEvNS_9BwdParamsE,@"STO_CUDA_ENTRY STV_DEFAULT"
_ZN10layer_norm31ln_parallel_residual_bwd_kernelINS_13Kernel_traitsIf6__halffS2_fjLj2560ELj1ELj1ELj4ELj8ENS_18Kernel_traits_baseILj2560EfS2_fS2_fjLj128EEEEELb0ELb1ELb1EEEvNS_9BwdParamsE:
.text._ZN10layer_norm31ln_parallel_residual_bwd_kernelINS_13Kernel_traitsIf6__halffS2_fjLj2560ELj1ELj1ELj4ELj8ENS_18Kernel_traits_baseILj2560EfS2_fS2_fjLj128EEEEELb0ELb1ELb1EEEvNS_9BwdParamsE:
        /* <DEDUP_REMOVED lines=29> */
.L_x_2086:
[----:B------:R-:W-:-:S04]  /*01d0*/  SHF.L.U32 R2, R0, 0x4, RZ ;  /* 0x0000000400027819 */ /* 0x000fc800000006ff */
[----:B------:R-:W-:-:S04]  /*01e0*/  LOP3.LUT R2, R2, 0x7f0, RZ, 0xc0, !PT ;  /* 0x000007f002027812 */ /* 0x000fc800078ec0ff */
[----:B------:R-:W-:Y:S02]  /*01f0*/  IADD3 R10, P0, R2, c[0x0][0x1b0], RZ ;  /* 0x00006c00020a7a10 */ /* 0x000fe40007f1e0ff */
[----:B------:R-:W-:Y:S02]  /*0200*/  SHF.R.U32.HI R108, RZ, 0x5, R0 ;  /* 0x00000005ff6c7819 */ /* 0x000fe40000011600 */
[----:B------:R-:W-:Y:S01]  /*0210*/  IADD3.X R11, RZ, c[0x0][0x1b4], RZ, P0, !PT ;  /* 0x00006d00ff0b7a10 */ /* 0x000fe200007fe4ff */
[----:B------:R-:W-:Y:S02]  /*0220*/  HFMA2.MMA R109, -RZ, RZ, 0, 5.9604644775390625e-08 ;  /* 0x00000001ff6d7435 */ /* 0x000fe400000001ff */
[----:B------:R-:W-:Y:S01]  /*0230*/  HFMA2.MMA R107, -RZ, RZ, 0, 0 ;  /* 0x00000000ff6b7435 */ /* 0x000fe200000001ff */
[----:B------:R-:W-:Y:S01]  /*0240*/  LEA R106, R106, 0x4, 0x2 ;  /* 0x000000046a6a7811 */ /* 0x000fe200078e10ff */
        /* <DEDUP_REMOVED lines=24> */
[----:B------:R-:W-:Y:S01]  /*03d0*/  LOP3.LUT R108, R108, 0x3, RZ, 0xc0, !PT ;  /* 0x000000036c6c7812 */ /* 0x000fe200078ec0ff */
[----:B0-----:R-:W-:-:S02]  /*03e0*/  CS2R R10, SRZ ;  /* 0x00000000000a7805 */ /* 0x001fc4000001ff00 */
.L_x_2096:
[----:B------:R-:W-:Y:S01]  /*03f0*/  IMAD R72, R105, c[0x0][0x168], RZ ;  /* 0x00005a0069487a24 */ /* 0x000fe200078e02ff */
[----:B------:R-:W-:Y:S01]  /*0400*/  LOP3.LUT R74, R0, 0x7f, RZ, 0xc0, !PT ;  /* 0x0000007f004a7812 */ /* 0x000fe200078ec0ff */
[----:B------:R-:W-:Y:S01]  /*0410*/  IMAD.MOV.U32 R134, RZ, RZ, 0x4 ;  /* 0x00000004ff867424 */ /* 0x000fe200078e00ff */
[----:B------:R-:W-:-:S02]  /*0420*/  MOV R118, 0x8 ;  /* 0x0000000800767802 */ /* 0x000fc40000000f00 */
        /* <DEDUP_REMOVED lines=8> */
[----:B------:R-:W-:Y:S02]  /*04b0*/  LEA.HI.X R73, R139, c[0x0][0x18c], RZ, 0x4, P0 ;  /* 0x000063008b497a11 */ /* 0x000fe400000f24ff */
[----:B------:R-:W-:Y:S01]  /*04c0*/  LEA R76, P0, R117, c[0x0][0x188], 0x4 ;  /* 0x00006200754c7a11 */ /* 0x000fe200078020ff */
[----:B------:R-:W3:Y:S01]  /*04d0*/  LDG.E.64 R126, [R126.64] ;  /* 0x000000047e7e7981 */ /* 0x000ee2000c1e1b00 */
[----:B------:R-:W-:Y:S02]  /*04e0*/  IADD3 R116, R139, 0x100, RZ ;  /* 0x000001008b747810 */ /* 0x000fe40007ffe0ff */
[----:B------:R-:W-:-:S02]  /*04f0*/  LEA.HI.X R77, R117, c[0x0][0x18c], RZ, 0x4, P0 ;  /* 0x00006300754d7a11 */ /* 0x000fc400000f24ff */
        /* <DEDUP_REMOVED lines=45> */
[----:B---3--:R-:W-:Y:S02]  /*07d0*/  MOV R138, R126 ;  /* 0x0000007e008a7202 */ /* 0x008fe40000000f00 */
[--C-:B-1----:R-:W-:Y:S02]  /*07e0*/  SHF.R.U64 R140, R126, 0x10, R127.reuse ;  /* 0x000000107e8c7819 */ /* 0x102fe4000000127f */
[----:B------:R-:W-:Y:S02]  /*07f0*/  MOV R141, R127 ;  /* 0x0000007f008d7202 */ /* 0x000fe40000000f00 */
[----:B0-----:R-:W-:Y:S01]  /*0800*/  SHF.R.U32.HI R136, RZ, 0x10, R127 ;  /* 0x00000010ff887819 */ /* 0x001fe2000001167f */
[----:B----4-:R-:W-:-:S02]  /*0810*/  FADD.FTZ R129, -R142, R76 ;  /* 0x0000004c8e817221 */ /* 0x010fc40000010100 */
[C---:B------:R-:W-:Y:S02]  /*0820*/  FADD.FTZ R127, -R142.reuse, R78 ;  /* 0x0000004e8e7f7221 */ /* 0x040fe40000010100 */
[C---:B------:R-:W-:Y:S02]  /*0830*/  FADD.FTZ R149, -R142.reuse, R72 ;  /* 0x000000488e957221 */ /* 0x040fe40000010100 */
[----:B------:R-:W-:Y:S01]  /*0840*/  FADD.FTZ R131, -R142, R75 ;  /* 0x0000004b8e837221 */ /* 0x000fe20000010100 */
[----:B------:R-:W-:Y:S01]  /*0850*/  MOV R128, R122 ;  /* 0x0000007a00807202 */ /* 0x000fe20000000f00 */
[--C-:B------:R-:W-:Y:S01]  /*0860*/  IMAD.MOV.U32 R78, RZ, RZ, R123.reuse ;  /* 0x000000ffff4e7224 */ /* 0x100fe200078e007b */
[--C-:B------:R-:W-:Y:S02]  /*0870*/  SHF.R.U64 R76, R122, 0x10, R123.reuse ;  /* 0x000000107a4c7819 */ /* 0x100fe4000000127b */
[----:B------:R-:W-:Y:S01]  /*0880*/  SHF.R.U32.HI R122, RZ, 0x10, R123 ;  /* 0x00000010ff7a7819 */ /* 0x000fe2000001167b */
[----:B------:R-:W-:-:S02]  /*0890*/  FADD.FTZ R135, -R142, R80 ;  /* 0x000000508e877221 */ /* 0x000fc40000010100 */
[C---:B------:R-:W-:Y:S01]  /*08a0*/  FADD.FTZ R123, -R142.reuse, R82 ;  /* 0x000000528e7b7221 */ /* 0x040fe20000010100 */
[----:B------:R-:W-:Y:S01]  /*08b0*/  MOV R130, R120 ;  /* 0x0000007800827202 */ /* 0x000fe20000000f00 */
[----:B------:R-:W-:Y:S01]  /*08c0*/  FADD.FTZ R147, -R142, R73 ;  /* 0x000000498e937221 */ /* 0x000fe20000010100 */
[----:B------:R-:W-:Y:S01]  /*08d0*/  SHF.R.U64 R120, R120, 0x10, R121 ;  /* 0x0000001078787819 */ /* 0x000fe20000001279 */
[C---:B------:R-:W-:Y:S01]  /*08e0*/  FADD.FTZ R133, -R142.reuse, R83 ;  /* 0x000000538e857221 */ /* 0x040fe20000010100 */
[----:B------:R-:W-:Y:S01]  /*08f0*/  MOV R80, R121 ;  /* 0x0000007900507202 */ /* 0x000fe20000000f00 */
[----:B------:R-:W-:Y:S01]  /*0900*/  HADD2.F32 R83, -RZ, R138.H0_H0 ;  /* 0x2000008aff537230 */ /* 0x000fe20000004100 */
[----:B------:R-:W-:Y:S01]  /*0910*/  SHF.R.U32.HI R82, RZ, 0x10, R121 ;  /* 0x00000010ff527819 */ /* 0x000fe20000011679 */
[C---:B------:R-:W-:Y:S01]  /*0920*/  FADD.FTZ R121, -R142.reuse, R91 ;  /* 0x0000005b8e797221 */ /* 0x040fe20000010100 */
[----:B------:R-:W-:Y:S01]  /*0930*/  HADD2.F32 R91, -RZ, R136.H0_H0 ;  /* 0x20000088ff5b7230 */ /* 0x000fe20000004100 */
[----:B------:R-:W-:Y:S01]  /*0940*/  FADD.FTZ R145, -R142, R74 ;  /* 0x0000004a8e917221 */ /* 0x000fe20000010100 */
[----:B------:R-:W-:Y:S01]  /*0950*/  HADD2.F32 R140, -RZ, R140.H0_H0 ;  /* 0x2000008cff8c7230 */ /* 0x000fe20000004100 */
[C---:B------:R-:W-:Y:S01]  /*0960*/  FMUL.FTZ R150, R134.reuse, R149 ;  /* 0x0000009586967220 */ /* 0x040fe20000410000 */
[----:B------:R-:W-:Y:S01]  /*0970*/  MOV R74, R125 ;  /* 0x0000007d004a7202 */ /* 0x000fe20000000f00 */
[----:B------:R-:W-:-:S02]  /*0980*/  FMUL.FTZ R144, R134, R131 ;  /* 0x0000008386907220 */ /* 0x000fc40000410000 */
        /* <DEDUP_REMOVED lines=11> */
[----:B------:R-:W-:Y:S01]  /*0a40*/  HADD2.F32 R91, -RZ, R74.H0_H0 ;  /* 0x2000004aff5b7230 */ /* 0x000fe20000004100 */
[----:B------:R-:W-:Y:S01]  /*0a50*/  FADD.FTZ R79, -R142, R88 ;  /* 0x000000588e4f7221 */ /* 0x000fe20000010100 */
[----:B------:R-:W-:Y:S01]  /*0a60*/  SHF.R.U32.HI R124, RZ, 0x10, R125 ;  /* 0x00000010ff7c7819 */ /* 0x000fe2000001167d */
[----:B------:R-:W-:Y:S01]  /*0a70*/  FADD.FTZ R102, R140, R102 ;  /* 0x000000668c667221 */ /* 0x000fe20000010000 */
[----:B------:R-:W-:Y:S01]  /*0a80*/  HADD2.F32 R141, -RZ, R141.H0_H0 ;  /* 0x2000008dff8d7230 */ /* 0x000fe20000004100 */
[-C--:B------:R-:W-:Y:S01]  /*0a90*/  FFMA.FTZ R103, R148, R140.reuse, R103 ;  /* 0x0000008c94677223 */ /* 0x080fe20000010067 */
[----:B------:R-:W-:Y:S01]  /*0aa0*/  HADD2.F32 R88, -RZ, R76.H0_H0 ;  /* 0x2000004cff587230 */ /* 0x000fe20000004100 */
[----:B------:R-:W-:Y:S01]  /*0ab0*/  FMUL.FTZ R145, R45, R140 ;  /* 0x0000008c2d917220 */ /* 0x000fe20000410000 */
[----:B------:R-:W-:Y:S01]  /*0ac0*/  HADD2.F32 R153, -RZ, R78.H0_H0 ;  /* 0x2000004eff997230 */ /* 0x000fe20000004100 */
[----:B------:R-:W-:-:S02]  /*0ad0*/  FMUL.FTZ R140, R134, R127 ;  /* 0x0000007f868c7220 */ /* 0x000fc40000410000 */
[----:B------:R-:W-:Y:S02]  /*0ae0*/  FADD.FTZ R125, -R142, R81 ;  /* 0x000000518e7d7221 */ /* 0x000fe40000010100 */
[----:B------:R-:W-:Y:S01]  /*0af0*/  FADD.FTZ R76, RZ, R147 ;  /* 0x00000093ff4c7221 */ /* 0x000fe20000010000 */
[----:B------:R-:W-:Y:S01]  /*0b00*/  HADD2.F32 R151, -RZ, R130.H0_H0 ;  /* 0x20000082ff977230 */ /* 0x000fe20000004100 */
        /* <DEDUP_REMOVED lines=15> */
[----:B------:R-:W-:Y:S01]  /*0c00*/  HADD2.F32 R136, -RZ, R124.H0_H0 ;  /* 0x2000007cff887230 */ /* 0x000fe20000004100 */
[----:B------:R-:W-:-:S02]  /*0c10*/  FADD.FTZ R99, R141, R99 ;  /* 0x000000638d637221 */ /* 0x000fc40000010000 */
[----:B------:R-:W-:Y:S01]  /*0c20*/  FFMA.FTZ R101, R146, R141, R101 ;  /* 0x0000008d92657223 */ /* 0x000fe20000010065 */
[----:B------:R-:W-:Y:S01]  /*0c30*/  HADD2.F32 R141, -RZ, R126.H0_H0 ;  /* 0x2000007eff8d7230 */ /* 0x000fe20000004100 */
[----:B------:R-:W-:Y:S01]  /*0c40*/  FFMA.FTZ R125, R148, R145, R78 ;  /* 0x00000091947d7223 */ /* 0x000fe2000001004e */
[----:B------:R-:W-:Y:S01]  /*0c50*/  MOV R132, R118 ;  /* 0x0000007600847202 */ /* 0x000fe20000000f00 */
        /* <DEDUP_REMOVED lines=8> */
[----:B------:R-:W-:-:S02]  /*0ce0*/  FADD.FTZ R16, R141, R16 ;  /* 0x000000108d107221 */ /* 0x000fc40000010000 */
[----:B------:R-:W-:Y:S02]  /*0cf0*/  FMUL.FTZ R143, R134, R143 ;  /* 0x0000008f868f7220 */ /* 0x000fe40000410000 */
[-C--:B------:R-:W-:Y:S01]  /*0d00*/  FFMA.FTZ R97, R124, R141.reuse, R97 ;  /* 0x0000008d7c617223 */ /* 0x080fe20000010061 */
[----:B------:R-:W-:Y:S01]  /*0d10*/  HADD2.F32 R82, -RZ, R132.H0_H0 ;  /* 0x20000084ff527230 */ /* 0x000fe20000004100 */
[----:B------:R-:W-:Y:S02]  /*0d20*/  FMUL.FTZ R141, R40, R141 ;  /* 0x0000008d288d7220 */ /* 0x000fe40000410000 */
[----:B------:R-:W-:Y:S02]  /*0d30*/  FADD.FTZ R76, R76, R83 ;  /* 0x000000534c4c7221 */ /* 0x000fe40000010000 */
[----:B------:R-:W-:Y:S02]  /*0d40*/  FFMA.FTZ R125, R144, R83, R125 ;  /* 0x00000053907d7223 */ /* 0x000fe4000001007d */
[----:B------:R-:W-:-:S02]  /*0d50*/  FADD.FTZ R12, R128, R12 ;  /* 0x0000000c800c7221 */ /* 0x000fc40000010000 */
[-C--:B------:R-:W-:Y:S02]  /*0d60*/  FFMA.FTZ R93, R135, R128.reuse, R93 ;  /* 0x00000080875d7223 */ /* 0x080fe4000001005d */
[----:B------:R-:W-:Y:S02]  /*0d70*/  FMUL.FTZ R132, R36, R128 ;  /* 0x0000008024847220 */ /* 0x000fe40000410000 */
[----:B------:R-:W-:Y:S02]  /*0d80*/  FADD.FTZ R17, R138, R17 ;  /* 0x000000118a117221 */ /* 0x000fe40000010000 */
[-C--:B------:R-:W-:Y:S02]  /*0d90*/  FFMA.FTZ R98, R143, R138.reuse, R98 ;  /* 0x0000008a8f627223 */ /* 0x080fe40000010062 */
[----:B------:R-:W-:Y:S02]  /*0da0*/  FMUL.FTZ R128, R134, R81 ;  /* 0x0000005186807220 */ /* 0x000fe40000410000 */
[----:B------:R-:W-:-:S02]  /*0db0*/  FMUL.FTZ R138, R41, R138 ;  /* 0x0000008a298a7220 */ /* 0x000fc40000410000 */
[----:B------:R-:W-:Y:S02]  /*0dc0*/  FADD.FTZ R81, R76, R141 ;  /* 0x0000008d4c517221 */ /* 0x000fe40000010000 */
[----:B------:R-:W-:Y:S02]  /*0dd0*/  FFMA.FTZ R76, R124, R141, R125 ;  /* 0x0000008d7c4c7223 */ /* 0x000fe4000001007d */
[C---:B------:R-:W-:Y:S02]  /*0de0*/  FMUL.FTZ R137, R134.reuse, R137 ;  /* 0x0000008986897220 */ /* 0x040fe40000410000 */
[----:B------:R-:W-:Y:S02]  /*0df0*/  FMUL.FTZ R127, R134, R85 ;  /* 0x00000055867f7220 */ /* 0x000fe40000410000 */
[----:B------:R-:W-:Y:S02]  /*0e00*/  FADD.FTZ R81, R81, R138 ;  /* 0x0000008a51517221 */ /* 0x000fe40000010000 */
[----:B------:R-:W-:Y:S01]  /*0e10*/  FFMA.FTZ R85, R143, R138, R76 ;  /* 0x0000008a8f557223 */ /* 0x000fe2000001004c */
[----:B------:R-:W-:Y:S01]  /*0e20*/  SHF.R.U64 R84, R118, 0x10, R119 ;  /* 0x0000001076547819 */ /* 0x000fe20000001277 */
[----:B------:R-:W-:-:S02]  /*0e30*/  FADD.FTZ R15, R136, R15 ;  /* 0x0000000f880f7221 */ /* 0x000fc40000010000 */
[-C--:B------:R-:W-:Y:S01]  /*0e40*/  FFMA.FTZ R96, R137, R136.reuse, R96 ;  /* 0x0000008889607223 */ /* 0x080fe20000010060 */
[----:B------:R-:W-:Y:S01]  /*0e50*/  SHF.R.U32.HI R118, RZ, 0x10, R119 ;  /* 0x00000010ff767819 */ /* 0x000fe20000011677 */
[----:B------:R-:W-:Y:S02]  /*0e60*/  FMUL.FTZ R136, R43, R136 ;  /* 0x000000882b887220 */ /* 0x000fe40000410000 */
[----:B------:R-:W-:Y:S02]  /*0e70*/  FADD.FTZ R81, R81, R90 ;  /* 0x0000005a51517221 */ /* 0x000fe40000010000 */
[----:B------:R-:W-:Y:S02]  /*0e80*/  FFMA.FTZ R85, R140, R90, R85 ;  /* 0x0000005a8c557223 */ /* 0x000fe40000010055 */
[----:B------:R-:W-:Y:S01]  /*0e90*/  FADD.FTZ R81, R81, R136 ;  /* 0x0000008851517221 */ /* 0x000fe20000010000 */
[----:B------:R-:W-:Y:S01]  /*0ea0*/  HADD2.F32 R72, -RZ, R118.H0_H0 ;  /* 0x20000076ff487230 */ /* 0x000fe20000004100 */
[----:B------:R-:W-:-:S02]  /*0eb0*/  FFMA.FTZ R76, R137, R136, R85 ;  /* 0x00000088894c7223 */ /* 0x000fc40000010055 */
[----:B------:R-:W-:Y:S02]  /*0ec0*/  FADD.FTZ R9, R74, R9 ;  /* 0x000000094a097221 */ /* 0x000fe40000010000 */
[-C--:B------:R-:W-:Y:S02]  /*0ed0*/  FFMA.FTZ R26, R127, R74.reuse, R26 ;  /* 0x0000004a7f1a7223 */ /* 0x080fe4000001001a */
[----:B------:R-:W-:Y:S01]  /*0ee0*/  FMUL.FTZ R118, R33, R74 ;  /* 0x0000004a21767220 */ /* 0x000fe20000410000 */
[----:B------:R-:W-:Y:S01]  /*0ef0*/  HADD2.F32 R122, -RZ, R122.H0_H0 ;  /* 0x2000007aff7a7230 */ /* 0x000fe20000004100 */
        /* <DEDUP_REMOVED lines=17> */
[----:B------:R-:W-:Y:S01]  /*1010*/  HADD2.F32 R119, -RZ, R80.H0_H0 ;  /* 0x20000050ff777230 */ /* 0x000fe20000004100 */
        /* <DEDUP_REMOVED lines=14> */
[----:B------:R-:W-:Y:S01]  /*1100*/  HADD2.F32 R84, -RZ, R84.H0_H0 ;  /* 0x20000054ff547230 */ /* 0x000fe20000004100 */
        /* <DEDUP_REMOVED lines=38> */
.L_x_2097:
        /* <DEDUP_REMOVED lines=18> */
.L_x_2098:
        /* <DEDUP_REMOVED lines=9> */
[----:B------:R-:W-:Y:S02]  /*1520*/  ISETP.NE.AND.EX P3, PT, RZ, c[0x0][0x254], PT, P3 ;  /* 0x00009500ff007a0c */ /* 0x000fe40003f65330 */
[----:B------:R-:W-:-:S05]  /*1530*/  @!P0 IADD3 R151, R108, R149, RZ ;  /* 0x000000956c978210 */ /* 0x000fca0007ffe0ff */
        /* <DEDUP_REMOVED lines=23> */
[----:B------:R-:W-:Y:S02]  /*16b0*/  FADD.FTZ R83, R83, -R144 ;  /* 0x8000009053537221 */ /* 0x000fe40000010000 */
[-CC-:B------:R-:W-:Y:S02]  /*16c0*/  FFMA.FTZ R150, R150, R77.reuse, R72.reuse ;  /* 0x0000004d96967223 */ /* 0x180fe40000010048 */
[----:B------:R-:W-:Y:S01]  /*16d0*/  FFMA.FTZ R75, R146, R77, R72 ;  /* 0x0000004d924b7223 */ /* 0x000fe20000010048 */
[----:B------:R-:W-:Y:S01]  /*16e0*/  SHF.L.U32 R146, R139, 0x3, RZ ;  /* 0x000000038b927819 */ /* 0x000fe200000006ff */
[----:B------:R-:W-:-:S02]  /*16f0*/  FMUL.FTZ R74, R134, R145 ;  /* 0x00000091864a7220 */ /* 0x000fc40000410000 */
[----:B------:R-:W-:Y:S02]  /*1700*/  FFMA.FTZ R78, R124, R77, R72 ;  /* 0x0000004d7c4e7223 */ /* 0x000fe40000010048 */
[----:B------:R-:W-:Y:S02]  /*1710*/  FMUL.FTZ R124, R134, R83 ;  /* 0x00000053867c7220 */ /* 0x000fe40000410000 */
[----:B------:R-:W-:Y:S02]  /*1720*/  FADD.FTZ R73, R147, -R150 ;  /* 0x8000009693497221 */ /* 0x000fe40000010000 */
[----:B------:R-:W-:Y:S02]  /*1730*/  FADD.FTZ R75, R142, -R75 ;  /* 0x8000004b8e4b7221 */ /* 0x000fe40000010000 */
[----:B-----5:R-:W-:Y:S02]  /*1740*/  @P2 FADD.FTZ R74, R49, R74 ;  /* 0x0000004a314a2221 */ /* 0x020fe40000010000 */
[----:B------:R-:W-:-:S02]  /*1750*/  @P2 FADD.FTZ R124, R51, R124 ;  /* 0x0000007c337c2221 */ /* 0x000fc40000010000 */
[C---:B------:R-:W-:Y:S01]  /*1760*/  FMUL.FTZ R73, R134.reuse, R73 ;  /* 0x0000004986497220 */ /* 0x040fe20000410000 */
[----:B------:R-:W0:Y:S01]  /*1770*/  F2F.F16.F32 R76, R74 ;  /* 0x0000004a004c7304 */ /* 0x000e220000200800 */
[----:B------:R-:W-:Y:S02]  /*1780*/  FMUL.FTZ R75, R134, R75 ;  /* 0x0000004b864b7220 */ /* 0x000fe40000410000 */
[----:B------:R-:W-:Y:S02]  /*1790*/  FADD.FTZ R141, R141, -R78 ;  /* 0x8000004e8d8d7221 */ /* 0x000fe40000010000 */
[-CC-:B------:R-:W-:Y:S02]  /*17a0*/  FFMA.FTZ R143, R143, R77.reuse, R72.reuse ;  /* 0x0000004d8f8f7223 */ /* 0x180fe40000010048 */
[----:B------:R-:W-:Y:S01]  /*17b0*/  FFMA.FTZ R78, R91, R77, R72 ;  /* 0x0000004d5b4e7223 */ /* 0x000fe20000010048 */
[----:B------:R-:W1:Y:S01]  /*17c0*/  F2F.F16.F32 R80, R124 ;  /* 0x0000007c00507304 */ /* 0x000e620000200800 */
[----:B------:R-:W-:-:S02]  /*17d0*/  @P2 FADD.FTZ R73, R48, R73 ;  /* 0x0000004930492221 */ /* 0x000fc40000010000 */
[----:B------:R-:W-:Y:S02]  /*17e0*/  @P2 FADD.FTZ R75, R50, R75 ;  /* 0x0000004b324b2221 */ /* 0x000fe40000010000 */
[-CC-:B------:R-:W-:Y:S02]  /*17f0*/  FFMA.FTZ R137, R137, R77.reuse, R72.reuse ;  /* 0x0000004d89897223 */ /* 0x180fe40000010048 */
[-CC-:B------:R-:W-:Y:S01]  /*1800*/  FFMA.FTZ R133, R133, R77.reuse, R72.reuse ;  /* 0x0000004d85857223 */ /* 0x180fe20000010048 */
[----:B------:R-:W2:Y:S01]  /*1810*/  F2F.F16.F32 R81, R73 ;  /* 0x0000004900517304 */ /* 0x000ea20000200800 */
[-C--:B------:R-:W-:Y:S01]  /*1820*/  FFMA.FTZ R79, R140, R77.reuse, R72 ;  /* 0x0000004d8c4f7223 */ /* 0x080fe20000010048 */
[----:B0-----:R-:W-:Y:S01]  /*1830*/  @P3 PRMT R112, R76, 0x7610, R112 ;  /* 0x000076104c703816 */ /* 0x001fe20000000070 */
[-CC-:B------:R-:W-:Y:S02]  /*1840*/  FFMA.FTZ R135, R135, R77.reuse, R72.reuse ;  /* 0x0000004d87877223 */ /* 0x180fe40000010048 */
[----:B------:R-:W-:-:S02]  /*1850*/  FFMA.FTZ R130, R130, R77, R72 ;  /* 0x0000004d82827223 */ /* 0x000fc40000010048 */
[-CC-:B------:R-:W-:Y:S01]  /*1860*/  FFMA.FTZ R128, R128, R77.reuse, R72.reuse ;  /* 0x0000004d80807223 */ /* 0x180fe20000010048 */
[----:B------:R0:W3:Y:S01]  /*1870*/  F2F.F16.F32 R83, R75 ;  /* 0x0000004b00537304 */ /* 0x0000e20000200800 */
        /* <DEDUP_REMOVED lines=28> */
[----:B------:R-:W-:Y:S02]  /*1a40*/  FADD.FTZ R87, R82, -R87 ;  /* 0x8000005752577221 */ /* 0x000fe40000010000 */
        /* <DEDUP_REMOVED lines=14> */
[----:B------:R-:W-:Y:S01]  /*1b30*/  F2F.F16.F32 R90, R144 ;  /* 0x00000090005a7304 */ /* 0x000fe20000200800 */
[C---:B------:R-:W-:Y:S01]  /*1b40*/  FMUL.FTZ R135, R134.reuse, R125 ;  /* 0x0000007d86877220 */ /* 0x040fe20000410000 */
[----:B------:R-:W-:Y:S01]  /*1b50*/  SHF.L.U32 R139, R117, 0x3, RZ ;  /* 0x00000003758b7819 */ /* 0x000fe200000006ff */
[C---:B------:R-:W-:Y:S01]  /*1b60*/  FMUL.FTZ R129, R134.reuse, R119 ;  /* 0x0000007786817220 */ /* 0x040fe20000410000 */
[----:B------:R0:W-:Y:S01]  /*1b70*/  @P1 STG.E.128 [R78.64], R72 ;  /* 0x000000484e001986 */ /* 0x0001e2000c101d04 */
[C---:B------:R-:W-:Y:S02]  /*1b80*/  FMUL.FTZ R123, R134.reuse, R87 ;  /* 0x00000057867b7220 */ /* 0x040fe40000410000 */
[C---:B------:R-:W-:Y:S01]  /*1b90*/  FMUL.FTZ R122, R134.reuse, R89 ;  /* 0x00000059867a7220 */ /* 0x040fe20000410000 */
[----:B------:R-:W-:Y:S01]  /*1ba0*/  F2F.F16.F32 R130, R140 ;  /* 0x0000008c00827304 */ /* 0x000fe20000200800 */
[----:B------:R-:W-:-:S02]  /*1bb0*/  FMUL.FTZ R127, R134, R85 ;  /* 0x00000055867f7220 */ /* 0x000fc40000410000 */
[----:B------:R-:W-:Y:S02]  /*1bc0*/  FMUL.FTZ R124, R134, R77 ;  /* 0x0000004d867c7220 */ /* 0x000fe40000410000 */
[----:B------:R-:W-:Y:S02]  /*1bd0*/  @P2 FADD.FTZ R142, R55, R142 ;  /* 0x0000008e378e2221 */ /* 0x000fe40000010000 */
[----:B------:R-:W-:Y:S02]  /*1be0*/  @P2 FADD.FTZ R138, R59, R138 ;  /* 0x0000008a3b8a2221 */ /* 0x000fe40000010000 */
[----:B------:R-:W-:Y:S01]  /*1bf0*/  @P2 FADD.FTZ R151, R52, R151 ;  /* 0x0000009734972221 */ /* 0x000fe20000010000 */
[----:B------:R-:W1:Y:S01]  /*1c00*/  F2F.F16.F32 R91, R142 ;  /* 0x0000008e005b7304 */ /* 0x000e620000200800 */
[----:B------:R-:W-:Y:S02]  /*1c10*/  @P2 FADD.FTZ R149, R54, R149 ;  /* 0x0000009536952221 */ /* 0x000fe40000010000 */
[----:B------:R-:W-:-:S02]  /*1c20*/  @P2 FADD.FTZ R143, R56, R143 ;  /* 0x0000008f388f2221 */ /* 0x000fc40000010000 */
[----:B------:R-:W-:Y:S02]  /*1c30*/  @P2 FADD.FTZ R141, R58, R141 ;  /* 0x0000008d3a8d2221 */ /* 0x000fe40000010000 */
[----:B------:R-:W-:Y:S01]  /*1c40*/  @P2 FADD.FTZ R135, R60, R135 ;  /* 0x000000873c872221 */ /* 0x000fe20000010000 */
[----:B------:R-:W2:Y:S01]  /*1c50*/  F2F.F16.F32 R132, R138 ;  /* 0x0000008a00847304 */ /* 0x000ea20000200800 */
[----:B------:R-:W-:Y:S02]  /*1c60*/  @P2 FADD.FTZ R128, R61, R128 ;  /* 0x000000803d802221 */ /* 0x000fe40000010000 */
[----:B------:R-:W-:Y:S02]  /*1c70*/  @P2 FADD.FTZ R129, R62, R129 ;  /* 0x000000813e812221 */ /* 0x000fe40000010000 */
[----:B------:R-:W-:Y:S02]  /*1c80*/  @P2 FADD.FTZ R126, R63, R126 ;  /* 0x0000007e3f7e2221 */ /* 0x000fe40000010000 */
[----:B------:R-:W-:Y:S01]  /*1c90*/  @P2 FADD.FTZ R123, R64, R123 ;  /* 0x0000007b407b2221 */ /* 0x000fe20000010000 */
[----:B------:R-:W3:Y:S01]  /*1ca0*/  F2F.F16.F32 R147, R149 ;  /* 0x0000009500937304 */ /* 0x000ee20000200800 */
[----:B------:R-:W-:Y:S01]  /*1cb0*/  @P2 FADD.FTZ R122, R65, R122 ;  /* 0x0000007a417a2221 */ /* 0x000fe20000010000 */
[----:B-1----:R-:W-:Y:S01]  /*1cc0*/  SHF.L.U32 R86, R91, 0x10, RZ ;  /* 0x000000105b567819 */ /* 0x002fe200000006ff */
[----:B------:R-:W-:-:S04]  /*1cd0*/  IMAD.WIDE.U32 R76, R76, 0x10000, RZ ;  /* 0x000100004c4c7825 */ /* 0x000fc800078e00ff */
[----:B------:R-:W-:Y:S01]  /*1ce0*/  IMAD.U32 R82, R80, 0x10000, RZ ;  /* 0x0001000050527824 */ /* 0x000fe200078e00ff */
[----:B------:R-:W1:Y:S01]  /*1cf0*/  F2F.F16.F32 R133, R141 ;  /* 0x0000008d00857304 */ /* 0x000e620000200800 */
[----:B------:R-:W-:Y:S01]  /*1d00*/  @P2 FADD.FTZ R124, R67, R124 ;  /* 0x0000007c437c2221 */ /* 0x000fe20000010000 */
[----:B------:R-:W-:Y:S01]  /*1d10*/  LOP3.LUT R76, R76, R81, RZ, 0xfc, !PT ;  /* 0x000000514c4c7212 */ /* 0x000fe200078efcff */
[----:B------:R-:W-:Y:S01]  /*1d20*/  @P2 FADD.FTZ R127, R66, R127 ;  /* 0x0000007f427f2221 */ /* 0x000fe20000010000 */
[----:B------:R-:W-:Y:S01]  /*1d30*/  IADD3 R88, P2, R146, c[0x0][0x248], RZ ;  /* 0x0000920092587a10 */ /* 0x000fe20007f5e0ff */
[----:B0-----:R-:W-:Y:S01]  /*1d40*/  IMAD.WIDE.U32 R74, R90, 0x10000, RZ ;  /* 0x000100005a4a7825 */ /* 0x001fe200078e00ff */
[----:B------:R-:W-:Y:S02]  /*1d50*/  LOP3.LUT R77, R77, R82, R83, 0xfe, !PT ;  /* 0x000000524d4d7212 */ /* 0x000fe400078efe53 */
[----:B------:R-:W-:Y:S01]  /*1d60*/  IADD3.X R89, R148, c[0x0][0x24c], RZ, P2, !PT ;  /* 0x0000930094597a10 */ /* 0x000fe200017fe4ff */
[----:B------:R-:W0:Y:S01]  /*1d70*/  F2F.F16.F32 R145, R151 ;  /* 0x0000009700917304 */ /* 0x000e220000200800 */
[----:B------:R-:W-:Y:S01]  /*1d80*/  IMAD.WIDE.U32 R72, R130, 0x10000, RZ ;  /* 0x0001000082487825 */ /* 0x000fe200078e00ff */
[----:B--2---:R-:W-:-:S02]  /*1d90*/  SHF.L.U32 R80, R132, 0x10, RZ ;  /* 0x0000001084507819 */ /* 0x004fc400000006ff */
[----:B------:R2:W-:Y:S01]  /*1da0*/  STG.E.64 [R88.64], R76 ;  /* 0x0000004c58007986 */ /* 0x0005e2000c101b04 */
[----:B---3--:R-:W-:Y:S02]  /*1db0*/  LOP3.LUT R87, R75, R86, R147, 0xfe, !PT ;  /* 0x000000564b577212 */ /* 0x008fe400078efe93 */
[----:B-1----:R-:W-:Y:S01]  /*1dc0*/  LOP3.LUT R81, R73, R80, R133, 0xfe, !PT ;  /* 0x0000005049517212 */ /* 0x002fe200078efe85 */
[----:B------:R-:W1:Y:S01]  /*1dd0*/  F2F.F16.F32 R131, R143 ;  /* 0x0000008f00837304 */ /* 0x000e620000200800 */
[----:B------:R-:W-:-:S04]  /*1de0*/  @P1 LEA R78, P2, R117, c[0x0][0x258], 0x4 ;  /* 0x00009600754e1a11 */ /* 0x000fc800078420ff */
[----:B------:R-:W-:-:S03]  /*1df0*/  @P1 LEA.HI.X R79, R117, c[0x0][0x25c], RZ, 0x4, P2 ;  /* 0x00009700754f1a11 */ /* 0x000fc600010f24ff */
[----:B------:R-:W3:Y:S01]  /*1e00*/  F2F.F16.F32 R119, R128 ;  /* 0x0000008000777304 */ /* 0x000ee20000200800 */
[----:B0-----:R-:W-:-:S07]  /*1e10*/  LOP3.LUT R86, R74, R145, RZ, 0xfc, !PT ;  /* 0x000000914a567212 */ /* 0x001fce00078efcff */
[----:B------:R-:W0:Y:S01]  /*1e20*/  F2F.F16.F32 R134, R122 ;  /* 0x0000007a00867304 */ /* 0x000e220000200800 */
[----:B-1----:R-:W-:-:S07]  /*1e30*/  LOP3.LUT R80, R72, R131, RZ, 0xfc, !PT ;  /* 0x0000008348507212 */ /* 0x002fce00078efcff */
[----:B------:R-:W1:Y:S01]  /*1e40*/  F2F.F16.F32 R120, R126 ;  /* 0x0000007e00787304 */ /* 0x000e620000200800 */
[----:B---3--:R-:W-:-:S07]  /*1e50*/  IMAD.WIDE.U32 R74, R119, 0x10000, RZ ;  /* 0x00010000774a7825 */ /* 0x008fce00078e00ff */
[----:B------:R-:W3:Y:S01]  /*1e60*/  F2F.F16.F32 R136, R124 ;  /* 0x0000007c00887304 */ /* 0x000ee20000200800 */
[----:B0-----:R-:W-:-:S07]  /*1e70*/  IMAD.WIDE.U32 R72, R134, 0x10000, RZ ;  /* 0x0001000086487825 */ /* 0x001fce00078e00ff */
[----:B------:R-:W0:Y:S01]  /*1e80*/  F2F.F16.F32 R121, R129 ;  /* 0x0000008100797304 */ /* 0x000e220000200800 */
[----:B-1----:R-:W-:-:S07]  /*1e90*/  SHF.L.U32 R82, R120, 0x10, RZ ;  /* 0x0000001078527819 */ /* 0x002fce00000006ff */
[----:B------:R-:W1:Y:S01]  /*1ea0*/  F2F.F16.F32 R137, R127 ;  /* 0x0000007f00897304 */ /* 0x000e620000200800 */
[----:B---3--:R-:W-:-:S07]  /*1eb0*/  SHF.L.U32 R84, R136, 0x10, RZ ;  /* 0x0000001088547819 */ /* 0x008fce00000006ff */
[----:B------:R-:W3:Y:S01]  /*1ec0*/  F2F.F16.F32 R118, R135 ;  /* 0x0000008700767304 */ /* 0x000ee20000200800 */
[----:B0-----:R-:W-:Y:S02]  /*1ed0*/  LOP3.LUT R83, R75, R82, R121, 0xfe, !PT ;  /* 0x000000524b537212 */ /* 0x001fe400078efe79 */
[----:B------:R-:W-:-:S05]  /*1ee0*/  SEL R75, R142, R71, P0 ;  /* 0x000000478e4b7207 */ /* 0x000fca0000000000 */
[----:B------:R-:W0:Y:S01]  /*1ef0*/  F2F.F16.F32 R125, R123 ;  /* 0x0000007b007d7304 */ /* 0x000e220000200800 */
        /* <DEDUP_REMOVED lines=15> */
.L_x_2090:
        /* <DEDUP_REMOVED lines=25> */
.L_x_2091:
        /* <DEDUP_REMOVED lines=24> */
.L_x_2092:
        /* <DEDUP_REMOVED lines=29> */
.L_x_2093:
        /* <DEDUP_REMOVED lines=15> */
.L_x_2094:
[----:B------:R-:W-:-:S04]  /*25c0*/  LOP3.LUT P0, RZ, R109, 0xff, RZ, 0xc0, !PT ;  /* 0x000000ff6dff7812 */ /* 0x000fc8000780c0ff */
[----:B------:R-:W-:Y:S01]  /*25d0*/  SEL R109, RZ, 0x1, P0 ;  /* 0x00000001ff6d7807 */ /* 0x000fe20000000000 */
[----:B01----:R-:W-:Y:S01]  /*25e0*/  @P4 CALL.REL.NOINC `(.L_x_2095) ;  /* 0x0000001000004944 */ /* 0x003fe20003c00000 */
[----:B------:R-:W-:Y:S05]  /*25f0*/  BRA `(.L_x_2096) ;  /* 0xffffddf000007947 */ /* 0x000fea000383ffff */
.L_x_2095:
        /* <DEDUP_REMOVED lines=36> */
.L_x_2087:
        /* <DEDUP_REMOVED lines=19> */
.L_x_2088:
[----:B------:R-:W-:Y:S01]  /*2970*/  HFMA2.MMA R76, -RZ, RZ, 0, 9.5367431640625e-07 ;  /* 0x00000010ff4c7435 */ /* 0x000fe200000001ff */
[----:B------:R-:W-:Y:S01]  /*2980*/  MOV R75, R77 ;  /* 0x0000004d004b7202 */ /* 0x000fe20000000f00 */
[----:B------:R-:W-:Y:S01]  /*2990*/  IMAD.MOV.U32 R78, RZ, RZ, 0x1f ;  /* 0x0000001fff4e7424 */ /* 0x000fe200078e00ff */
[----:B------:R-:W-:-:S02]  /*29a0*/  MOV R81, 0xffffffff ;  /* 0xffffffff00517802 */ /* 0x000fc40000000f00 */
[----:B------:R-:W-:Y:S02]  /*29b0*/  MOV R72, 0x29d0 ;  /* 0x000029d000487802 */ /* 0x000fe40000000f00 */
[----:B-----5:R-:W-:Y:S05]  /*29c0*/  CALL.REL.NOINC `($__internal_87_$__cuda_sm70_shflsync_down_p) ;  /* 0x0000046000007944 */ /* 0x020fea0003c00000 */
[----:B-1----:R-:W-:Y:S01]  /*29d0*/  MOV R74, R75 ;  /* 0x0000004b004a7202 */ /* 0x002fe20000000f00 */
[----:B0-----:R-:W-:Y:S05]  /*29e0*/  BRA `(.L_x_2097) ;  /* 0xffffe98000007947 */ /* 0x001fea000383ffff */
.L_x_2089:
[----:B------:R-:W-:Y:S01]  /*29f0*/  HFMA2.MMA R76, -RZ, RZ, 0, 9.5367431640625e-07 ;  /* 0x00000010ff4c7435 */ /* 0x000fe200000001ff */
[----:B------:R-:W-:Y:S02]  /*2a00*/  MOV R75, R79 ;  /* 0x0000004f004b7202 */ /* 0x000fe40000000f00 */
[----:B------:R-:W-:Y:S02]  /*2a10*/  MOV R78, 0x1f ;  /* 0x0000001f004e7802 */ /* 0x000fe40000000f00 */
[----:B------:R-:W-:Y:S02]  /*2a20*/  MOV R81, 0xffffffff ;  /* 0xffffffff00517802 */ /* 0x000fe40000000f00 */
[----:B------:R-:W-:Y:S02]  /*2a30*/  MOV R72, 0x2a50 ;  /* 0x00002a5000487802 */ /* 0x000fe40000000f00 */
[----:B01---5:R-:W-:Y:S05]  /*2a40*/  CALL.REL.NOINC `($__internal_87_$__cuda_sm70_shflsync_down_p) ;  /* 0x000003e000007944 */ /* 0x023fea0003c00000 */
[----:B------:R-:W-:Y:S01]  /*2a50*/  FADD.FTZ R77, R77, R74 ;  /* 0x0000004a4d4d7221 */ /* 0x000fe20000010000 */
[----:B0-----:R-:W-:Y:S01]  /*2a60*/  HFMA2.MMA R78, -RZ, RZ, 0, 1.847743988037109375e-06 ;  /* 0x0000001fff4e7435 */ /* 0x001fe200000001ff */
[----:B-1----:R-:W-:Y:S01]  /*2a70*/  FADD.FTZ R80, R79, R75 ;  /* 0x0000004b4f507221 */ /* 0x002fe20000010000 */
[----:B------:R-:W-:Y:S01]  /*2a80*/  MOV R81, 0xffffffff ;  /* 0xffffffff00517802 */ /* 0x000fe20000000f00 */
[----:B------:R-:W-:Y:S01]  /*2a90*/  IMAD.MOV.U32 R76, RZ, RZ, 0x8 ;  /* 0x00000008ff4c7424 */ /* 0x000fe200078e00ff */
[----:B------:R-:W-:-:S02]  /*2aa0*/  MOV R75, R77 ;  /* 0x0000004d004b7202 */ /* 0x000fc40000000f00 */
[----:B------:R-:W-:Y:S02]  /*2ab0*/  MOV R72, 0x2ad0 ;  /* 0x00002ad000487802 */ /* 0x000fe40000000f00 */
[----:B------:R-:W-:Y:S05]  /*2ac0*/  CALL.REL.NOINC `($__internal_87_$__cuda_sm70_shflsync_down_p) ;  /* 0x0000036000007944 */ /* 0x000fea0003c00000 */
[----:B0-----:R-:W-:Y:S01]  /*2ad0*/  HFMA2.MMA R76, -RZ, RZ, 0, 4.76837158203125e-07 ;  /* 0x00000008ff4c7435 */ /* 0x001fe200000001ff */
[----:B-1----:R-:W-:Y:S01]  /*2ae0*/  MOV R74, R75 ;  /* 0x0000004b004a7202 */ /* 0x002fe20000000f00 */
[----:B------:R-:W-:Y:S01]  /*2af0*/  IMAD.MOV.U32 R78, RZ, RZ, 0x1f ;  /* 0x0000001fff4e7424 */ /* 0x000fe200078e00ff */
[----:B------:R-:W-:Y:S02]  /*2b00*/  MOV R75, R80 ;  /* 0x00000050004b7202 */ /* 0x000fe40000000f00 */
[----:B------:R-:W-:Y:S02]  /*2b10*/  MOV R81, 0xffffffff ;  /* 0xffffffff00517802 */ /* 0x000fe40000000f00 */
[----:B------:R-:W-:Y:S02]  /*2b20*/  MOV R72, 0x2b40 ;  /* 0x00002b4000487802 */ /* 0x000fe40000000f00 */
[----:B------:R-:W-:Y:S05]  /*2b30*/  CALL.REL.NOINC `($__internal_87_$__cuda_sm70_shflsync_down_p) ;  /* 0x000002f000007944 */ /* 0x000fea0003c00000 */
[----:B------:R-:W-:Y:S01]  /*2b40*/  FADD.FTZ R77, R74, R77 ;  /* 0x0000004d4a4d7221 */ /* 0x000fe20000010000 */
[----:B0-----:R-:W-:Y:S01]  /*2b50*/  HFMA2.MMA R76, -RZ, RZ, 0, 2.384185791015625e-07 ;  /* 0x00000004ff4c7435 */ /* 0x001fe200000001ff */
[----:B-1----:R-:W-:Y:S01]  /*2b60*/  FADD.FTZ R80, R80, R75 ;  /* 0x0000004b50507221 */ /* 0x002fe20000010000 */
[----:B------:R-:W-:-:S02]  /*2b70*/  MOV R78, 0x1f ;  /* 0x0000001f004e7802 */ /* 0x000fc40000000f00 */
[----:B------:R-:W-:Y:S02]  /*2b80*/  MOV R81, 0xffffffff ;  /* 0xffffffff00517802 */ /* 0x000fe40000000f00 */
[----:B------:R-:W-:Y:S02]  /*2b90*/  MOV R75, R77 ;  /* 0x0000004d004b7202 */ /* 0x000fe40000000f00 */
[----:B------:R-:W-:Y:S02]  /*2ba0*/  MOV R72, 0x2bc0 ;  /* 0x00002bc000487802 */ /* 0x000fe40000000f00 */
[----:B------:R-:W-:Y:S05]  /*2bb0*/  CALL.REL.NOINC `($__internal_87_$__cuda_sm70_shflsync_down_p) ;  /* 0x0000027000007944 */ /* 0x000fea0003c00000 */
[----:B0-----:R-:W-:Y:S01]  /*2bc0*/  HFMA2.MMA R76, -RZ, RZ, 0, 2.384185791015625e-07 ;  /* 0x00000004ff4c7435 */ /* 0x001fe200000001ff */
[----:B-1----:R-:W-:Y:S01]  /*2bd0*/  MOV R74, R75 ;  /* 0x0000004b004a7202 */ /* 0x002fe20000000f00 */
[----:B------:R-:W-:Y:S01]  /*2be0*/  IMAD.MOV.U32 R75, RZ, RZ, R80 ;  /* 0x000000ffff4b7224 */ /* 0x000fe200078e0050 */
[----:B------:R-:W-:Y:S02]  /*2bf0*/  MOV R78, 0x1f ;  /* 0x0000001f004e7802 */ /* 0x000fe40000000f00 */
[----:B------:R-:W-:Y:S02]  /*2c00*/  MOV R81, 0xffffffff ;  /* 0xffffffff00517802 */ /* 0x000fe40000000f00 */
[----:B------:R-:W-:-:S02]  /*2c10*/  MOV R72, 0x2c30 ;  /* 0x00002c3000487802 */ /* 0x000fc40000000f00 */
[----:B------:R-:W-:Y:S05]  /*2c20*/  CALL.REL.NOINC `($__internal_87_$__cuda_sm70_shflsync_down_p) ;  /* 0x0000020000007944 */ /* 0x000fea0003c00000 */
[----:B------:R-:W-:Y:S01]  /*2c30*/  FADD.FTZ R77, R74, R77 ;  /* 0x0000004d4a4d7221 */ /* 0x000fe20000010000 */
[----:B0-----:R-:W-:Y:S01]  /*2c40*/  HFMA2.MMA R76, -RZ, RZ, 0, 1.1920928955078125e-07 ;  /* 0x00000002ff4c7435 */ /* 0x001fe200000001ff */
[----:B-1----:R-:W-:Y:S01]  /*2c50*/  FADD.FTZ R80, R80, R75 ;  /* 0x0000004b50507221 */ /* 0x002fe20000010000 */
[----:B------:R-:W-:-:S02]  /*2c60*/  MOV R78, 0x1f ;  /* 0x0000001f004e7802 */ /* 0x000fc40000000f00 */
[----:B------:R-:W-:Y:S02]  /*2c70*/  MOV R81, 0xffffffff ;  /* 0xffffffff00517802 */ /* 0x000fe40000000f00 */
[----:B------:R-:W-:Y:S02]  /*2c80*/  MOV R75, R77 ;  /* 0x0000004d004b7202 */ /* 0x000fe40000000f00 */
[----:B------:R-:W-:Y:S02]  /*2c90*/  MOV R72, 0x2cb0 ;  /* 0x00002cb000487802 */ /* 0x000fe40000000f00 */
[----:B------:R-:W-:Y:S05]  /*2ca0*/  CALL.REL.NOINC `($__internal_87_$__cuda_sm70_shflsync_down_p) ;  /* 0x0000018000007944 */ /* 0x000fea0003c00000 */
[----:B0-----:R-:W-:Y:S01]  /*2cb0*/  HFMA2.MMA R76, -RZ, RZ, 0, 1.1920928955078125e-07 ;  /* 0x00000002ff4c7435 */ /* 0x001fe200000001ff */
[----:B-1----:R-:W-:Y:S01]  /*2cc0*/  IMAD.MOV.U32 R74, RZ, RZ, R75 ;  /* 0x000000ffff4a7224 */ /* 0x002fe200078e004b */
[----:B------:R-:W-:Y:S02]  /*2cd0*/  MOV R75, R80 ;  /* 0x00000050004b7202 */ /* 0x000fe40000000f00 */
[----:B------:R-:W-:Y:S02]  /*2ce0*/  MOV R78, 0x1f ;  /* 0x0000001f004e7802 */ /* 0x000fe40000000f00 */
[----:B------:R-:W-:-:S02]  /*2cf0*/  MOV R81, 0xffffffff ;  /* 0xffffffff00517802 */ /* 0x000fc40000000f00 */
[----:B------:R-:W-:Y:S02]  /*2d00*/  MOV R72, 0x2d20 ;  /* 0x00002d2000487802 */ /* 0x000fe40000000f00 */
[----:B------:R-:W-:Y:S05]  /*2d10*/  CALL.REL.NOINC `($__internal_87_$__cuda_sm70_shflsync_down_p) ;  /* 0x0000011000007944 */ /* 0x000fea0003c00000 */
[----:B------:R-:W-:Y:S01]  /*2d20*/  FADD.FTZ R77, R74, R77 ;  /* 0x0000004d4a4d7221 */ /* 0x000fe20000010000 */
[----:B0-----:R-:W-:Y:S01]  /*2d30*/  HFMA2.MMA R76, -RZ, RZ, 0, 5.9604644775390625e-08 ;  /* 0x00000001ff4c7435 */ /* 0x001fe200000001ff */
[----:B-1----:R-:W-:Y:S01]  /*2d40*/  FADD.FTZ R79, R80, R75 ;  /* 0x0000004b504f7221 */ /* 0x002fe20000010000 */
[----:B------:R-:W-:Y:S01]  /*2d50*/  MOV R78, 0x1f ;  /* 0x0000001f004e7802 */ /* 0x000fe20000000f00 */
[----:B------:R-:W-:Y:S01]  /*2d60*/  IMAD.MOV.U32 R75, RZ, RZ, R77 ;  /* 0x000000ffff4b7224 */ /* 0x000fe200078e004d */
[----:B------:R-:W-:Y:S02]  /*2d70*/  MOV R81, 0xffffffff ;  /* 0xffffffff00517802 */ /* 0x000fe40000000f00 */
[----:B------:R-:W-:Y:S02]  /*2d80*/  MOV R72, 0x2da0 ;  /* 0x00002da000487802 */ /* 0x000fe40000000f00 */
[----:B------:R-:W-:Y:S05]  /*2d90*/  CALL.REL.NOINC `($__internal_87_$__cuda_sm70_shflsync_down_p) ;  /* 0x0000009000007944 */ /* 0x000fea0003c00000 */
[----:B0-----:R-:W-:Y:S01]  /*2da0*/  HFMA2.MMA R76, -RZ, RZ, 0, 5.9604644775390625e-08 ;  /* 0x00000001ff4c7435 */ /* 0x001fe200000001ff */
[----:B-1----:R-:W-:Y:S02]  /*2db0*/  MOV R80, R75 ;  /* 0x0000004b00507202 */ /* 0x002fe40000000f00 */
[----:B------:R-:W-:-:S02]  /*2dc0*/  MOV R75, R79 ;  /* 0x0000004f004b7202 */ /* 0x000fc40000000f00 */
[----:B------:R-:W-:Y:S02]  /*2dd0*/  MOV R78, 0x1f ;  /* 0x0000001f004e7802 */ /* 0x000fe40000000f00 */
[----:B------:R-:W-:Y:S02]  /*2de0*/  MOV R81, 0xffffffff ;  /* 0xffffffff00517802 */ /* 0x000fe40000000f00 */
[----:B------:R-:W-:Y:S02]  /*2df0*/  MOV R72, 0x2e10 ;  /* 0x00002e1000487802 */ /* 0x000fe40000000f00 */
[----:B------:R-:W-:Y:S05]  /*2e00*/  CALL.REL.NOINC `($__internal_87_$__cuda_sm70_shflsync_down_p) ;  /* 0x0000002000007944 */ /* 0x000fea0003c00000 */
[----:B-1----:R-:W-:Y:S01]  /*2e10*/  MOV R72, R75 ;  /* 0x0000004b00487202 */ /* 0x002fe20000000f00 */
[----:B0-----:R-:W-:Y:S05]  /*2e20*/  BRA `(.L_x_2098) ;  /* 0xffffe66000007947 */ /* 0x001fea000383ffff */
        .weak           $__internal_87_$__cuda_sm70_shflsync_down_p
        .type           $__internal_87_$__cuda_sm70_shflsync_down_p,@function
        .size           $__internal_87_$__cuda_sm70_shflsync_down_p,(.L_x_2834 - $__internal_87_$__cuda_sm70_shflsync_down_p)
$__internal_87_$__cuda_sm70_shflsync_down_p:
[----:B------:R-:W-:Y:S01]  /*2e30*/  HFMA2.MMA R73, -RZ, RZ, 0, 0 ;  /* 0x00000000ff497435 */ /* 0x000fe200000001ff */
[----:B------:R-:W-:Y:S04]  /*2e40*/  WARPSYNC R81 ;  /* 0x0000005100007348 */ /* 0x000fe80003800000 */
[----:B------:R0:W1:Y:S01]  /*2e50*/  SHFL.DOWN PT, R75, R75, R76, R78 ;  /* 0x0800004c4b4b7389 */ /* 0x00006200000e004e */
[----:B------:R-:W-:Y:S05]  /*2e60*/  RET.REL.NODEC R72 `(_ZN10layer_norm31ln_parallel_residual_bwd_kernelINS_13Kernel_traitsIf6__halffS2_fjLj2560ELj1ELj1ELj4ELj8ENS_18Kernel_traits_baseILj2560EfS2_fS2_fjLj128EEEEELb0ELb1ELb1EEEvNS_9BwdParamsE) ;  /* 0xffffd19048007950 */ /* 0x000fea0003c3ffff */
.L_x_2099:
        /* <DEDUP_REMOVED lines=9> */
.L_x_2834:


//--------------------- .text._ZN10layer_norm31ln_parallel_residual_bwd_kernelINS_13Kernel_traitsIf6__halffS2_fjLj2560ELj1ELj1ELj4ELj8ENS_18Kernel_traits_baseILj2560EfS2_fS2_fjLj128EEEEELb1ELb0ELb0EEEvNS_9BwdParamsE --------------------------
	.section	.text._ZN10layer_norm31ln_parallel_residual_bwd_kernelINS_13Kernel_traitsIf6__halffS2_fjLj2560ELj1ELj1ELj4ELj8ENS_18Kernel_traits_baseILj2560EfS2_fS2_fjLj128EEEEELb1ELb0ELb0EEEvNS_9BwdParamsE,"ax",@progbits
	.sectioninfo	@"SHI_REGISTERS=226"
	.align	128
        .global         _ZN10layer_norm31ln_parallel_residual_bwd_kernelINS_13Kernel_traitsIf6__halffS2_fjLj2560ELj1ELj1ELj4ELj8ENS_18Kernel_traits_baseILj2560EfS2_fS2_fjLj128EEEEELb1ELb0ELb0EEEvNS_9BwdParamsE
        .type           _ZN10layer_norm31ln_parallel_residual_bwd_kernelINS_13Kernel_traitsIf6__halffS2_fjLj2560ELj1ELj1ELj4ELj8ENS_18Kernel_traits_baseILj2560EfS2_fS2_fjLj128EEEEELb1ELb0ELb0EEEvNS_9BwdParamsE,@function
        .size           _ZN10layer_norm31ln_parallel_residual_bwd_kernelINS_13Kernel_traitsIf6__halffS2_fjLj2560ELj1ELj1ELj4ELj8ENS_18Kernel_traits_baseILj2560EfS2_fS2_fjLj128EEEEELb1ELb0ELb0EEEvNS_9BwdParamsE,(.L_x_2835 - _ZN10layer_norm31ln_parallel_residual_bwd_kernelINS_13Kernel_traitsIf6__halffS2_fjLj2560ELj1ELj1ELj4ELj8ENS_18Kernel_traits_baseILj2560EfS2_fS2_fjLj128EEEEELb1ELb0ELb0EEEvNS_9BwdParamsE)
        .other          _ZN10layer_norm31ln_parallel_residual_bwd_kernelINS_13Kernel_traitsIf6__halffS2_fjLj2560ELj1ELj1ELj4ELj8ENS_18Kernel_traits_baseILj2560EfS2_fS2_fjLj128EEEEELb1ELb0ELb0EEEvNS_9BwdParamsE,@"STO_CUDA_ENTRY STV_DEFAULT"
_ZN10layer_norm31ln_parallel_residual_bwd_kernelINS_13Kernel_traitsIf6__halffS2_fjLj2560ELj1ELj1ELj4ELj8ENS_18Kernel_traits_baseILj2560EfS2_fS2_fjLj128EEEEELb1ELb0ELb0EEEvNS_9BwdParamsE:
.text._ZN10layer_norm31ln_parallel_residual_bwd_kernelINS_13Kernel_traitsIf6__halffS2_fjLj2560ELj1ELj1ELj4ELj8ENS_18Kernel_traits_baseILj2560EfS2_fS2_fjLj128EEEEELb1ELb0ELb0EEEvNS_9BwdParamsE:
        /* <DEDUP_REMOVED lines=40> */
[----:B------:R-:W-:-:S02]  /*0280*/  @P5 IADD3 R10, R10, 0x80, RZ ;  /* 0x000000800a0a5810 */ /* 0x000fc40007ffe0ff */
        /* <DEDUP_REMOVED lines=50> */
.L_x_2127:
        /* <DEDUP_REMOVED lines=14> */
[----:B-1----:R-:W-:Y:S01]  /*0690*/  LEA R24, P0, R12, c[0x0][0x188], 0x4 ;  /* 0x000062000c187a11 */ /* 0x002fe200078020ff */
        /* <DEDUP_REMOVED lines=25> */
[--C-:B--2---:R-:W-:Y:S02]  /*0830*/  FADD.FTZ R216, R25, -R180.reuse ;  /* 0x800000b419d87221 */ /* 0x104fe40000010000 */
[----:B------:R-:W-:Y:S02]  /*0840*/  FADD.FTZ R206, R24, -R180 ;  /* 0x800000b418ce7221 */ /* 0x000fe40000010000 */
[----:B---3--:R-:W-:Y:S02]  /*0850*/  IMAD.MOV.U32 R24, RZ, RZ, R172 ;  /* 0x000000ffff187224 */ /* 0x008fe400078e00ac */
[----:B----4-:R-:W-:Y:S01]  /*0860*/  IMAD.MOV.U32 R25, RZ, RZ, R22 ;  /* 0x000000ffff197224 */ /* 0x010fe200078e0016 */
[----:B0-----:R-:W-:Y:S01]  /*0870*/  SHF.R.U64 R174, R22, 0x10, R23 ;  /* 0x0000001016ae7819 */ /* 0x001fe20000001217 */
[--C-:B------:R-:W-:Y:S01]  /*0880*/  FADD.FTZ R222, R27, -R180.reuse ;  /* 0x800000b41bde7221 */ /* 0x100fe20000010000 */
[----:B------:R-:W-:Y:S02]  /*0890*/  SHF.R.U64 R172, R172, 0x10, R173 ;  /* 0x00000010acac7819 */ /* 0x000fe400000012ad */
[----:B------:R-:W-:Y:S01]  /*08a0*/  HADD2.F32 R175, -RZ, R25.H0_H0 ;  /* 0x20000019ffaf7230 */ /* 0x000fe20000004100 */
[----:B------:R-:W-:Y:S01]  /*08b0*/  MOV R27, R23 ;  /* 0x00000017001b7202 */ /* 0x000fe20000000f00 */
[----:B------:R-:W-:Y:S01]  /*08c0*/  HADD2.F32 R174, -RZ, R174.H0_H0 ;  /* 0x200000aeffae7230 */ /* 0x000fe20000004100 */
[----:B-1----:R-:W-:Y:S01]  /*08d0*/  SHF.R.U32.HI R176, RZ, 0x10, R23 ;  /* 0x00000010ffb07819 */ /* 0x002fe20000011617 */
[----:B------:R-:W-:Y:S01]  /*08e0*/  FADD.FTZ R220, R26, -R180 ;  /* 0x800000b41adc7221 */ /* 0x000fe20000010000 */
[----:B------:R-:W-:Y:S01]  /*08f0*/  MOV R26, R173 ;  /* 0x000000ad001a7202 */ /* 0x000fe20000000f00 */
[----:B------:R-:W-:Y:S01]  /*0900*/  HADD2.F32 R172, -RZ, R172.H0_H0 ;  /* 0x200000acffac7230 */ /* 0x000fe20000004100 */
[----:B------:R-:W-:Y:S01]  /*0910*/  SHF.R.U32.HI R178, RZ, 0x10, R173 ;  /* 0x00000010ffb27819 */ /* 0x000fe200000116ad */
[----:B------:R-:W-:Y:S01]  /*0920*/  HADD2.F32 R173, -RZ, R24.H0_H0 ;  /* 0x20000018ffad7230 */ /* 0x000fe20000004100 */
[C---:B------:R-:W-:Y:S01]  /*0930*/  FMUL.FTZ R22, R13.reuse, R206 ;  /* 0x000000ce0d167220 */ /* 0x040fe20000410000 */
        /* <DEDUP_REMOVED lines=39> */
.L_x_2102:
[----:B-1----:R-:W-:Y:S05]  /*0bb0*/  BSYNC B0 ;  /* 0x0000000000007941 */ /* 0x002fea0003800000 */
.L_x_2101:
        /* <DEDUP_REMOVED lines=45> */
[----:B-1----:R-:W-:Y:S01]  /*0e90*/  FMUL.FTZ R185, R137, R174 ;  /* 0x000000ae89b97220 */ /* 0x002fe20000410000 */
[----:B------:R-:W-:Y:S01]  /*0ea0*/  HADD2.F32 R176, -RZ, R176.H0_H0 ;  /* 0x200000b0ffb07230 */ /* 0x000fe20000004100 */
        /* <DEDUP_REMOVED lines=8> */
[C---:B------:R-:W-:Y:S02]  /*0f30*/  FMUL.FTZ R183, R13.reuse, R188 ;  /* 0x000000bc0db77220 */ /* 0x040fe40000410000 */
        /* <DEDUP_REMOVED lines=28> */
.L_x_2104:
[----:B------:R-:W-:Y:S05]  /*1100*/  BSYNC B0 ;  /* 0x0000000000007941 */ /* 0x000fea0003800000 */
.L_x_2103:
        /* <DEDUP_REMOVED lines=84> */
.L_x_2106:
[----:B------:R-:W-:Y:S05]  /*1650*/  BSYNC B0 ;  /* 0x0000000000007941 */ /* 0x000fea0003800000 */
.L_x_2105:
        /* <DEDUP_REMOVED lines=31> */
[----:B------:R-:W-:Y:S02]  /*1850*/  SHF.R.U64 R203, R178, 0x10, R179 ;  /* 0x00000010b2cb7819 */ /* 0x000fe400000012b3 */
[----:B----4-:R-:W-:Y:S02]  /*1860*/  MOV R174, R176 ;  /* 0x000000b000ae7202 */ /* 0x010fe40000000f00 */
[----:B------:R-:W-:Y:S01]  /*1870*/  SHF.R.U64 R178, R176, 0x10, R177 ;  /* 0x00000010b0b27819 */ /* 0x000fe200000012b1 */
[----:B------:R-:W-:Y:S01]  /*1880*/  FADD.FTZ R206, -R222, R173 ;  /* 0x000000addece7221 */ /* 0x000fe20000010100 */
[----:B------:R-:W-:-:S02]  /*1890*/  MOV R173, R179 ;  /* 0x000000b300ad7202 */ /* 0x000fc40000000f00 */
[----:B------:R-:W-:Y:S01]  /*18a0*/  SHF.R.U32.HI R202, RZ, 0x10, R179 ;  /* 0x00000010ffca7819 */ /* 0x000fe200000116b3 */
[----:B------:R-:W-:Y:S01]  /*18b0*/  HADD2.F32 R179, -RZ, R174.H0_H0 ;  /* 0x200000aeffb37230 */ /* 0x000fe20000004100 */
[----:B------:R-:W-:Y:S01]  /*18c0*/  FADD.FTZ R222, -R222, R175 ;  /* 0x000000afdede7221 */ /* 0x000fe20000010100 */
[----:B------:R-:W-:Y:S01]  /*18d0*/  HADD2.F32 R174, -RZ, R178.H0_H0 ;  /* 0x200000b2ffae7230 */ /* 0x000fe20000004100 */
[--C-:B------:R-:W-:Y:S01]  /*18e0*/  SHF.R.U32.HI R176, RZ, 0x10, R177.reuse ;  /* 0x00000010ffb07819 */ /* 0x100fe200000116b1 */
[----:B------:R-:W-:Y:S01]  /*18f0*/  IMAD.MOV.U32 R175, RZ, RZ, R177 ;  /* 0x000000ffffaf7224 */ /* 0x000fe200078e00b1 */
[----:B------:R-:W-:Y:S01]  /*1900*/  HADD2.F32 R177, -RZ, R172.H0_H0 ;  /* 0x200000acffb17230 */ /* 0x000fe20000004100 */
[----:B0-----:R-:W-:Y:S01]  /*1910*/  FMUL.FTZ R198, R13, R206 ;  /* 0x000000ce0dc67220 */ /* 0x001fe20000410000 */
[----:B------:R-:W-:Y:S01]  /*1920*/  HADD2.F32 R172, -RZ, R203.H0_H0 ;  /* 0x200000cbffac7230 */ /* 0x000fe20000004100 */
[----:B-1----:R-:W-:Y:S01]  /*1930*/  FMUL.FTZ R201, R121, R174 ;  /* 0x000000ae79c97220 */ /* 0x002fe20000410000 */
        /* <DEDUP_REMOVED lines=38> */
.L_x_2108:
[----:B------:R-:W-:Y:S05]  /*1ba0*/  BSYNC B0 ;  /* 0x0000000000007941 */ /* 0x000fea0003800000 */
.L_x_2107:
[----:B------:R-:W-:Y:S01]  /*1bb0*/  ISETP.GE.U32.AND P0, PT, R3, 0x280, PT ;  /* 0x000002800300780c */ /* 0x000fe20003f06070 */
[----:B------:R-:W-:-:S12]  /*1bc0*/  BSSY B0, `(.L_x_2109) ;  /* 0x0000053000007945 */ /* 0x000fd80003800000 */
[----:B------:R-:W-:Y:S05]  /*1bd0*/  @!P0 BRA `(.L_x_2110) ;  /* 0x0000051000008947 */ /* 0x000fea0003800000 */
[----:B------:R-:W-:Y:S01]  /*1be0*/  HFMA2.MMA R176, -RZ, RZ, 0, 4.76837158203125e-07 ;  /* 0x00000008ffb07435 */ /* 0x000fe200000001ff */
[C---:B------:R-:W-:Y:S02]  /*1bf0*/  LEA R172, P1, R219.reuse, c[0x0][0x188], 0x4 ;  /* 0x00006200dbac7a11 */ /* 0x040fe400078220ff */
[----:B------:R-:W-:Y:S02]  /*1c00*/  ISETP.NE.U32.AND P0, PT, RZ, c[0x0][0x250], PT ;  /* 0x00009400ff007a0c */ /* 0x000fe40003f05070 */
[C---:B------:R-:W-:Y:S02]  /*1c10*/  LEA.HI.X R173, R219.reuse, c[0x0][0x18c], RZ, 0x4, P1 ;  /* 0x00006300dbad7a11 */ /* 0x040fe400008f24ff */
[----:B------:R-:W-:Y:S02]  /*1c20*/  ISETP.NE.AND.EX P0, PT, RZ, c[0x0][0x254], PT, P0 ;  /* 0x00009500ff007a0c */ /* 0x000fe40003f05300 */
[C---:B------:R-:W-:Y:S01]  /*1c30*/  SHF.L.U32 R206, R219.reuse, 0x2, RZ ;  /* 0x00000002dbce7819 */ /* 0x040fe200000006ff */
[----:B------:R-:W-:Y:S01]  /*1c40*/  IMAD.WIDE.U32 R178, R219, R176, c[0x0][0x208] ;  /* 0x00008200dbb27625 */ /* 0x000fe200078e00b0 */
[----:B------:R-:W2:Y:S01]  /*1c50*/  LDG.E.128 R172, [R172.64] ;  /* 0x00000004acac7981 */ /* 0x000ea2000c1e1d00 */
[----:B------:R-:W-:-:S02]  /*1c60*/  SHF.R.U32.HI R2, RZ, 0x1e, R219 ;  /* 0x0000001eff027819 */ /* 0x000fc400000116db */
[----:B------:R-:W-:Y:S01]  /*1c70*/  IMAD.WIDE.U32 R176, R219, R176, c[0x0][0x210] ;  /* 0x00008400dbb07625 */ /* 0x000fe200078e00b0 */
[----:B------:R-:W-:Y:S01]  /*1c80*/  IADD3 R210, P1, R206, c[0x0][0x190], RZ ;  /* 0x00006400ced27a10 */ /* 0x000fe20007f3e0ff */
[----:B------:R-:W3:Y:S03]  /*1c90*/  LDG.E.64 R178, [R178.64] ;  /* 0x00000004b2b27981 */ /* 0x000ee6000c1e1b00 */
[----:B------:R-:W-:Y:S01]  /*1ca0*/  IADD3.X R211, R2, c[0x0][0x194], RZ, P1, !PT ;  /* 0x0000650002d37a10 */ /* 0x000fe20000ffe4ff */
        /* <DEDUP_REMOVED lines=68> */
.L_x_2110:
[----:B------:R-:W-:Y:S05]  /*20f0*/  BSYNC B0 ;  /* 0x0000000000007941 */ /* 0x000fea0003800000 */
.L_x_2109:
[----:B------:R-:W-:Y:S02]  /*2100*/  LOP3.LUT P1, RZ, R14, 0xff, RZ, 0xc0, !PT ;  /* 0x000000ff0eff7812 */ /* 0x000fe4000782c0ff */
[----:B------:R-:W-:Y:S02]  /*2110*/  SHF.R.U32.HI R174, RZ, 0x5, R17 ;  /* 0x00000005ffae7819 */ /* 0x000fe40000011611 */
[----:B------:R-:W-:Y:S02]  /*2120*/  LOP3.LUT P0, RZ, R17, 0x1f, RZ, 0xc0, !PT ;  /* 0x0000001f11ff7812 */ /* 0x000fe4000780c0ff */
[----:B-----5:R-:W-:-:S07]  /*2130*/  LOP3.LUT R218, R174, 0x7fffffc, RZ, 0xc0, !PT ;  /* 0x07fffffcaeda7812 */ /* 0x020fce00078ec0ff */
[----:B------:R-:W-:Y:S01]  /*2140*/  @!P1 IADD3 R218, R218, 0x4, RZ ;  /* 0x00000004dada9810 */ /* 0x000fe20007ffe0ff */
[----:B------:R-:W-:Y:S05]  /*2150*/  BRA.DIV ~URZ, `(.L_x_2111) ;  /* 0x000020927f007947 */ /* 0x000fea000b800000 */
[----:B------:R1:W2:Y:S02]  /*2160*/  SHFL.DOWN PT, R176, R217, 0x10, 0x1f ;  /* 0x0a001f00d9b07f89 */ /* 0x0002a400000e0000 */
.L_x_2136:
        /* <DEDUP_REMOVED lines=18> */
.L_x_2137:
[----:B------:R-:W-:Y:S01]  /*2290*/  @!P0 LOP3.LUT R173, R174, 0x3, RZ, 0xc0, !PT ;  /* 0x00000003aead8812 */ /* 0x000fe200078ec0ff */
[----:B-12---:R-:W-:Y:S01]  /*22a0*/  FADD.FTZ R207, R216, R207 ;  /* 0x000000cfd8cf7221 */ /* 0x006fe20000010000 */
[----:B------:R-:W-:Y:S01]  /*22b0*/  WARPSYNC 0xffffffff ;  /* 0xffffffff00007948 */ /* 0x000fe20003800000 */
[----:B---3--:R-:W-:Y:S01]  /*22c0*/  FADD.FTZ R206, R179, R178 ;  /* 0x000000b2b3ce7221 */ /* 0x008fe20000010000 */
[----:B------:R-:W-:Y:S01]  /*22d0*/  @!P0 IADD3 R216, R218, R173, RZ ;  /* 0x000000addad88210 */ /* 0x000fe20007ffe0ff */
[----:B------:R-:W-:Y:S04]  /*22e0*/  BSSY B0, `(.L_x_2113) ;  /* 0x0000060000007945 */ /* 0x000fe80003800000 */
        /* <DEDUP_REMOVED lines=22> */
[----:B------:R-:W-:Y:S01]  /*2450*/  FADD.FTZ R172, R25, -R172 ;  /* 0x800000ac19ac7221 */ /* 0x000fe20000010000 */
[----:B------:R-:W-:Y:S01]  /*2460*/  HFMA2.MMA R223, -RZ, RZ, 0, 4.76837158203125e-07 ;  /* 0x00000008ffdf7435 */ /* 0x000fe200000001ff */
[----:B------:R-:W-:Y:S02]  /*2470*/  FFMA.FTZ R177, R27, R178, R179 ;  /* 0x000000b21bb17223 */ /* 0x000fe400000100b3 */
[----:B------:R-:W-:-:S02]  /*2480*/  FMUL.FTZ R173, R13, R172 ;  /* 0x000000ac0dad7220 */ /* 0x000fc40000410000 */
[----:B------:R-:W-:Y:S02]  /*2490*/  FADD.FTZ R172, R24, -R175 ;  /* 0x800000af18ac7221 */ /* 0x000fe40000010000 */
[----:B------:R-:W-:Y:S02]  /*24a0*/  FADD.FTZ R176, R180, -R177 ;  /* 0x800000b1b4b07221 */ /* 0x000fe40000010000 */
[----:B------:R-:W-:Y:S02]  /*24b0*/  FMUL.FTZ R172, R13, R172 ;  /* 0x000000ac0dac7220 */ /* 0x000fe40000410000 */
[----:B------:R-:W-:Y:S02]  /*24c0*/  @P1 FADD.FTZ R173, R28, R173 ;  /* 0x000000ad1cad1221 */ /* 0x000fe40000010000 */
[----:B------:R-:W-:Y:S02]  /*24d0*/  FFMA.FTZ R216, R26, R178, R179 ;  /* 0x000000b21ad87223 */ /* 0x000fe400000100b3 */
        /* <DEDUP_REMOVED lines=63> */
.L_x_2115:
[----:B------:R-:W-:Y:S02]  /*28d0*/  IADD3 R12, R12, 0x80, RZ ;  /* 0x000000800c0c7810 */ /* 0x000fe40007ffe0ff */
.L_x_2114:
[----:B------:R-:W-:Y:S05]  /*28e0*/  BSYNC B0 ;  /* 0x0000000000007941 */ /* 0x000fea0003800000 */
.L_x_2113:
        /* <DEDUP_REMOVED lines=79> */
.L_x_2118:
[----:B------:R-:W-:Y:S02]  /*2de0*/  IADD3 R12, R12, 0x80, RZ ;  /* 0x000000800c0c7810 */ /* 0x000fe40007ffe0ff */
.L_x_2117:
[----:B------:R-:W-:Y:S05]  /*2df0*/  BSYNC B0 ;  /* 0x0000000000007941 */ /* 0x000fea0003800000 */
.L_x_2116:
        /* <DEDUP_REMOVED lines=79> */
.L_x_2121:
[----:B------:R-:W-:Y:S02]  /*32f0*/  IADD3 R12, R12, 0x80, RZ ;  /* 0x000000800c0c7810 */ /* 0x000fe40007ffe0ff */
.L_x_2120:
[----:B------:R-:W-:Y:S05]  /*3300*/  BSYNC B0 ;  /* 0x0000000000007941 */ /* 0x000fea0003800000 */
.L_x_2119:
        /* <DEDUP_REMOVED lines=79> */
.L_x_2124:
[----:B------:R-:W-:Y:S02]  /*3800*/  IADD3 R12, R12, 0x80, RZ ;  /* 0x000000800c0c7810 */ /* 0x000fe40007ffe0ff */
.L_x_2123:
[----:B------:R-:W-:Y:S05]  /*3810*/  BSYNC B0 ;  /* 0x0000000000007941 */ /* 0x000fea0003800000 */
.L_x_2122:
        /* <DEDUP_REMOVED lines=80> */
.L_x_2126:
[----:B0-----:R-:W-:Y:S05]  /*3d20*/  BSYNC B0 ;  /* 0x0000000000007941 */ /* 0x001fea0003800000 */
.L_x_2125:
[----:B------:R-:W-:Y:S02]  /*3d30*/  IADD3 R15, R15, c[0x0][0x160], RZ ;  /* 0x000058000f0f7a10 */ /* 0x000fe40007ffe0ff */
[----:B------:R-:W-:Y:S02]  /*3d40*/  LOP3.LUT P1, RZ, R14, 0xff, RZ, 0xc0, !PT ;  /* 0x000000ff0eff7812 */ /* 0x000fe4000782c0ff */
[----:B------:R-:W-:Y:S02]  /*3d50*/  ISETP.GE.AND P0, PT, R15, c[0x0][0x164], PT ;  /* 0x000059000f007a0c */ /* 0x000fe40003f06270 */
[----:B------:R-:W-:-:S11]  /*3d60*/  SEL R14, RZ, 0x1, P1 ;  /* 0x00000001ff0e7807 */ /* 0x000fd60000800000 */
[----:B------:R-:W-:Y:S01]  /*3d70*/  @P0 CALL.REL.NOINC `(.L_x_2100) ;  /* 0x0000001000000944 */ /* 0x000fe20003c00000 */
[----:B------:R-:W-:Y:S05]  /*3d80*/  BRA `(.L_x_2127) ;  /* 0xffffc82000007947 */ /* 0x000fea000383ffff */
.L_x_2100:
        /* <DEDUP_REMOVED lines=8> */
[----:B------:R-:W-:-:S10]  /*3e10*/  HFMA2.MMA R11, -RZ, RZ, 0, 9.5367431640625e-07 ;  /* 0x00000010ff0b7435 */ /* 0x000fd400000001ff */
        /* <DEDUP_REMOVED lines=9> */
.L_x_2129:
[----:B------:R-:W-:Y:S05]  /*3eb0*/  BSYNC B0 ;  /* 0x0000000000007941 */ /* 0x000fea0003800000 */
.L_x_2128:
        /* <DEDUP_REMOVED lines=12> */
.L_x_2131:
[----:B------:R-:W-:Y:S05]  /*3f80*/  BSYNC B0 ;  /* 0x0000000000007941 */ /* 0x000fea0003800000 */
.L_x_2130:
        /* <DEDUP_REMOVED lines=12> */
.L_x_2133:
[----:B------:R-:W-:Y:S05]  /*4050*/  BSYNC B0 ;  /* 0x0000000000007941 */ /* 0x000fea0003800000 */
.L_x_2132:
        /* <DEDUP_REMOVED lines=12> */
.L_x_2135:
[----:B------:R-:W-:Y:S05]  /*4120*/  BSYNC B0 ;  /* 0x0000000000007941 */ /* 0x000fea0003800000 */
.L_x_2134:
        /* <DEDUP_REMOVED lines=12> */
.L_x_2111:
[----:B------:R-:W-:Y:S01]  /*41f0*/  HFMA2.MMA R206, -RZ, RZ, 0, 9.5367431640625e-07 ;  /* 0x00000010ffce7435 */ /* 0x000fe200000001ff */
[----:B------:R-:W-:Y:S01]  /*4200*/  MOV R177, R217 ;  /* 0x000000d900b17202 */ /* 0x000fe20000000f00 */
[----:B------:R-:W-:Y:S01]  /*4210*/  IMAD.MOV.U32 R219, RZ, RZ, 0x1f ;  /* 0x0000001fffdb7424 */ /* 0x000fe200078e00ff */
[----:B------:R-:W-:-:S02]  /*4220*/  MOV R220, 0xffffffff ;  /* 0xffffffff00dc7802 */ /* 0x000fc40000000f00 */
[----:B------:R-:W-:Y:S02]  /*4230*/  MOV R172, 0x4250 ;  /* 0x0000425000ac7802 */ /* 0x000fe40000000f00 */
[----:B0-----:R-:W-:Y:S05]  /*4240*/  CALL.REL.NOINC `($__internal_88_$__cuda_sm70_shflsync_down_p) ;  /* 0x0000046000007944 */ /* 0x001fea0003c00000 */
[----:B-1----:R-:W-:Y:S01]  /*4250*/  MOV R176, R177 ;  /* 0x000000b100b07202 */ /* 0x002fe20000000f00 */
[----:B0-----:R-:W-:Y:S05]  /*4260*/  BRA `(.L_x_2136) ;  /* 0xffffdf0000007947 */ /* 0x001fea000383ffff */
.L_x_2112:
[----:B------:R-:W-:Y:S01]  /*4270*/  HFMA2.MMA R206, -RZ, RZ, 0, 9.5367431640625e-07 ;  /* 0x00000010ffce7435 */ /* 0x000fe200000001ff */
[----:B------:R-:W-:Y:S01]  /*4280*/  IMAD.MOV.U32 R177, RZ, RZ, R216 ;  /* 0x000000ffffb17224 */ /* 0x000fe200078e00d8 */
[----:B------:R-:W-:Y:S01]  /*4290*/  MOV R219, 0x1f ;  /* 0x0000001f00db7802 */ /* 0x000fe20000000f00 */
[----:B------:R-:W-:Y:S01]  /*42a0*/  IMAD.MOV.U32 R220, RZ, RZ, -0x1 ;  /* 0xffffffffffdc7424 */ /* 0x000fe200078e00ff */
[----:B------:R-:W-:Y:S02]  /*42b0*/  MOV R172, 0x42d0 ;  /* 0x000042d000ac7802 */ /* 0x000fe40000000f00 */
[----:B012---:R-:W-:Y:S05]  /*42c0*/  CALL.REL.NOINC `($__internal_88_$__cuda_sm70_shflsync_down_p) ;  /* 0x000003e000007944 */ /* 0x007fea0003c00000 */
[----:B------:R-:W-:Y:S01]  /*42d0*/  FADD.FTZ R176, R176, R217 ;  /* 0x000000d9b0b07221 */ /* 0x000fe20000010000 */
[----:B0-----:R-:W-:Y:S01]  /*42e0*/  HFMA2.MMA R206, -RZ, RZ, 0, 4.76837158203125e-07 ;  /* 0x00000008ffce7435 */ /* 0x001fe200000001ff */
[----:B-1----:R-:W-:Y:S01]  /*42f0*/  FADD.FTZ R216, R216, R177 ;  /* 0x000000b1d8d87221 */ /* 0x002fe20000010000 */
[----:B------:R-:W-:Y:S01]  /*4300*/  MOV R219, 0x1f ;  /* 0x0000001f00db7802 */ /* 0x000fe20000000f00 */
[----:B------:R-:W-:Y:S01]  /*4310*/  IMAD.MOV.U32 R220, RZ, RZ, -0x1 ;  /* 0xffffffffffdc7424 */ /* 0x000fe200078e00ff */
[----:B------:R-:W-:-:S02]  /*4320*/  MOV R177, R176 ;  /* 0x000000b000b17202 */ /* 0x000fc40000000f00 */
[----:B------:R-:W-:Y:S02]  /*4330*/  MOV R172, 0x4350 ;  /* 0x0000435000ac7802 */ /* 0x000fe40000000f00 */
[----:B------:R-:W-:Y:S05]  /*4340*/  CALL.REL.NOINC `($__internal_88_$__cuda_sm70_shflsync_down_p) ;  /* 0x0000036000007944 */ /* 0x000fea0003c00000 */
[----:B0-----:R-:W-:Y:S01]  /*4350*/  HFMA2.MMA R206, -RZ, RZ, 0, 4.76837158203125e-07 ;  /* 0x00000008ffce7435 */ /* 0x001fe200000001ff */
[----:B-1----:R-:W-:Y:S01]  /*4360*/  MOV R175, R177 ;  /* 0x000000b100af7202 */ /* 0x002fe20000000f00 */
[----:B------:R-:W-:Y:S01]  /*4370*/  IMAD.MOV.U32 R177, RZ, RZ, R216 ;  /* 0x000000ffffb17224 */ /* 0x000fe200078e00d8 */
[----:B------:R-:W-:Y:S01]  /*4380*/  MOV R219, 0x1f ;  /* 0x0000001f00db7802 */ /* 0x000fe20000000f00 */
[----:B------:R-:W-:Y:S01]  /*4390*/  IMAD.MOV.U32 R220, RZ, RZ, -0x1 ;  /* 0xffffffffffdc7424 */ /* 0x000fe200078e00ff */
[----:B------:R-:W-:Y:S02]  /*43a0*/  MOV R172, 0x43c0 ;  /* 0x000043c000ac7802 */ /* 0x000fe40000000f00 */
[----:B------:R-:W-:Y:S05]  /*43b0*/  CALL.REL.NOINC `($__internal_88_$__cuda_sm70_shflsync_down_p) ;  /* 0x000002f000007944 */ /* 0x000fea0003c00000 */
[----:B------:R-:W-:Y:S01]  /*43c0*/  FADD.FTZ R176, R175, R176 ;  /* 0x000000b0afb07221 */ /* 0x000fe20000010000 */
[----:B0-----:R-:W-:Y:S01]  /*43d0*/  HFMA2.MMA R206, -RZ, RZ, 0, 2.384185791015625e-07 ;  /* 0x00000004ffce7435 */ /* 0x001fe200000001ff */
[----:B-1----:R-:W-:Y:S01]  /*43e0*/  FADD.FTZ R216, R216, R177 ;  /* 0x000000b1d8d87221 */ /* 0x002fe20000010000 */
[----:B------:R-:W-:Y:S01]  /*43f0*/  MOV R219, 0x1f ;  /* 0x0000001f00db7802 */ /* 0x000fe20000000f00 */
[----:B------:R-:W-:Y:S01]  /*4400*/  IMAD.MOV.U32 R220, RZ, RZ, -0x1 ;  /* 0xffffffffffdc7424 */ /* 0x000fe200078e00ff */
[----:B------:R-:W-:-:S02]  /*4410*/  MOV R177, R176 ;  /* 0x000000b000b17202 */ /* 0x000fc40000000f00 */
[----:B------:R-:W-:Y:S02]  /*4420*/  MOV R172, 0x4440 ;  /* 0x0000444000ac7802 */ /* 0x000fe40000000f00 */
[----:B------:R-:W-:Y:S05]  /*4430*/  CALL.REL.NOINC `($__internal_88_$__cuda_sm70_shflsync_down_p) ;  /* 0x0000027000007944 */ /* 0x000fea0003c00000 */
[----:B0-----:R-:W-:Y:S01]  /*4440*/  HFMA2.MMA R206, -RZ, RZ, 0, 2.384185791015625e-07 ;  /* 0x00000004ffce7435 */ /* 0x001fe200000001ff */
[----:B-1----:R-:W-:Y:S01]  /*4450*/  MOV R175, R177 ;  /* 0x000000b100af7202 */ /* 0x002fe20000000f00 */
[----:B------:R-:W-:Y:S01]  /*4460*/  IMAD.MOV.U32 R177, RZ, RZ, R216 ;  /* 0x000000ffffb17224 */ /* 0x000fe200078e00d8 */
[----:B------:R-:W-:Y:S01]  /*4470*/  MOV R219, 0x1f ;  /* 0x0000001f00db7802 */ /* 0x000fe20000000f00 */
[----:B------:R-:W-:Y:S01]  /*4480*/  IMAD.MOV.U32 R220, RZ, RZ, -0x1 ;  /* 0xffffffffffdc7424 */ /* 0x000fe200078e00ff */
[----:B------:R-:W-:Y:S02]  /*4490*/  MOV R172, 0x44b0 ;  /* 0x000044b000ac7802 */ /* 0x000fe40000000f00 */
[----:B------:R-:W-:Y:S05]  /*44a0*/  CALL.REL.NOINC `($__internal_88_$__cuda_sm70_shflsync_down_p) ;  /* 0x0000020000007944 */ /* 0x000fea0003c00000 */
[----:B------:R-:W-:Y:S01]  /*44b0*/  FADD.FTZ R176, R175, R176 ;  /* 0x000000b0afb07221 */ /* 0x000fe20000010000 */
[----:B0-----:R-:W-:Y:S01]  /*44c0*/  HFMA2.MMA R206, -RZ, RZ, 0, 1.1920928955078125e-07 ;  /* 0x00000002ffce7435 */ /* 0x001fe200000001ff */
[----:B-1----:R-:W-:Y:S01]  /*44d0*/  FADD.FTZ R216, R216, R177 ;  /* 0x000000b1d8d87221 */ /* 0x002fe20000010000 */
[----:B------:R-:W-:Y:S01]  /*44e0*/  MOV R219, 0x1f ;  /* 0x0000001f00db7802 */ /* 0x000fe20000000f00 */
[----:B------:R-:W-:Y:S01]  /*44f0*/  IMAD.MOV.U32 R220, RZ, RZ, -0x1 ;  /* 0xffffffffffdc7424 */ /* 0x000fe200078e00ff */
[----:B------:R-:W-:-:S02]  /*4500*/  MOV R177, R176 ;  /* 0x000000b000b17202 */ /* 0x000fc40000000f00 */
[----:B------:R-:W-:Y:S02]  /*4510*/  MOV R172, 0x4530 ;  /* 0x0000453000ac7802 */ /* 0x000fe40000000f00 */
[----:B------:R-:W-:Y:S05]  /*4520*/  CALL.REL.NOINC `($__internal_88_$__cuda_sm70_shflsync_down_p) ;  /* 0x0000018000007944 */ /* 0x000fea0003c00000 */
[----:B0-----:R-:W-:Y:S01]  /*4530*/  HFMA2.MMA R206, -RZ, RZ, 0, 1.1920928955078125e-07 ;  /* 0x00000002ffce7435 */ /* 0x001fe200000001ff */
[----:B-1----:R-:W-:Y:S01]  /*4540*/  MOV R175, R177 ;  /* 0x000000b100af7202 */ /* 0x002fe20000000f00 */
[----:B------:R-:W-:Y:S01]  /*4550*/  IMAD.MOV.U32 R177, RZ, RZ, R216 ;  /* 0x000000ffffb17224 */ /* 0x000fe200078e00d8 */
[----:B------:R-:W-:Y:S01]  /*4560*/  MOV R219, 0x1f ;  /* 0x0000001f00db7802 */ /* 0x000fe20000000f00 */
[----:B------:R-:W-:Y:S01]  /*4570*/  IMAD.MOV.U32 R220, RZ, RZ, -0x1 ;  /* 0xffffffffffdc7424 */ /* 0x000fe200078e00ff */
[----:B------:R-:W-:Y:S02]  /*4580*/  MOV R172, 0x45a0 ;  /* 0x000045a000ac7802 */ /* 0x000fe40000000f00 */
[----:B------:R-:W-:Y:S05]  /*4590*/  CALL.REL.NOINC `($__internal_88_$__cuda_sm70_shflsync_down_p) ;  /* 0x0000011000007944 */ /* 0x000fea0003c00000 */
[----:B------:R-:W-:Y:S01]  /*45a0*/  FADD.FTZ R178, R175, R176 ;  /* 0x000000b0afb27221 */ /* 0x000fe20000010000 */
[----:B0-----:R-:W-:Y:S01]  /*45b0*/  HFMA2.MMA R206, -RZ, RZ, 0, 5.9604644775390625e-08 ;  /* 0x00000001ffce7435 */ /* 0x001fe200000001ff */
[----:B-1----:R-:W-:Y:S01]  /*45c0*/  FADD.FTZ R207, R216, R177 ;  /* 0x000000b1d8cf7221 */ /* 0x002fe20000010000 */
[----:B------:R-:W-:Y:S01]  /*45d0*/  MOV R219, 0x1f ;  /* 0x0000001f00db7802 */ /* 0x000fe20000000f00 */
[----:B------:R-:W-:Y:S01]  /*45e0*/  IMAD.MOV.U32 R220, RZ, RZ, -0x1 ;  /* 0xffffffffffdc7424 */ /* 0x000fe200078e00ff */
[----:B------:R-:W-:-:S02]  /*45f0*/  MOV R177, R178 ;  /* 0x000000b200b17202 */ /* 0x000fc40000000f00 */
[----:B------:R-:W-:Y:S02]  /*4600*/  MOV R172, 0x4620 ;  /* 0x0000462000ac7802 */ /* 0x000fe40000000f00 */
[----:B------:R-:W-:Y:S05]  /*4610*/  CALL.REL.NOINC `($__internal_88_$__cuda_sm70_shflsync_down_p) ;  /* 0x0000009000007944 */ /* 0x000fea0003c00000 */
[----:B0-----:R-:W-:Y:S01]  /*4620*/  HFMA2.MMA R206, -RZ, RZ, 0, 5.9604644775390625e-08 ;  /* 0x00000001ffce7435 */ /* 0x001fe200000001ff */
[----:B-1----:R-:W-:Y:S01]  /*4630*/  MOV R179, R177 ;  /* 0x000000b100b37202 */ /* 0x002fe20000000f00 */
[----:B------:R-:W-:Y:S01]  /*4640*/  IMAD.MOV.U32 R177, RZ, RZ, R207 ;  /* 0x000000ffffb17224 */ /* 0x000fe200078e00cf */
[----:B------:R-:W-:Y:S01]  /*4650*/  MOV R219, 0x1f ;  /* 0x0000001f00db7802 */ /* 0x000fe20000000f00 */
[----:B------:R-:W-:Y:S01]  /*4660*/  IMAD.MOV.U32 R220, RZ, RZ, -0x1 ;  /* 0xffffffffffdc7424 */ /* 0x000fe200078e00ff */
[----:B------:R-:W-:Y:S02]  /*4670*/  MOV R172, 0x4690 ;  /* 0x0000469000ac7802 */ /* 0x000fe40000000f00 */
[----:B------:R-:W-:Y:S05]  /*4680*/  CALL.REL.NOINC `($__internal_88_$__cuda_sm70_shflsync_down_p) ;  /* 0x0000002000007944 */ /* 0x000fea0003c00000 */
[----:B-1----:R-:W-:Y:S01]  /*4690*/  MOV R216, R177 ;  /* 0x000000b100d87202 */ /* 0x002fe20000000f00 */
[----:B0-----:R-:W-:Y:S05]  /*46a0*/  BRA `(.L_x_2137) ;  /* 0xffffdbe000007947 */ /* 0x001fea000383ffff */
        .weak           $__internal_88_$__cuda_sm70_shflsync_down_p
        .type           $__internal_88_$__cuda_sm70_shflsync_down_p,@function
        .size           $__internal_88_$__cuda_sm70_shflsync_down_p,(.L_x_2835 - $__internal_88_$__cuda_sm70_shflsync_down_p)
$__internal_88_$__cuda_sm70_shflsync_down_p:
[----:B------:R-:W-:Y:S01]  /*46b0*/  HFMA2.MMA R173, -RZ, RZ, 0, 0 ;  /* 0x00000000ffad7435 */ /* 0x000fe200000001ff */
[----:B------:R-:W-:Y:S04]  /*46c0*/  WARPSYNC R220 ;  /* 0x000000dc00007348 */ /* 0x000fe80003800000 */
[----:B------:R0:W1:Y:S01]  /*46d0*/  SHFL.DOWN PT, R177, R177, R206, R219 ;  /* 0x080000ceb1b17389 */ /* 0x00006200000e00db */
[----:B------:R-:W-:Y:S05]  /*46e0*/  RET.REL.NODEC R172 `(_ZN10layer_norm31ln_parallel_residual_bwd_kernelINS_13Kernel_traitsIf6__halffS2_fjLj2560ELj1ELj1ELj4ELj8ENS_18Kernel_traits_baseILj2560EfS2_fS2_fjLj128EEEEELb1ELb0ELb0EEEvNS_9BwdParamsE) ;  /* 0xffffb910ac007950 */ /* 0x000fea0003c3ffff */
.L_x_2138:
        /* <DEDUP_REMOVED lines=9> */
.L_x_2835:


//--------------------- .text._ZN10layer_norm31ln_parallel_residual_bwd_kernelINS_13Kernel_traitsIf6__halffS2_fjLj2560ELj1ELj1ELj4ELj8ENS_18Kernel_traits_baseILj2560EfS2_fS2_fjLj128EEEEELb1ELb0ELb1EEEvNS_9BwdParamsE --------------------------
	.section	.text._ZN10layer_norm31ln_parallel_residual_bwd_kernelINS_13Kernel_traitsIf6__halffS2_fjLj2560ELj1ELj1ELj4ELj8ENS_18Kernel_traits_baseILj2560EfS2_fS2_fjLj128EEEEELb1ELb0ELb1EEEvNS_9BwdParamsE,"ax",@progbits
	.sectioninfo	@"SHI_REGISTERS=231"
	.align	128
        .global         _ZN10layer_norm31ln_parallel_residual_bwd_kernelINS_13Kernel_traitsIf6__halffS2_fjLj2560ELj1ELj1ELj4ELj8ENS_18Kernel_traits_baseILj2560EfS2_fS2_fjLj128EEEEELb1ELb0ELb1EEEvNS_9BwdParamsE
        .type           _ZN10layer_norm31ln_parallel_residual_bwd_kernelINS_13Kernel_traitsIf6__halffS2_fjLj2560ELj1ELj1ELj4ELj8ENS_18Kernel_traits_baseILj2560EfS2_fS2_fjLj128EEEEELb1ELb0ELb1EEEvNS_9BwdParamsE,@function
        .size           _ZN10layer_norm31ln_parallel_residual_bwd_kernelINS_13Kernel_traitsIf6__halffS2_fjLj2560ELj1ELj1ELj4ELj8ENS_18Kernel_traits_baseILj2560EfS2_fS2_fjLj128EEEEELb1ELb0ELb1EEEvNS_9BwdParamsE,(.L_x_2836 - _ZN10layer_norm31ln_parallel_residual_bwd_kernelINS_13Kernel_traitsIf6__halffS2_fjLj2560ELj1ELj1ELj4ELj8ENS_18Kernel_traits_baseILj2560EfS2_fS2_fjLj128EEEEELb1ELb0ELb1EEEvNS_9BwdParamsE)
        .other          _ZN10layer_norm31ln_parallel_residual_bwd_kernelINS_13Kernel_traitsIf6__halffS2_fjLj2560ELj1ELj1ELj4ELj8ENS_18Kernel_traits_baseILj2560EfS2_fS2_fjLj128EEEEELb1ELb0ELb1EEEvNS_9BwdParamsE,@"STO_CUDA_ENTRY STV_DEFAULT"
_ZN10layer_norm31ln_parallel_residual_bwd_kernelINS_13Kernel_traitsIf6__halffS2_fjLj2560ELj1ELj1ELj4ELj8ENS_18Kernel_traits_baseILj2560EfS2_fS2_fjLj128EEEEELb1ELb0ELb1EEEvNS_9BwdParamsE:
.text._ZN10layer_norm31ln_parallel_residual_bwd_kernelINS_13Kernel_traitsIf6__halffS2_fjLj2560ELj1ELj1ELj4ELj8ENS_18Kernel_traits_baseILj2560EfS2_fS2_fjLj128EEEEELb1ELb0ELb1EEEvNS_9BwdParamsE:
        /* <DEDUP_REMOVED lines=48> */
.L_x_2139:
[----:B------:R-:W-:-:S05]  /*0300*/  IMAD.SHL.U32 R2, R0, 0x10, RZ ;  /* 0x0000001000027824 */ /* 0x000fca00078e00ff */
[----:B------:R-:W-:-:S04]  /*0310*/  LOP3.LUT R4, R2, 0x7f0, RZ, 0xc0, !PT ;  /* 0x000007f002047812 */ /* 0x000fc800078ec0ff */
[C---:B------:R-:W-:Y:S02]  /*0320*/  IADD3 R2, P0, R4.reuse, c[0x0][0x1b0], RZ ;  /* 0x00006c0004027a10 */ /* 0x040fe40007f1e0ff */
[----:B------:R-:W-:Y:S02]  /*0330*/  IADD3 R4, P1, R4, c[0x0][0x1b8], RZ ;  /* 0x00006e0004047a10 */ /* 0x000fe40007f3e0ff */
[----:B------:R-:W-:-:S03]  /*0340*/  IADD3.X R3, RZ, c[0x0][0x1b4], RZ, P0, !PT ;  /* 0x00006d00ff037a10 */ /* 0x000fc600007fe4ff */
[----:B------:R-:W-:Y:S01]  /*0350*/  IMAD.X R5, RZ, RZ, c[0x0][0x1bc], P1 ;  /* 0x00006f00ff057624 */ /* 0x000fe200008e06ff */
[----:B------:R-:W-:Y:S01]  /*0360*/  HFMA2.MMA R203, -RZ, RZ, 0, 5.9604644775390625e-08 ;  /* 0x00000001ffcb7435 */ /* 0x000fe200000001ff */
        /* <DEDUP_REMOVED lines=46> */
[----:B-1----:R-:W-:Y:S01]  /*0650*/  CS2R R4, SRZ ;  /* 0x0000000000047805 */ /* 0x002fe2000001ff00 */
[----:B------:R-:W-:Y:S01]  /*0660*/  CS2R R194, SRZ ;  /* 0x0000000000c27805 */ /* 0x000fe2000001ff00 */
[----:B------:R-:W-:Y:S01]  /*0670*/  CS2R R24, SRZ ;  /* 0x0000000000187805 */ /* 0x000fe2000001ff00 */
[----:B------:R-:W-:Y:S01]  /*0680*/  CS2R R26, SRZ ;  /* 0x00000000001a7805 */ /* 0x000fe2000001ff00 */
[----:B------:R-:W-:-:S02]  /*0690*/  MOV R202, RZ ;  /* 0x000000ff00ca7202 */ /* 0x000fc40000000f00 */
.L_x_2149:
        /* <DEDUP_REMOVED lines=31> */
[----:B------:R-:W3:Y:S04]  /*0890*/  LDG.E.64 R162, [R162.64] ;  /* 0x00000004a2a27981 */ /* 0x000ee8000c1e1b00 */
[----:B------:R-:W3:Y:S04]  /*08a0*/  LDG.E.64 R164, [R164.64] ;  /* 0x00000004a4a47981 */ /* 0x000ee8000c1e1b00 */
[----:B-1----:R-:W3:Y:S01]  /*08b0*/  LDG.E.128 R116, [R116.64] ;  /* 0x0000000474747981 */ /* 0x002ee2000c1e1d00 */
[----:B------:R-:W-:-:S04]  /*08c0*/  IADD3 R204, R215, 0x180, RZ ;  /* 0x00000180d7cc7810 */ /* 0x000fc80007ffe0ff */
[C---:B------:R-:W-:Y:S01]  /*08d0*/  LEA R120, P0, R204.reuse, c[0x0][0x188], 0x4 ;  /* 0x00006200cc787a11 */ /* 0x040fe200078020ff */
[----:B------:R-:W-:-:S03]  /*08e0*/  IMAD.WIDE.U32 R158, R204, R156, c[0x0][0x210] ;  /* 0x00008400cc9e7625 */ /* 0x000fc600078e009c */
[C---:B------:R-:W-:Y:S01]  /*08f0*/  LEA.HI.X R121, R204.reuse, c[0x0][0x18c], RZ, 0x4, P0 ;  /* 0x00006300cc797a11 */ /* 0x040fe200000f24ff */
[----:B------:R-:W-:Y:S02]  /*0900*/  IMAD.WIDE.U32 R160, R204, R156, c[0x0][0x208] ;  /* 0x00008200cca07625 */ /* 0x000fe400078e009c */
[----:B------:R-:W3:Y:S01]  /*0910*/  LDG.E.64 R158, [R158.64] ;  /* 0x000000049e9e7981 */ /* 0x000ee2000c1e1b00 */
[----:B------:R-:W-:-:S03]  /*0920*/  IADD3 R205, R215, 0x200, RZ ;  /* 0x00000200d7cd7810 */ /* 0x000fc60007ffe0ff */
[----:B------:R-:W3:Y:S04]  /*0930*/  LDG.E.64 R160, [R160.64] ;  /* 0x00000004a0a07981 */ /* 0x000ee8000c1e1b00 */
[----:B------:R-:W3:Y:S01]  /*0940*/  LDG.E.128 R120, [R120.64] ;  /* 0x0000000478787981 */ /* 0x000ee2000c1e1d00 */
        /* <DEDUP_REMOVED lines=21> */
[----:B-----5:R0:W5:Y:S01]  /*0aa0*/  LDG.E R219, [R182.64] ;  /* 0x00000004b6db7981 */ /* 0x020162000c1e1900 */
        /* <DEDUP_REMOVED lines=51> */
[----:B0-----:R-:W-:Y:S01]  /*0de0*/  SHF.R.U64 R184, R172, 0x10, R173 ;  /* 0x00000010acb87819 */ /* 0x001fe200000012ad */
[----:B------:R-:W-:Y:S01]  /*0df0*/  HADD2.F32 R181, -RZ, R110.H0_H0 ;  /* 0x2000006effb57230 */ /* 0x000fe20000004100 */
[----:B------:R-:W-:Y:S01]  /*0e00*/  SHF.R.U64 R172, R170, 0x10, R171 ;  /* 0x00000010aaac7819 */ /* 0x000fe200000012ab */
[----:B------:R-:W-:Y:S01]  /*0e10*/  HADD2.F32 R177, -RZ, R108.H0_H0 ;  /* 0x2000006cffb17230 */ /* 0x000fe20000004100 */
        /* <DEDUP_REMOVED lines=13> */
[----:B------:R-:W-:Y:S02]  /*0ef0*/  FADD.FTZ R194, R173, R194 ;  /* 0x000000c2adc27221 */ /* 0x000fe40000010000 */
[-C--:B------:R-:W-:Y:S02]  /*0f00*/  FFMA.FTZ R195, R182, R173.reuse, R195 ;  /* 0x000000adb6c37223 */ /* 0x080fe400000100c3 */
[----:B------:R-:W-:Y:S02]  /*0f10*/  FADD.FTZ R221, R111, -R217 ;  /* 0x800000d96fdd7221 */ /* 0x000fe40000010000 */
[----:B------:R-:W-:Y:S01]  /*0f20*/  FFMA.FTZ R173, R81, R173, R108 ;  /* 0x000000ad51ad7223 */ /* 0x000fe2000001006c */
[----:B------:R-:W-:Y:S01]  /*0f30*/  HADD2.F32 R108, -RZ, R170.H0_H0 ;  /* 0x200000aaff6c7230 */ /* 0x000fe20000004100 */
[----:B------:R-:W-:Y:S01]  /*0f40*/  IMAD.MOV.U32 R111, RZ, RZ, R171 ;  /* 0x000000ffff6f7224 */ /* 0x000fe200078e00ab */
[----:B------:R-:W-:Y:S01]  /*0f50*/  HADD2.F32 R170, -RZ, R183.H0_H0 ;  /* 0x200000b7ffaa7230 */ /* 0x000fe20000004100 */
[----:B------:R-:W-:-:S02]  /*0f60*/  FMUL.FTZ R172, R216, R221 ;  /* 0x000000ddd8ac7220 */ /* 0x000fc40000410000 */
[----:B------:R-:W-:Y:S02]  /*0f70*/  FADD.FTZ R192, R110, R192 ;  /* 0x000000c06ec07221 */ /* 0x000fe40000010000 */
[----:B------:R-:W-:Y:S01]  /*0f80*/  FFMA.FTZ R193, R182, R110, R193 ;  /* 0x0000006eb6c17223 */ /* 0x000fe200000100c1 */
[----:B------:R-:W-:Y:S01]  /*0f90*/  HADD2.F32 R111, -RZ, R111.H0_H0 ;  /* 0x2000006fff6f7230 */ /* 0x000fe20000004100 */
[----:B------:R-:W-:Y:S02]  /*0fa0*/  FMUL.FTZ R179, R63, R108 ;  /* 0x0000006c3fb37220 */ /* 0x000fe40000410000 */
[----:B------:R-:W-:Y:S02]  /*0fb0*/  IMAD.MOV.U32 R110, RZ, RZ, R166 ;  /* 0x000000ffff6e7224 */ /* 0x000fe400078e00a6 */
[----:B------:R-:W-:Y:S02]  /*0fc0*/  FMUL.FTZ R176, R216, R187 ;  /* 0x000000bbd8b07220 */ /* 0x000fe40000410000 */
[----:B------:R-:W-:-:S02]  /*0fd0*/  FADD.FTZ R150, R108, R150 ;  /* 0x000000966c967221 */ /* 0x000fc40000010000 */
[----:B------:R-:W-:Y:S01]  /*0fe0*/  FFMA.FTZ R151, R172, R108, R151 ;  /* 0x0000006cac977223 */ /* 0x000fe20000010097 */
[----:B------:R-:W-:Y:S01]  /*0ff0*/  MOV R108, R168 ;  /* 0x000000a8006c7202 */ /* 0x000fe20000000f00 */
[----:B------:R-:W-:Y:S02]  /*1000*/  FADD.FTZ R152, R170, R152 ;  /* 0x00000098aa987221 */ /* 0x000fe40000010000 */
[-C--:B------:R-:W-:Y:S02]  /*1010*/  FFMA.FTZ R153, R172, R170.reuse, R153 ;  /* 0x000000aaac997223 */ /* 0x080fe40000010099 */
[----:B------:R-:W-:Y:S02]  /*1020*/  FADD.FTZ R196, R181, R196 ;  /* 0x000000c4b5c47221 */ /* 0x000fe40000010000 */
[----:B------:R-:W-:Y:S02]  /*1030*/  FFMA.FTZ R197, R186, R181, R197 ;  /* 0x000000b5bac57223 */ /* 0x000fe400000100c5 */
[----:B------:R-:W-:-:S02]  /*1040*/  FFMA.FTZ R170, R83, R170, R179 ;  /* 0x000000aa53aa7223 */ /* 0x000fc400000100b3 */
[C---:B------:R-:W-:Y:S01]  /*1050*/  FADD.FTZ R181, -R217.reuse, R113 ;  /* 0x00000071d9b57221 */ /* 0x040fe20000010100 */
[----:B------:R-:W-:Y:S01]  /*1060*/  HADD2.F32 R113, -RZ, R110.H0_H0 ;  /* 0x2000006eff717230 */ /* 0x000fe20000004100 */
[C---:B------:R-:W-:Y:S01]  /*1070*/  FADD.FTZ R183, -R217.reuse, R114 ;  /* 0x00000072d9b77221 */ /* 0x040fe20000010100 */
[--C-:B------:R-:W-:Y:S01]  /*1080*/  SHF.R.U64 R114, R166, 0x10, R167.reuse ;  /* 0x00000010a6727819 */ /* 0x100fe200000012a7 */
[----:B------:R-:W-:Y:S01]  /*1090*/  FADD.FTZ R179, -R217, R112 ;  /* 0x00000070d9b37221 */ /* 0x000fe20000010100 */
[----:B------:R-:W-:Y:S01]  /*10a0*/  SHF.R.U32.HI R112, RZ, 0x10, R167 ;  /* 0x00000010ff707819 */ /* 0x000fe200000116a7 */
[-C--:B------:R-:W-:Y:S02]  /*10b0*/  FMUL.FTZ R171, R62, R111.reuse ;  /* 0x0000006f3eab7220 */ /* 0x080fe40000410000 */
[----:B------:R-:W-:Y:S02]  /*10c0*/  FADD.FTZ R154, R111, R154 ;  /* 0x0000009a6f9a7221 */ /* 0x000fe40000010000 */
[----:B------:R-:W-:Y:S01]  /*10d0*/  FFMA.FTZ R155, R176, R111, R155 ;  /* 0x0000006fb09b7223 */ /* 0x000fe2000001009b */
[----:B------:R-:W-:Y:S01]  /*10e0*/  SHF.R.U64 R185, R168, 0x10, R169 ;  /* 0x00000010a8b97819 */ /* 0x000fe200000012a9 */
[----:B------:R-:W-:Y:S01]  /*10f0*/  IMAD.MOV.U32 R111, RZ, RZ, R167 ;  /* 0x000000ffff6f7224 */ /* 0x000fe200078e00a7 */
        /* <DEDUP_REMOVED lines=12> */
[-C--:B------:R-:W-:Y:S02]  /*11c0*/  FFMA.FTZ R191, R176, R109.reuse, R191 ;  /* 0x0000006db0bf7223 */ /* 0x080fe400000100bf */
[----:B------:R-:W-:Y:S01]  /*11d0*/  FFMA.FTZ R171, R82, R109, R171 ;  /* 0x0000006d52ab7223 */ /* 0x000fe200000100ab */
[----:B------:R-:W-:Y:S01]  /*11e0*/  MOV R109, R169 ;  /* 0x000000a9006d7202 */ /* 0x000fe20000000f00 */
[----:B------:R-:W-:Y:S01]  /*11f0*/  FADD.FTZ R144, R185, R144 ;  /* 0x00000090b9907221 */ /* 0x000fe20000010000 */
[----:B------:R-:W-:Y:S01]  /*1200*/  SHF.R.U32.HI R169, RZ, 0x10, R169 ;  /* 0x00000010ffa97819 */ /* 0x000fe200000116a9 */
[----:B------:R-:W-:-:S02]  /*1210*/  FFMA.FTZ R145, R224, R185, R145 ;  /* 0x000000b9e0917223 */ /* 0x000fc40000010091 */
[----:B------:R-:W-:Y:S01]  /*1220*/  FFMA.FTZ R185, R77, R185, R108 ;  /* 0x000000b94db97223 */ /* 0x000fe2000001006c */
[----:B------:R-:W-:Y:S01]  /*1230*/  HADD2.F32 R108, -RZ, R112.H0_H0 ;  /* 0x20000070ff6c7230 */ /* 0x000fe20000004100 */
[----:B------:R-:W-:Y:S01]  /*1240*/  FADD.FTZ R115, -R217, R115 ;  /* 0x00000073d9737221 */ /* 0x000fe20000010100 */
[----:B------:R-:W-:Y:S01]  /*1250*/  HADD2.F32 R111, -RZ, R111.H0_H0 ;  /* 0x2000006fff6f7230 */ /* 0x000fe20000004100 */
[----:B------:R-:W-:Y:S01]  /*1260*/  FADD.FTZ R142, R110, R142 ;  /* 0x0000008e6e8e7221 */ /* 0x000fe20000010000 */
[----:B------:R-:W-:Y:S01]  /*1270*/  HADD2.F32 R169, -RZ, R169.H0_H0 ;  /* 0x200000a9ffa97230 */ /* 0x000fe20000004100 */
[----:B------:R-:W-:Y:S02]  /*1280*/  FMUL.FTZ R168, R216, R115 ;  /* 0x00000073d8a87220 */ /* 0x000fe40000410000 */
[----:B------:R-:W-:Y:S02]  /*1290*/  FFMA.FTZ R143, R224, R110, R143 ;  /* 0x0000006ee08f7223 */ /* 0x000fe4000001008f */
[----:B------:R-:W-:-:S02]  /*12a0*/  FMUL.FTZ R112, R59, R108 ;  /* 0x0000006c3b707220 */ /* 0x000fc40000410000 */
[----:B------:R-:W-:Y:S01]  /*12b0*/  IMAD.MOV.U32 R110, RZ, RZ, R162 ;  /* 0x000000ffff6e7224 */ /* 0x000fe200078e00a2 */
[----:B------:R-:W-:Y:S01]  /*12c0*/  HADD2.F32 R109, -RZ, R109.H0_H0 ;  /* 0x2000006dff6d7230 */ /* 0x000fe20000004100 */
[----:B------:R-:W-:Y:S02]  /*12d0*/  FMUL.FTZ R184, R216, R183 ;  /* 0x000000b7d8b87220 */ /* 0x000fe40000410000 */
[----:B------:R-:W-:Y:S02]  /*12e0*/  FMUL.FTZ R179, R58, R111 ;  /* 0x0000006f3ab37220 */ /* 0x000fe40000410000 */
[----:B------:R-:W-:Y:S02]  /*12f0*/  FADD.FTZ R136, R169, R136 ;  /* 0x00000088a9887221 */ /* 0x000fe40000010000 */
[----:B------:R-:W-:Y:S02]  /*1300*/  FFMA.FTZ R137, R168, R169, R137 ;  /* 0x000000a9a8897223 */ /* 0x000fe40000010089 */
[----:B------:R-:W-:-:S02]  /*1310*/  FADD.FTZ R146, R113, R146 ;  /* 0x0000009271927221 */ /* 0x000fc40000010000 */
[----:B------:R-:W-:Y:S01]  /*1320*/  FFMA.FTZ R147, R166, R113, R147 ;  /* 0x00000071a6937223 */ /* 0x000fe20000010093 */
[----:B------:R-:W-:Y:S01]  /*1330*/  SHF.R.U64 R113, R164, 0x10, R165 ;  /* 0x00000010a4717819 */ /* 0x000fe200000012a5 */
[----:B------:R-:W-:Y:S02]  /*1340*/  FADD.FTZ R22, R108, R22 ;  /* 0x000000166c167221 */ /* 0x000fe40000010000 */
[----:B------:R-:W-:Y:S01]  /*1350*/  FFMA.FTZ R135, R168, R108, R135 ;  /* 0x0000006ca8877223 */ /* 0x000fe20000010087 */
[----:B------:R-:W-:Y:S01]  /*1360*/  MOV R108, R164 ;  /* 0x000000a4006c7202 */ /* 0x000fe20000000f00 */
[----:B------:R-:W-:Y:S01]  /*1370*/  FFMA.FTZ R169, R79, R169, R112 ;  /* 0x000000a94fa97223 */ /* 0x000fe20000010070 */
[----:B------:R-:W-:Y:S01]  /*1380*/  SHF.R.U64 R112, R162, 0x10, R163 ;  /* 0x00000010a2707819 */ /* 0x000fe200000012a3 */
[----:B------:R-:W-:Y:S01]  /*1390*/  HADD2.F32 R110, -RZ, R110.H0_H0 ;  /* 0x2000006eff6e7230 */ /* 0x000fe20000004100 */
[----:B------:R-:W-:Y:S01]  /*13a0*/  FADD.FTZ R181, -R217, R116 ;  /* 0x00000074d9b57221 */ /* 0x000fe20000010100 */
[----:B------:R-:W-:Y:S01]  /*13b0*/  SHF.R.U32.HI R115, RZ, 0x10, R165 ;  /* 0x00000010ff737819 */ /* 0x000fe200000116a5 */
[----:B------:R-:W-:-:S02]  /*13c0*/  FADD.FTZ R140, R109, R140 ;  /* 0x0000008c6d8c7221 */ /* 0x000fc40000010000 */
[-C--:B------:R-:W-:Y:S02]  /*13d0*/  FFMA.FTZ R141, R184, R109.reuse, R141 ;  /* 0x0000006db88d7223 */ /* 0x080fe4000001008d */
[----:B------:R-:W-:Y:S01]  /*13e0*/  FFMA.FTZ R179, R78, R109, R179 ;  /* 0x0000006d4eb37223 */ /* 0x000fe200000100b3 */
[----:B------:R-:W-:Y:S01]  /*13f0*/  MOV R109, R165 ;  /* 0x000000a5006d7202 */ /* 0x000fe20000000f00 */
[----:B------:R-:W-:Y:S01]  /*1400*/  HADD2.F32 R108, -RZ, R108.H0_H0 ;  /* 0x2000006cff6c7230 */ /* 0x000fe20000004100 */
[----:B------:R-:W-:Y:S01]  /*1410*/  FADD.FTZ R117, -R217, R117 ;  /* 0x00000075d9757221 */ /* 0x000fe20000010100 */
[----:B------:R-:W-:Y:S01]  /*1420*/  HADD2.F32 R165, -RZ, R113.H0_H0 ;  /* 0x20000071ffa57230 */ /* 0x000fe20000004100 */
[----:B------:R-:W-:Y:S01]  /*1430*/  FMUL.FTZ R181, R216, R181 ;  /* 0x000000b5d8b57220 */ /* 0x000fe20000410000 */
[----:B------:R-:W-:Y:S01]  /*1440*/  HADD2.F32 R112, -RZ, R112.H0_H0 ;  /* 0x20000070ff707230 */ /* 0x000fe20000004100 */
[----:B------:R-:W-:Y:S02]  /*1450*/  FMUL.FTZ R113, R52, R110 ;  /* 0x0000006e34717220 */ /* 0x000fe40000410000 */
[----:B------:R-:W-:-:S02]  /*1460*/  FADD.FTZ R138, R111, R138 ;  /* 0x0000008a6f8a7221 */ /* 0x000fc40000010000 */
[----:B------:R-:W-:Y:S01]  /*1470*/  FFMA.FTZ R139, R184, R111, R139 ;  /* 0x0000006fb88b7223 */ /* 0x000fe2000001008b */
[--C-:B------:R-:W-:Y:S01]  /*1480*/  SHF.R.U32.HI R114, RZ, 0x10, R163.reuse ;  /* 0x00000010ff727819 */ /* 0x100fe200000116a3 */
[----:B------:R-:W-:Y:S02]  /*1490*/  IMAD.MOV.U32 R111, RZ, RZ, R163 ;  /* 0x000000ffff6f7224 */ /* 0x000fe400078e00a3 */
[----:B------:R-:W-:Y:S02]  /*14a0*/  FADD.FTZ R39, R108, R39 ;  /* 0x000000276c277221 */ /* 0x000fe40000010000 */
[-C--:B------:R-:W-:Y:S02]  /*14b0*/  FFMA.FTZ R27, R181, R108.reuse, R27 ;  /* 0x0000006cb51b7223 */ /* 0x080fe4000001001b */
[----:B------:R-:W-:Y:S02]  /*14c0*/  FFMA.FTZ R162, R72, R108, R113 ;  /* 0x0000006c48a27223 */ /* 0x000fe40000010071 */
[----:B------:R-:W-:-:S02]  /*14d0*/  FMUL.FTZ R222, R216, R117 ;  /* 0x00000075d8de7220 */ /* 0x000fc40000410000 */
[----:B------:R-:W-:Y:S02]  /*14e0*/  FMUL.FTZ R108, R53, R112 ;  /* 0x00000070356c7220 */ /* 0x000fe40000410000 */
[----:B------:R-:W-:Y:S01]  /*14f0*/  FADD.FTZ R183, -R217, R118 ;  /* 0x00000076d9b77221 */ /* 0x000fe20000010100 */
[----:B------:R-:W-:Y:S01]  /*1500*/  HADD2.F32 R111, -RZ, R111.H0_H0 ;  /* 0x2000006fff6f7230 */ /* 0x000fe20000004100 */
[----:B------:R-:W-:Y:S02]  /*1510*/  FADD.FTZ R34, R165, R34 ;  /* 0x00000022a5227221 */ /* 0x000fe40000010000 */
[-C--:B------:R-:W-:Y:S02]  /*1520*/  FFMA.FTZ R28, R222, R165.reuse, R28 ;  /* 0x000000a5de1c7223 */ /* 0x080fe4000001001c */
[----:B------:R-:W-:Y:S01]  /*1530*/  FFMA.FTZ R165, R73, R165, R108 ;  /* 0x000000a549a57223 */ /* 0x000fe2000001006c */
[----:B------:R-:W-:Y:S01]  /*1540*/  HADD2.F32 R108, -RZ, R114.H0_H0 ;  /* 0x20000072ff6c7230 */ /* 0x000fe20000004100 */
[----:B------:R-:W-:-:S02]  /*1550*/  FADD.FTZ R119, -R217, R119 ;  /* 0x00000077d9777221 */ /* 0x000fc40000010100 */
[----:B------:R-:W-:Y:S01]  /*1560*/  FMUL.FTZ R183, R216, R183 ;  /* 0x000000b7d8b77220 */ /* 0x000fe20000410000 */
[----:B------:R-:W-:Y:S01]  /*1570*/  HADD2.F32 R109, -RZ, R109.H0_H0 ;  /* 0x2000006dff6d7230 */ /* 0x000fe20000004100 */
[----:B------:R-:W-:Y:S01]  /*1580*/  FMUL.FTZ R164, R54, R111 ;  /* 0x0000006f36a47220 */ /* 0x000fe20000410000 */
[----:B------:R-:W-:Y:S01]  /*1590*/  HADD2.F32 R163, -RZ, R115.H0_H0 ;  /* 0x20000073ffa37230 */ /* 0x000fe20000004100 */
[----:B-1----:R-:W-:Y:S02]  /*15a0*/  FMUL.FTZ R188, R216, R119 ;  /* 0x00000077d8bc7220 */ /* 0x002fe40000410000 */
[----:B------:R-:W-:Y:S02]  /*15b0*/  FADD.FTZ R21, R111, R21 ;  /* 0x000000156f157221 */ /* 0x000fe40000010000 */
[----:B------:R-:W-:Y:S02]  /*15c0*/  FFMA.FTZ R8, R183, R111, R8 ;  /* 0x0000006fb7087223 */ /* 0x000fe40000010008 */
[----:B------:R-:W-:-:S02]  /*15d0*/  FMUL.FTZ R114, R55, R108 ;  /* 0x0000006c37727220 */ /* 0x000fc40000410000 */
[----:B------:R-:W-:Y:S01]  /*15e0*/  IMAD.MOV.U32 R111, RZ, RZ, R159 ;  /* 0x000000ffff6f7224 */ /* 0x000fe200078e009f */
[----:B------:R-:W-:Y:S01]  /*15f0*/  SHF.R.U64 R118, R160, 0x10, R161 ;  /* 0x00000010a0767819 */ /* 0x000fe200000012a1 */
[----:B------:R-:W-:Y:S02]  /*1600*/  FADD.FTZ R40, R109, R40 ;  /* 0x000000286d287221 */ /* 0x000fe40000010000 */
[-C--:B------:R-:W-:Y:S02]  /*1610*/  FFMA.FTZ R41, R183, R109.reuse, R41 ;  /* 0x0000006db7297223 */ /* 0x080fe40000010029 */
[----:B------:R-:W-:Y:S01]  /*1620*/  FFMA.FTZ R164, R74, R109, R164 ;  /* 0x0000006d4aa47223 */ /* 0x000fe200000100a4 */
[----:B------:R-:W-:Y:S01]  /*1630*/  MOV R109, R161 ;  /* 0x000000a1006d7202 */ /* 0x000fe20000000f00 */
[----:B------:R-:W-:Y:S02]  /*1640*/  FADD.FTZ R42, R163, R42 ;  /* 0x0000002aa32a7221 */ /* 0x000fe40000010000 */
[----:B------:R-:W-:-:S02]  /*1650*/  FFMA.FTZ R26, R188, R163, R26 ;  /* 0x000000a3bc1a7223 */ /* 0x000fc4000001001a */
[----:B------:R-:W-:Y:S02]  /*1660*/  FADD.FTZ R19, R108, R19 ;  /* 0x000000136c137221 */ /* 0x000fe40000010000 */
[----:B------:R-:W-:Y:S01]  /*1670*/  FFMA.FTZ R9, R188, R108, R9 ;  /* 0x0000006cbc097223 */ /* 0x000fe20000010009 */
[----:B------:R-:W-:Y:S01]  /*1680*/  MOV R108, R160 ;  /* 0x000000a0006c7202 */ /* 0x000fe20000000f00 */
[----:B------:R-:W-:Y:S01]  /*1690*/  FFMA.FTZ R163, R75, R163, R114 ;  /* 0x000000a34ba37223 */ /* 0x000fe20000010072 */
[----:B------:R-:W-:Y:S01]  /*16a0*/  SHF.R.U64 R114, R158, 0x10, R159 ;  /* 0x000000109e727819 */ /* 0x000fe2000000129f */
[----:B------:R-:W-:Y:S01]  /*16b0*/  FADD.FTZ R43, R110, R43 ;  /* 0x0000002b6e2b7221 */ /* 0x000fe20000010000 */
[----:B------:R-:W-:Y:S01]  /*16c0*/  HADD2.F32 R111, -RZ, R111.H0_H0 ;  /* 0x2000006fff6f7230 */ /* 0x000fe20000004100 */
[----:B------:R-:W-:Y:S02]  /*16d0*/  FFMA.FTZ R10, R181, R110, R10 ;  /* 0x0000006eb50a7223 */ /* 0x000fe4000001000a */
[----:B------:R-:W-:-:S02]  /*16e0*/  FADD.FTZ R119, -R217, R121 ;  /* 0x00000079d9777221 */ /* 0x000fc40000010100 */
[----:B------:R-:W-:Y:S02]  /*16f0*/  IMAD.MOV.U32 R110, RZ, RZ, R158 ;  /* 0x000000ffff6e7224 */ /* 0x000fe400078e009e */
[C---:B------:R-:W-:Y:S01]  /*1700*/  FADD.FTZ R187, -R217.reuse, R122 ;  /* 0x0000007ad9bb7221 */ /* 0x040fe20000010100 */
        /* <DEDUP_REMOVED lines=9> */
[----:B------:R-:W-:Y:S01]  /*17a0*/  FFMA.FTZ R11, R222, R112, R11 ;  /* 0x00000070de0b7223 */ /* 0x000fe2000001000b */
[----:B------:R-:W-:Y:S01]  /*17b0*/  SHF.R.U32.HI R112, RZ, 0x10, R159 ;  /* 0x00000010ff707819 */ /* 0x000fe2000001169f */
[----:B------:R-:W-:-:S02]  /*17c0*/  FADD.FTZ R113, -R217, R120 ;  /* 0x00000078d9717221 */ /* 0x000fc40000010100 */
[----:B------:R-:W-:Y:S02]  /*17d0*/  FADD.FTZ R123, -R217, R123 ;  /* 0x0000007bd97b7221 */ /* 0x000fe40000010100 */
[----:B------:R-:W-:Y:S02]  /*17e0*/  FADD.FTZ R129, R109, R129 ;  /* 0x000000816d817221 */ /* 0x000fe40000010000 */
[-C--:B------:R-:W-:Y:S02]  /*17f0*/  FFMA.FTZ R130, R119, R109.reuse, R130 ;  /* 0x0000006d77827223 */ /* 0x080fe40000010082 */
[----:B------:R-:W-:Y:S01]  /*1800*/  FFMA.FTZ R118, R70, R109, R118 ;  /* 0x0000006d46767223 */ /* 0x000fe20000010076 */
[----:B------:R-:W-:Y:S01]  /*1810*/  MOV R109, R156 ;  /* 0x0000009c006d7202 */ /* 0x000fe20000000f00 */
[----:B------:R-:W-:Y:S02]  /*1820*/  FMUL.FTZ R121, R216, R113 ;  /* 0x00000071d8797220 */ /* 0x000fe40000410000 */
[----:B------:R-:W-:-:S02]  /*1830*/  FMUL.FTZ R120, R48, R117 ;  /* 0x0000007530787220 */ /* 0x000fc40000410000 */
[-C--:B------:R-:W-:Y:S02]  /*1840*/  FMUL.FTZ R110, R49, R108.reuse ;  /* 0x0000006c316e7220 */ /* 0x080fe40000410000 */
[----:B------:R-:W-:Y:S02]  /*1850*/  FADD.FTZ R17, R108, R17 ;  /* 0x000000116c117221 */ /* 0x000fe40000010000 */
[----:B------:R-:W-:Y:S01]  /*1860*/  FFMA.FTZ R7, R228, R108, R7 ;  /* 0x0000006ce4077223 */ /* 0x000fe20000010007 */
[----:B------:R-:W-:Y:S01]  /*1870*/  MOV R108, R174 ;  /* 0x000000ae006c7202 */ /* 0x000fe20000000f00 */
[----:B------:R-:W-:Y:S01]  /*1880*/  HADD2.F32 R112, -RZ, R112.H0_H0 ;  /* 0x20000070ff707230 */ /* 0x000fe20000004100 */
[----:B------:R-:W-:Y:S01]  /*1890*/  FMUL.FTZ R122, R216, R123 ;  /* 0x0000007bd87a7220 */ /* 0x000fe20000410000 */
[----:B------:R-:W-:Y:S01]  /*18a0*/  SHF.R.U32.HI R116, RZ, 0x10, R161 ;  /* 0x00000010ff747819 */ /* 0x000fe200000116a1 */
[----:B------:R-:W-:Y:S01]  /*18b0*/  FADD.FTZ R128, R115, R128 ;  /* 0x0000008073807221 */ /* 0x000fe20000010000 */
[----:B------:R-:W-:Y:S01]  /*18c0*/  HADD2.F32 R109, -RZ, R109.H0_H0 ;  /* 0x2000006dff6d7230 */ /* 0x000fe20000004100 */
[----:B------:R-:W-:-:S02]  /*18d0*/  FFMA.FTZ R24, R121, R115, R24 ;  /* 0x0000007379187223 */ /* 0x000fc40000010018 */
[----:B------:R-:W-:Y:S02]  /*18e0*/  FFMA.FTZ R120, R68, R115, R120 ;  /* 0x0000007344787223 */ /* 0x000fe40000010078 */
[----:B------:R-:W-:Y:S02]  /*18f0*/  FADD.FTZ R18, R111, R18 ;  /* 0x000000126f127221 */ /* 0x000fe40000010000 */
[----:B------:R-:W-:Y:S02]  /*1900*/  FFMA.FTZ R4, R119, R111, R4 ;  /* 0x0000006f77047223 */ /* 0x000fe40000010004 */
[C---:B------:R-:W-:Y:S02]  /*1910*/  FADD.FTZ R111, -R217.reuse, R124 ;  /* 0x0000007cd96f7221 */ /* 0x040fe40000010100 */
[----:B------:R-:W-:Y:S01]  /*1920*/  FADD.FTZ R115, -R217, R125 ;  /* 0x0000007dd9737221 */ /* 0x000fe20000010100 */
[----:B------:R-:W-:Y:S01]  /*1930*/  HADD2.F32 R125, -RZ, R108.H0_H0 ;  /* 0x2000006cff7d7230 */ /* 0x000fe20000004100 */
[----:B------:R-:W-:-:S02]  /*1940*/  FADD.FTZ R132, R117, R132 ;  /* 0x0000008475847221 */ /* 0x000fc40000010000 */
[----:B------:R-:W-:Y:S01]  /*1950*/  FFMA.FTZ R6, R121, R117, R6 ;  /* 0x0000007579067223 */ /* 0x000fe20000010006 */
[--C-:B------:R-:W-:Y:S01]  /*1960*/  SHF.R.U64 R117, R156, 0x10, R157.reuse ;  /* 0x000000109c757819 */ /* 0x100fe2000000129d */
[-C--:B------:R-:W-:Y:S01]  /*1970*/  FMUL.FTZ R113, R51, R112.reuse ;  /* 0x0000007033717220 */ /* 0x080fe20000410000 */
[----:B------:R-:W-:Y:S01]  /*1980*/  SHF.R.U32.HI R156, RZ, 0x10, R157 ;  /* 0x00000010ff9c7819 */ /* 0x000fe2000001169d */
[----:B------:R-:W-:Y:S02]  /*1990*/  FADD.FTZ R16, R112, R16 ;  /* 0x0000001070107221 */ /* 0x000fe40000010000 */
[----:B------:R-:W-:Y:S02]  /*19a0*/  FFMA.FTZ R5, R122, R112, R5 ;  /* 0x000000707a057223 */ /* 0x000fe40000010005 */
[----:B------:R-:W-:Y:S02]  /*19b0*/  FFMA.FTZ R108, R186, R177, RZ ;  /* 0x000000b1ba6c7223 */ /* 0x000fe400000100ff */
[----:B------:R-:W-:-:S02]  /*19c0*/  FADD.FTZ R33, R158, R33 ;  /* 0x000000219e217221 */ /* 0x000fc40000010000 */
[-C--:B------:R-:W-:Y:S02]  /*19d0*/  FFMA.FTZ R25, R228, R158.reuse, R25 ;  /* 0x0000009ee4197223 */ /* 0x080fe40000010019 */
[----:B------:R-:W-:Y:S02]  /*19e0*/  IMAD.MOV.U32 R112, RZ, RZ, R157 ;  /* 0x000000ffff707224 */ /* 0x000fe400078e009d */
[----:B------:R-:W-:Y:S02]  /*19f0*/  FADD.FTZ R114, RZ, R177 ;  /* 0x000000b1ff727221 */ /* 0x000fe40000010000 */
[----:B------:R-:W-:Y:S01]  /*1a00*/  FFMA.FTZ R158, R69, R158, R110 ;  /* 0x0000009e459e7223 */ /* 0x000fe2000001006e */
[----:B------:R-:W-:Y:S01]  /*1a10*/  HADD2.F32 R110, -RZ, R116.H0_H0 ;  /* 0x20000074ff6e7230 */ /* 0x000fe20000004100 */
[----:B------:R-:W-:Y:S02]  /*1a20*/  FMUL.FTZ R157, R216, R111 ;  /* 0x0000006fd89d7220 */ /* 0x000fe40000410000 */
[----:B------:R-:W-:-:S02]  /*1a30*/  FMUL.FTZ R111, R44, R109 ;  /* 0x0000006d2c6f7220 */ /* 0x000fc40000410000 */
[----:B------:R-:W-:Y:S02]  /*1a40*/  FFMA.FTZ R108, R182, R173, R108 ;  /* 0x000000adb66c7223 */ /* 0x000fe4000001006c */
[----:B------:R-:W-:Y:S02]  /*1a50*/  FADD.FTZ R114, R173, R114 ;  /* 0x00000072ad727221 */ /* 0x000fe40000010000 */
[----:B------:R-:W-:Y:S02]  /*1a60*/  FADD.FTZ R31, R125, R31 ;  /* 0x0000001f7d1f7221 */ /* 0x000fe40000010000 */
[-C--:B------:R-:W-:Y:S02]  /*1a70*/  FFMA.FTZ R134, R157, R125.reuse, R134 ;  /* 0x0000007d9d867223 */ /* 0x080fe40000010086 */
[----:B------:R-:W-:Y:S02]  /*1a80*/  FFMA.FTZ R125, R64, R125, R111 ;  /* 0x0000007d407d7223 */ /* 0x000fe4000001006f */
        /* <DEDUP_REMOVED lines=11> */
[----:B------:R-:W-:Y:S02]  /*1b40*/  FADD.FTZ R131, R110, R131 ;  /* 0x000000836e837221 */ /* 0x000fe40000010000 */
[----:B------:R-:W-:-:S02]  /*1b50*/  FFMA.FTZ R23, R122, R110, R23 ;  /* 0x0000006e7a177223 */ /* 0x000fc40000010017 */
[----:B------:R-:W-:Y:S02]  /*1b60*/  IMAD.MOV.U32 R110, RZ, RZ, R175 ;  /* 0x000000ffff6e7224 */ /* 0x000fe400078e00af */
[----:B------:R-:W-:Y:S02]  /*1b70*/  FFMA.FTZ R108, R168, R169, R108 ;  /* 0x000000a9a86c7223 */ /* 0x000fe4000001006c */
[----:B------:R-:W-:Y:S02]  /*1b80*/  FADD.FTZ R111, R169, R114 ;  /* 0x00000072a96f7221 */ /* 0x000fe40000010000 */
[----:B------:R-:W-:Y:S01]  /*1b90*/  FADD.FTZ R159, -R217, R126 ;  /* 0x0000007ed99f7221 */ /* 0x000fe20000010100 */
[----:B------:R-:W-:Y:S01]  /*1ba0*/  HADD2.F32 R126, -RZ, R110.H0_H0 ;  /* 0x2000006eff7e7230 */ /* 0x000fe20000004100 */
[----:B------:R-:W-:Y:S02]  /*1bb0*/  FFMA.FTZ R108, R181, R162, R108 ;  /* 0x000000a2b56c7223 */ /* 0x000fe4000001006c */
[----:B------:R-:W-:Y:S01]  /*1bc0*/  FADD.FTZ R110, R162, R111 ;  /* 0x0000006fa26e7221 */ /* 0x000fe20000010000 */
[----:B------:R-:W-:Y:S01]  /*1bd0*/  HADD2.F32 R112, -RZ, R112.H0_H0 ;  /* 0x20000070ff707230 */ /* 0x000fe20000004100 */
[----:B------:R-:W-:Y:S01]  /*1be0*/  SHF.R.U32.HI R124, RZ, 0x10, R175 ;  /* 0x00000010ff7c7819 */ /* 0x000fe200000116af */
[----:B------:R-:W-:Y:S01]  /*1bf0*/  FFMA.FTZ R108, R222, R165, R108 ;  /* 0x000000a5de6c7223 */ /* 0x000fe2000001006c */
[----:B------:R-:W-:Y:S01]  /*1c00*/  HADD2.F32 R114, -RZ, R156.H0_H0 ;  /* 0x2000009cff727230 */ /* 0x000fe20000004100 */
[----:B------:R-:W-:-:S02]  /*1c10*/  FADD.FTZ R111, R165, R110 ;  /* 0x0000006ea56f7221 */ /* 0x000fc40000010000 */
[----:B------:R-:W-:Y:S02]  /*1c20*/  FADD.FTZ R217, -R217, R127 ;  /* 0x0000007fd9d97221 */ /* 0x000fe40000010100 */
[----:B------:R-:W-:Y:S01]  /*1c30*/  FMUL.FTZ R159, R216, R159 ;  /* 0x0000009fd89f7220 */ /* 0x000fe20000410000 */
[----:B------:R-:W-:Y:S01]  /*1c40*/  HADD2.F32 R124, -RZ, R124.H0_H0 ;  /* 0x2000007cff7c7230 */ /* 0x000fe20000004100 */
[----:B------:R-:W-:Y:S02]  /*1c50*/  FMUL.FTZ R113, R46, R112 ;  /* 0x000000702e717220 */ /* 0x000fe40000410000 */
[----:B------:R-:W-:Y:S02]  /*1c60*/  FFMA.FTZ R108, R183, R164, R108 ;  /* 0x000000a4b76c7223 */ /* 0x000fe4000001006c */
[----:B------:R-:W-:Y:S02]  /*1c70*/  FADD.FTZ R110, R164, R111 ;  /* 0x0000006fa46e7221 */ /* 0x000fe40000010000 */
[----:B------:R-:W-:-:S02]  /*1c80*/  FMUL.FTZ R156, R216, R217 ;  /* 0x000000d9d89c7220 */ /* 0x000fc40000410000 */
[----:B------:R-:W-:Y:S02]  /*1c90*/  FADD.FTZ R29, R126, R29 ;  /* 0x0000001d7e1d7221 */ /* 0x000fe40000010000 */
[----:B------:R-:W-:Y:S02]  /*1ca0*/  FFMA.FTZ R37, R159, R126, R37 ;  /* 0x0000007e9f257223 */ /* 0x000fe40000010025 */
[----:B------:R-:W-:Y:S02]  /*1cb0*/  FMUL.FTZ R111, R47, R114 ;  /* 0x000000722f6f7220 */ /* 0x000fe40000410000 */
[----:B------:R-:W-:Y:S02]  /*1cc0*/  FFMA.FTZ R126, R66, R126, R113 ;  /* 0x0000007e427e7223 */ /* 0x000fe40000010071 */
[----:B------:R-:W-:Y:S02]  /*1cd0*/  FFMA.FTZ R108, R188, R163, R108 ;  /* 0x000000a3bc6c7223 */ /* 0x000fe4000001006c */
[----:B------:R-:W-:-:S02]  /*1ce0*/  FADD.FTZ R113, R163, R110 ;  /* 0x0000006ea3717221 */ /* 0x000fc40000010000 */
[----:B------:R-:W-:Y:S02]  /*1cf0*/  FADD.FTZ R30, R124, R30 ;  /* 0x0000001e7c1e7221 */ /* 0x000fe40000010000 */
[-C--:B------:R-:W-:Y:S02]  /*1d00*/  FFMA.FTZ R3, R156, R124.reuse, R3 ;  /* 0x0000007c9c037223 */ /* 0x080fe40000010003 */
[----:B------:R-:W-:Y:S02]  /*1d10*/  FFMA.FTZ R124, R67, R124, R111 ;  /* 0x0000007c437c7223 */ /* 0x000fe4000001006f */
[----:B------:R-:W-:Y:S02]  /*1d20*/  FFMA.FTZ R111, R121, R120, R108 ;  /* 0x00000078796f7223 */ /* 0x000fe4000001006c */
[----:B------:R-:W-:Y:S01]  /*1d30*/  FADD.FTZ R113, R120, R113 ;  /* 0x0000007178717221 */ /* 0x000fe20000010000 */
[----:B------:R-:W-:Y:S01]  /*1d40*/  SHF.R.U64 R127, R174, 0x10, R175 ;  /* 0x00000010ae7f7819 */ /* 0x000fe200000012af */
[----:B------:R-:W-:-:S02]  /*1d50*/  FFMA.FTZ R111, R228, R158, R111 ;  /* 0x0000009ee46f7223 */ /* 0x000fc4000001006f */
[----:B------:R-:W-:Y:S01]  /*1d60*/  FADD.FTZ R113, R158, R113 ;  /* 0x000000719e717221 */ /* 0x000fe20000010000 */
[----:B------:R-:W-:Y:S01]  /*1d70*/  HADD2.F32 R117, -RZ, R117.H0_H0 ;  /* 0x20000075ff757230 */ /* 0x000fe20000004100 */
[----:B------:R-:W-:Y:S01]  /*1d80*/  FFMA.FTZ R111, R119, R118, R111 ;  /* 0x00000076776f7223 */ /* 0x000fe2000001006f */
[----:B------:R-:W-:Y:S01]  /*1d90*/  HADD2.F32 R127, -RZ, R127.H0_H0 ;  /* 0x2000007fff7f7230 */ /* 0x000fe20000004100 */
[----:B------:R-:W-:Y:S02]  /*1da0*/  FADD.FTZ R108, R118, R113 ;  /* 0x00000071766c7221 */ /* 0x000fe40000010000 */
[----:B------:R-:W-:Y:S02]  /*1db0*/  FMUL.FTZ R160, R216, R115 ;  /* 0x00000073d8a07220 */ /* 0x000fe40000410000 */
[----:B------:R-:W-:Y:S02]  /*1dc0*/  FADD.FTZ R15, R112, R15 ;  /* 0x0000000f700f7221 */ /* 0x000fe40000010000 */
[----:B------:R-:W-:-:S02]  /*1dd0*/  FFMA.FTZ R36, R159, R112, R36 ;  /* 0x000000709f247223 */ /* 0x000fc40000010024 */
[----:B------:R-:W-:Y:S02]  /*1de0*/  FMUL.FTZ R116, R45, R117 ;  /* 0x000000752d747220 */ /* 0x000fe40000410000 */
[----:B------:R-:W-:Y:S02]  /*1df0*/  FFMA.FTZ R112, R122, R123, R111 ;  /* 0x0000007b7a707223 */ /* 0x000fe4000001006f */
[----:B------:R-:W-:Y:S01]  /*1e00*/  FADD.FTZ R108, R123, R108 ;  /* 0x0000006c7b6c7221 */ /* 0x000fe20000010000 */
[----:B------:R-:W-:Y:S01]  /*1e10*/  LOP3.LUT P2, RZ, R203, 0xff, RZ, 0xc0, !PT ;  /* 0x000000ffcbff7812 */ /* 0x000fe2000784c0ff */
[----:B------:R-:W-:Y:S02]  /*1e20*/  FADD.FTZ R32, R127, R32 ;  /* 0x000000207f207221 */ /* 0x000fe40000010000 */
[----:B------:R-:W-:Y:S02]  /*1e30*/  FFMA.FTZ R133, R160, R127, R133 ;  /* 0x0000007fa0857223 */ /* 0x000fe40000010085 */
[----:B------:R-:W-:-:S02]  /*1e40*/  FADD.FTZ R38, R109, R38 ;  /* 0x000000266d267221 */ /* 0x000fc40000010000 */
[----:B------:R-:W-:Y:S02]  /*1e50*/  FFMA.FTZ R2, R157, R109, R2 ;  /* 0x0000006d9d027223 */ /* 0x000fe40000010002 */
[----:B------:R-:W-:Y:S02]  /*1e60*/  FFMA.FTZ R127, R65, R127, R116 ;  /* 0x0000007f417f7223 */ /* 0x000fe40000010074 */
[----:B------:R-:W-:Y:S02]  /*1e70*/  FFMA.FTZ R109, R157, R125, R112 ;  /* 0x0000007d9d6d7223 */ /* 0x000fe40000010070 */
[----:B------:R-:W-:Y:S01]  /*1e80*/  FADD.FTZ R108, R125, R108 ;  /* 0x0000006c7d6c7221 */ /* 0x000fe20000010000 */
[----:B------:R-:W-:Y:S01]  /*1e90*/  SHF.R.U32.HI R110, RZ, 0x5, R0 ;  /* 0x00000005ff6e7819 */ /* 0x000fe20000011600 */
[----:B------:R-:W-:Y:S02]  /*1ea0*/  FFMA.FTZ R111, R160, R127, R109 ;  /* 0x0000007fa06f7223 */ /* 0x000fe4000001006d */
[----:B------:R-:W-:Y:S01]  /*1eb0*/  FADD.FTZ R109, R108, R127 ;  /* 0x0000007f6c6d7221 */ /* 0x000fe20000010000 */
[----:B------:R-:W-:Y:S01]  /*1ec0*/  IADD3 R201, R201, c[0x0][0x160], RZ ;  /* 0x00005800c9c97a10 */ /* 0x000fe20007ffe0ff */
[----:B------:R-:W-:Y:S01]  /*1ed0*/  FFMA.FTZ R111, R159, R126, R111 ;  /* 0x0000007e9f6f7223 */ /* 0x000fe2000001006f */
[----:B------:R-:W-:Y:S01]  /*1ee0*/  LOP3.LUT R161, R110, 0x7fffffc, RZ, 0xc0, !PT ;  /* 0x07fffffc6ea17812 */ /* 0x000fe200078ec0ff */
[----:B------:R-:W-:Y:S01]  /*1ef0*/  FADD.FTZ R109, R109, R126 ;  /* 0x0000007e6d6d7221 */ /* 0x000fe20000010000 */
[----:B------:R-:W-:Y:S01]  /*1f00*/  LOP3.LUT P0, RZ, R0, 0x1f, RZ, 0xc0, !PT ;  /* 0x0000001f00ff7812 */ /* 0x000fe2000780c0ff */
[----:B------:R-:W-:Y:S01]  /*1f10*/  FADD.FTZ R14, R117, R14 ;  /* 0x0000000e750e7221 */ /* 0x000fe20000010000 */
[----:B------:R-:W-:Y:S01]  /*1f20*/  ISETP.GE.AND P4, PT, R201, c[0x0][0x164], PT ;  /* 0x00005900c9007a0c */ /* 0x000fe20003f86270 */
[----:B------:R-:W-:Y:S01]  /*1f30*/  FFMA.FTZ R12, R160, R117, R12 ;  /* 0x00000075a00c7223 */ /* 0x000fe2000001000c */
[----:B------:R-:W-:Y:S01]  /*1f40*/  @!P2 IADD3 R161, R161, 0x4, RZ ;  /* 0x00000004a1a1a810 */ /* 0x000fe20007ffe0ff */
[----:B------:R-:W-:-:S02]  /*1f50*/  FADD.FTZ R13, R114, R13 ;  /* 0x0000000d720d7221 */ /* 0x000fc40000010000 */
[C---:B------:R-:W-:Y:S02]  /*1f60*/  FFMA.FTZ R35, R156.reuse, R114, R35 ;  /* 0x000000729c237223 */ /* 0x040fe40000010023 */
[----:B------:R-:W-:Y:S02]  /*1f70*/  FFMA.FTZ R113, R156, R124, R111 ;  /* 0x0000007c9c717223 */ /* 0x000fe4000001006f */
[----:B------:R-:W-:Y:S01]  /*1f80*/  FADD.FTZ R116, R109, R124 ;  /* 0x0000007c6d747221 */ /* 0x000fe20000010000 */
[----:B------:R-:W-:Y:S05]  /*1f90*/  BRA.DIV ~URZ, `(.L_x_2141) ;  /* 0x000020c27f007947 */ /* 0x000fea000b800000 */
[----:B------:R0:W1:Y:S02]  /*1fa0*/  SHFL.DOWN PT, R111, R116, 0x10, 0x1f ;  /* 0x0a001f00746f7f89 */ /* 0x00006400000e0000 */
.L_x_2150:
        /* <DEDUP_REMOVED lines=18> */
.L_x_2151:
        /* <DEDUP_REMOVED lines=49> */
[----:B------:R-:W-:Y:S01]  /*23e0*/  FFMA.FTZ R184, R184, R108, R161 ;  /* 0x0000006cb8b87223 */ /* 0x000fe200000100a1 */
[----:B------:R-:W-:Y:S01]  /*23f0*/  ISETP.NE.AND.EX P0, PT, RZ, c[0x0][0x25c], PT, P0 ;  /* 0x00009700ff007a0c */ /* 0x000fe20003f05300 */
[----:B------:R-:W-:Y:S01]  /*2400*/  FADD.FTZ R185, R185, -R224 ;  /* 0x800000e0b9b97221 */ /* 0x000fe20000010000 */
[----:B------:R-:W-:Y:S01]  /*2410*/  @P1 LOP3.LUT P3, RZ, R199, 0xff00, RZ, 0xc0, !PT ;  /* 0x0000ff00c7ff1812 */ /* 0x000fe2000786c0ff */
[----:B------:R-:W-:Y:S01]  /*2420*/  FMUL.FTZ R226, R216, R113 ;  /* 0x00000071d8e27220 */ /* 0x000fe20000410000 */
[----:B------:R-:W-:Y:S01]  /*2430*/  F2F.F16.F32 R189, R189 ;  /* 0x000000bd00bd7304 */ /* 0x000fe20000200800 */
[----:B------:R-:W-:Y:S01]  /*2440*/  @P2 FADD.FTZ R111, R86, R111 ;  /* 0x0000006f566f2221 */ /* 0x000fe20000010000 */
[----:B------:R-:W-:Y:S01]  /*2450*/  @P1 FSEL R186, R186, RZ, P3 ;  /* 0x000000ffbaba1208 */ /* 0x000fe20001800000 */
[----:B------:R-:W-:Y:S01]  /*2460*/  FADD.FTZ R179, R179, -R184 ;  /* 0x800000b8b3b37221 */ /* 0x000fe20000010000 */
[----:B------:R-:W-:Y:S01]  /*2470*/  @P1 LOP3.LUT P3, RZ, R199, 0xff0000, RZ, 0xc0, !PT ;  /* 0x00ff0000c7ff1812 */ /* 0x000fe2000786c0ff */
[----:B------:R-:W-:Y:S01]  /*2480*/  FMUL.FTZ R182, R216, R185 ;  /* 0x000000b9d8b67220 */ /* 0x000fe20000410000 */
[----:B------:R-:W-:Y:S01]  /*2490*/  @P1 F2FP.PACK_AB R186, RZ, R186 ;  /* 0x000000baffba123e */ /* 0x000fe200000000ff */
[-CC-:B------:R-:W-:Y:S01]  /*24a0*/  FFMA.FTZ R166, R166, R108.reuse, R161.reuse ;  /* 0x0000006ca6a67223 */ /* 0x180fe200000100a1 */
[----:B------:R-:W-:Y:S01]  /*24b0*/  F2F.F16.F32 R115, R115 ;  /* 0x0000007300737304 */ /* 0x000fe20000200800 */
[--C-:B------:R-:W-:Y:S01]  /*24c0*/  FFMA.FTZ R222, R222, R108, R161.reuse ;  /* 0x0000006cdede7223 */ /* 0x100fe200000100a1 */
[----:B------:R-:W-:Y:S01]  /*24d0*/  @P1 F2FP.PACK_AB R114, RZ, R114 ;  /* 0x00000072ff72123e */ /* 0x000fe200000000ff */
[----:B------:R-:W-:Y:S01]  /*24e0*/  @P2 FADD.FTZ R226, R87, R226 ;  /* 0x000000e257e22221 */ /* 0x000fe20000010000 */
[----:B------:R-:W-:Y:S01]  /*24f0*/  @P1 PRMT R200, R186, 0x7610, R200 ;  /* 0x00007610bac81816 */ /* 0x000fe200000000c8 */
[----:B------:R-:W-:Y:S01]  /*2500*/  FMUL.FTZ R117, R111, c[0x0][0x1e8] ;  /* 0x00007a006f757a20 */ /* 0x000fe20000410000 */
[----:B------:R-:W-:Y:S01]  /*2510*/  @P1 PRMT R210, R114, 0x7610, R210 ;  /* 0x0000761072d21816 */ /* 0x000fe200000000d2 */
[----:B------:R-:W-:-:S02]  /*2520*/  FFMA.FTZ R172, R168, R108, R161 ;  /* 0x0000006ca8ac7223 */ /* 0x000fc400000100a1 */
[----:B------:R-:W-:Y:S01]  /*2530*/  FMUL.FTZ R185, R216, R179 ;  /* 0x000000b3d8b97220 */ /* 0x000fe20000410000 */
[----:B------:R-:W-:Y:S01]  /*2540*/  FSEL R217, R117, RZ, P5 ;  /* 0x000000ff75d97208 */ /* 0x000fe20002800000 */
[----:B------:R-:W-:Y:S01]  /*2550*/  @P2 FADD.FTZ R182, R89, R182 ;  /* 0x000000b659b62221 */ /* 0x000fe20000010000 */
[----:B------:R-:W-:Y:S01]  /*2560*/  @P1 LOP3.LUT P5, RZ, R199, 0xff000000, RZ, 0xc0, !PT ;  /* 0xff000000c7ff1812 */ /* 0x000fe200078ac0ff */
[----:B------:R-:W-:Y:S01]  /*2570*/  FADD.FTZ R167, R167, -R166 ;  /* 0x800000a6a7a77221 */ /* 0x000fe20000010000 */
[----:B------:R-:W-:Y:S01]  /*2580*/  @P1 FSEL R117, R117, RZ, P3 ;  /* 0x000000ff75751208 */ /* 0x000fe20001800000 */
[----:B------:R-:W-:Y:S01]  /*2590*/  FADD.FTZ R165, R165, -R222 ;  /* 0x800000dea5a57221 */ /* 0x000fe20000010000 */
[----:B------:R-:W-:Y:S01]  /*25a0*/  LOP3.LUT P3, RZ, R220, 0xff00, RZ, 0xc0, !PT ;  /* 0x0000ff00dcff7812 */ /* 0x000fe2000786c0ff */
[----:B------:R-:W-:Y:S01]  /*25b0*/  FMUL.FTZ R116, R226, c[0x0][0x1e8] ;  /* 0x00007a00e2747a20 */ /* 0x000fe20000410000 */
[----:B------:R-:W-:Y:S01]  /*25c0*/  F2F.F16.F32 R217, R217 ;  /* 0x000000d900d97304 */ /* 0x000fe20000200800 */
[-CC-:B------:R-:W-:Y:S01]  /*25d0*/  FFMA.FTZ R183, R183, R108.reuse, R161.reuse ;  /* 0x0000006cb7b77223 */ /* 0x180fe200000100a1 */
[----:B------:R-:W-:Y:S01]  /*25e0*/  @P1 F2FP.PACK_AB R117, RZ, R117 ;  /* 0x00000075ff75123e */ /* 0x000fe200000000ff */
[-CC-:B------:R-:W-:Y:S01]  /*25f0*/  FFMA.FTZ R188, R188, R108.reuse, R161.reuse ;  /* 0x0000006cbcbc7223 */ /* 0x180fe200000100a1 */
[C---:B------:R-:W-:Y:S01]  /*2600*/  FSEL R170, R116.reuse, RZ, P6 ;  /* 0x000000ff74aa7208 */ /* 0x040fe20003000000 */
[----:B------:R-:W-:Y:S01]  /*2610*/  FFMA.FTZ R181, R181, R108, R161 ;  /* 0x0000006cb5b57223 */ /* 0x000fe200000100a1 */
[----:B------:R-:W-:Y:S01]  /*2620*/  @P0 LEA R112, P6, R215, c[0x0][0x258], 0x4 ;  /* 0x00009600d7700a11 */ /* 0x000fe200078c20ff */
[----:B------:R-:W-:Y:S01]  /*2630*/  FADD.FTZ R169, R169, -R172 ;  /* 0x800000aca9a97221 */ /* 0x000fe20000010000 */
[----:B------:R-:W-:Y:S01]  /*2640*/  @P1 FSEL R116, R116, RZ, P5 ;  /* 0x000000ff74741208 */ /* 0x000fe20002800000 */
[----:B------:R-:W-:Y:S01]  /*2650*/  @P2 FADD.FTZ R185, R90, R185 ;  /* 0x000000b95ab92221 */ /* 0x000fe20000010000 */
[----:B------:R-:W-:Y:S01]  /*2660*/  LOP3.LUT P5, RZ, R220, 0xff0000, RZ, 0xc0, !PT ;  /* 0x00ff0000dcff7812 */ /* 0x000fe200078ac0ff */
[----:B------:R-:W-:Y:S01]  /*2670*/  FMUL.FTZ R177, R182, c[0x0][0x1e8] ;  /* 0x00007a00b6b17a20 */ /* 0x000fe20000410000 */
[----:B------:R-:W-:Y:S01]  /*2680*/  @P0 LEA.HI.X R113, R215, c[0x0][0x25c], RZ, 0x4, P6 ;  /* 0x00009700d7710a11 */ /* 0x000fe200030f24ff */
[----:B------:R-:W-:Y:S01]  /*2690*/  FMUL.FTZ R187, R216, R167 ;  /* 0x000000a7d8bb7220 */ /* 0x000fe20000410000 */
[----:B------:R-:W-:Y:S01]  /*26a0*/  LOP3.LUT P6, RZ, R220, 0xff, RZ, 0xc0, !PT ;  /* 0x000000ffdcff7812 */ /* 0x000fe200078cc0ff */
[----:B------:R-:W-:Y:S01]  /*26b0*/  FMUL.FTZ R176, R216, R165 ;  /* 0x000000a5d8b07220 */ /* 0x000fe20000410000 */
[----:B------:R-:W-:Y:S01]  /*26c0*/  FSEL R168, R177, RZ, P3 ;  /* 0x000000ffb1a87208 */ /* 0x000fe20001800000 */
[----:B------:R-:W-:Y:S01]  /*26d0*/  FADD.FTZ R175, R164, -R183 ;  /* 0x800000b7a4af7221 */ /* 0x000fe20000010000 */
[----:B------:R-:W-:Y:S01]  /*26e0*/  LOP3.LUT P3, RZ, R220, 0xff000000, RZ, 0xc0, !PT ;  /* 0xff000000dcff7812 */ /* 0x000fe2000786c0ff */
[----:B------:R-:W-:Y:S01]  /*26f0*/  FADD.FTZ R163, R163, -R188 ;  /* 0x800000bca3a37221 */ /* 0x000fe20000010000 */
[----:B------:R0:W-:Y:S01]  /*2700*/  F2F.F16.F32 R220, R168 ;  /* 0x000000a800dc7304 */ /* 0x0001e20000200800 */
[----:B------:R-:W-:Y:S01]  /*2710*/  FADD.FTZ R173, R162, -R181 ;  /* 0x800000b5a2ad7221 */ /* 0x000fe20000010000 */
[----:B------:R-:W-:Y:S01]  /*2720*/  @P1 F2FP.PACK_AB R116, RZ, R116 ;  /* 0x00000074ff74123e */ /* 0x000fe200000000ff */
[----:B------:R-:W-:Y:S01]  /*2730*/  FFMA.FTZ R167, R228, R108, R161 ;  /* 0x0000006ce4a77223 */ /* 0x000fe200000100a1 */
[----:B------:R-:W-:Y:S01]  /*2740*/  @P1 PRMT R211, R117, 0x7610, R211 ;  /* 0x0000761075d31816 */ /* 0x000fe200000000d3 */
[----:B------:R-:W-:Y:S01]  /*2750*/  FMUL.FTZ R184, R216, R169 ;  /* 0x000000a9d8b87220 */ /* 0x000fe20000410000 */
[----:B------:R-:W-:Y:S01]  /*2760*/  @P1 PRMT R212, R116, 0x7610, R212 ;  /* 0x0000761074d41816 */ /* 0x000fe200000000d4 */
[----:B------:R-:W-:Y:S01]  /*2770*/  FMUL.FTZ R181, R185, c[0x0][0x1e8] ;  /* 0x00007a00b9b57a20 */ /* 0x000fe20000410000 */
[----:B------:R1:W-:Y:S01]  /*2780*/  F2F.F16.F32 R188, R170 ;  /* 0x000000aa00bc7304 */ /* 0x0003e20000200800 */
[----:B------:R-:W-:-:S02]  /*2790*/  @P2 FADD.FTZ R187, R88, R187 ;  /* 0x000000bb58bb2221 */ /* 0x000fc40000010000 */
[----:B------:R-:W-:Y:S01]  /*27a0*/  @P2 FADD.FTZ R176, R93, R176 ;  /* 0x000000b05db02221 */ /* 0x000fe20000010000 */
[----:B------:R-:W-:Y:S01]  /*27b0*/  FSEL R221, R181, RZ, P5 ;  /* 0x000000ffb5dd7208 */ /* 0x000fe20002800000 */
[----:B------:R-:W-:Y:S01]  /*27c0*/  FMUL.FTZ R175, R216, R175 ;  /* 0x000000afd8af7220 */ /* 0x000fe20000410000 */
[----:B------:R-:W-:Y:S01]  /*27d0*/  LOP3.LUT P5, RZ, R218, 0xff00, RZ, 0xc0, !PT ;  /* 0x0000ff00daff7812 */ /* 0x000fe200078ac0ff */
[----:B------:R-:W-:Y:S02]  /*27e0*/  FMUL.FTZ R174, R216, R163 ;  /* 0x000000a3d8ae7220 */ /* 0x000fe40000410000 */
[----:B------:R-:W-:Y:S01]  /*27f0*/  FFMA.FTZ R165, R119, R108, R161 ;  /* 0x0000006c77a57223 */ /* 0x000fe200000100a1 */
[----:B------:R-:W-:Y:S01]  /*2800*/  F2F.F16.F32 R221, R221 ;  /* 0x000000dd00dd7304 */ /* 0x000fe20000200800 */
[----:B------:R-:W-:Y:S02]  /*2810*/  FADD.FTZ R167, R158, -R167 ;  /* 0x800000a79ea77221 */ /* 0x000fe40000010000 */
[----:B------:R-:W-:-:S02]  /*2820*/  @P2 FADD.FTZ R184, R91, R184 ;  /* 0x000000b85bb82221 */ /* 0x000fc40000010000 */
[-C--:B------:R-:W-:Y:S02]  /*2830*/  FFMA.FTZ R122, R122, R108.reuse, R161 ;  /* 0x0000006c7a7a7223 */ /* 0x080fe400000100a1 */
[----:B------:R-:W-:Y:S02]  /*2840*/  FMUL.FTZ R179, R187, c[0x0][0x1e8] ;  /* 0x00007a00bbb37a20 */ /* 0x000fe40000410000 */
[----:B------:R-:W-:Y:S02]  /*2850*/  FMUL.FTZ R173, R216, R173 ;  /* 0x000000add8ad7220 */ /* 0x000fe40000410000 */
[----:B------:R-:W-:Y:S01]  /*2860*/  FMUL.FTZ R172, R176, c[0x0][0x1e8] ;  /* 0x00007a00b0ac7a20 */ /* 0x000fe20000410000 */
[----:B------:R-:W-:Y:S01]  /*2870*/  FSEL R219, R179, RZ, P6 ;  /* 0x000000ffb3db7208 */ /* 0x000fe20003000000 */
[----:B------:R-:W-:Y:S01]  /*2880*/  @P2 FADD.FTZ R175, R94, R175 ;  /* 0x000000af5eaf2221 */ /* 0x000fe20000010000 */
[----:B------:R-:W-:Y:S01]  /*2890*/  LOP3.LUT P6, RZ, R218, 0xff0000, RZ, 0xc0, !PT ;  /* 0x00ff0000daff7812 */ /* 0x000fe200078cc0ff */
[----:B------:R-:W-:Y:S01]  /*28a0*/  @P2 FADD.FTZ R174, R95, R174 ;  /* 0x000000ae5fae2221 */ /* 0x000fe20000010000 */
[----:B------:R-:W-:Y:S01]  /*28b0*/  FSEL R163, R172, RZ, P5 ;  /* 0x000000ffaca37208 */ /* 0x000fe20002800000 */
[----:B------:R-:W-:Y:S01]  /*28c0*/  FADD.FTZ R165, R118, -R165 ;  /* 0x800000a576a57221 */ /* 0x000fe20000010000 */
[----:B------:R-:W-:Y:S01]  /*28d0*/  LOP3.LUT P5, RZ, R218, 0xff000000, RZ, 0xc0, !PT ;  /* 0xff000000daff7812 */ /* 0x000fe200078ac0ff */
[----:B0-----:R-:W-:Y:S01]  /*28e0*/  FMUL.FTZ R168, R216, R167 ;  /* 0x000000a7d8a87220 */ /* 0x001fe20000410000 */
[----:B------:R-:W-:Y:S01]  /*28f0*/  F2F.F16.F32 R219, R219 ;  /* 0x000000db00db7304 */ /* 0x000fe20000200800 */
[----:B------:R-:W-:-:S02]  /*2900*/  FFMA.FTZ R166, R160, R108, R161 ;  /* 0x0000006ca0a67223 */ /* 0x000fc400000100a1 */
[----:B------:R-:W-:Y:S02]  /*2910*/  FMUL.FTZ R183, R184, c[0x0][0x1e8] ;  /* 0x00007a00b8b77a20 */ /* 0x000fe40000410000 */
[----:B------:R-:W-:Y:S02]  /*2920*/  FADD.FTZ R123, R123, -R122 ;  /* 0x8000007a7b7b7221 */ /* 0x000fe40000010000 */
[----:B------:R-:W-:Y:S01]  /*2930*/  @P2 FADD.FTZ R173, R92, R173 ;  /* 0x000000ad5cad2221 */ /* 0x000fe20000010000 */
[----:B------:R-:W-:Y:S01]  /*2940*/  FSEL R222, R183, RZ, P3 ;  /* 0x000000ffb7de7208 */ /* 0x000fe20001800000 */
[----:B------:R-:W-:Y:S01]  /*2950*/  FMUL.FTZ R169, R175, c[0x0][0x1e8] ;  /* 0x00007a00afa97a20 */ /* 0x000fe20000410000 */
[----:B------:R-:W-:Y:S01]  /*2960*/  LOP3.LUT P3, RZ, R218, 0xff, RZ, 0xc0, !PT ;  /* 0x000000ffdaff7812 */ /* 0x000fe2000786c0ff */
[----:B------:R-:W-:Y:S01]  /*2970*/  FMUL.FTZ R171, R174, c[0x0][0x1e8] ;  /* 0x00007a00aeab7a20 */ /* 0x000fe20000410000 */
[----:B------:R-:W-:Y:S01]  /*2980*/  F2F.F16.F32 R218, R163 ;  /* 0x000000a300da7304 */ /* 0x000fe20000200800 */
[-CC-:B------:R-:W-:Y:S01]  /*2990*/  FFMA.FTZ R119, R121, R108.reuse, R161.reuse ;  /* 0x0000006c79777223 */ /* 0x180fe200000100a1 */
[----:B------:R-:W-:Y:S01]  /*29a0*/  FSEL R223, R169, RZ, P6 ;  /* 0x000000ffa9df7208 */ /* 0x000fe20003000000 */
[----:B------:R-:W-:Y:S01]  /*29b0*/  FMUL.FTZ R167, R216, R165 ;  /* 0x000000a5d8a77220 */ /* 0x000fe20000410000 */
[----:B------:R-:W-:Y:S01]  /*29c0*/  FSEL R164, R171, RZ, P5 ;  /* 0x000000ffaba47208 */ /* 0x000fe20002800000 */
[----:B------:R-:W-:Y:S01]  /*29d0*/  @P2 FADD.FTZ R168, R97, R168 ;  /* 0x000000a861a82221 */ /* 0x000fe20000010000 */
[C---:B------:R-:W-:Y:S01]  /*29e0*/  LOP3.LUT P6, RZ, R178.reuse, 0xff00, RZ, 0xc0, !PT ;  /* 0x0000ff00b2ff7812 */ /* 0x040fe200078cc0ff */
[----:B------:R-:W-:Y:S01]  /*29f0*/  FADD.FTZ R127, R127, -R166 ;  /* 0x800000a67f7f7221 */ /* 0x000fe20000010000 */
[----:B------:R-:W-:Y:S01]  /*2a00*/  F2F.F16.F32 R118, R164 ;  /* 0x000000a400767304 */ /* 0x000fe20000200800 */
[----:B------:R-:W-:Y:S01]  /*2a10*/  FFMA.FTZ R159, R159, R108, R161 ;  /* 0x0000006c9f9f7223 */ /* 0x000fe200000100a1 */
[----:B------:R-:W-:Y:S01]  /*2a20*/  LOP3.LUT P5, RZ, R178, 0xff, RZ, 0xc0, !PT ;  /* 0x000000ffb2ff7812 */ /* 0x000fe200078ac0ff */
[----:B------:R-:W-:-:S02]  /*2a30*/  FMUL.FTZ R166, R216, R123 ;  /* 0x0000007bd8a67220 */ /* 0x000fc40000410000 */
[----:B-1----:R-:W-:Y:S02]  /*2a40*/  FMUL.FTZ R170, R173, c[0x0][0x1e8] ;  /* 0x00007a00adaa7a20 */ /* 0x002fe40000410000 */
[-C--:B------:R-:W-:Y:S01]  /*2a50*/  FFMA.FTZ R160, R157, R108.reuse, R161 ;  /* 0x0000006c9da07223 */ /* 0x080fe200000100a1 */
[----:B------:R-:W0:Y:S01]  /*2a60*/  F2F.F16.F32 R222, R222 ;  /* 0x000000de00de7304 */ /* 0x000e220000200800 */
[----:B------:R-:W-:Y:S01]  /*2a70*/  FADD.FTZ R119, R120, -R119 ;  /* 0x8000007778777221 */ /* 0x000fe20000010000 */
[----:B------:R-:W-:Y:S01]  /*2a80*/  FSEL R162, R170, RZ, P3 ;  /* 0x000000ffaaa27208 */ /* 0x000fe20001800000 */
[----:B------:R-:W-:Y:S01]  /*2a90*/  @P2 FADD.FTZ R167, R98, R167 ;  /* 0x000000a762a72221 */ /* 0x000fe20000010000 */
[----:B------:R-:W-:Y:S01]  /*2aa0*/  LOP3.LUT P3, RZ, R178, 0xff0000, RZ, 0xc0, !PT ;  /* 0x00ff0000b2ff7812 */ /* 0x000fe2000786c0ff */
[----:B------:R-:W-:Y:S02]  /*2ab0*/  FMUL.FTZ R158, R168, c[0x0][0x1e8] ;  /* 0x00007a00a89e7a20 */ /* 0x000fe40000410000 */
[----:B------:R-:W-:Y:S01]  /*2ac0*/  FFMA.FTZ R157, R156, R108, R161 ;  /* 0x0000006c9c9d7223 */ /* 0x000fe200000100a1 */
[----:B------:R1:W-:Y:S01]  /*2ad0*/  F2F.F16.F32 R121, R162 ;  /* 0x000000a200797304 */ /* 0x0003e20000200800 */
[----:B------:R-:W-:Y:S01]  /*2ae0*/  FADD.FTZ R161, R126, -R159 ;  /* 0x8000009f7ea17221 */ /* 0x000fe20000010000 */
[----:B------:R-:W-:Y:S01]  /*2af0*/  FSEL R224, R158, RZ, P6 ;  /* 0x000000ff9ee07208 */ /* 0x000fe20003000000 */
[----:B------:R-:W-:Y:S01]  /*2b00*/  @P2 FADD.FTZ R166, R99, R166 ;  /* 0x000000a663a62221 */ /* 0x000fe20000010000 */
[----:B------:R-:W-:Y:S01]  /*2b10*/  LOP3.LUT P6, RZ, R178, 0xff000000, RZ, 0xc0, !PT ;  /* 0xff000000b2ff7812 */ /* 0x000fe200078cc0ff */
[----:B------:R-:W-:-:S02]  /*2b20*/  FADD.FTZ R159, R125, -R160 ;  /* 0x800000a07d9f7221 */ /* 0x000fc40000010000 */
[----:B------:R-:W-:Y:S01]  /*2b30*/  FMUL.FTZ R165, R216, R119 ;  /* 0x00000077d8a57220 */ /* 0x000fe20000410000 */
[----:B------:R-:W-:Y:S01]  /*2b40*/  F2F.F16.F32 R120, R224 ;  /* 0x000000e000787304 */ /* 0x000fe20000200800 */
[----:B------:R-:W-:Y:S01]  /*2b50*/  FMUL.FTZ R160, R167, c[0x0][0x1e8] ;  /* 0x00007a00a7a07a20 */ /* 0x000fe20000410000 */
[----:B0-----:R-:W-:Y:S01]  /*2b60*/  SHF.L.U32 R222, R222, 0x10, RZ ;  /* 0x00000010dede7819 */ /* 0x001fe200000006ff */
[----:B------:R-:W-:Y:S02]  /*2b70*/  FMUL.FTZ R164, R166, c[0x0][0x1e8] ;  /* 0x00007a00a6a47a20 */ /* 0x000fe40000410000 */
[----:B------:R-:W-:Y:S01]  /*2b80*/  @P2 FADD.FTZ R165, R96, R165 ;  /* 0x000000a560a52221 */ /* 0x000fe20000010000 */
[----:B------:R-:W-:Y:S01]  /*2b90*/  FSEL R225, R160, RZ, P3 ;  /* 0x000000ffa0e17208 */ /* 0x000fe20001800000 */
[----:B------:R-:W-:Y:S01]  /*2ba0*/  FADD.FTZ R157, R124, -R157 ;  /* 0x8000009d7c9d7221 */ /* 0x000fe20000010000 */
[----:B------:R-:W-:Y:S01]  /*2bb0*/  ISETP.NE.U32.AND P3, PT, RZ, c[0x0][0x258], PT ;  /* 0x00009600ff007a0c */ /* 0x000fe20003f65070 */
[----:B------:R-:W-:Y:S01]  /*2bc0*/  FMUL.FTZ R163, R165, c[0x0][0x1e8] ;  /* 0x00007a00a5a37a20 */ /* 0x000fe20000410000 */
[----:B------:R-:W-:Y:S01]  /*2bd0*/  FSEL R124, R164, RZ, P6 ;  /* 0x000000ffa47c7208 */ /* 0x000fe20003000000 */
[C---:B-1----:R-:W-:Y:S01]  /*2be0*/  FMUL.FTZ R162, R216.reuse, R127 ;  /* 0x0000007fd8a27220 */ /* 0x042fe20000410000 */
[----:B------:R-:W-:Y:S01]  /*2bf0*/  ISETP.NE.AND.EX P3, PT, RZ, c[0x0][0x25c], PT, P3 ;  /* 0x00009700ff007a0c */ /* 0x000fe20003f65330 */
[----:B------:R-:W-:Y:S01]  /*2c00*/  FMUL.FTZ R161, R216, R161 ;  /* 0x000000a1d8a17220 */ /* 0x000fe20000410000 */
[----:B------:R-:W-:Y:S01]  /*2c10*/  FSEL R125, R163, RZ, P5 ;  /* 0x000000ffa37d7208 */ /* 0x000fe20002800000 */
[----:B------:R-:W-:Y:S01]  /*2c20*/  @P2 FADD.FTZ R162, R101, R162 ;  /* 0x000000a265a22221 */ /* 0x000fe20000010000 */
[----:B------:R-:W0:Y:S01]  /*2c30*/  F2F.F16.F32 R124, R124 ;  /* 0x0000007c007c7304 */ /* 0x000e220000200800 */
[----:B------:R-:W-:Y:S01]  /*2c40*/  @P2 FADD.FTZ R161, R102, R161 ;  /* 0x000000a166a12221 */ /* 0x000fe20000010000 */
[----:B------:R-:W-:Y:S01]  /*2c50*/  SEL R108, R109, R104, P3 ;  /* 0x000000686d6c7207 */ /* 0x000fe20001800000 */
[----:B------:R-:W-:Y:S01]  /*2c60*/  FMUL.FTZ R126, R162, c[0x0][0x1e8] ;  /* 0x00007a00a27e7a20 */ /* 0x000fe20000410000 */
[----:B------:R-:W-:Y:S01]  /*2c70*/  SEL R109, R110, R105, P3 ;  /* 0x000000696e6d7207 */ /* 0x000fe20001800000 */
[----:B------:R-:W-:Y:S01]  /*2c80*/  FMUL.FTZ R127, R161, c[0x0][0x1e8] ;  /* 0x00007a00a17f7a20 */ /* 0x000fe20000410000 */
[----:B------:R-:W-:Y:S01]  /*2c90*/  SEL R110, R111, R106, P3 ;  /* 0x0000006a6f6e7207 */ /* 0x000fe20001800000 */
[----:B------:R-:W-:Y:S01]  /*2ca0*/  FMUL.FTZ R159, R216, R159 ;  /* 0x0000009fd89f7220 */ /* 0x000fe20000410000 */
[----:B------:R-:W-:Y:S01]  /*2cb0*/  SEL R111, R226, R107, P3 ;  /* 0x0000006be26f7207 */ /* 0x000fe20001800000 */
[----:B------:R-:W1:Y:S01]  /*2cc0*/  F2F.F16.F32 R225, R225 ;  /* 0x000000e100e17304 */ /* 0x000e620000200800 */
[----:B------:R-:W-:Y:S01]  /*2cd0*/  LOP3.LUT P5, RZ, R180, 0xff00, RZ, 0xc0, !PT ;  /* 0x0000ff00b4ff7812 */ /* 0x000fe200078ac0ff */
[----:B------:R-:W-:Y:S01]  /*2ce0*/  FMUL.FTZ R216, R216, R157 ;  /* 0x0000009dd8d87220 */ /* 0x000fe20000410000 */
[----:B------:R-:W-:Y:S01]  /*2cf0*/  LOP3.LUT P6, RZ, R180, 0xff0000, RZ, 0xc0, !PT ;  /* 0x00ff0000b4ff7812 */ /* 0x000fe200078cc0ff */
[----:B------:R2:W-:Y:S01]  /*2d00*/  @P0 STG.E.128 [R112.64], R108 ;  /* 0x0000006c70000986 */ /* 0x0005e2000c101d04 */
[----:B------:R-:W-:Y:S01]  /*2d10*/  FSEL R119, R126, RZ, P5 ;  /* 0x000000ff7e777208 */ /* 0x000fe20002800000 */
[----:B------:R-:W-:Y:S01]  /*2d20*/  @P2 FADD.FTZ R216, R103, R216 ;  /* 0x000000d867d82221 */ /* 0x000fe20000010000 */
[----:B------:R-:W-:Y:S01]  /*2d30*/  FSEL R178, R127, RZ, P6 ;  /* 0x000000ff7fb27208 */ /* 0x000fe20003000000 */
[----:B------:R-:W3:Y:S01]  /*2d40*/  F2F.F16.F32 R125, R125 ;  /* 0x0000007d007d7304 */ /* 0x000ee20000200800 */
[----:B------:R-:W-:Y:S01]  /*2d50*/  LOP3.LUT P5, RZ, R180, 0xff, RZ, 0xc0, !PT ;  /* 0x000000ffb4ff7812 */ /* 0x000fe200078ac0ff */
[----:B------:R-:W-:Y:S01]  /*2d60*/  IMAD.U32 R116, R118, 0x10000, RZ ;  /* 0x0001000076747824 */ /* 0x000fe200078e00ff */
[----:B------:R-:W-:Y:S01]  /*2d70*/  LOP3.LUT P6, RZ, R180, 0xff000000, RZ, 0xc0, !PT ;  /* 0xff000000b4ff7812 */ /* 0x000fe200078cc0ff */
[----:B------:R-:W-:-:S02]  /*2d80*/  FMUL.FTZ R156, R216, c[0x0][0x1e8] ;  /* 0x00007a00d89c7a20 */ /* 0x000fc40000410000 */
[----:B0-----:R-:W-:Y:S02]  /*2d90*/  IMAD.U32 R114, R124, 0x10000, RZ ;  /* 0x000100007c727824 */ /* 0x001fe400078e00ff */
[----:B------:R0:W-:Y:S01]  /*2da0*/  F2F.F16.F32 R180, R119 ;  /* 0x0000007700b47304 */ /* 0x0001e20000200800 */
[----:B------:R-:W-:Y:S02]  /*2db0*/  @P2 FADD.FTZ R159, R100, R159 ;  /* 0x0000009f649f2221 */ /* 0x000fe40000010000 */
[----:B------:R-:W-:Y:S02]  /*2dc0*/  IMAD.U32 R188, R188, 0x10000, RZ ;  /* 0x00010000bcbc7824 */ /* 0x000fe400078e00ff */
[----:B------:R-:W-:Y:S01]  /*2dd0*/  FMUL.FTZ R157, R159, c[0x0][0x1e8] ;  /* 0x00007a009f9d7a20 */ /* 0x000fe20000410000 */
[----:B--2---:R-:W-:Y:S01]  /*2de0*/  FSEL R113, R156, RZ, P6 ;  /* 0x000000ff9c717208 */ /* 0x004fe20003000000 */
[----:B------:R-:W-:Y:S01]  /*2df0*/  IMAD.WIDE.U32 R110, R220, 0x10000, RZ ;  /* 0x00010000dc6e7825 */ /* 0x000fe200078e00ff */
[----:B------:R2:W-:Y:S02]  /*2e00*/  F2F.F16.F32 R186, R178 ;  /* 0x000000b200ba7304 */ /* 0x0005e40000200800 */
[----:B------:R-:W-:Y:S01]  /*2e10*/  FSEL R112, R157, RZ, P5 ;  /* 0x000000ff9d707208 */ /* 0x000fe20002800000 */
[----:B------:R-:W-:Y:S01]  /*2e20*/  IMAD.WIDE.U32 R108, R189, 0x10000, RZ ;  /* 0x00010000bd6c7825 */ /* 0x000fe200078e00ff */
[----:B0-----:R-:W-:-:S02]  /*2e30*/  LOP3.LUT R119, R111, R222, R221, 0xfe, !PT ;  /* 0x000000de6f777212 */ /* 0x001fc400078efedd */
[----:B------:R-:W-:Y:S01]  /*2e40*/  LOP3.LUT R118, R110, R219, RZ, 0xfc, !PT ;  /* 0x000000db6e767212 */ /* 0x000fe200078efcff */
[----:B------:R-:W-:Y:S01]  /*2e50*/  IMAD.WIDE.U32 R110, R120, 0x10000, RZ ;  /* 0x00010000786e7825 */ /* 0x000fe200078e00ff */
[----:B------:R-:W-:Y:S01]  /*2e60*/  LOP3.LUT R122, R108, R115, RZ, 0xfc, !PT ;  /* 0x000000736c7a7212 */ /* 0x000fe200078efcff */
[----:B------:R-:W0:Y:S01]  /*2e70*/  F2F.F16.F32 R223, R223 ;  /* 0x000000df00df7304 */ /* 0x000e220000200800 */
[----:B--2---:R-:W-:Y:S02]  /*2e80*/  SHF.L.U32 R178, R215, 0x3, RZ ;  /* 0x00000003d7b27819 */ /* 0x004fe400000006ff */
[----:B------:R-:W-:Y:S02]  /*2e90*/  SHF.R.U32.HI R215, RZ, 0x1d, R215 ;  /* 0x0000001dffd77819 */ /* 0x000fe400000116d7 */
[----:B------:R-:W-:Y:S02]  /*2ea0*/  IADD3 R124, P2, R178, c[0x0][0x248], RZ ;  /* 0x00009200b27c7a10 */ /* 0x000fe40007f5e0ff */
[----:B-1----:R-:W-:Y:S01]  /*2eb0*/  LOP3.LUT R115, R111, R114, R225, 0xfe, !PT ;  /* 0x000000726f737212 */ /* 0x002fe200078efee1 */
[----:B------:R-:W1:Y:S01]  /*2ec0*/  F2F.F16.F32 R113, R113 ;  /* 0x0000007100717304 */ /* 0x000e620000200800 */
[----:B---3--:R-:W-:-:S02]  /*2ed0*/  LOP3.LUT R114, R110, R125, RZ, 0xfc, !PT ;  /* 0x0000007d6e727212 */ /* 0x008fc400078efcff */
[----:B------:R-:W-:Y:S01]  /*2ee0*/  LOP3.LUT R123, R109, R188, R217, 0xfe, !PT ;  /* 0x000000bc6d7b7212 */ /* 0x000fe200078efed9 */
[----:B------:R-:W-:Y:S01]  /*2ef0*/  IMAD.WIDE.U32 R108, R218, 0x10000, RZ ;  /* 0x00010000da6c7825 */ /* 0x000fe200078e00ff */
[----:B------:R-:W-:Y:S02]  /*2f00*/  IADD3.X R125, R215, c[0x0][0x24c], RZ, P2, !PT ;  /* 0x00009300d77d7a10 */ /* 0x000fe400017fe4ff */
[----:B------:R-:W-:Y:S01]  /*2f10*/  @P0 LEA R120, P6, R214, c[0x0][0x258], 0x4 ;  /* 0x00009600d6780a11 */ /* 0x000fe200078c20ff */
[----:B------:R-:W2:Y:S01]  /*2f20*/  F2F.F16.F32 R189, R112 ;  /* 0x0000007000bd7304 */ /* 0x000ea20000200800 */
[----:B0-----:R-:W-:Y:S01]  /*2f30*/  LOP3.LUT R117, R109, R116, R223, 0xfe, !PT ;  /* 0x000000746d757212 */ /* 0x001fe200078efedf */
[----:B------:R0:W-:Y:S01]  /*2f40*/  STG.E.64 [R124.64], R122 ;  /* 0x0000007a7c007986 */ /* 0x0001e2000c101b04 */
[----:B------:R-:W-:Y:S01]  /*2f50*/  LOP3.LUT R116, R108, R121, RZ, 0xfc, !PT ;  /* 0x000000796c747212 */ /* 0x000fe200078efcff */
[----:B------:R-:W-:Y:S01]  /*2f60*/  IMAD.WIDE.U32 R108, R180, 0x10000, RZ ;  /* 0x00010000b46c7825 */ /* 0x000fe200078e00ff */
[----:B------:R-:W-:-:S02]  /*2f70*/  @P1 LOP3.LUT P5, RZ, R206, 0xff00, RZ, 0xc0, !PT ;  /* 0x0000ff00ceff1812 */ /* 0x000fc400078ac0ff */
[----:B------:R-:W-:Y:S02]  /*2f80*/  @P1 LOP3.LUT P2, RZ, R206, 0xff0000, RZ, 0xc0, !PT ;  /* 0x00ff0000ceff1812 */ /* 0x000fe4000784c0ff */
[----:B-1----:R-:W-:Y:S02]  /*2f90*/  SHF.L.U32 R113, R113, 0x10, RZ ;  /* 0x0000001071717819 */ /* 0x002fe400000006ff */
[----:B------:R-:W-:Y:S02]  /*2fa0*/  @P0 LEA.HI.X R121, R214, c[0x0][0x25c], RZ, 0x4, P6 ;  /* 0x00009700d6790a11 */ /* 0x000fe400030f24ff */
[----:B------:R-:W-:Y:S02]  /*2fb0*/  LOP3.LUT R113, R109, R113, R186, 0xfe, !PT ;  /* 0x000000716d717212 */ /* 0x000fe400078efeba */
[----:B------:R-:W-:Y:S02]  /*2fc0*/  SEL R109, R182, R105, P3 ;  /* 0x00000069b66d7207 */ /* 0x000fe40001800000 */
[----:B--2---:R-:W-:-:S02]  /*2fd0*/  LOP3.LUT R112, R108, R189, RZ, 0xfc, !PT ;  /* 0x000000bd6c707212 */ /* 0x004fc400078efcff */
[----:B------:R-:W-:Y:S02]  /*2fe0*/  SEL R110, R185, R106, P3 ;  /* 0x0000006ab96e7207 */ /* 0x000fe40001800000 */
[----:B------:R-:W-:Y:S02]  /*2ff0*/  SEL R108, R187, R104, P3 ;  /* 0x00000068bb6c7207 */ /* 0x000fe40001800000 */
[----:B------:R-:W-:Y:S02]  /*3000*/  SEL R111, R184, R107, P3 ;  /* 0x0000006bb86f7207 */ /* 0x000fe40001800000 */
[----:B------:R-:W-:Y:S01]  /*3010*/  @P1 FSEL R177, R177, RZ, P5 ;  /* 0x000000ffb1b11208 */ /* 0x000fe20002800000 */
        /* <DEDUP_REMOVED lines=9> */
.L_x_2143:
        /* <DEDUP_REMOVED lines=36> */
.L_x_2144:
        /* <DEDUP_REMOVED lines=30> */
.L_x_2145:
        /* <DEDUP_REMOVED lines=46> */
.L_x_2146:
        /* <DEDUP_REMOVED lines=27> */
.L_x_2147:
[----:B0-----:R-:W-:-:S04]  /*3960*/  LOP3.LUT P0, RZ, R203, 0xff, RZ, 0xc0, !PT ;  /* 0x000000ffcbff7812 */ /* 0x001fc8000780c0ff */
[----:B------:R-:W-:Y:S01]  /*3970*/  SEL R203, RZ, 0x1, P0 ;  /* 0x00000001ffcb7807 */ /* 0x000fe20000000000 */
[----:B------:R-:W-:Y:S01]  /*3980*/  @P4 CALL.REL.NOINC `(.L_x_2148) ;  /* 0x0000001000004944 */ /* 0x000fe20003c00000 */
[----:B------:R-:W-:Y:S05]  /*3990*/  BRA `(.L_x_2149) ;  /* 0xffffcd0000007947 */ /* 0x000fea000383ffff */
.L_x_2148:
        /* <DEDUP_REMOVED lines=77> */
.L_x_2140:
        /* <DEDUP_REMOVED lines=31> */
.L_x_2141:
[----:B------:R-:W-:Y:S01]  /*4060*/  HFMA2.MMA R117, -RZ, RZ, 0, 9.5367431640625e-07 ;  /* 0x00000010ff757435 */ /* 0x000fe200000001ff */
[----:B------:R-:W-:Y:S01]  /*4070*/  MOV R112, R116 ;  /* 0x0000007400707202 */ /* 0x000fe20000000f00 */
[----:B------:R-:W-:Y:S01]  /*4080*/  IMAD.MOV.U32 R114, RZ, RZ, 0x1f ;  /* 0x0000001fff727424 */ /* 0x000fe200078e00ff */
[----:B------:R-:W-:-:S02]  /*4090*/  MOV R175, 0xffffffff ;  /* 0xffffffff00af7802 */ /* 0x000fc40000000f00 */
[----:B------:R-:W-:Y:S02]  /*40a0*/  MOV R108, 0x40c0 ;  /* 0x000040c0006c7802 */ /* 0x000fe40000000f00 */
[----:B-----5:R-:W-:Y:S05]  /*40b0*/  CALL.REL.NOINC `($__internal_89_$__cuda_sm70_shflsync_down_p) ;  /* 0x0000046000007944 */ /* 0x020fea0003c00000 */
[----:B-1----:R-:W-:Y:S01]  /*40c0*/  MOV R111, R112 ;  /* 0x00000070006f7202 */ /* 0x002fe20000000f00 */
[----:B0-----:R-:W-:Y:S05]  /*40d0*/  BRA `(.L_x_2150) ;  /* 0xffffded000007947 */ /* 0x001fea000383ffff */
.L_x_2142:
[----:B------:R-:W-:Y:S01]  /*40e0*/  HFMA2.MMA R117, -RZ, RZ, 0, 9.5367431640625e-07 ;  /* 0x00000010ff757435 */ /* 0x000fe200000001ff */
[----:B------:R-:W-:Y:S01]  /*40f0*/  IMAD.MOV.U32 R112, RZ, RZ, R113 ;  /* 0x000000ffff707224 */ /* 0x000fe200078e0071 */
[----:B------:R-:W-:Y:S01]  /*4100*/  MOV R114, 0x1f ;  /* 0x0000001f00727802 */ /* 0x000fe20000000f00 */
[----:B------:R-:W-:Y:S01]  /*4110*/  IMAD.MOV.U32 R175, RZ, RZ, -0x1 ;  /* 0xffffffffffaf7424 */ /* 0x000fe200078e00ff */
[----:B------:R-:W-:Y:S02]  /*4120*/  MOV R108, 0x4140 ;  /* 0x00004140006c7802 */ /* 0x000fe40000000f00 */
[----:B01---5:R-:W-:Y:S05]  /*4130*/  CALL.REL.NOINC `($__internal_89_$__cuda_sm70_shflsync_down_p) ;  /* 0x000003e000007944 */ /* 0x023fea0003c00000 */
[----:B------:R-:W-:Y:S01]  /*4140*/  FADD.FTZ R116, R116, R111 ;  /* 0x0000006f74747221 */ /* 0x000fe20000010000 */
[----:B0-----:R-:W-:Y:S01]  /*4150*/  HFMA2.MMA R117, -RZ, RZ, 0, 4.76837158203125e-07 ;  /* 0x00000008ff757435 */ /* 0x001fe200000001ff */
[----:B-1----:R-:W-:Y:S01]  /*4160*/  FADD.FTZ R113, R113, R112 ;  /* 0x0000007071717221 */ /* 0x002fe20000010000 */
[----:B------:R-:W-:Y:S01]  /*4170*/  MOV R114, 0x1f ;  /* 0x0000001f00727802 */ /* 0x000fe20000000f00 */
[----:B------:R-:W-:Y:S01]  /*4180*/  IMAD.MOV.U32 R175, RZ, RZ, -0x1 ;  /* 0xffffffffffaf7424 */ /* 0x000fe200078e00ff */
[----:B------:R-:W-:-:S02]  /*4190*/  MOV R112, R116 ;  /* 0x0000007400707202 */ /* 0x000fc40000000f00 */
[----:B------:R-:W-:Y:S02]  /*41a0*/  MOV R108, 0x41c0 ;  /* 0x000041c0006c7802 */ /* 0x000fe40000000f00 */
[----:B------:R-:W-:Y:S05]  /*41b0*/  CALL.REL.NOINC `($__internal_89_$__cuda_sm70_shflsync_down_p) ;  /* 0x0000036000007944 */ /* 0x000fea0003c00000 */
[----:B0-----:R-:W-:Y:S01]  /*41c0*/  HFMA2.MMA R117, -RZ, RZ, 0, 4.76837158203125e-07 ;  /* 0x00000008ff757435 */ /* 0x001fe200000001ff */
[----:B-1----:R-:W-:Y:S01]  /*41d0*/  MOV R111, R112 ;  /* 0x00000070006f7202 */ /* 0x002fe20000000f00 */
[----:B------:R-:W-:Y:S01]  /*41e0*/  IMAD.MOV.U32 R112, RZ, RZ, R113 ;  /* 0x000000ffff707224 */ /* 0x000fe200078e0071 */
[----:B------:R-:W-:Y:S01]  /*41f0*/  MOV R114, 0x1f ;  /* 0x0000001f00727802 */ /* 0x000fe20000000f00 */
[----:B------:R-:W-:Y:S01]  /*4200*/  IMAD.MOV.U32 R175, RZ, RZ, -0x1 ;  /* 0xffffffffffaf7424 */ /* 0x000fe200078e00ff */
[----:B------:R-:W-:Y:S02]  /*4210*/  MOV R108, 0x4230 ;  /* 0x00004230006c7802 */ /* 0x000fe40000000f00 */
[----:B------:R-:W-:Y:S05]  /*4220*/  CALL.REL.NOINC `($__internal_89_$__cuda_sm70_shflsync_down_p) ;  /* 0x000002f000007944 */ /* 0x000fea0003c00000 */
[----:B------:R-:W-:Y:S01]  /*4230*/  FADD.FTZ R116, R111, R116 ;  /* 0x000000746f747221 */ /* 0x000fe20000010000 */
[----:B0-----:R-:W-:Y:S01]  /*4240*/  HFMA2.MMA R117, -RZ, RZ, 0, 2.384185791015625e-07 ;  /* 0x00000004ff757435 */ /* 0x001fe200000001ff */
[----:B-1----:R-:W-:Y:S01]  /*4250*/  FADD.FTZ R113, R113, R112 ;  /* 0x0000007071717221 */ /* 0x002fe20000010000 */
[----:B------:R-:W-:Y:S01]  /*4260*/  MOV R114, 0x1f ;  /* 0x0000001f00727802 */ /* 0x000fe20000000f00 */
[----:B------:R-:W-:Y:S01]  /*4270*/  IMAD.MOV.U32 R175, RZ, RZ, -0x1 ;  /* 0xffffffffffaf7424 */ /* 0x000fe200078e00ff */
[----:B------:R-:W-:-:S02]  /*4280*/  MOV R112, R116 ;  /* 0x0000007400707202 */ /* 0x000fc40000000f00 */
[----:B------:R-:W-:Y:S02]  /*4290*/  MOV R108, 0x42b0 ;  /* 0x000042b0006c7802 */ /* 0x000fe40000000f00 */
[----:B------:R-:W-:Y:S05]  /*42a0*/  CALL.REL.NOINC `($__internal_89_$__cuda_sm70_shflsync_down_p) ;  /* 0x0000027000007944 */ /* 0x000fea0003c00000 */
[----:B0-----:R-:W-:Y:S01]  /*42b0*/  HFMA2.MMA R117, -RZ, RZ, 0, 2.384185791015625e-07 ;  /* 0x00000004ff757435 */ /* 0x001fe200000001ff */
[----:B-1----:R-:W-:Y:S01]  /*42c0*/  MOV R111, R112 ;  /* 0x00000070006f7202 */ /* 0x002fe20000000f00 */
[----:B------:R-:W-:Y:S01]  /*42d0*/  IMAD.MOV.U32 R112, RZ, RZ, R113 ;  /* 0x000000ffff707224 */ /* 0x000fe200078e0071 */
[----:B------:R-:W-:Y:S01]  /*42e0*/  MOV R114, 0x1f ;  /* 0x0000001f00727802 */ /* 0x000fe20000000f00 */
[----:B------:R-:W-:Y:S01]  /*42f0*/  IMAD.MOV.U32 R175, RZ, RZ, -0x1 ;  /* 0xffffffffffaf7424 */ /* 0x000fe200078e00ff */
[----:B------:R-:W-:Y:S02]  /*4300*/  MOV R108, 0x4320 ;  /* 0x00004320006c7802 */ /* 0x000fe40000000f00 */
[----:B------:R-:W-:Y:S05]  /*4310*/  CALL.REL.NOINC `($__internal_89_$__cuda_sm70_shflsync_down_p) ;  /* 0x0000020000007944 */ /* 0x000fea0003c00000 */
[----:B------:R-:W-:Y:S01]  /*4320*/  FADD.FTZ R116, R111, R116 ;  /* 0x000000746f747221 */ /* 0x000fe20000010000 */
[----:B0-----:R-:W-:Y:S01]  /*4330*/  HFMA2.MMA R117, -RZ, RZ, 0, 1.1920928955078125e-07 ;  /* 0x00000002ff757435 */ /* 0x001fe200000001ff */
[----:B-1----:R-:W-:Y:S01]  /*4340*/  FADD.FTZ R115, R113, R112 ;  /* 0x0000007071737221 */ /* 0x002fe20000010000 */
[----:B------:R-:W-:Y:S01]  /*4350*/  MOV R114, 0x1f ;  /* 0x0000001f00727802 */ /* 0x000fe20000000f00 */
[----:B------:R-:W-:Y:S01]  /*4360*/  IMAD.MOV.U32 R175, RZ, RZ, -0x1 ;  /* 0xffffffffffaf7424 */ /* 0x000fe200078e00ff */
[----:B------:R-:W-:-:S02]  /*4370*/  MOV R112, R116 ;  /* 0x0000007400707202 */ /* 0x000fc40000000f00 */
[----:B------:R-:W-:Y:S02]  /*4380*/  MOV R108, 0x43a0 ;  /* 0x000043a0006c7802 */ /* 0x000fe40000000f00 */
[----:B------:R-:W-:Y:S05]  /*4390*/  CALL.REL.NOINC `($__internal_89_$__cuda_sm70_shflsync_down_p) ;  /* 0x0000018000007944 */ /* 0x000fea0003c00000 */
[----:B0-----:R-:W-:Y:S01]  /*43a0*/  HFMA2.MMA R117, -RZ, RZ, 0, 1.1920928955078125e-07 ;  /* 0x00000002ff757435 */ /* 0x001fe200000001ff */
[----:B-1----:R-:W-:Y:S01]  /*43b0*/  MOV R111, R112 ;  /* 0x00000070006f7202 */ /* 0x002fe20000000f00 */
[----:B------:R-:W-:Y:S01]  /*43c0*/  IMAD.MOV.U32 R112, RZ, RZ, R115 ;  /* 0x000000ffff707224 */ /* 0x000fe200078e0073 */
[----:B------:R-:W-:Y:S01]  /*43d0*/  MOV R114, 0x1f ;  /* 0x0000001f00727802 */ /* 0x000fe20000000f00 */
[----:B------:R-:W-:Y:S01]  /*43e0*/  IMAD.MOV.U32 R175, RZ, RZ, -0x1 ;  /* 0xffffffffffaf7424 */ /* 0x000fe200078e00ff */
[----:B------:R-:W-:Y:S02]  /*43f0*/  MOV R108, 0x4410 ;  /* 0x00004410006c7802 */ /* 0x000fe40000000f00 */
[----:B------:R-:W-:Y:S05]  /*4400*/  CALL.REL.NOINC `($__internal_89_$__cuda_sm70_shflsync_down_p) ;  /* 0x0000011000007944 */ /* 0x000fea0003c00000 */
[----:B------:R-:W-:Y:S01]  /*4410*/  FADD.FTZ R113, R111, R116 ;  /* 0x000000746f717221 */ /* 0x000fe20000010000 */
[----:B0-----:R-:W-:Y:S01]  /*4420*/  HFMA2.MMA R117, -RZ, RZ, 0, 5.9604644775390625e-08 ;  /* 0x00000001ff757435 */ /* 0x001fe200000001ff */
[----:B-1----:R-:W-:Y:S01]  /*4430*/  FADD.FTZ R115, R115, R112 ;  /* 0x0000007073737221 */ /* 0x002fe20000010000 */
[----:B------:R-:W-:Y:S01]  /*4440*/  MOV R114, 0x1f ;  /* 0x0000001f00727802 */ /* 0x000fe20000000f00 */
[----:B------:R-:W-:Y:S01]  /*4450*/  IMAD.MOV.U32 R175, RZ, RZ, -0x1 ;  /* 0xffffffffffaf7424 */ /* 0x000fe200078e00ff */
[----:B------:R-:W-:-:S02]  /*4460*/  MOV R112, R113 ;  /* 0x0000007100707202 */ /* 0x000fc40000000f00 */
[----:B------:R-:W-:Y:S02]  /*4470*/  MOV R108, 0x4490 ;  /* 0x00004490006c7802 */ /* 0x000fe40000000f00 */
[----:B------:R-:W-:Y:S05]  /*4480*/  CALL.REL.NOINC `($__internal_89_$__cuda_sm70_shflsync_down_p) ;  /* 0x0000009000007944 */ /* 0x000fea0003c00000 */
[----:B0-----:R-:W-:Y:S01]  /*4490*/  HFMA2.MMA R117, -RZ, RZ, 0, 5.9604644775390625e-08 ;  /* 0x00000001ff757435 */ /* 0x001fe200000001ff */
[----:B-1----:R-:W-:Y:S01]  /*44a0*/  MOV R116, R112 ;  /* 0x0000007000747202 */ /* 0x002fe20000000f00 */
[----:B------:R-:W-:Y:S01]  /*44b0*/  IMAD.MOV.U32 R112, RZ, RZ, R115 ;  /* 0x000000ffff707224 */ /* 0x000fe200078e0073 */
[----:B------:R-:W-:Y:S01]  /*44c0*/  MOV R114, 0x1f ;  /* 0x0000001f00727802 */ /* 0x000fe20000000f00 */
[----:B------:R-:W-:Y:S01]  /*44d0*/  IMAD.MOV.U32 R175, RZ, RZ, -0x1 ;  /* 0xffffffffffaf7424 */ /* 0x000fe200078e00ff */
[----:B------:R-:W-:Y:S02]  /*44e0*/  MOV R108, 0x4500 ;  /* 0x00004500006c7802 */ /* 0x000fe40000000f00 */
[----:B------:R-:W-:Y:S05]  /*44f0*/  CALL.REL.NOINC `($__internal_89_$__cuda_sm70_shflsync_down_p) ;  /* 0x0000002000007944 */ /* 0x000fea0003c00000 */
[----:B-1----:R-:W-:Y:S01]  /*4500*/  MOV R108, R112 ;  /* 0x00000070006c7202 */ /* 0x002fe20000000f00 */
[----:B0-----:R-:W-:Y:S05]  /*4510*/  BRA `(.L_x_2151) ;  /* 0xffffdbb000007947 */ /* 0x001fea000383ffff */
        .weak           $__internal_89_$__cuda_sm70_shflsync_down_p
        .type           $__internal_89_$__cuda_sm70_shflsync_down_p,@function
        .size           $__internal_89_$__cuda_sm70_shflsync_down_p,(.L_x_2836 - $__internal_89_$__cuda_sm70_shflsync_down_p)
$__internal_89_$__cuda_sm70_shflsync_down_p:
[----:B------:R-:W-:Y:S01]  /*4520*/  HFMA2.MMA R109, -RZ, RZ, 0, 0 ;  /* 0x00000000ff6d7435 */ /* 0x000fe200000001ff */
[----:B------:R-:W-:Y:S04]  /*4530*/  WARPSYNC R175 ;  /* 0x000000af00007348 */ /* 0x000fe80003800000 */
[----:B------:R0:W1:Y:S01]  /*4540*/  SHFL.DOWN PT, R112, R112, R117, R114 ;  /* 0x0800007570707389 */ /* 0x00006200000e0072 */
[----:B------:R-:W-:Y:S05]  /*4550*/  RET.REL.NODEC R108 `(_ZN10layer_norm31ln_parallel_residual_bwd_kernelINS_13Kernel_traitsIf6__halffS2_fjLj2560ELj1ELj1ELj4ELj8ENS_18Kernel_traits_baseILj2560EfS2_fS2_fjLj128EEEEELb1ELb0ELb1EEEvNS_9BwdParamsE) ;  /* 0xffffbaa06c007950 */ /* 0x000fea0003c3ffff */
.L_x_2152:
        /* <DEDUP_REMOVED lines=10> */
.L_x_2836:


//--------------------- .text._ZN10layer_norm22ln_bwd_finalize_kernelINS_22Kernel_traits_finalizeILj2560Ef6__halffS2_fjLb0ELj1024ELj4ENS_18Kernel_traits_baseILj2560EfS2_fS2_fjLj1024EEEEELb0ELb0EEEvNS_9BwdParamsE --------------------------
	.section	.text._ZN10layer_norm22ln_bwd_finalize_kernelINS_22Kernel_traits_finalizeILj2560Ef6__halffS2_fjLb0ELj1024ELj4ENS_18Kernel_traits_baseILj2560EfS2_fS2_fjLj1024EEEEELb0ELb0EEEvNS_9BwdParamsE,"ax",@progbits
	.sectioninfo	@"SHI_REGISTERS=30"
	.align	128
        .global         _ZN10layer_norm22ln_bwd_finalize_kernelINS_22Kernel_traits_finalizeILj2560Ef6__halffS2_fjLb0ELj1024ELj4ENS_18Kernel_traits_baseILj2560EfS2_fS2_fjLj1024EEEEELb0ELb0EEEvNS_9BwdParamsE
        .type           _ZN10layer_norm22ln_bwd_finalize_kernelINS_22Kernel_traits_finalizeILj2560Ef6__halffS2_fjLb0ELj1024ELj4ENS_18Kernel_traits_baseILj2560EfS2_fS2_fjLj1024EEEEELb0ELb0EEEvNS_9BwdParamsE,@function
        .size           _ZN10layer_norm22ln_bwd_finalize_kernelINS_22Kernel_traits_finalizeILj2560Ef6__halffS2_fjLb0ELj1024ELj4ENS_18Kernel_traits_baseILj2560EfS2_fS2_fjLj1024EEEEELb0ELb0EEEvNS_9BwdParamsE,(.L_x_2837 - _ZN10layer_norm22ln_bwd_finalize_kernelINS_22Kernel_traits_finalizeILj2560Ef6__halffS2_fjLb0ELj1024ELj4ENS_18Kernel_traits_baseILj2560EfS2_fS2_fjLj1024EEEEELb0ELb0EEEvNS_9BwdParamsE)
        .other          _ZN10layer_norm22ln_bwd_finalize_kernelINS_22Kernel_traits_finalizeILj2560Ef6__halffS2_fjLb0ELj1024ELj4ENS_18Kernel_traits_baseILj2560EfS2_fS2_fjLj1024EEEEELb0ELb0EEEvNS_9BwdParamsE,@"STO_CUDA_ENTRY STV_DEFAULT"
_ZN10layer_norm22ln_bwd_finalize_kernelINS_22Kernel_traits_finalizeILj2560Ef6__halffS2_fjLb0ELj1024ELj4ENS_18Kernel_traits_baseILj2560EfS2_fS2_fjLj1024EEEEELb0ELb0EEEvNS_9BwdParamsE:
.text._ZN10layer_norm22ln_bwd_finalize_kernelINS_22Kernel_traits_finalizeILj2560Ef6__halffS2_fjLb0ELj1024ELj4ENS_18Kernel_traits_baseILj2560EfS2_fS2_fjLj1024EEEEELb0ELb0EEEvNS_9BwdParamsE:
        /* <DEDUP_REMOVED lines=19> */
.L_x_2166:
        /* <DEDUP_REMOVED lines=28> */
.L_x_2157:
        /* <DEDUP_REMOVED lines=35> */
.L_x_2156:
[----:B------:R-:W-:Y:S05]  /*0520*/  BSYNC B1 ;  /* 0x0000000000017941 */ /* 0x000fea0003800000 */
.L_x_2155:
        /* <DEDUP_REMOVED lines=23> */
.L_x_2159:
[----:B------:R-:W-:Y:S05]  /*06a0*/  BSYNC B1 ;  /* 0x0000000000017941 */ /* 0x000fea0003800000 */
.L_x_2158:
        /* <DEDUP_REMOVED lines=11> */
.L_x_2160:
[----:B------:R-:W-:Y:S05]  /*0760*/  BSYNC B1 ;  /* 0x0000000000017941 */ /* 0x000fea0003800000 */
.L_x_2154:
[----:B------:R-:W-:Y:S05]  /*0770*/  BSYNC B0 ;  /* 0x0000000000007941 */ /* 0x000fea0003800000 */
.L_x_2153:
        /* <DEDUP_REMOVED lines=11> */
.L_x_2167:
        /* <DEDUP_REMOVED lines=18> */
.L_x_2168:
[----:B---3--:R-:W-:Y:S02]  /*0950*/  FADD.FTZ R4, R4, R9 ;  /* 0x0000000904047221 */ /* 0x008fe40000010000 */
[----:B-12---:R-:W-:-:S03]  /*0960*/  FADD.FTZ R6, R5, R6 ;  /* 0x0000000605067221 */ /* 0x006fc60000010000 */
[----:B------:R1:W-:Y:S04]  /*0970*/  @!P1 STS [R17.X4+0x2000], R4 ;  /* 0x0020000411009388 */ /* 0x0003e80000004800 */
[----:B------:R1:W-:Y:S02]  /*0980*/  @!P1 STS [R17.X4+0x2080], R6 ;  /* 0x0020800611009388 */ /* 0x0003e40000004800 */
.L_x_2161:
        /* <DEDUP_REMOVED lines=15> */
.L_x_2165:
[----:B------:R-:W-:Y:S05]  /*0a80*/  BSYNC B0 ;  /* 0x0000000000007941 */ /* 0x000fea0003800000 */
.L_x_2164:
[C---:B------:R-:W-:Y:S02]  /*0a90*/  ISETP.GT.U32.AND P1, PT, R18.reuse, -0xa01, PT ;  /* 0xfffff5ff1200780c */ /* 0x040fe40003f24070 */
[----:B------:R-:W-:Y:S02]  /*0aa0*/  IADD3 R18, R18, 0xa00, RZ ;  /* 0x00000a0012127810 */ /* 0x000fe40007ffe0ff */
[----:B------:R-:W-:-:S09]  /*0ab0*/  IADD3 R19, R19, 0x500, RZ ;  /* 0x0000050013137810 */ /* 0x000fd20007ffe0ff */
[----:B01----:R-:W-:Y:S05]  /*0ac0*/  @P1 BRA `(.L_x_2166) ;  /* 0xfffff66000001947 */ /* 0x003fea000383ffff */
[----:B------:R-:W-:Y:S05]  /*0ad0*/  EXIT ;  /* 0x000000000000794d */ /* 0x000fea0003800000 */
.L_x_2162:
[----:B--2---:R-:W-:Y:S01]  /*0ae0*/  IMAD.MOV.U32 R9, RZ, RZ, R5 ;  /* 0x000000ffff097224 */ /* 0x004fe200078e0005 */
[----:B------:R-:W-:Y:S01]  /*0af0*/  MOV R8, 0x1 ;  /* 0x0000000100087802 */ /* 0x000fe20000000f00 */
[----:B------:R-:W-:Y:S01]  /*0b00*/  IMAD.MOV.U32 R7, RZ, RZ, 0x1f ;  /* 0x0000001fff077424 */ /* 0x000fe200078e00ff */
[----:B------:R-:W-:Y:S02]  /*0b10*/  MOV R10, 0xffffffff ;  /* 0xffffffff000a7802 */ /* 0x000fe40000000f00 */
[----:B------:R-:W-:Y:S02]  /*0b20*/  MOV R2, 0xb40 ;  /* 0x00000b4000027802 */ /* 0x000fe40000000f00 */
[----:B01----:R-:W-:Y:S05]  /*0b30*/  CALL.REL.NOINC `($__internal_90_$__cuda_sm70_shflsync_bfly_p) ;  /* 0x000003b000007944 */ /* 0x003fea0003c00000 */
[----:B-1----:R-:W-:Y:S01]  /*0b40*/  IMAD.MOV.U32 R2, RZ, RZ, R7 ;  /* 0x000000ffff027224 */ /* 0x002fe200078e0007 */
[----:B0-----:R-:W-:Y:S05]  /*0b50*/  BRA `(.L_x_2167) ;  /* 0xfffffcd000007947 */ /* 0x001fea000383ffff */
.L_x_2163:
[----:B------:R-:W-:Y:S01]  /*0b60*/  HFMA2.MMA R8, -RZ, RZ, 0, 1.1920928955078125e-07 ;  /* 0x00000002ff087435 */ /* 0x000fe200000001ff */
[----:B------:R-:W-:Y:S01]  /*0b70*/  MOV R7, 0x1f ;  /* 0x0000001f00077802 */ /* 0x000fe20000000f00 */
[----:B------:R-:W-:Y:S01]  /*0b80*/  IMAD.MOV.U32 R10, RZ, RZ, -0x1 ;  /* 0xffffffffff0a7424 */ /* 0x000fe200078e00ff */
[----:B------:R-:W-:-:S03]  /*0b90*/  MOV R2, 0xbb0 ;  /* 0x00000bb000027802 */ /* 0x000fc60000000f00 */
[----:B012---:R-:W-:Y:S05]  /*0ba0*/  CALL.REL.NOINC `($__internal_90_$__cuda_sm70_shflsync_bfly_p) ;  /* 0x0000034000007944 */ /* 0x007fea0003c00000 */
[----:B0-----:R-:W-:Y:S01]  /*0bb0*/  HFMA2.MMA R8, -RZ, RZ, 0, 2.384185791015625e-07 ;  /* 0x00000004ff087435 */ /* 0x001fe200000001ff */
[----:B-1----:R-:W-:Y:S01]  /*0bc0*/  FADD.FTZ R9, R9, R7 ;  /* 0x0000000709097221 */ /* 0x002fe20000010000 */
[----:B------:R-:W-:Y:S01]  /*0bd0*/  MOV R7, 0x1f ;  /* 0x0000001f00077802 */ /* 0x000fe20000000f00 */
[----:B------:R-:W-:Y:S01]  /*0be0*/  IMAD.MOV.U32 R10, RZ, RZ, -0x1 ;  /* 0xffffffffff0a7424 */ /* 0x000fe200078e00ff */
[----:B------:R-:W-:-:S02]  /*0bf0*/  MOV R2, 0xc10 ;  /* 0x00000c1000027802 */ /* 0x000fc40000000f00 */
[----:B------:R-:W-:Y:S05]  /*0c00*/  CALL.REL.NOINC `($__internal_90_$__cuda_sm70_shflsync_bfly_p) ;  /* 0x000002e000007944 */ /* 0x000fea0003c00000 */
[----:B0-----:R-:W-:Y:S01]  /*0c10*/  HFMA2.MMA R8, -RZ, RZ, 0, 4.76837158203125e-07 ;  /* 0x00000008ff087435 */ /* 0x001fe200000001ff */
[----:B-1----:R-:W-:Y:S01]  /*0c20*/  FADD.FTZ R9, R9, R7 ;  /* 0x0000000709097221 */ /* 0x002fe20000010000 */
[----:B------:R-:W-:Y:S01]  /*0c30*/  MOV R7, 0x1f ;  /* 0x0000001f00077802 */ /* 0x000fe20000000f00 */
[----:B------:R-:W-:Y:S01]  /*0c40*/  IMAD.MOV.U32 R10, RZ, RZ, -0x1 ;  /* 0xffffffffff0a7424 */ /* 0x000fe200078e00ff */
[----:B------:R-:W-:-:S02]  /*0c50*/  MOV R2, 0xc70 ;  /* 0x00000c7000027802 */ /* 0x000fc40000000f00 */
[----:B------:R-:W-:Y:S05]  /*0c60*/  CALL.REL.NOINC `($__internal_90_$__cuda_sm70_shflsync_bfly_p) ;  /* 0x0000028000007944 */ /* 0x000fea0003c00000 */
[----:B-1----:R-:W-:Y:S01]  /*0c70*/  FADD.FTZ R6, R9, R7 ;  /* 0x0000000709067221 */ /* 0x002fe20000010000 */
[----:B0-----:R-:W-:Y:S01]  /*0c80*/  HFMA2.MMA R8, -RZ, RZ, 0, 9.5367431640625e-07 ;  /* 0x00000010ff087435 */ /* 0x001fe200000001ff */
[----:B------:R-:W-:Y:S01]  /*0c90*/  MOV R7, 0x1f ;  /* 0x0000001f00077802 */ /* 0x000fe20000000f00 */
[----:B------:R-:W-:Y:S01]  /*0ca0*/  IMAD.MOV.U32 R10, RZ, RZ, -0x1 ;  /* 0xffffffffff0a7424 */ /* 0x000fe200078e00ff */
[----:B------:R-:W-:-:S02]  /*0cb0*/  MOV R2, 0xce0 ;  /* 0x00000ce000027802 */ /* 0x000fc40000000f00 */
[----:B------:R-:W-:Y:S02]  /*0cc0*/  MOV R9, R6 ;  /* 0x0000000600097202 */ /* 0x000fe40000000f00 */
[----:B------:R-:W-:Y:S05]  /*0cd0*/  CALL.REL.NOINC `($__internal_90_$__cuda_sm70_shflsync_bfly_p) ;  /* 0x0000021000007944 */ /* 0x000fea0003c00000 */
[----:B0-----:R-:W-:Y:S01]  /*0ce0*/  HFMA2.MMA R8, -RZ, RZ, 0, 5.9604644775390625e-08 ;  /* 0x00000001ff087435 */ /* 0x001fe200000001ff */
[----:B-1----:R-:W-:Y:S01]  /*0cf0*/  MOV R5, R7 ;  /* 0x0000000700057202 */ /* 0x002fe20000000f00 */
[----:B------:R-:W-:Y:S01]  /*0d00*/  IMAD.MOV.U32 R9, RZ, RZ, R4 ;  /* 0x000000ffff097224 */ /* 0x000fe200078e0004 */
[----:B------:R-:W-:Y:S01]  /*0d10*/  MOV R7, 0x1f ;  /* 0x0000001f00077802 */ /* 0x000fe20000000f00 */
[----:B------:R-:W-:Y:S01]  /*0d20*/  IMAD.MOV.U32 R10, RZ, RZ, -0x1 ;  /* 0xffffffffff0a7424 */ /* 0x000fe200078e00ff */
[----:B------:R-:W-:Y:S02]  /*0d30*/  MOV R2, 0xd50 ;  /* 0x00000d5000027802 */ /* 0x000fe40000000f00 */
[----:B------:R-:W-:Y:S05]  /*0d40*/  CALL.REL.NOINC `($__internal_90_$__cuda_sm70_shflsync_bfly_p) ;  /* 0x000001a000007944 */ /* 0x000fea0003c00000 */
[----:B0-----:R-:W-:Y:S01]  /*0d50*/  HFMA2.MMA R8, -RZ, RZ, 0, 1.1920928955078125e-07 ;  /* 0x00000002ff087435 */ /* 0x001fe200000001ff */
[----:B-1----:R-:W-:Y:S01]  /*0d60*/  FADD.FTZ R9, R4, R7 ;  /* 0x0000000704097221 */ /* 0x002fe20000010000 */
[----:B------:R-:W-:Y:S01]  /*0d70*/  MOV R7, 0x1f ;  /* 0x0000001f00077802 */ /* 0x000fe20000000f00 */
[----:B------:R-:W-:Y:S01]  /*0d80*/  IMAD.MOV.U32 R10, RZ, RZ, -0x1 ;  /* 0xffffffffff0a7424 */ /* 0x000fe200078e00ff */
[----:B------:R-:W-:Y:S02]  /*0d90*/  MOV R2, 0xdb0 ;  /* 0x00000db000027802 */ /* 0x000fe40000000f00 */
[----:B------:R-:W-:Y:S05]  /*0da0*/  CALL.REL.NOINC `($__internal_90_$__cuda_sm70_shflsync_bfly_p) ;  /* 0x0000014000007944 */ /* 0x000fea0003c00000 */
        /* <DEDUP_REMOVED lines=12> */
[----:B0-----:R-:W-:Y:S01]  /*0e70*/  HFMA2.MMA R8, -RZ, RZ, 0, 9.5367431640625e-07 ;  /* 0x00000010ff087435 */ /* 0x001fe200000001ff */
[----:B-1----:R-:W-:Y:S01]  /*0e80*/  FADD.FTZ R9, R9, R7 ;  /* 0x0000000709097221 */ /* 0x002fe20000010000 */
[----:B------:R-:W-:Y:S01]  /*0e90*/  MOV R7, 0x1f ;  /* 0x0000001f00077802 */ /* 0x000fe20000000f00 */
[----:B------:R-:W-:Y:S01]  /*0ea0*/  IMAD.MOV.U32 R10, RZ, RZ, -0x1 ;  /* 0xffffffffff0a7424 */ /* 0x000fe200078e00ff */
[----:B------:R-:W-:-:S02]  /*0eb0*/  MOV R2, 0xed0 ;  /* 0x00000ed000027802 */ /* 0x000fc40000000f00 */
[----:B------:R-:W-:Y:S05]  /*0ec0*/  CALL.REL.NOINC `($__internal_90_$__cuda_sm70_shflsync_bfly_p) ;  /* 0x0000002000007944 */ /* 0x000fea0003c00000 */
[----:B-1----:R-:W-:Y:S01]  /*0ed0*/  MOV R4, R7 ;  /* 0x0000000700047202 */ /* 0x002fe20000000f00 */
[----:B0-----:R-:W-:Y:S05]  /*0ee0*/  BRA `(.L_x_2168) ;  /* 0xfffffa6000007947 */ /* 0x001fea000383ffff */
        .weak           $__internal_90_$__cuda_sm70_shflsync_bfly_p
        .type           $__internal_90_$__cuda_sm70_shflsync_bfly_p,@function
        .size           $__internal_90_$__cuda_sm70_shflsync_bfly_p,(.L_x_2837 - $__internal_90_$__cuda_sm70_shflsync_bfly_p)
$__internal_90_$__cuda_sm70_shflsync_bfly_p:
[----:B------:R-:W-:Y:S01]  /*0ef0*/  HFMA2.MMA R3, -RZ, RZ, 0, 0 ;  /* 0x00000000ff037435 */ /* 0x000fe200000001ff */
[----:B------:R-:W-:Y:S04]  /*0f00*/  WARPSYNC R10 ;  /* 0x0000000a00007348 */ /* 0x000fe80003800000 */
[----:B------:R0:W1:Y:S01]  /*0f10*/  SHFL.BFLY PT, R7, R9, R8, R7 ;  /* 0x0c00000809077389 */ /* 0x00006200000e0007 */
[----:B------:R-:W-:Y:S05]  /*0f20*/  RET.REL.NODEC R2 `(_ZN10layer_norm22ln_bwd_finalize_kernelINS_22Kernel_traits_finalizeILj2560Ef6__halffS2_fjLb0ELj1024ELj4ENS_18Kernel_traits_baseILj2560EfS2_fS2_fjLj1024EEEEELb0ELb0EEEvNS_9BwdParamsE) ;  /* 0xfffff0d002007950 */ /* 0x000fea0003c3ffff */
.L_x_2169:
        /* <DEDUP_REMOVED lines=13> */
.L_x_2837:


//--------------------- .text._ZN10layer_norm40ln_parallel_residual_bwd_finalize_kernelINS_22Kernel_traits_finalizeILj2560Ef6__halffS2_fjLb0ELj1024ELj4ENS_18Kernel_traits_baseILj2560EfS2_fS2_fjLj1024EEEEELb0EEEvNS_9BwdParamsE --------------------------
	.section	.text._ZN10layer_norm40ln_parallel_residual_bwd_finalize_kernelINS_22Kernel_traits_finalizeILj2560Ef6__halffS2_fjLb0ELj1024ELj4ENS_18Kernel_traits_baseILj2560EfS2_fS2_fjLj1024EEEEELb0EEEvNS_9BwdParamsE,"ax",@progbits
	.sectioninfo	@"SHI_REGISTERS=32"
	.align	128
        .global         _ZN10layer_norm40ln_parallel_residual_bwd_finalize_kernelINS_22Kernel_traits_finalizeILj2560Ef6__halffS2_fjLb0ELj1024ELj4ENS_18Kernel_traits_baseILj2560EfS2_fS2_fjLj1024EEEEELb0EEEvNS_9BwdParamsE
        .type           _ZN10layer_norm40ln_parallel_residual_bwd_finalize_kernelINS_22Kernel_traits_finalizeILj2560Ef6__halffS2_fjLb0ELj1024ELj4ENS_18Kernel_traits_baseILj2560EfS2_fS2_fjLj1024EEEEELb0EEEvNS_9BwdParamsE,@function
        .size           _ZN10layer_norm40ln_parallel_residual_bwd_finalize_kernelINS_22Kernel_traits_finalizeILj2560Ef6__halffS2_fjLb0ELj1024ELj4ENS_18Kernel_traits_baseILj2560EfS2_fS2_fjLj1024EEEEELb0EEEvNS_9BwdParamsE,(.L_x_2838 - _ZN10layer_norm40ln_parallel_residual_bwd_finalize_kernelINS_22Kernel_traits_finalizeILj2560Ef6__halffS2_fjLb0ELj1024ELj4ENS_18Kernel_traits_baseILj2560EfS2_fS2_fjLj1024EEEEELb0EEEvNS_9BwdParamsE)
        .other          _ZN10layer_norm40ln_parallel_residual_bwd_finalize_kernelINS_22Kernel_traits_finalizeILj2560Ef6__halffS2_fjLb0ELj1024ELj4ENS_18Kernel_traits_baseILj2560EfS2_fS2_fjLj1024EEEEELb0EEEvNS_9BwdParamsE,@"STO_CUDA_ENTRY STV_DEFAULT"
_ZN10layer_norm40ln_parallel_residual_bwd_finalize_kernelINS_22Kernel_traits_finalizeILj2560Ef6__halffS2_fjLb0ELj1024ELj4ENS_18Kernel_traits_baseILj2560EfS2_fS2_fjLj1024EEEEELb0EEEvNS_9BwdParamsE:
.text._ZN10layer_norm40ln_parallel_residual_bwd_finalize_kernelINS_22Kernel_traits_finalizeILj2560Ef6__halffS2_fjLb0ELj1024ELj4ENS_18Kernel_traits_baseILj2560EfS2_fS2_fjLj1024EEEEELb0EEEvNS_9BwdParamsE:
        /* <DEDUP_REMOVED lines=19> */
.L_x_2184:
        /* <DEDUP_REMOVED lines=36> */
.L_x_2174:
        /* <DEDUP_REMOVED lines=59> */
.L_x_2173:
[----:B------:R-:W-:Y:S05]  /*0720*/  BSYNC B1 ;  /* 0x0000000000017941 */ /* 0x000fea0003800000 */
.L_x_2172:
        /* <DEDUP_REMOVED lines=35> */
.L_x_2176:
[----:B------:R-:W-:Y:S05]  /*0960*/  BSYNC B1 ;  /* 0x0000000000017941 */ /* 0x000fea0003800000 */
.L_x_2175:
        /* <DEDUP_REMOVED lines=17> */
.L_x_2177:
[----:B------:R-:W-:Y:S05]  /*0a80*/  BSYNC B1 ;  /* 0x0000000000017941 */ /* 0x000fea0003800000 */
.L_x_2171:
[----:B------:R-:W-:Y:S05]  /*0a90*/  BSYNC B0 ;  /* 0x0000000000007941 */ /* 0x000fea0003800000 */
.L_x_2170:
        /* <DEDUP_REMOVED lines=14> */
.L_x_2185:
        /* <DEDUP_REMOVED lines=36> */
.L_x_2186:
        /* <DEDUP_REMOVED lines=11> */
.L_x_2178:
        /* <DEDUP_REMOVED lines=21> */
.L_x_2182:
[----:B------:R-:W-:Y:S05]  /*0fc0*/  BSYNC B0 ;  /* 0x0000000000007941 */ /* 0x000fea0003800000 */
.L_x_2181:
[C---:B------:R-:W-:Y:S02]  /*0fd0*/  ISETP.GT.U32.AND P1, PT, R4.reuse, -0xa01, PT ;  /* 0xfffff5ff0400780c */ /* 0x040fe40003f24070 */
[----:B------:R-:W-:-:S02]  /*0fe0*/  IADD3 R4, R4, 0xa00, RZ ;  /* 0x00000a0004047810 */ /* 0x000fc40007ffe0ff */
[----:B------:R-:W-:-:S09]  /*0ff0*/  IADD3 R5, R5, 0x500, RZ ;  /* 0x0000050005057810 */ /* 0x000fd20007ffe0ff */
[----:B0-----:R-:W-:Y:S01]  /*1000*/  @!P1 CALL.REL.NOINC `(.L_x_2183) ;  /* 0x0000001000009944 */ /* 0x001fe20003c00000 */
[----:B------:R-:W-:Y:S05]  /*1010*/  BRA `(.L_x_2184) ;  /* 0xfffff11000007947 */ /* 0x000fea000383ffff */
.L_x_2183:
[----:B------:R-:W-:Y:S05]  /*1020*/  EXIT ;  /* 0x000000000000794d */ /* 0x000fea0003800000 */
.L_x_2179:
[----:B------:R-:W-:Y:S01]  /*1030*/  HFMA2.MMA R17, -RZ, RZ, 0, 1.847743988037109375e-06 ;  /* 0x0000001fff117435 */ /* 0x000fe200000001ff */
[----:B----4-:R-:W-:Y:S01]  /*1040*/  IMAD.MOV.U32 R19, RZ, RZ, R12 ;  /* 0x000000ffff137224 */ /* 0x010fe200078e000c */
[----:B------:R-:W-:Y:S02]  /*1050*/  MOV R16, 0x1 ;  /* 0x0000000100107802 */ /* 0x000fe40000000f00 */
[----:B------:R-:W-:Y:S02]  /*1060*/  MOV R14, 0xffffffff ;  /* 0xffffffff000e7802 */ /* 0x000fe40000000f00 */
[----:B------:R-:W-:Y:S02]  /*1070*/  MOV R8, 0x1090 ;  /* 0x0000109000087802 */ /* 0x000fe40000000f00 */
[----:B0123--:R-:W-:Y:S05]  /*1080*/  CALL.REL.NOINC `($__internal_91_$__cuda_sm70_shflsync_bfly_p) ;  /* 0x000007b000007944 */ /* 0x00ffea0003c00000 */
[----:B01----:R-:W-:Y:S05]  /*1090*/  BRA `(.L_x_2185) ;  /* 0xfffffae000007947 */ /* 0x003fea000383ffff */
.L_x_2180:
[----:B------:R-:W-:Y:S01]  /*10a0*/  HFMA2.MMA R16, -RZ, RZ, 0, 1.1920928955078125e-07 ;  /* 0x00000002ff107435 */ /* 0x000fe200000001ff */
[----:B------:R-:W-:Y:S01]  /*10b0*/  IMAD.MOV.U32 R19, RZ, RZ, R12 ;  /* 0x000000ffff137224 */ /* 0x000fe200078e000c */
[----:B------:R-:W-:Y:S02]  /*10c0*/  MOV R17, 0x1f ;  /* 0x0000001f00117802 */ /* 0x000fe40000000f00 */
[----:B------:R-:W-:-:S02]  /*10d0*/  MOV R14, 0xffffffff ;  /* 0xffffffff000e7802 */ /* 0x000fc40000000f00 */
[----:B------:R-:W-:Y:S02]  /*10e0*/  MOV R8, 0x1100 ;  /* 0x0000110000087802 */ /* 0x000fe40000000f00 */
[----:B-123--:R-:W-:Y:S05]  /*10f0*/  CALL.REL.NOINC `($__internal_91_$__cuda_sm70_shflsync_bfly_p) ;  /* 0x0000074000007944 */ /* 0x00efea0003c00000 */
[----:B0-----:R-:W-:Y:S01]  /*1100*/  HFMA2.MMA R17, -RZ, RZ, 0, 1.847743988037109375e-06 ;  /* 0x0000001fff117435 */ /* 0x001fe200000001ff */
[----:B-1----:R-:W-:Y:S01]  /*1110*/  FADD.FTZ R19, R12, R14 ;  /* 0x0000000e0c137221 */ /* 0x002fe20000010000 */
[----:B------:R-:W-:Y:S01]  /*1120*/  MOV R14, 0xffffffff ;  /* 0xffffffff000e7802 */ /* 0x000fe20000000f00 */
[----:B------:R-:W-:Y:S01]  /*1130*/  IMAD.MOV.U32 R16, RZ, RZ, 0x4 ;  /* 0x00000004ff107424 */ /* 0x000fe200078e00ff */
[----:B------:R-:W-:Y:S02]  /*1140*/  MOV R8, 0x1160 ;  /* 0x0000116000087802 */ /* 0x000fe40000000f00 */
[----:B------:R-:W-:Y:S05]  /*1150*/  CALL.REL.NOINC `($__internal_91_$__cuda_sm70_shflsync_bfly_p) ;  /* 0x000006e000007944 */ /* 0x000fea0003c00000 */
[----:B0-----:R-:W-:Y:S01]  /*1160*/  HFMA2.MMA R16, -RZ, RZ, 0, 4.76837158203125e-07 ;  /* 0x00000008ff107435 */ /* 0x001fe200000001ff */
[----:B-1----:R-:W-:Y:S01]  /*1170*/  FADD.FTZ R19, R19, R14 ;  /* 0x0000000e13137221 */ /* 0x002fe20000010000 */
[----:B------:R-:W-:Y:S01]  /*1180*/  MOV R14, 0xffffffff ;  /* 0xffffffff000e7802 */ /* 0x000fe20000000f00 */
[----:B------:R-:W-:Y:S01]  /*1190*/  IMAD.MOV.U32 R17, RZ, RZ, 0x1f ;  /* 0x0000001fff117424 */ /* 0x000fe200078e00ff */
[----:B------:R-:W-:Y:S02]  /*11a0*/  MOV R8, 0x11c0 ;  /* 0x000011c000087802 */ /* 0x000fe40000000f00 */
[----:B------:R-:W-:Y:S05]  /*11b0*/  CALL.REL.NOINC `($__internal_91_$__cuda_sm70_shflsync_bfly_p) ;  /* 0x0000068000007944 */ /* 0x000fea0003c00000 */
[----:B-1----:R-:W-:Y:S01]  /*11c0*/  FADD.FTZ R12, R19, R14 ;  /* 0x0000000e130c7221 */ /* 0x002fe20000010000 */
[----:B0-----:R-:W-:Y:S01]  /*11d0*/  HFMA2.MMA R16, -RZ, RZ, 0, 9.5367431640625e-07 ;  /* 0x00000010ff107435 */ /* 0x001fe200000001ff */
[----:B------:R-:W-:Y:S01]  /*11e0*/  MOV R17, 0x1f ;  /* 0x0000001f00117802 */ /* 0x000fe20000000f00 */
[----:B------:R-:W-:Y:S01]  /*11f0*/  IMAD.MOV.U32 R14, RZ, RZ, -0x1 ;  /* 0xffffffffff0e7424 */ /* 0x000fe200078e00ff */
[----:B------:R-:W-:-:S02]  /*1200*/  MOV R8, 0x1230 ;  /* 0x0000123000087802 */ /* 0x000fc40000000f00 */
[----:B------:R-:W-:Y:S02]  /*1210*/  MOV R19, R12 ;  /* 0x0000000c00137202 */ /* 0x000fe40000000f00 */
[----:B------:R-:W-:Y:S05]  /*1220*/  CALL.REL.NOINC `($__internal_91_$__cuda_sm70_shflsync_bfly_p) ;  /* 0x0000061000007944 */ /* 0x000fea0003c00000 */
[----:B0-----:R-:W-:Y:S01]  /*1230*/  HFMA2.MMA R17, -RZ, RZ, 0, 1.847743988037109375e-06 ;  /* 0x0000001fff117435 */ /* 0x001fe200000001ff */
[----:B-1----:R-:W-:Y:S01]  /*1240*/  MOV R15, R14 ;  /* 0x0000000e000f7202 */ /* 0x002fe20000000f00 */
[----:B------:R-:W-:Y:S01]  /*1250*/  IMAD.MOV.U32 R16, RZ, RZ, 0x1 ;  /* 0x00000001ff107424 */ /* 0x000fe200078e00ff */
[----:B------:R-:W-:Y:S02]  /*1260*/  MOV R19, R13 ;  /* 0x0000000d00137202 */ /* 0x000fe40000000f00 */
[----:B------:R-:W-:Y:S02]  /*1270*/  MOV R14, 0xffffffff ;  /* 0xffffffff000e7802 */ /* 0x000fe40000000f00 */
[----:B------:R-:W-:Y:S02]  /*1280*/  MOV R8, 0x12a0 ;  /* 0x000012a000087802 */ /* 0x000fe40000000f00 */
[----:B------:R-:W-:Y:S05]  /*1290*/  CALL.REL.NOINC `($__internal_91_$__cuda_sm70_shflsync_bfly_p) ;  /* 0x000005a000007944 */ /* 0x000fea0003c00000 */
[----:B0-----:R-:W-:Y:S01]  /*12a0*/  HFMA2.MMA R16, -RZ, RZ, 0, 1.1920928955078125e-07 ;  /* 0x00000002ff107435 */ /* 0x001fe200000001ff */
[----:B-1----:R-:W-:Y:S01]  /*12b0*/  FADD.FTZ R19, R13, R14 ;  /* 0x0000000e0d137221 */ /* 0x002fe20000010000 */
[----:B------:R-:W-:Y:S01]  /*12c0*/  MOV R14, 0xffffffff ;  /* 0xffffffff000e7802 */ /* 0x000fe20000000f00 */
[----:B------:R-:W-:Y:S01]  /*12d0*/  IMAD.MOV.U32 R17, RZ, RZ, 0x1f ;  /* 0x0000001fff117424 */ /* 0x000fe200078e00ff */
[----:B------:R-:W-:-:S02]  /*12e0*/  MOV R8, 0x1300 ;  /* 0x0000130000087802 */ /* 0x000fc40000000f00 */
[----:B------:R-:W-:Y:S05]  /*12f0*/  CALL.REL.NOINC `($__internal_91_$__cuda_sm70_shflsync_bfly_p) ;  /* 0x0000054000007944 */ /* 0x000fea0003c00000 */
[----:B0-----:R-:W-:Y:S01]  /*1300*/  HFMA2.MMA R16, -RZ, RZ, 0, 2.384185791015625e-07 ;  /* 0x00000004ff107435 */ /* 0x001fe200000001ff */
[----:B-1----:R-:W-:Y:S01]  /*1310*/  FADD.FTZ R19, R19, R14 ;  /* 0x0000000e13137221 */ /* 0x002fe20000010000 */
[----:B------:R-:W-:Y:S01]  /*1320*/  MOV R17, 0x1f ;  /* 0x0000001f00117802 */ /* 0x000fe20000000f00 */
[----:B------:R-:W-:Y:S01]  /*1330*/  IMAD.MOV.U32 R14, RZ, RZ, -0x1 ;  /* 0xffffffffff0e7424 */ /* 0x000fe200078e00ff */
[----:B------:R-:W-:-:S02]  /*1340*/  MOV R8, 0x1360 ;  /* 0x0000136000087802 */ /* 0x000fc40000000f00 */
[----:B------:R-:W-:Y:S05]  /*1350*/  CALL.REL.NOINC `($__internal_91_$__cuda_sm70_shflsync_bfly_p) ;  /* 0x000004e000007944 */ /* 0x000fea0003c00000 */
[----:B0-----:R-:W-:Y:S01]  /*1360*/  HFMA2.MMA R16, -RZ, RZ, 0, 4.76837158203125e-07 ;  /* 0x00000008ff107435 */ /* 0x001fe200000001ff */
[----:B-1----:R-:W-:Y:S01]  /*1370*/  FADD.FTZ R19, R19, R14 ;  /* 0x0000000e13137221 */ /* 0x002fe20000010000 */
[----:B------:R-:W-:-:S02]  /*1380*/  MOV R17, 0x1f ;  /* 0x0000001f00117802 */ /* 0x000fc40000000f00 */
[----:B------:R-:W-:Y:S02]  /*1390*/  MOV R14, 0xffffffff ;  /* 0xffffffff000e7802 */ /* 0x000fe40000000f00 */
[----:B------:R-:W-:Y:S02]  /*13a0*/  MOV R8, 0x13c0 ;  /* 0x000013c000087802 */ /* 0x000fe40000000f00 */
[----:B------:R-:W-:Y:S05]  /*13b0*/  CALL.REL.NOINC `($__internal_91_$__cuda_sm70_shflsync_bfly_p) ;  /* 0x0000048000007944 */ /* 0x000fea0003c00000 */
[----:B-1----:R-:W-:Y:S01]  /*13c0*/  FADD.FTZ R13, R19, R14 ;  /* 0x0000000e130d7221 */ /* 0x002fe20000010000 */
[----:B0-----:R-:W-:Y:S01]  /*13d0*/  HFMA2.MMA R16, -RZ, RZ, 0, 9.5367431640625e-07 ;  /* 0x00000010ff107435 */ /* 0x001fe200000001ff */
[----:B------:R-:W-:Y:S01]  /*13e0*/  IMAD.MOV.U32 R17, RZ, RZ, 0x1f ;  /* 0x0000001fff117424 */ /* 0x000fe200078e00ff */
[----:B------:R-:W-:Y:S02]  /*13f0*/  MOV R14, 0xffffffff ;  /* 0xffffffff000e7802 */ /* 0x000fe40000000f00 */
[----:B------:R-:W-:Y:S02]  /*1400*/  MOV R19, R13 ;  /* 0x0000000d00137202 */ /* 0x000fe40000000f00 */
[----:B------:R-:W-:Y:S02]  /*1410*/  MOV R8, 0x1430 ;  /* 0x0000143000087802 */ /* 0x000fe40000000f00 */
[----:B------:R-:W-:Y:S05]  /*1420*/  CALL.REL.NOINC `($__internal_91_$__cuda_sm70_shflsync_bfly_p) ;  /* 0x0000041000007944 */ /* 0x000fea0003c00000 */
[----:B0-----:R-:W-:Y:S01]  /*1430*/  HFMA2.MMA R17, -RZ, RZ, 0, 1.847743988037109375e-06 ;  /* 0x0000001fff117435 */ /* 0x001fe200000001ff */
[----:B-1----:R-:W-:Y:S01]  /*1440*/  MOV R18, R14 ;  /* 0x0000000e00127202 */ /* 0x002fe20000000f00 */
[----:B------:R-:W-:Y:S01]  /*1450*/  IMAD.MOV.U32 R16, RZ, RZ, 0x1 ;  /* 0x00000001ff107424 */ /* 0x000fe200078e00ff */
[----:B------:R-:W-:-:S02]  /*1460*/  MOV R19, R11 ;  /* 0x0000000b00137202 */ /* 0x000fc40000000f00 */
[----:B------:R-:W-:Y:S02]  /*1470*/  MOV R14, 0xffffffff ;  /* 0xffffffff000e7802 */ /* 0x000fe40000000f00 */
[----:B------:R-:W-:Y:S02]  /*1480*/  MOV R8, 0x14a0 ;  /* 0x000014a000087802 */ /* 0x000fe40000000f00 */
[----:B------:R-:W-:Y:S05]  /*1490*/  CALL.REL.NOINC `($__internal_91_$__cuda_sm70_shflsync_bfly_p) ;  /* 0x000003a000007944 */ /* 0x000fea0003c00000 */
[----:B0-----:R-:W-:Y:S01]  /*14a0*/  HFMA2.MMA R16, -RZ, RZ, 0, 1.1920928955078125e-07 ;  /* 0x00000002ff107435 */ /* 0x001fe200000001ff */
[----:B-1----:R-:W-:Y:S01]  /*14b0*/  FADD.FTZ R19, R11, R14 ;  /* 0x0000000e0b137221 */ /* 0x002fe20000010000 */
[----:B------:R-:W-:Y:S01]  /*14c0*/  MOV R17, 0x1f ;  /* 0x0000001f00117802 */ /* 0x000fe20000000f00 */
[----:B------:R-:W-:Y:S01]  /*14d0*/  IMAD.MOV.U32 R14, RZ, RZ, -0x1 ;  /* 0xffffffffff0e7424 */ /* 0x000fe200078e00ff */
[----:B------:R-:W-:Y:S02]  /*14e0*/  MOV R8, 0x1500 ;  /* 0x0000150000087802 */ /* 0x000fe40000000f00 */
[----:B------:R-:W-:Y:S05]  /*14f0*/  CALL.REL.NOINC `($__internal_91_$__cuda_sm70_shflsync_bfly_p) ;  /* 0x0000034000007944 */ /* 0x000fea0003c00000 */
[----:B0-----:R-:W-:Y:S01]  /*1500*/  HFMA2.MMA R16, -RZ, RZ, 0, 2.384185791015625e-07 ;  /* 0x00000004ff107435 */ /* 0x001fe200000001ff */
[----:B-1----:R-:W-:Y:S01]  /*1510*/  FADD.FTZ R19, R19, R14 ;  /* 0x0000000e13137221 */ /* 0x002fe20000010000 */
[----:B------:R-:W-:Y:S02]  /*1520*/  MOV R17, 0x1f ;  /* 0x0000001f00117802 */ /* 0x000fe40000000f00 */
[----:B------:R-:W-:-:S02]  /*1530*/  MOV R14, 0xffffffff ;  /* 0xffffffff000e7802 */ /* 0x000fc40000000f00 */
        /* <DEDUP_REMOVED lines=10> */
[----:B------:R-:W-:Y:S02]  /*15e0*/  MOV R17, 0x1f ;  /* 0x0000001f00117802 */ /* 0x000fe40000000f00 */
[----:B------:R-:W-:Y:S01]  /*15f0*/  MOV R14, 0xffffffff ;  /* 0xffffffff000e7802 */ /* 0x000fe20000000f00 */
[----:B------:R-:W-:Y:S01]  /*1600*/  IMAD.MOV.U32 R19, RZ, RZ, R11 ;  /* 0x000000ffff137224 */ /* 0x000fe200078e000b */
[----:B------:R-:W-:-:S02]  /*1610*/  MOV R8, 0x1630 ;  /* 0x0000163000087802 */ /* 0x000fc40000000f00 */
[----:B------:R-:W-:Y:S05]  /*1620*/  CALL.REL.NOINC `($__internal_91_$__cuda_sm70_shflsync_bfly_p) ;  /* 0x0000021000007944 */ /* 0x000fea0003c00000 */
[----:B0-----:R-:W-:Y:S01]  /*1630*/  HFMA2.MMA R16, -RZ, RZ, 0, 5.9604644775390625e-08 ;  /* 0x00000001ff107435 */ /* 0x001fe200000001ff */
[----:B-1----:R-:W-:Y:S01]  /*1640*/  MOV R20, R14 ;  /* 0x0000000e00147202 */ /* 0x002fe20000000f00 */
[----:B------:R-:W-:Y:S01]  /*1650*/  IMAD.MOV.U32 R14, RZ, RZ, -0x1 ;  /* 0xffffffffff0e7424 */ /* 0x000fe200078e00ff */
[----:B------:R-:W-:-:S02]  /*1660*/  MOV R19, R10 ;  /* 0x0000000a00137202 */ /* 0x000fc40000000f00 */
[----:B------:R-:W-:Y:S02]  /*1670*/  MOV R17, 0x1f ;  /* 0x0000001f00117802 */ /* 0x000fe40000000f00 */
[----:B------:R-:W-:Y:S02]  /*1680*/  MOV R8, 0x16a0 ;  /* 0x000016a000087802 */ /* 0x000fe40000000f00 */
[----:B------:R-:W-:Y:S05]  /*1690*/  CALL.REL.NOINC `($__internal_91_$__cuda_sm70_shflsync_bfly_p) ;  /* 0x000001a000007944 */ /* 0x000fea0003c00000 */
[----:B0-----:R-:W-:Y:S01]  /*16a0*/  HFMA2.MMA R16, -RZ, RZ, 0, 1.1920928955078125e-07 ;  /* 0x00000002ff107435 */ /* 0x001fe200000001ff */
[----:B-1----:R-:W-:Y:S01]  /*16b0*/  FADD.FTZ R19, R10, R14 ;  /* 0x0000000e0a137221 */ /* 0x002fe20000010000 */
[----:B------:R-:W-:Y:S02]  /*16c0*/  MOV R17, 0x1f ;  /* 0x0000001f00117802 */ /* 0x000fe40000000f00 */
[----:B------:R-:W-:Y:S02]  /*16d0*/  MOV R14, 0xffffffff ;  /* 0xffffffff000e7802 */ /* 0x000fe40000000f00 */
[----:B------:R-:W-:Y:S02]  /*16e0*/  MOV R8, 0x1700 ;  /* 0x0000170000087802 */ /* 0x000fe40000000f00 */
[----:B------:R-:W-:Y:S05]  /*16f0*/  CALL.REL.NOINC `($__internal_91_$__cuda_sm70_shflsync_bfly_p) ;  /* 0x0000014000007944 */ /* 0x000fea0003c00000 */
[----:B0-----:R-:W-:Y:S01]  /*1700*/  HFMA2.MMA R16, -RZ, RZ, 0, 2.384185791015625e-07 ;  /* 0x00000004ff107435 */ /* 0x001fe200000001ff */
[----:B-1----:R-:W-:Y:S01]  /*1710*/  FADD.FTZ R19, R19, R14 ;  /* 0x0000000e13137221 */ /* 0x002fe20000010000 */
[----:B------:R-:W-:Y:S01]  /*1720*/  MOV R14, 0xffffffff ;  /* 0xffffffff000e7802 */ /* 0x000fe20000000f00 */
[----:B------:R-:W-:Y:S01]  /*1730*/  IMAD.MOV.U32 R17, RZ, RZ, 0x1f ;  /* 0x0000001fff117424 */ /* 0x000fe200078e00ff */
        /* <DEDUP_REMOVED lines=8> */
[----:B0-----:R-:W-:Y:S01]  /*17c0*/  HFMA2.MMA R17, -RZ, RZ, 0, 1.847743988037109375e-06 ;  /* 0x0000001fff117435 */ /* 0x001fe200000001ff */
[----:B-1----:R-:W-:Y:S01]  /*17d0*/  FADD.FTZ R19, R19, R14 ;  /* 0x0000000e13137221 */ /* 0x002fe20000010000 */
[----:B------:R-:W-:Y:S01]  /*17e0*/  MOV R14, 0xffffffff ;  /* 0xffffffff000e7802 */ /* 0x000fe20000000f00 */
[----:B------:R-:W-:Y:S01]  /*17f0*/  IMAD.MOV.U32 R16, RZ, RZ, 0x10 ;  /* 0x00000010ff107424 */ /* 0x000fe200078e00ff */
[----:B------:R-:W-:Y:S02]  /*1800*/  MOV R8, 0x1820 ;  /* 0x0000182000087802 */ /* 0x000fe40000000f00 */
[----:B------:R-:W-:Y:S05]  /*1810*/  CALL.REL.NOINC `($__internal_91_$__cuda_sm70_shflsync_bfly_p) ;  /* 0x0000002000007944 */ /* 0x000fea0003c00000 */
[----:B-1----:R-:W-:Y:S01]  /*1820*/  MOV R8, R14 ;  /* 0x0000000e00087202 */ /* 0x002fe20000000f00 */
[----:B0-----:R-:W-:Y:S05]  /*1830*/  BRA `(.L_x_2186) ;  /* 0xfffff58000007947 */ /* 0x001fea000383ffff */
        .weak           $__internal_91_$__cuda_sm70_shflsync_bfly_p
        .type           $__internal_91_$__cuda_sm70_shflsync_bfly_p,@function
        .size           $__internal_91_$__cuda_sm70_shflsync_bfly_p,(.L_x_2838 - $__internal_91_$__cuda_sm70_shflsync_bfly_p)
$__internal_91_$__cuda_sm70_shflsync_bfly_p:
[----:B------:R-:W-:Y:S01]  /*1840*/  HFMA2.MMA R9, -RZ, RZ, 0, 0 ;  /* 0x00000000ff097435 */ /* 0x000fe200000001ff */
[----:B------:R-:W-:Y:S04]  /*1850*/  WARPSYNC R14 ;  /* 0x0000000e00007348 */ /* 0x000fe80003800000 */
[----:B------:R0:W1:Y:S01]  /*1860*/  SHFL.BFLY PT, R14, R19, R16, R17 ;  /* 0x0c000010130e7389 */ /* 0x00006200000e0011 */
[----:B------:R-:W-:Y:S05]  /*1870*/  RET.REL.NODEC R8 `(_ZN10layer_norm40ln_parallel_residual_bwd_finalize_kernelINS_22Kernel_traits_finalizeILj2560Ef6__halffS2_fjLb0ELj1024ELj4ENS_18Kernel_traits_baseILj2560EfS2_fS2_fjLj1024EEEEELb0EEEvNS_9BwdParamsE) ;  /* 0xffffe78008007950 */ /* 0x000fea0003c3ffff */
.L_x_2187:
        /* <DEDUP_REMOVED lines=16> */
.L_x_2838:


//--------------------- .text._ZN10layer_norm31ln_parallel_residual_bwd_kernelINS_13Kernel_traitsIf6__halffS2_fjLj2560ELj1ELj1ELj4ELj8ENS_18Kernel_traits_baseILj2560EfS2_fS2_fjLj128EEEEELb1ELb1ELb0EEEvNS_9BwdParamsE --------------------------
	.section	.text._ZN10layer_norm31ln_parallel_residual_bwd_kernelINS_13Kernel_traitsIf6__halffS2_fjLj2560ELj1ELj1ELj4ELj8ENS_18Kernel_traits_baseILj2560EfS2_fS2_fjLj128EEEEELb1ELb1ELb0EEEvNS_9BwdParamsE,"ax",@progbits
	.sectioninfo	@"SHI_REGISTERS=162"
	.align	128
        .global         _ZN10layer_norm31ln_parallel_residual_bwd_kernelINS_13Kernel_traitsIf6__halffS2_fjLj2560ELj1ELj1ELj4ELj8ENS_18Kernel_traits_baseILj2560EfS2_fS2_fjLj128EEEEELb1ELb1ELb0EEEvNS_9BwdParamsE
        .type           _ZN10layer_norm31ln_parallel_residual_bwd_kernelINS_13Kernel_traitsIf6__halffS2_fjLj2560ELj1ELj1ELj4ELj8ENS_18Kernel_traits_baseILj2560EfS2_fS2_fjLj128EEEEELb1ELb1ELb0EEEvNS_9BwdParamsE,@function
        .size           _ZN10layer_norm31ln_parallel_residual_bwd_kernelINS_13Kernel_traitsIf6__halffS2_fjLj2560ELj1ELj1ELj4ELj8ENS_18Kernel_traits_baseILj2560EfS2_fS2_fjLj128EEEEELb1ELb1ELb0EEEvNS_9BwdParamsE,(.L_x_2839 - _ZN10layer_norm31ln_parallel_residual_bwd_kernelINS_13Kernel_traitsIf6__halffS2_fjLj2560ELj1ELj1ELj4ELj8ENS_18Kernel_traits_baseILj2560EfS2_fS2_fjLj128EEEEELb1ELb1ELb0EEEvNS_9BwdParamsE)
        .other          _ZN10layer_norm31ln_parallel_residual_bwd_kernelINS_13Kernel_traitsIf6__halffS2_fjLj2560ELj1ELj1ELj4ELj8ENS_18Kernel_traits_baseILj2560EfS2_fS2_fjLj128EEEEELb1ELb1ELb0EEEvNS_9BwdParamsE,@"STO_CUDA_ENTRY STV_DEFAULT"
_ZN10layer_norm31ln_parallel_residual_bwd_kernelINS_13Kernel_traitsIf6__halffS2_fjLj2560ELj1ELj1ELj4ELj8ENS_18Kernel_traits_baseILj2560EfS2_fS2_fjLj128EEEEELb1ELb1ELb0EEEvNS_9BwdParamsE:
.text._ZN10layer_norm31ln_parallel_residual_bwd_kernelINS_13Kernel_traitsIf6__halffS2_fjLj2560ELj1ELj1ELj4ELj8ENS_18Kernel_traits_baseILj2560EfS2_fS2_fjLj128EEEEELb1ELb1ELb0EEEvNS_9BwdParamsE:
        /* <DEDUP_REMOVED lines=59> */
[----:B------:R-:W-:-:S06]  /*03b0*/  IMAD.MOV.U32 R101, RZ, RZ, RZ ;  /* 0x000000ffff657224 */ /* 0x000fcc00078e00ff */
.L_x_2215:
        /* <DEDUP_REMOVED lines=12> */
[----:B------:R-:W-:-:S03]  /*0480*/  MOV R110, RZ ;  /* 0x000000ff006e7202 */ /* 0x000fc60000000f00 */
        /* <DEDUP_REMOVED lines=24> */
[----:B-----5:R-:W-:Y:S02]  /*0610*/  FSEL R152, R108, RZ, !P0 ;  /* 0x000000ff6c987208 */ /* 0x020fe40004000000 */
[----:B--2---:R-:W-:Y:S02]  /*0620*/  MOV R109, R110 ;  /* 0x0000006e006d7202 */ /* 0x004fe40000000f00 */
[--C-:B------:R-:W-:Y:S01]  /*0630*/  SHF.R.U64 R153, R110, 0x10, R111.reuse ;  /* 0x000000106e997819 */ /* 0x100fe2000000126f */
[--C-:B------:R-:W-:Y:S01]  /*0640*/  IMAD.MOV.U32 R113, RZ, RZ, R111.reuse ;  /* 0x000000ffff717224 */ /* 0x100fe200078e006f */
[----:B------:R-:W-:Y:S01]  /*0650*/  SHF.R.U32.HI R110, RZ, 0x10, R111 ;  /* 0x00000010ff6e7819 */ /* 0x000fe2000001166f */
[--C-:B---3--:R-:W-:Y:S01]  /*0660*/  FADD.FTZ R105, R105, -R152.reuse ;  /* 0x8000009869697221 */ /* 0x108fe20000010000 */
[----:B------:R-:W-:Y:S01]  /*0670*/  HADD2.F32 R109, -RZ, R109.H0_H0 ;  /* 0x2000006dff6d7230 */ /* 0x000fe20000004100 */
[--C-:B------:R-:W-:Y:S01]  /*0680*/  FADD.FTZ R111, R104, -R152.reuse ;  /* 0x80000098686f7221 */ /* 0x100fe20000010000 */
[----:B------:R-:W-:Y:S01]  /*0690*/  HADD2.F32 R104, -RZ, R153.H0_H0 ;  /* 0x20000099ff687230 */ /* 0x000fe20000004100 */
        /* <DEDUP_REMOVED lines=8> */
[----:B----4-:R-:W-:Y:S02]  /*0720*/  FMUL.FTZ R151, R21, R104 ;  /* 0x0000006815977220 */ /* 0x010fe40000410000 */
        /* <DEDUP_REMOVED lines=20> */
.L_x_2190:
[----:B-1----:R-:W-:Y:S05]  /*0870*/  BSYNC B0 ;  /* 0x0000000000007941 */ /* 0x002fea0003800000 */
.L_x_2189:
        /* <DEDUP_REMOVED lines=27> */
[--C-:B------:R-:W-:Y:S02]  /*0a30*/  SHF.R.U64 R156, R116, 0x10, R117.reuse ;  /* 0x00000010749c7819 */ /* 0x100fe40000001275 */
[----:B------:R-:W-:Y:S01]  /*0a40*/  SHF.R.U32.HI R116, RZ, 0x10, R117 ;  /* 0x00000010ff747819 */ /* 0x000fe20000011675 */
[----:B---3--:R-:W-:Y:S01]  /*0a50*/  FADD.FTZ R123, -R157, R105 ;  /* 0x000000699d7b7221 */ /* 0x008fe20000010100 */
[----:B------:R-:W-:Y:S01]  /*0a60*/  HADD2.F32 R105, -RZ, R132.H0_H0 ;  /* 0x20000084ff697230 */ /* 0x000fe20000004100 */
[----:B------:R-:W-:-:S02]  /*0a70*/  IMAD.MOV.U32 R133, RZ, RZ, R117 ;  /* 0x000000ffff857224 */ /* 0x000fc400078e0075 */
[C---:B------:R-:W-:Y:S01]  /*0a80*/  FADD.FTZ R117, -R157.reuse, R104 ;  /* 0x000000689d757221 */ /* 0x040fe20000010100 */
[----:B------:R-:W-:Y:S01]  /*0a90*/  HADD2.F32 R104, -RZ, R156.H0_H0 ;  /* 0x2000009cff687230 */ /* 0x000fe20000004100 */
[----:B------:R-:W-:Y:S01]  /*0aa0*/  FADD.FTZ R155, -R157, R106 ;  /* 0x0000006a9d9b7221 */ /* 0x000fe20000010100 */
[----:B------:R-:W-:Y:S01]  /*0ab0*/  HADD2.F32 R106, -RZ, R116.H0_H0 ;  /* 0x20000074ff6a7230 */ /* 0x000fe20000004100 */
[C---:B------:R-:W-:Y:S02]  /*0ac0*/  FMUL.FTZ R116, R12.reuse, R123 ;  /* 0x0000007b0c747220 */ /* 0x040fe40000410000 */
[----:B------:R-:W-:Y:S02]  /*0ad0*/  FMUL.FTZ R117, R12, R117 ;  /* 0x000000750c757220 */ /* 0x000fe40000410000 */
[----:B0-----:R-:W-:Y:S01]  /*0ae0*/  FMUL.FTZ R118, R24, R105 ;  /* 0x0000006918767220 */ /* 0x001fe20000410000 */
[----:B------:R-:W-:Y:S01]  /*0af0*/  HADD2.F32 R133, -RZ, R133.H0_H0 ;  /* 0x20000085ff857230 */ /* 0x000fe20000004100 */
[----:B------:R-:W-:-:S02]  /*0b00*/  FADD.FTZ R77, R77, R104 ;  /* 0x000000684d4d7221 */ /* 0x000fc40000010000 */
[-C--:B------:R-:W-:Y:S02]  /*0b10*/  FFMA.FTZ R97, R116, R104.reuse, R97 ;  /* 0x0000006874617223 */ /* 0x080fe40000010061 */
[----:B------:R-:W-:Y:S02]  /*0b20*/  FMUL.FTZ R119, R25, R104 ;  /* 0x0000006819777220 */ /* 0x000fe40000410000 */
[----:B------:R-:W-:Y:S02]  /*0b30*/  FADD.FTZ R104, R109, R118 ;  /* 0x000000766d687221 */ /* 0x000fe40000010000 */
[C---:B------:R-:W-:Y:S02]  /*0b40*/  FFMA.FTZ R110, R117.reuse, R118, R110 ;  /* 0x00000076756e7223 */ /* 0x040fe4000001006e */
[----:B------:R-:W-:Y:S02]  /*0b50*/  FADD.FTZ R76, R76, R105 ;  /* 0x000000694c4c7221 */ /* 0x000fe40000010000 */
[----:B------:R-:W-:-:S02]  /*0b60*/  FFMA.FTZ R96, R117, R105, R96 ;  /* 0x0000006975607223 */ /* 0x000fc40000010060 */
[----:B------:R-:W-:Y:S02]  /*0b70*/  FADD.FTZ R107, -R157, R107 ;  /* 0x0000006b9d6b7221 */ /* 0x000fe40000010100 */
[----:B-1----:R-:W-:Y:S02]  /*0b80*/  FMUL.FTZ R121, R12, R155 ;  /* 0x0000009b0c797220 */ /* 0x002fe40000410000 */
        /* <DEDUP_REMOVED lines=13> */
.L_x_2192:
[----:B------:R-:W-:Y:S05]  /*0c60*/  BSYNC B0 ;  /* 0x0000000000007941 */ /* 0x000fea0003800000 */
.L_x_2191:
[----:B------:R-:W-:Y:S01]  /*0c70*/  BSSY B0, `(.L_x_2193) ;  /* 0x000003e000007945 */ /* 0x000fe20003800000 */
[----:B------:R-:W-:Y:S05]  /*0c80*/  @!P4 BRA `(.L_x_2194) ;  /* 0x000003c00000c947 */ /* 0x000fea0003800000 */
[----:B------:R-:W-:Y:S01]  /*0c90*/  IMAD.MOV.U32 R124, RZ, RZ, 0x8 ;  /* 0x00000008ff7c7424 */ /* 0x000fe200078e00ff */
[C---:B------:R-:W-:Y:S02]  /*0ca0*/  LEA R104, P1, R111.reuse, c[0x0][0x188], 0x4 ;  /* 0x000062006f687a11 */ /* 0x040fe400078220ff */
[----:B------:R-:W-:Y:S01]  /*0cb0*/  ISETP.NE.U32.AND P0, PT, RZ, c[0x0][0x250], PT ;  /* 0x00009400ff007a0c */ /* 0x000fe20003f05070 */
[C---:B------:R-:W-:Y:S01]  /*0cc0*/  IMAD.WIDE.U32 R124, R111.reuse, R124, c[0x0][0x208] ;  /* 0x000082006f7c7625 */ /* 0x040fe200078e007c */
[----:B------:R-:W-:-:S02]  /*0cd0*/  LEA.HI.X R105, R111, c[0x0][0x18c], RZ, 0x4, P1 ;  /* 0x000063006f697a11 */ /* 0x000fc400008f24ff */
        /* <DEDUP_REMOVED lines=55> */
.L_x_2194:
[----:B------:R-:W-:Y:S05]  /*1050*/  BSYNC B0 ;  /* 0x0000000000007941 */ /* 0x000fea0003800000 */
.L_x_2193:
        /* <DEDUP_REMOVED lines=31> */
[----:B------:R-:W-:Y:S01]  /*1250*/  HADD2.F32 R105, -RZ, R140.H0_H0 ;  /* 0x2000008cff697230 */ /* 0x000fe20000004100 */
[----:B------:R-:W-:Y:S01]  /*1260*/  FADD.FTZ R133, -R157, R104 ;  /* 0x000000689d857221 */ /* 0x000fe20000010100 */
[----:B------:R-:W-:Y:S01]  /*1270*/  HADD2.F32 R104, -RZ, R156.H0_H0 ;  /* 0x2000009cff687230 */ /* 0x000fe20000004100 */
[----:B0-----:R-:W-:-:S02]  /*1280*/  FMUL.FTZ R134, R12, R139 ;  /* 0x0000008b0c867220 */ /* 0x001fc40000410000 */
[----:B------:R-:W-:Y:S02]  /*1290*/  FMUL.FTZ R135, R12, R133 ;  /* 0x000000850c877220 */ /* 0x000fe40000410000 */
[----:B-1----:R-:W-:Y:S01]  /*12a0*/  FMUL.FTZ R136, R32, R105 ;  /* 0x0000006920887220 */ /* 0x002fe20000410000 */
[----:B------:R-:W-:Y:S01]  /*12b0*/  HADD2.F32 R141, -RZ, R141.H0_H0 ;  /* 0x2000008dff8d7230 */ /* 0x000fe20000004100 */
[----:B------:R-:W-:Y:S02]  /*12c0*/  FADD.FTZ R155, -R157, R106 ;  /* 0x0000006a9d9b7221 */ /* 0x000fe40000010100 */
[----:B------:R-:W-:Y:S02]  /*12d0*/  FADD.FTZ R69, R69, R104 ;  /* 0x0000006845457221 */ /* 0x000fe40000010000 */
[-C--:B------:R-:W-:Y:S02]  /*12e0*/  FFMA.FTZ R89, R134, R104.reuse, R89 ;  /* 0x0000006886597223 */ /* 0x080fe40000010059 */
[----:B------:R-:W-:-:S02]  /*12f0*/  FMUL.FTZ R137, R33, R104 ;  /* 0x0000006821897220 */ /* 0x000fc40000410000 */
[----:B------:R-:W-:Y:S02]  /*1300*/  FADD.FTZ R104, R109, R136 ;  /* 0x000000886d687221 */ /* 0x000fe40000010000 */
[C---:B------:R-:W-:Y:S01]  /*1310*/  FFMA.FTZ R110, R135.reuse, R136, R110 ;  /* 0x00000088876e7223 */ /* 0x040fe2000001006e */
[----:B------:R-:W-:Y:S01]  /*1320*/  HADD2.F32 R106, -RZ, R132.H0_H0 ;  /* 0x20000084ff6a7230 */ /* 0x000fe20000004100 */
        /* <DEDUP_REMOVED lines=17> */
.L_x_2196:
[----:B------:R-:W-:Y:S05]  /*1440*/  BSYNC B0 ;  /* 0x0000000000007941 */ /* 0x000fea0003800000 */
.L_x_2195:
        /* <DEDUP_REMOVED lines=32> */
[----:B------:R-:W-:Y:S01]  /*1650*/  HADD2.F32 R105, -RZ, R108.H0_H0 ;  /* 0x2000006cff697230 */ /* 0x000fe20000004100 */
[----:B------:R-:W-:Y:S01]  /*1660*/  FADD.FTZ R133, -R156, R104 ;  /* 0x000000689c857221 */ /* 0x000fe20000010100 */
[----:B------:R-:W-:Y:S01]  /*1670*/  HADD2.F32 R104, -RZ, R155.H0_H0 ;  /* 0x2000009bff687230 */ /* 0x000fe20000004100 */
[C---:B-1----:R-:W-:Y:S02]  /*1680*/  FMUL.FTZ R142, R12.reuse, R149 ;  /* 0x000000950c8e7220 */ /* 0x042fe40000410000 */
[----:B------:R-:W-:-:S02]  /*1690*/  FMUL.FTZ R143, R12, R133 ;  /* 0x000000850c8f7220 */ /* 0x000fc40000410000 */
[----:B------:R-:W-:Y:S01]  /*16a0*/  FMUL.FTZ R144, R36, R105 ;  /* 0x0000006924907220 */ /* 0x000fe20000410000 */
[----:B------:R-:W-:Y:S01]  /*16b0*/  HADD2.F32 R111, -RZ, R111.H0_H0 ;  /* 0x2000006fff6f7230 */ /* 0x000fe20000004100 */
[----:B------:R-:W-:Y:S02]  /*16c0*/  FADD.FTZ R65, R65, R104 ;  /* 0x0000006841417221 */ /* 0x000fe40000010000 */
[-C--:B------:R-:W-:Y:S02]  /*16d0*/  FFMA.FTZ R85, R142, R104.reuse, R85 ;  /* 0x000000688e557223 */ /* 0x080fe40000010055 */
[----:B------:R-:W-:Y:S02]  /*16e0*/  FMUL.FTZ R145, R37, R104 ;  /* 0x0000006825917220 */ /* 0x000fe40000410000 */
[----:B----4-:R-:W-:Y:S02]  /*16f0*/  FADD.FTZ R147, -R156, R106 ;  /* 0x0000006a9c937221 */ /* 0x010fe40000010100 */
[----:B------:R-:W-:-:S02]  /*1700*/  FADD.FTZ R104, R109, R144 ;  /* 0x000000906d687221 */ /* 0x000fc40000010000 */
[C---:B------:R-:W-:Y:S01]  /*1710*/  FFMA.FTZ R110, R143.reuse, R144, R110 ;  /* 0x000000908f6e7223 */ /* 0x040fe2000001006e */
[----:B------:R-:W-:Y:S01]  /*1720*/  HADD2.F32 R106, -RZ, R148.H0_H0 ;  /* 0x20000094ff6a7230 */ /* 0x000fe20000004100 */
        /* <DEDUP_REMOVED lines=17> */
.L_x_2198:
[----:B------:R-:W-:Y:S05]  /*1840*/  BSYNC B0 ;  /* 0x0000000000007941 */ /* 0x000fea0003800000 */
.L_x_2197:
[----:B------:R-:W-:Y:S02]  /*1850*/  LOP3.LUT P1, RZ, R13, 0xff, RZ, 0xc0, !PT ;  /* 0x000000ff0dff7812 */ /* 0x000fe4000782c0ff */
[----:B------:R-:W-:-:S02]  /*1860*/  SHF.R.U32.HI R106, RZ, 0x5, R16 ;  /* 0x00000005ff6a7819 */ /* 0x000fc40000011610 */
[----:B------:R-:W-:Y:S02]  /*1870*/  LOP3.LUT P0, RZ, R16, 0x1f, RZ, 0xc0, !PT ;  /* 0x0000001f10ff7812 */ /* 0x000fe4000780c0ff */
[----:B------:R-:W-:-:S07]  /*1880*/  LOP3.LUT R155, R106, 0x7fffffc, RZ, 0xc0, !PT ;  /* 0x07fffffc6a9b7812 */ /* 0x000fce00078ec0ff */
[----:B------:R-:W-:Y:S01]  /*1890*/  @!P1 IADD3 R155, R155, 0x4, RZ ;  /* 0x000000049b9b9810 */ /* 0x000fe20007ffe0ff */
[----:B------:R-:W-:Y:S05]  /*18a0*/  BRA.DIV ~URZ, `(.L_x_2199) ;  /* 0x00001e727f007947 */ /* 0x000fea000b800000 */
[----:B------:R1:W2:Y:S02]  /*18b0*/  SHFL.DOWN PT, R156, R109, 0x10, 0x1f ;  /* 0x0a001f006d9c7f89 */ /* 0x0002a400000e0000 */
.L_x_2216:
        /* <DEDUP_REMOVED lines=18> */
.L_x_2217:
        /* <DEDUP_REMOVED lines=61> */
[----:B------:R-:W-:-:S02]  /*1db0*/  LOP3.LUT P0, RZ, R9, 0xff, RZ, 0xc0, !PT ;  /* 0x000000ff09ff7812 */ /* 0x000fc4000780c0ff */
[----:B------:R-:W-:Y:S01]  /*1dc0*/  MOV R106, 0x8 ;  /* 0x00000008006a7802 */ /* 0x000fe20000000f00 */
[----:B------:R-:W-:Y:S01]  /*1dd0*/  @P1 IMAD.WIDE.U32 R110, R11, R110, c[0x0][0x258] ;  /* 0x000096000b6e1625 */ /* 0x000fe200078e006e */
[----:B------:R-:W0:Y:S01]  /*1de0*/  F2F.F16.F32 R158, R158 ;  /* 0x0000009e009e7304 */ /* 0x000e220000200800 */
[----:B------:R-:W-:Y:S02]  /*1df0*/  FSEL R157, R156, RZ, P0 ;  /* 0x000000ff9c9d7208 */ /* 0x000fe40000000000 */
[----:B------:R-:W-:Y:S01]  /*1e00*/  ISETP.NE.U32.AND P0, PT, RZ, c[0x0][0x250], PT ;  /* 0x00009400ff007a0c */ /* 0x000fe20003f05070 */
[----:B------:R1:W-:Y:S03]  /*1e10*/  @P1 STG.E.128 [R110.64], R40 ;  /* 0x000000286e001986 */ /* 0x0003e6000c101d04 */
        /* <DEDUP_REMOVED lines=32> */
.L_x_2203:
[----:B-1----:R-:W-:Y:S02]  /*2020*/  IADD3 R11, R11, 0x80, RZ ;  /* 0x000000800b0b7810 */ /* 0x002fe40007ffe0ff */
.L_x_2202:
[----:B------:R-:W-:Y:S05]  /*2030*/  BSYNC B0 ;  /* 0x0000000000007941 */ /* 0x000fea0003800000 */
.L_x_2201:
        /* <DEDUP_REMOVED lines=79> */
.L_x_2206:
[----:B0-----:R-:W-:Y:S02]  /*2530*/  IADD3 R11, R11, 0x80, RZ ;  /* 0x000000800b0b7810 */ /* 0x001fe40007ffe0ff */
.L_x_2205:
[----:B------:R-:W-:Y:S05]  /*2540*/  BSYNC B0 ;  /* 0x0000000000007941 */ /* 0x000fea0003800000 */
.L_x_2204:
        /* <DEDUP_REMOVED lines=56> */
[----:B------:R-:W-:-:S02]  /*28d0*/  @P0 F2FP.PACK_AB R156, RZ, R156 ;  /* 0x0000009cff9c023e */ /* 0x000fc400000000ff */
[----:B------:R-:W-:Y:S02]  /*28e0*/  @P0 FSEL R133, R133, RZ, P1 ;  /* 0x000000ff85850208 */ /* 0x000fe40000800000 */
[----:B------:R0:W-:Y:S01]  /*28f0*/  STG.E.64 [R104.64], R106 ;  /* 0x0000006a68007986 */ /* 0x0001e2000c101b04 */
        /* <DEDUP_REMOVED lines=20> */
.L_x_2209:
[----:B0-----:R-:W-:Y:S02]  /*2a40*/  IADD3 R11, R11, 0x80, RZ ;  /* 0x000000800b0b7810 */ /* 0x001fe40007ffe0ff */
.L_x_2208:
[----:B------:R-:W-:Y:S05]  /*2a50*/  BSYNC B0 ;  /* 0x0000000000007941 */ /* 0x000fea0003800000 */
.L_x_2207:
        /* <DEDUP_REMOVED lines=79> */
.L_x_2212:
[----:B0-----:R-:W-:Y:S02]  /*2f50*/  IADD3 R11, R11, 0x80, RZ ;  /* 0x000000800b0b7810 */ /* 0x001fe40007ffe0ff */
.L_x_2211:
[----:B------:R-:W-:Y:S05]  /*2f60*/  BSYNC B0 ;  /* 0x0000000000007941 */ /* 0x000fea0003800000 */
.L_x_2210:
        /* <DEDUP_REMOVED lines=44> */
[----:B------:R-:W-:Y:S01]  /*3230*/  @P1 IMAD.WIDE.U32 R108, R11, R108, c[0x0][0x258] ;  /* 0x000096000b6c1625 */ /* 0x000fe200078e006c */
[----:B0-----:R-:W-:-:S04]  /*3240*/  MOV R106, 0x8 ;  /* 0x00000008006a7802 */ /* 0x001fc80000000f00 */
        /* <DEDUP_REMOVED lines=33> */
.L_x_2214:
[----:B0-----:R-:W-:Y:S05]  /*3460*/  BSYNC B0 ;  /* 0x0000000000007941 */ /* 0x001fea0003800000 */
.L_x_2213:
[----:B------:R-:W-:Y:S02]  /*3470*/  IADD3 R14, R14, c[0x0][0x160], RZ ;  /* 0x000058000e0e7a10 */ /* 0x000fe40007ffe0ff */
[----:B------:R-:W-:Y:S02]  /*3480*/  LOP3.LUT P1, RZ, R13, 0xff, RZ, 0xc0, !PT ;  /* 0x000000ff0dff7812 */ /* 0x000fe4000782c0ff */
[----:B------:R-:W-:Y:S02]  /*3490*/  ISETP.GE.AND P0, PT, R14, c[0x0][0x164], PT ;  /* 0x000059000e007a0c */ /* 0x000fe40003f06270 */
[----:B------:R-:W-:-:S11]  /*34a0*/  SEL R13, RZ, 0x1, P1 ;  /* 0x00000001ff0d7807 */ /* 0x000fd60000800000 */
[----:B------:R-:W-:Y:S01]  /*34b0*/  @P0 CALL.REL.NOINC `(.L_x_2188) ;  /* 0x0000001000000944 */ /* 0x000fe20003c00000 */
[----:B------:R-:W-:Y:S05]  /*34c0*/  BRA `(.L_x_2215) ;  /* 0xffffcef000007947 */ /* 0x000fea000383ffff */
.L_x_2188:
[----:B0-----:R-:W0:Y:S01]  /*34d0*/  S2UR UR6, SR_CTAID.X ;  /* 0x00000000000679c3 */ /* 0x001e220000002500 */
        /* <DEDUP_REMOVED lines=36> */
.L_x_2199:
[----:B------:R-:W-:Y:S01]  /*3720*/  MOV R132, R109 ;  /* 0x0000006d00847202 */ /* 0x000fe20000000f00 */
[----:B------:R-:W-:Y:S01]  /*3730*/  IMAD.MOV.U32 R111, RZ, RZ, 0x10 ;  /* 0x00000010ff6f7424 */ /* 0x000fe200078e00ff */
[----:B------:R-:W-:Y:S01]  /*3740*/  MOV R107, 0xffffffff ;  /* 0xffffffff006b7802 */ /* 0x000fe20000000f00 */
[----:B-----5:R-:W-:Y:S01]  /*3750*/  IMAD.MOV.U32 R108, RZ, RZ, 0x1f ;  /* 0x0000001fff6c7424 */ /* 0x020fe200078e00ff */
[----:B------:R-:W-:-:S02]  /*3760*/  MOV R104, 0x3780 ;  /* 0x0000378000687802 */ /* 0x000fc40000000f00 */
[----:B0-----:R-:W-:Y:S05]  /*3770*/  CALL.REL.NOINC `($__internal_92_$__cuda_sm70_shflsync_down_p) ;  /* 0x0000046000007944 */ /* 0x001fea0003c00000 */
[----:B-1----:R-:W-:Y:S01]  /*3780*/  IMAD.MOV.U32 R156, RZ, RZ, R107 ;  /* 0x000000ffff9c7224 */ /* 0x002fe200078e006b */
[----:B0-----:R-:W-:Y:S05]  /*3790*/  BRA `(.L_x_2216) ;  /* 0xffffe12000007947 */ /* 0x001fea000383ffff */
.L_x_2200:
[----:B------:R-:W-:Y:S01]  /*37a0*/  HFMA2.MMA R111, -RZ, RZ, 0, 9.5367431640625e-07 ;  /* 0x00000010ff6f7435 */ /* 0x000fe200000001ff */
[----:B------:R-:W-:Y:S01]  /*37b0*/  IMAD.MOV.U32 R132, RZ, RZ, R110 ;  /* 0x000000ffff847224 */ /* 0x000fe200078e006e */
[----:B------:R-:W-:Y:S01]  /*37c0*/  MOV R104, 0x3800 ;  /* 0x0000380000687802 */ /* 0x000fe20000000f00 */
[----:B-----5:R-:W-:-:S02]  /*37d0*/  IMAD.MOV.U32 R108, RZ, RZ, 0x1f ;  /* 0x0000001fff6c7424 */ /* 0x020fc400078e00ff */
[----:B------:R-:W-:Y:S02]  /*37e0*/  IMAD.MOV.U32 R107, RZ, RZ, -0x1 ;  /* 0xffffffffff6b7424 */ /* 0x000fe400078e00ff */
[----:B012---:R-:W-:Y:S05]  /*37f0*/  CALL.REL.NOINC `($__internal_92_$__cuda_sm70_shflsync_down_p) ;  /* 0x000003e000007944 */ /* 0x007fea0003c00000 */
[----:B------:R-:W-:Y:S01]  /*3800*/  FADD.FTZ R156, R156, R109 ;  /* 0x0000006d9c9c7221 */ /* 0x000fe20000010000 */
[----:B0-----:R-:W-:Y:S01]  /*3810*/  MOV R111, 0x8 ;  /* 0x00000008006f7802 */ /* 0x001fe20000000f00 */
[----:B-1----:R-:W-:Y:S01]  /*3820*/  FADD.FTZ R110, R110, R107 ;  /* 0x0000006b6e6e7221 */ /* 0x002fe20000010000 */
[----:B------:R-:W-:Y:S01]  /*3830*/  MOV R104, 0x3880 ;  /* 0x0000388000687802 */ /* 0x000fe20000000f00 */
[----:B------:R-:W-:Y:S01]  /*3840*/  IMAD.MOV.U32 R108, RZ, RZ, 0x1f ;  /* 0x0000001fff6c7424 */ /* 0x000fe200078e00ff */
[----:B------:R-:W-:Y:S01]  /*3850*/  MOV R132, R156 ;  /* 0x0000009c00847202 */ /* 0x000fe20000000f00 */
[----:B------:R-:W-:Y:S02]  /*3860*/  IMAD.MOV.U32 R107, RZ, RZ, -0x1 ;  /* 0xffffffffff6b7424 */ /* 0x000fe400078e00ff */
[----:B------:R-:W-:Y:S05]  /*3870*/  CALL.REL.NOINC `($__internal_92_$__cuda_sm70_shflsync_down_p) ;  /* 0x0000036000007944 */ /* 0x000fea0003c00000 */
[----:B0-----:R-:W-:Y:S01]  /*3880*/  HFMA2.MMA R111, -RZ, RZ, 0, 4.76837158203125e-07 ;  /* 0x00000008ff6f7435 */ /* 0x001fe200000001ff */
[----:B-1----:R-:W-:Y:S01]  /*3890*/  IMAD.MOV.U32 R109, RZ, RZ, R107 ;  /* 0x000000ffff6d7224 */ /* 0x002fe200078e006b */
[----:B------:R-:W-:Y:S01]  /*38a0*/  MOV R104, 0x38f0 ;  /* 0x000038f000687802 */ /* 0x000fe20000000f00 */
[----:B------:R-:W-:Y:S02]  /*38b0*/  IMAD.MOV.U32 R132, RZ, RZ, R110 ;  /* 0x000000ffff847224 */ /* 0x000fe400078e006e */
[----:B------:R-:W-:-:S02]  /*38c0*/  IMAD.MOV.U32 R108, RZ, RZ, 0x1f ;  /* 0x0000001fff6c7424 */ /* 0x000fc400078e00ff */
[----:B------:R-:W-:Y:S02]  /*38d0*/  IMAD.MOV.U32 R107, RZ, RZ, -0x1 ;  /* 0xffffffffff6b7424 */ /* 0x000fe400078e00ff */
[----:B------:R-:W-:Y:S05]  /*38e0*/  CALL.REL.NOINC `($__internal_92_$__cuda_sm70_shflsync_down_p) ;  /* 0x000002f000007944 */ /* 0x000fea0003c00000 */
        /* <DEDUP_REMOVED lines=8> */
[----:B0-----:R-:W-:Y:S01]  /*3970*/  HFMA2.MMA R111, -RZ, RZ, 0, 2.384185791015625e-07 ;  /* 0x00000004ff6f7435 */ /* 0x001fe200000001ff */
        /* <DEDUP_REMOVED lines=14> */
[----:B0-----:R-:W-:Y:S01]  /*3a60*/  HFMA2.MMA R111, -RZ, RZ, 0, 1.1920928955078125e-07 ;  /* 0x00000002ff6f7435 */ /* 0x001fe200000001ff */
        /* <DEDUP_REMOVED lines=14> */
[----:B0-----:R-:W-:Y:S01]  /*3b50*/  HFMA2.MMA R111, -RZ, RZ, 0, 5.9604644775390625e-08 ;  /* 0x00000001ff6f7435 */ /* 0x001fe200000001ff */
[----:B-1----:R-:W-:Y:S01]  /*3b60*/  IMAD.MOV.U32 R157, RZ, RZ, R107 ;  /* 0x000000ffff9d7224 */ /* 0x002fe200078e006b */
[----:B------:R-:W-:Y:S01]  /*3b70*/  MOV R104, 0x3bc0 ;  /* 0x00003bc000687802 */ /* 0x000fe20000000f00 */
[----:B------:R-:W-:Y:S02]  /*3b80*/  IMAD.MOV.U32 R132, RZ, RZ, R133 ;  /* 0x000000ffff847224 */ /* 0x000fe400078e0085 */
[----:B------:R-:W-:-:S02]  /*3b90*/  IMAD.MOV.U32 R108, RZ, RZ, 0x1f ;  /* 0x0000001fff6c7424 */ /* 0x000fc400078e00ff */
[----:B------:R-:W-:Y:S02]  /*3ba0*/  IMAD.MOV.U32 R107, RZ, RZ, -0x1 ;  /* 0xffffffffff6b7424 */ /* 0x000fe400078e00ff */
[----:B------:R-:W-:Y:S05]  /*3bb0*/  CALL.REL.NOINC `($__internal_92_$__cuda_sm70_shflsync_down_p) ;  /* 0x0000002000007944 */ /* 0x000fea0003c00000 */
[----:B-1----:R-:W-:Y:S01]  /*3bc0*/  MOV R156, R107 ;  /* 0x0000006b009c7202 */ /* 0x002fe20000000f00 */
[----:B0-----:R-:W-:Y:S05]  /*3bd0*/  BRA `(.L_x_2217) ;  /* 0xffffde0000007947 */ /* 0x001fea000383ffff */
        .weak           $__internal_92_$__cuda_sm70_shflsync_down_p
        .type           $__internal_92_$__cuda_sm70_shflsync_down_p,@function
        .size           $__internal_92_$__cuda_sm70_shflsync_down_p,(.L_x_2839 - $__internal_92_$__cuda_sm70_shflsync_down_p)
$__internal_92_$__cuda_sm70_shflsync_down_p:
[----:B------:R-:W-:Y:S01]  /*3be0*/  IMAD.MOV.U32 R105, RZ, RZ, 0x0 ;  /* 0x00000000ff697424 */ /* 0x000fe200078e00ff */
[----:B------:R-:W-:Y:S04]  /*3bf0*/  WARPSYNC R107 ;  /* 0x0000006b00007348 */ /* 0x000fe80003800000 */
[----:B------:R0:W1:Y:S01]  /*3c00*/  SHFL.DOWN PT, R107, R132, R111, R108 ;  /* 0x0800006f846b7389 */ /* 0x00006200000e006c */
[----:B------:R-:W-:Y:S05]  /*3c10*/  RET.REL.NODEC R104 `(_ZN10layer_norm31ln_parallel_residual_bwd_kernelINS_13Kernel_traitsIf6__halffS2_fjLj2560ELj1ELj1ELj4ELj8ENS_18Kernel_traits_baseILj2560EfS2_fS2_fjLj128EEEEELb1ELb1ELb0EEEvNS_9BwdParamsE) ;  /* 0xffffc3e068007950 */ /* 0x000fea0003c3ffff */
.L_x_2218:
        /* <DEDUP_REMOVED lines=14> */
.L_x_2839:


//--------------------- .text._ZN10layer_norm22ln_bwd_finalize_kernelINS_22Kernel_traits_finalizeILj2560Ef6__halffS2_fjLb0ELj1024ELj4ENS_18Kernel_traits_baseILj2560EfS2_fS2_fjLj1024EEEEELb0ELb1EEEvNS_9BwdParamsE --------------------------
	.section	.text._ZN10layer_norm22ln_bwd_finalize_kernelINS_22Kernel_traits_finalizeILj2560Ef6__halffS2_fjLb0ELj1024ELj4ENS_18Kernel_traits_baseILj2560EfS2_fS2_fjLj1024EEEEELb0ELb1EEEvNS_9BwdParamsE,"ax",@progbits
	.sectioninfo	@"SHI_REGISTERS=32"
	.align	128
        .global         _ZN10layer_norm22ln_bwd_finalize_kernelINS_22Kernel_traits_finalizeILj2560Ef6__halffS2_fjLb0ELj1024ELj4ENS_18Kernel_traits_baseILj2560EfS2_fS2_fjLj1024EEEEELb0ELb1EEEvNS_9BwdParamsE
        .type           _ZN10layer_norm22ln_bwd_finalize_kernelINS_22Kernel_traits_finalizeILj2560Ef6__halffS2_fjLb0ELj1024ELj4ENS_18Kernel_traits_baseILj2560EfS2_fS2_fjLj1024EEEEELb0ELb1EEEvNS_9BwdParamsE,@function
        .size           _ZN10layer_norm22ln_bwd_finalize_kernelINS_22Kernel_traits_finalizeILj2560Ef6__halffS2_fjLb0ELj1024ELj4ENS_18Kernel_traits_baseILj2560EfS2_fS2_fjLj1024EEEEELb0ELb1EEEvNS_9BwdParamsE,(.L_x_2840 - _ZN10layer_norm22ln_bwd_finalize_kernelINS_22Kernel_traits_finalizeILj2560Ef6__halffS2_fjLb0ELj1024ELj4ENS_18Kernel_traits_baseILj2560EfS2_fS2_fjLj1024EEEEELb0ELb1EEEvNS_9BwdParamsE)
        .other          _ZN10layer_norm22ln_bwd_finalize_kernelINS_22Kernel_traits_finalizeILj2560Ef6__halffS2_fjLb0ELj1024ELj4ENS_18Kernel_traits_baseILj2560EfS2_fS2_fjLj1024EEEEELb0ELb1EEEvNS_9BwdParamsE,@"STO_CUDA_ENTRY STV_DEFAULT"
_ZN10layer_norm22ln_bwd_finalize_kernelINS_22Kernel_traits_finalizeILj2560Ef6__halffS2_fjLb0ELj1024ELj4ENS_18Kernel_traits_baseILj2560EfS2_fS2_fjLj1024EEEEELb0ELb1EEEvNS_9BwdParamsE:
.text._ZN10layer_norm22ln_bwd_finalize_kernelINS_22Kernel_traits_finalizeILj2560Ef6__halffS2_fjLb0ELj1024ELj4ENS_18Kernel_traits_baseILj2560EfS2_fS2_fjLj1024EEEEELb0ELb1EEEvNS_9BwdParamsE:
        /* <DEDUP_REMOVED lines=19> */
.L_x_2229:
        /* <DEDUP_REMOVED lines=27> */
.L_x_2223:
        /* <DEDUP_REMOVED lines=35> */
.L_x_2222:
[----:B------:R-:W-:Y:S05]  /*0510*/  BSYNC B1 ;  /* 0x0000000000017941 */ /* 0x000fea0003800000 */
.L_x_2221:
        /* <DEDUP_REMOVED lines=23> */
.L_x_2225:
[----:B------:R-:W-:Y:S05]  /*0690*/  BSYNC B1 ;  /* 0x0000000000017941 */ /* 0x000fea0003800000 */
.L_x_2224:
        /* <DEDUP_REMOVED lines=10> */
.L_x_2220:
[----:B------:R-:W-:Y:S05]  /*0740*/  BSYNC B0 ;  /* 0x0000000000007941 */ /* 0x000fea0003800000 */
.L_x_2219:
        /* <DEDUP_REMOVED lines=11> */
.L_x_2230:
        /* <DEDUP_REMOVED lines=18> */
.L_x_2231:
[----:B------:R-:W-:Y:S01]  /*0920*/  @!P1 SHF.R.U32.HI R2, RZ, 0x3, R0 ;  /* 0x00000003ff029819 */ /* 0x000fe20000011600 */
[----:B---3--:R-:W-:Y:S02]  /*0930*/  FADD.FTZ R5, R5, R10 ;  /* 0x0000000a05057221 */ /* 0x008fe40000010000 */
[----:B--2---:R-:W-:Y:S01]  /*0940*/  FADD.FTZ R7, R7, R4 ;  /* 0x0000000407077221 */ /* 0x004fe20000010000 */
[----:B------:R-:W-:-:S05]  /*0950*/  @!P1 LOP3.LUT R2, R2, 0x1ffffffc, RZ, 0xc0, !PT ;  /* 0x1ffffffc02029812 */ /* 0x000fca00078ec0ff */
[----:B------:R2:W-:Y:S04]  /*0960*/  @!P1 STS [R2+0x2000], R5 ;  /* 0x0020000502009388 */ /* 0x0005e80000000800 */
[----:B------:R2:W-:Y:S02]  /*0970*/  @!P1 STS [R2+0x2080], R7 ;  /* 0x0020800702009388 */ /* 0x0005e40000000800 */
.L_x_2226:
        /* <DEDUP_REMOVED lines=14> */
.L_x_2227:
[----:B------:R-:W-:Y:S01]  /*0a60*/  HFMA2.MMA R9, -RZ, RZ, 0, 5.9604644775390625e-08 ;  /* 0x00000001ff097435 */ /* 0x000fe200000001ff */
[----:B--2---:R-:W-:Y:S01]  /*0a70*/  IMAD.MOV.U32 R10, RZ, RZ, R4 ;  /* 0x000000ffff0a7224 */ /* 0x004fe200078e0004 */
[----:B------:R-:W-:Y:S01]  /*0a80*/  MOV R11, 0xffffffff ;  /* 0xffffffff000b7802 */ /* 0x000fe20000000f00 */
[----:B------:R-:W-:Y:S01]  /*0a90*/  IMAD.MOV.U32 R6, RZ, RZ, 0x1f ;  /* 0x0000001fff067424 */ /* 0x000fe200078e00ff */
[----:B------:R-:W-:-:S02]  /*0aa0*/  MOV R2, 0xac0 ;  /* 0x00000ac000027802 */ /* 0x000fc40000000f00 */
[----:B01----:R-:W-:Y:S05]  /*0ab0*/  CALL.REL.NOINC `($__internal_93_$__cuda_sm70_shflsync_bfly_p) ;  /* 0x000003c000007944 */ /* 0x003fea0003c00000 */
[----:B-1----:R-:W-:Y:S01]  /*0ac0*/  MOV R3, R6 ;  /* 0x0000000600037202 */ /* 0x002fe20000000f00 */
[----:B0-----:R-:W-:Y:S05]  /*0ad0*/  BRA `(.L_x_2230) ;  /* 0xfffffd2000007947 */ /* 0x001fea000383ffff */
.L_x_2228:
[----:B------:R-:W-:Y:S01]  /*0ae0*/  HFMA2.MMA R9, -RZ, RZ, 0, 1.1920928955078125e-07 ;  /* 0x00000002ff097435 */ /* 0x000fe200000001ff */
[----:B------:R-:W-:Y:S01]  /*0af0*/  IMAD.MOV.U32 R10, RZ, RZ, R13 ;  /* 0x000000ffff0a7224 */ /* 0x000fe200078e000d */
[----:B------:R-:W-:Y:S01]  /*0b00*/  MOV R6, 0x1f ;  /* 0x0000001f00067802 */ /* 0x000fe20000000f00 */
[----:B------:R-:W-:Y:S01]  /*0b10*/  IMAD.MOV.U32 R11, RZ, RZ, -0x1 ;  /* 0xffffffffff0b7424 */ /* 0x000fe200078e00ff */
[----:B------:R-:W-:-:S02]  /*0b20*/  MOV R2, 0xb40 ;  /* 0x00000b4000027802 */ /* 0x000fc40000000f00 */
[----:B012---:R-:W-:Y:S05]  /*0b30*/  CALL.REL.NOINC `($__internal_93_$__cuda_sm70_shflsync_bfly_p) ;  /* 0x0000034000007944 */ /* 0x007fea0003c00000 */
[----:B0-----:R-:W-:Y:S01]  /*0b40*/  HFMA2.MMA R9, -RZ, RZ, 0, 2.384185791015625e-07 ;  /* 0x00000004ff097435 */ /* 0x001fe200000001ff */
[----:B-1----:R-:W-:Y:S01]  /*0b50*/  FADD.FTZ R10, R13, R6 ;  /* 0x000000060d0a7221 */ /* 0x002fe20000010000 */
[----:B------:R-:W-:Y:S01]  /*0b60*/  MOV R6, 0x1f ;  /* 0x0000001f00067802 */ /* 0x000fe20000000f00 */
[----:B------:R-:W-:Y:S01]  /*0b70*/  IMAD.MOV.U32 R11, RZ, RZ, -0x1 ;  /* 0xffffffffff0b7424 */ /* 0x000fe200078e00ff */
[----:B------:R-:W-:-:S02]  /*0b80*/  MOV R2, 0xba0 ;  /* 0x00000ba000027802 */ /* 0x000fc40000000f00 */
[----:B------:R-:W-:Y:S05]  /*0b90*/  CALL.REL.NOINC `($__internal_93_$__cuda_sm70_shflsync_bfly_p) ;  /* 0x000002e000007944 */ /* 0x000fea0003c00000 */
[----:B0-----:R-:W-:Y:S01]  /*0ba0*/  HFMA2.MMA R9, -RZ, RZ, 0, 4.76837158203125e-07 ;  /* 0x00000008ff097435 */ /* 0x001fe200000001ff */
[----:B-1----:R-:W-:Y:S01]  /*0bb0*/  FADD.FTZ R10, R10, R6 ;  /* 0x000000060a0a7221 */ /* 0x002fe20000010000 */
[----:B------:R-:W-:Y:S01]  /*0bc0*/  MOV R6, 0x1f ;  /* 0x0000001f00067802 */ /* 0x000fe20000000f00 */
[----:B------:R-:W-:Y:S01]  /*0bd0*/  IMAD.MOV.U32 R11, RZ, RZ, -0x1 ;  /* 0xffffffffff0b7424 */ /* 0x000fe200078e00ff */
[----:B------:R-:W-:-:S02]  /*0be0*/  MOV R2, 0xc00 ;  /* 0x00000c0000027802 */ /* 0x000fc40000000f00 */
[----:B------:R-:W-:Y:S05]  /*0bf0*/  CALL.REL.NOINC `($__internal_93_$__cuda_sm70_shflsync_bfly_p) ;  /* 0x0000028000007944 */ /* 0x000fea0003c00000 */
[----:B-1----:R-:W-:Y:S01]  /*0c00*/  FADD.FTZ R4, R10, R6 ;  /* 0x000000060a047221 */ /* 0x002fe20000010000 */
[----:B0-----:R-:W-:Y:S01]  /*0c10*/  HFMA2.MMA R9, -RZ, RZ, 0, 9.5367431640625e-07 ;  /* 0x00000010ff097435 */ /* 0x001fe200000001ff */
[----:B------:R-:W-:Y:S01]  /*0c20*/  MOV R6, 0x1f ;  /* 0x0000001f00067802 */ /* 0x000fe20000000f00 */
[----:B------:R-:W-:Y:S01]  /*0c30*/  IMAD.MOV.U32 R11, RZ, RZ, -0x1 ;  /* 0xffffffffff0b7424 */ /* 0x000fe200078e00ff */
[----:B------:R-:W-:-:S02]  /*0c40*/  MOV R2, 0xc70 ;  /* 0x00000c7000027802 */ /* 0x000fc40000000f00 */
[----:B------:R-:W-:Y:S02]  /*0c50*/  MOV R10, R4 ;  /* 0x00000004000a7202 */ /* 0x000fe40000000f00 */
[----:B------:R-:W-:Y:S05]  /*0c60*/  CALL.REL.NOINC `($__internal_93_$__cuda_sm70_shflsync_bfly_p) ;  /* 0x0000021000007944 */ /* 0x000fea0003c00000 */
[----:B0-----:R-:W-:Y:S01]  /*0c70*/  HFMA2.MMA R9, -RZ, RZ, 0, 5.9604644775390625e-08 ;  /* 0x00000001ff097435 */ /* 0x001fe200000001ff */
[----:B-1----:R-:W-:Y:S01]  /*0c80*/  MOV R7, R6 ;  /* 0x0000000600077202 */ /* 0x002fe20000000f00 */
[----:B------:R-:W-:Y:S01]  /*0c90*/  IMAD.MOV.U32 R10, RZ, RZ, R5 ;  /* 0x000000ffff0a7224 */ /* 0x000fe200078e0005 */
[----:B------:R-:W-:Y:S01]  /*0ca0*/  MOV R6, 0x1f ;  /* 0x0000001f00067802 */ /* 0x000fe20000000f00 */
[----:B------:R-:W-:Y:S01]  /*0cb0*/  IMAD.MOV.U32 R11, RZ, RZ, -0x1 ;  /* 0xffffffffff0b7424 */ /* 0x000fe200078e00ff */
[----:B------:R-:W-:Y:S02]  /*0cc0*/  MOV R2, 0xce0 ;  /* 0x00000ce000027802 */ /* 0x000fe40000000f00 */
[----:B------:R-:W-:Y:S05]  /*0cd0*/  CALL.REL.NOINC `($__internal_93_$__cuda_sm70_shflsync_bfly_p) ;  /* 0x000001a000007944 */ /* 0x000fea0003c00000 */
[----:B0-----:R-:W-:Y:S01]  /*0ce0*/  HFMA2.MMA R9, -RZ, RZ, 0, 1.1920928955078125e-07 ;  /* 0x00000002ff097435 */ /* 0x001fe200000001ff */
[----:B-1----:R-:W-:Y:S01]  /*0cf0*/  FADD.FTZ R10, R5, R6 ;  /* 0x00000006050a7221 */ /* 0x002fe20000010000 */
[----:B------:R-:W-:Y:S01]  /*0d00*/  MOV R6, 0x1f ;  /* 0x0000001f00067802 */ /* 0x000fe20000000f00 */
[----:B------:R-:W-:Y:S01]  /*0d10*/  IMAD.MOV.U32 R11, RZ, RZ, -0x1 ;  /* 0xffffffffff0b7424 */ /* 0x000fe200078e00ff */
[----:B------:R-:W-:Y:S02]  /*0d20*/  MOV R2, 0xd40 ;  /* 0x00000d4000027802 */ /* 0x000fe40000000f00 */
[----:B------:R-:W-:Y:S05]  /*0d30*/  CALL.REL.NOINC `($__internal_93_$__cuda_sm70_shflsync_bfly_p) ;  /* 0x0000014000007944 */ /* 0x000fea0003c00000 */
        /* <DEDUP_REMOVED lines=12> */
[----:B0-----:R-:W-:Y:S01]  /*0e00*/  HFMA2.MMA R9, -RZ, RZ, 0, 9.5367431640625e-07 ;  /* 0x00000010ff097435 */ /* 0x001fe200000001ff */
[----:B-1----:R-:W-:Y:S01]  /*0e10*/  FADD.FTZ R10, R10, R6 ;  /* 0x000000060a0a7221 */ /* 0x002fe20000010000 */
[----:B------:R-:W-:Y:S01]  /*0e20*/  MOV R6, 0x1f ;  /* 0x0000001f00067802 */ /* 0x000fe20000000f00 */
[----:B------:R-:W-:Y:S01]  /*0e30*/  IMAD.MOV.U32 R11, RZ, RZ, -0x1 ;  /* 0xffffffffff0b7424 */ /* 0x000fe200078e00ff */
[----:B------:R-:W-:-:S02]  /*0e40*/  MOV R2, 0xe60 ;  /* 0x00000e6000027802 */ /* 0x000fc40000000f00 */
[----:B------:R-:W-:Y:S05]  /*0e50*/  CALL.REL.NOINC `($__internal_93_$__cuda_sm70_shflsync_bfly_p) ;  /* 0x0000002000007944 */ /* 0x000fea0003c00000 */
[----:B-1----:R-:W-:Y:S01]  /*0e60*/  MOV R5, R6 ;  /* 0x0000000600057202 */ /* 0x002fe20000000f00 */
[----:B0-----:R-:W-:Y:S05]  /*0e70*/  BRA `(.L_x_2231) ;  /* 0xfffffaa000007947 */ /* 0x001fea000383ffff */
        .weak           $__internal_93_$__cuda_sm70_shflsync_bfly_p
        .type           $__internal_93_$__cuda_sm70_shflsync_bfly_p,@function
        .size           $__internal_93_$__cuda_sm70_shflsync_bfly_p,(.L_x_2840 - $__internal_93_$__cuda_sm70_shflsync_bfly_p)
$__internal_93_$__cuda_sm70_shflsync_bfly_p:
[----:B------:R-:W-:Y:S01]  /*0e80*/  HFMA2.MMA R3, -RZ, RZ, 0, 0 ;  /* 0x00000000ff037435 */ /* 0x000fe200000001ff */
[----:B------:R-:W-:Y:S04]  /*0e90*/  WARPSYNC R11 ;  /* 0x0000000b00007348 */ /* 0x000fe80003800000 */
[----:B------:R0:W1:Y:S01]  /*0ea0*/  SHFL.BFLY PT, R6, R10, R9, R6 ;  /* 0x0c0000090a067389 */ /* 0x00006200000e0006 */
[----:B------:R-:W-:Y:S05]  /*0eb0*/  RET.REL.NODEC R2 `(_ZN10layer_norm22ln_bwd_finalize_kernelINS_22Kernel_traits_finalizeILj2560Ef6__halffS2_fjLb0ELj1024ELj4ENS_18Kernel_traits_baseILj2560EfS2_fS2_fjLj1024EEEEELb0ELb1EEEvNS_9BwdParamsE) ;  /* 0xfffff14002007950 */ /* 0x000fea0003c3ffff */
.L_x_2232:
        /* <DEDUP_REMOVED lines=12> */
.L_x_2840:


//--------------------- .text._ZN10layer_norm40ln_parallel_residual_bwd_finalize_kernelINS_22Kernel_traits_finalizeILj2560Ef6__halffS2_fjLb0ELj1024ELj4ENS_18Kernel_traits_baseILj2560EfS2_fS2_fjLj1024EEEEELb1EEEvNS_9BwdParamsE --------------------------
	.section	.text._ZN10layer_norm40ln_parallel_residual_bwd_finalize_kernelINS_22Kernel_traits_finalizeILj2560Ef6__halffS2_fjLb0ELj1024ELj4ENS_18Kernel_traits_baseILj2560EfS2_fS2_fjLj1024EEEEELb1EEEvNS_9BwdParamsE,"ax",@progbits
	.sectioninfo	@"SHI_REGISTERS=32"
	.align	128
        .global         _ZN10layer_norm40ln_parallel_residual_bwd_finalize_kernelINS_22Kernel_traits_finalizeILj2560Ef6__halffS2_fjLb0ELj1024ELj4ENS_18Kernel_traits_baseILj2560EfS2_fS2_fjLj1024EEEEELb1EEEvNS_9BwdParamsE
        .type           _ZN10layer_norm40ln_parallel_residual_bwd_finalize_kernelINS_22Kernel_traits_finalizeILj2560Ef6__halffS2_fjLb0ELj1024ELj4ENS_18Kernel_traits_baseILj2560EfS2_fS2_fjLj1024EEEEELb1EEEvNS_9BwdParamsE,@function
        .size           _ZN10layer_norm40ln_parallel_residual_bwd_finalize_kernelINS_22Kernel_traits_finalizeILj2560Ef6__halffS2_fjLb0ELj1024ELj4ENS_18Kernel_traits_baseILj2560EfS2_fS2_fjLj1024EEEEELb1EEEvNS_9BwdParamsE,(.L_x_2841 - _ZN10layer_norm40ln_parallel_residual_bwd_finalize_kernelINS_22Kernel_traits_finalizeILj2560Ef6__halffS2_fjLb0ELj1024ELj4ENS_18Kernel_traits_baseILj2560EfS2_fS2_fjLj1024EEEEELb1EEEvNS_9BwdParamsE)
        .other          _ZN10layer_norm40ln_parallel_residual_bwd_finalize_kernelINS_22Kernel_traits_finalizeILj2560Ef6__halffS2_fjLb0ELj1024ELj4ENS_18Kernel_traits_baseILj2560EfS2_fS2_fjLj1024EEEEELb1EEEvNS_9BwdParamsE,@"STO_CUDA_ENTRY STV_DEFAULT"
_ZN10layer_norm40ln_parallel_residual_bwd_finalize_kernelINS_22Kernel_traits_finalizeILj2560Ef6__halffS2_fjLb0ELj1024ELj4ENS_18Kernel_traits_baseILj2560EfS2_fS2_fjLj1024EEEEELb1EEEvNS_9BwdParamsE:
.text._ZN10layer_norm40ln_parallel_residual_bwd_finalize_kernelINS_22Kernel_traits_finalizeILj2560Ef6__halffS2_fjLb0ELj1024ELj4ENS_18Kernel_traits_baseILj2560EfS2_fS2_fjLj1024EEEEELb1EEEvNS_9BwdParamsE:
        /* <DEDUP_REMOVED lines=19> */
.L_x_2246:
        /* <DEDUP_REMOVED lines=37> */
.L_x_2237:
        /* <DEDUP_REMOVED lines=59> */
.L_x_2236:
[----:B------:R-:W-:Y:S05]  /*0730*/  BSYNC B1 ;  /* 0x0000000000017941 */ /* 0x000fea0003800000 */
.L_x_2235:
        /* <DEDUP_REMOVED lines=35> */
.L_x_2239:
[----:B------:R-:W-:Y:S05]  /*0970*/  BSYNC B1 ;  /* 0x0000000000017941 */ /* 0x000fea0003800000 */
.L_x_2238:
        /* <DEDUP_REMOVED lines=16> */
.L_x_2234:
[----:B------:R-:W-:Y:S05]  /*0a80*/  BSYNC B0 ;  /* 0x0000000000007941 */ /* 0x000fea0003800000 */
.L_x_2233:
        /* <DEDUP_REMOVED lines=14> */
.L_x_2247:
        /* <DEDUP_REMOVED lines=36> */
.L_x_2248:
        /* <DEDUP_REMOVED lines=11> */
.L_x_2240:
        /* <DEDUP_REMOVED lines=19> */
.L_x_2244:
[----:B------:R-:W-:Y:S05]  /*0f90*/  BSYNC B0 ;  /* 0x0000000000007941 */ /* 0x000fea0003800000 */
.L_x_2243:
[C---:B------:R-:W-:Y:S02]  /*0fa0*/  ISETP.GT.U32.AND P1, PT, R4.reuse, -0xa01, PT ;  /* 0xfffff5ff0400780c */ /* 0x040fe40003f24070 */
[----:B------:R-:W-:-:S02]  /*0fb0*/  IADD3 R4, R4, 0xa00, RZ ;  /* 0x00000a0004047810 */ /* 0x000fc40007ffe0ff */
[----:B------:R-:W-:-:S09]  /*0fc0*/  IADD3 R5, R5, 0x500, RZ ;  /* 0x0000050005057810 */ /* 0x000fd20007ffe0ff */
[----:B0-----:R-:W-:Y:S01]  /*0fd0*/  @!P1 CALL.REL.NOINC `(.L_x_2245) ;  /* 0x0000001000009944 */ /* 0x001fe20003c00000 */
[----:B------:R-:W-:Y:S05]  /*0fe0*/  BRA `(.L_x_2246) ;  /* 0xfffff14000007947 */ /* 0x000fea000383ffff */
.L_x_2245:
[----:B------:R-:W-:Y:S05]  /*0ff0*/  EXIT ;  /* 0x000000000000794d */ /* 0x000fea0003800000 */
.L_x_2241:
[----:B------:R-:W-:Y:S01]  /*1000*/  HFMA2.MMA R17, -RZ, RZ, 0, 1.847743988037109375e-06 ;  /* 0x0000001fff117435 */ /* 0x000fe200000001ff */
[----:B----4-:R-:W-:Y:S01]  /*1010*/  MOV R19, R12 ;  /* 0x0000000c00137202 */ /* 0x010fe20000000f00 */
[----:B------:R-:W-:Y:S01]  /*1020*/  IMAD.MOV.U32 R16, RZ, RZ, 0x1 ;  /* 0x00000001ff107424 */ /* 0x000fe200078e00ff */
[----:B------:R-:W-:Y:S02]  /*1030*/  MOV R14, 0xffffffff ;  /* 0xffffffff000e7802 */ /* 0x000fe40000000f00 */
[----:B------:R-:W-:Y:S02]  /*1040*/  MOV R8, 0x1060 ;  /* 0x0000106000087802 */ /* 0x000fe40000000f00 */
[----:B0123--:R-:W-:Y:S05]  /*1050*/  CALL.REL.NOINC `($__internal_94_$__cuda_sm70_shflsync_bfly_p) ;  /* 0x000007b000007944 */ /* 0x00ffea0003c00000 */
[----:B01----:R-:W-:Y:S05]  /*1060*/  BRA `(.L_x_2247) ;  /* 0xfffffb0000007947 */ /* 0x003fea000383ffff */
.L_x_2242:
[----:B------:R-:W-:Y:S01]  /*1070*/  HFMA2.MMA R17, -RZ, RZ, 0, 1.847743988037109375e-06 ;  /* 0x0000001fff117435 */ /* 0x000fe200000001ff */
[----:B------:R-:W-:Y:S01]  /*1080*/  MOV R19, R12 ;  /* 0x0000000c00137202 */ /* 0x000fe20000000f00 */
[----:B------:R-:W-:Y:S01]  /*1090*/  IMAD.MOV.U32 R16, RZ, RZ, 0x2 ;  /* 0x00000002ff107424 */ /* 0x000fe200078e00ff */
[----:B------:R-:W-:Y:S02]  /*10a0*/  MOV R14, 0xffffffff ;  /* 0xffffffff000e7802 */ /* 0x000fe40000000f00 */
[----:B------:R-:W-:-:S02]  /*10b0*/  MOV R8, 0x10d0 ;  /* 0x000010d000087802 */ /* 0x000fc40000000f00 */
[----:B-123--:R-:W-:Y:S05]  /*10c0*/  CALL.REL.NOINC `($__internal_94_$__cuda_sm70_shflsync_bfly_p) ;  /* 0x0000074000007944 */ /* 0x00efea0003c00000 */
[----:B0-----:R-:W-:Y:S01]  /*10d0*/  HFMA2.MMA R16, -RZ, RZ, 0, 2.384185791015625e-07 ;  /* 0x00000004ff107435 */ /* 0x001fe200000001ff */
[----:B-1----:R-:W-:Y:S01]  /*10e0*/  FADD.FTZ R19, R12, R14 ;  /* 0x0000000e0c137221 */ /* 0x002fe20000010000 */
[----:B------:R-:W-:Y:S01]  /*10f0*/  MOV R14, 0xffffffff ;  /* 0xffffffff000e7802 */ /* 0x000fe20000000f00 */
[----:B------:R-:W-:Y:S01]  /*1100*/  IMAD.MOV.U32 R17, RZ, RZ, 0x1f ;  /* 0x0000001fff117424 */ /* 0x000fe200078e00ff */
[----:B------:R-:W-:-:S02]  /*1110*/  MOV R8, 0x1130 ;  /* 0x0000113000087802 */ /* 0x000fc40000000f00 */
[----:B------:R-:W-:Y:S05]  /*1120*/  CALL.REL.NOINC `($__internal_94_$__cuda_sm70_shflsync_bfly_p) ;  /* 0x000006e000007944 */ /* 0x000fea0003c00000 */
[----:B0-----:R-:W-:Y:S01]  /*1130*/  HFMA2.MMA R16, -RZ, RZ, 0, 4.76837158203125e-07 ;  /* 0x00000008ff107435 */ /* 0x001fe200000001ff */
[----:B-1----:R-:W-:Y:S01]  /*1140*/  FADD.FTZ R19, R19, R14 ;  /* 0x0000000e13137221 */ /* 0x002fe20000010000 */
[----:B------:R-:W-:Y:S01]  /*1150*/  MOV R17, 0x1f ;  /* 0x0000001f00117802 */ /* 0x000fe20000000f00 */
[----:B------:R-:W-:Y:S01]  /*1160*/  IMAD.MOV.U32 R14, RZ, RZ, -0x1 ;  /* 0xffffffffff0e7424 */ /* 0x000fe200078e00ff */
[----:B------:R-:W-:-:S02]  /*1170*/  MOV R8, 0x1190 ;  /* 0x0000119000087802 */ /* 0x000fc40000000f00 */
[----:B------:R-:W-:Y:S05]  /*1180*/  CALL.REL.NOINC `($__internal_94_$__cuda_sm70_shflsync_bfly_p) ;  /* 0x0000068000007944 */ /* 0x000fea0003c00000 */
[----:B-1----:R-:W-:Y:S01]  /*1190*/  FADD.FTZ R12, R19, R14 ;  /* 0x0000000e130c7221 */ /* 0x002fe20000010000 */
[----:B0-----:R-:W-:Y:S01]  /*11a0*/  HFMA2.MMA R16, -RZ, RZ, 0, 9.5367431640625e-07 ;  /* 0x00000010ff107435 */ /* 0x001fe200000001ff */
[----:B------:R-:W-:-:S02]  /*11b0*/  MOV R17, 0x1f ;  /* 0x0000001f00117802 */ /* 0x000fc40000000f00 */
[----:B------:R-:W-:Y:S01]  /*11c0*/  MOV R14, 0xffffffff ;  /* 0xffffffff000e7802 */ /* 0x000fe20000000f00 */
[----:B------:R-:W-:Y:S01]  /*11d0*/  IMAD.MOV.U32 R19, RZ, RZ, R12 ;  /* 0x000000ffff137224 */ /* 0x000fe200078e000c */
[----:B------:R-:W-:Y:S02]  /*11e0*/  MOV R8, 0x1200 ;  /* 0x0000120000087802 */ /* 0x000fe40000000f00 */
[----:B------:R-:W-:Y:S05]  /*11f0*/  CALL.REL.NOINC `($__internal_94_$__cuda_sm70_shflsync_bfly_p) ;  /* 0x0000061000007944 */ /* 0x000fea0003c00000 */
[----:B0-----:R-:W-:Y:S01]  /*1200*/  HFMA2.MMA R16, -RZ, RZ, 0, 5.9604644775390625e-08 ;  /* 0x00000001ff107435 */ /* 0x001fe200000001ff */
[----:B-1----:R-:W-:Y:S01]  /*1210*/  MOV R15, R14 ;  /* 0x0000000e000f7202 */ /* 0x002fe20000000f00 */
[----:B------:R-:W-:Y:S01]  /*1220*/  IMAD.MOV.U32 R17, RZ, RZ, 0x1f ;  /* 0x0000001fff117424 */ /* 0x000fe200078e00ff */
[----:B------:R-:W-:Y:S02]  /*1230*/  MOV R19, R13 ;  /* 0x0000000d00137202 */ /* 0x000fe40000000f00 */
[----:B------:R-:W-:Y:S02]  /*1240*/  MOV R14, 0xffffffff ;  /* 0xffffffff000e7802 */ /* 0x000fe40000000f00 */
[----:B------:R-:W-:Y:S02]  /*1250*/  MOV R8, 0x1270 ;  /* 0x0000127000087802 */ /* 0x000fe40000000f00 */
[----:B------:R-:W-:Y:S05]  /*1260*/  CALL.REL.NOINC `($__internal_94_$__cuda_sm70_shflsync_bfly_p) ;  /* 0x000005a000007944 */ /* 0x000fea0003c00000 */
[----:B0-----:R-:W-:Y:S01]  /*1270*/  HFMA2.MMA R16, -RZ, RZ, 0, 1.1920928955078125e-07 ;  /* 0x00000002ff107435 */ /* 0x001fe200000001ff */
[----:B-1----:R-:W-:Y:S01]  /*1280*/  FADD.FTZ R19, R13, R14 ;  /* 0x0000000e0d137221 */ /* 0x002fe20000010000 */
[----:B------:R-:W-:Y:S01]  /*1290*/  MOV R17, 0x1f ;  /* 0x0000001f00117802 */ /* 0x000fe20000000f00 */
[----:B------:R-:W-:Y:S01]  /*12a0*/  IMAD.MOV.U32 R14, RZ, RZ, -0x1 ;  /* 0xffffffffff0e7424 */ /* 0x000fe200078e00ff */
[----:B------:R-:W-:-:S02]  /*12b0*/  MOV R8, 0x12d0 ;  /* 0x000012d000087802 */ /* 0x000fc40000000f00 */
[----:B------:R-:W-:Y:S05]  /*12c0*/  CALL.REL.NOINC `($__internal_94_$__cuda_sm70_shflsync_bfly_p) ;  /* 0x0000054000007944 */ /* 0x000fea0003c00000 */
[----:B0-----:R-:W-:Y:S01]  /*12d0*/  HFMA2.MMA R16, -RZ, RZ, 0, 2.384185791015625e-07 ;  /* 0x00000004ff107435 */ /* 0x001fe200000001ff */
[----:B-1----:R-:W-:Y:S01]  /*12e0*/  FADD.FTZ R19, R19, R14 ;  /* 0x0000000e13137221 */ /* 0x002fe20000010000 */
[----:B------:R-:W-:-:S02]  /*12f0*/  MOV R17, 0x1f ;  /* 0x0000001f00117802 */ /* 0x000fc40000000f00 */
[----:B------:R-:W-:Y:S02]  /*1300*/  MOV R14, 0xffffffff ;  /* 0xffffffff000e7802 */ /* 0x000fe40000000f00 */
[----:B------:R-:W-:Y:S02]  /*1310*/  MOV R8, 0x1330 ;  /* 0x0000133000087802 */ /* 0x000fe40000000f00 */
[----:B------:R-:W-:Y:S05]  /*1320*/  CALL.REL.NOINC `($__internal_94_$__cuda_sm70_shflsync_bfly_p) ;  /* 0x000004e000007944 */ /* 0x000fea0003c00000 */
[----:B0-----:R-:W-:Y:S01]  /*1330*/  HFMA2.MMA R17, -RZ, RZ, 0, 1.847743988037109375e-06 ;  /* 0x0000001fff117435 */ /* 0x001fe200000001ff */
[----:B-1----:R-:W-:Y:S01]  /*1340*/  FADD.FTZ R19, R19, R14 ;  /* 0x0000000e13137221 */ /* 0x002fe20000010000 */
[----:B------:R-:W-:Y:S01]  /*1350*/  MOV R14, 0xffffffff ;  /* 0xffffffff000e7802 */ /* 0x000fe20000000f00 */
[----:B------:R-:W-:Y:S01]  /*1360*/  IMAD.MOV.U32 R16, RZ, RZ, 0x8 ;  /* 0x00000008ff107424 */ /* 0x000fe200078e00ff */
[----:B------:R-:W-:Y:S02]  /*1370*/  MOV R8, 0x1390 ;  /* 0x0000139000087802 */ /* 0x000fe40000000f00 */
[----:B------:R-:W-:Y:S05]  /*1380*/  CALL.REL.NOINC `($__internal_94_$__cuda_sm70_shflsync_bfly_p) ;  /* 0x0000048000007944 */ /* 0x000fea0003c00000 */
[----:B-1----:R-:W-:Y:S01]  /*1390*/  FADD.FTZ R13, R19, R14 ;  /* 0x0000000e130d7221 */ /* 0x002fe20000010000 */
[----:B0-----:R-:W-:Y:S01]  /*13a0*/  HFMA2.MMA R16, -RZ, RZ, 0, 9.5367431640625e-07 ;  /* 0x00000010ff107435 */ /* 0x001fe200000001ff */
[----:B------:R-:W-:Y:S01]  /*13b0*/  IMAD.MOV.U32 R17, RZ, RZ, 0x1f ;  /* 0x0000001fff117424 */ /* 0x000fe200078e00ff */
[----:B------:R-:W-:Y:S02]  /*13c0*/  MOV R14, 0xffffffff ;  /* 0xffffffff000e7802 */ /* 0x000fe40000000f00 */
[----:B------:R-:W-:-:S02]  /*13d0*/  MOV R19, R13 ;  /* 0x0000000d00137202 */ /* 0x000fc40000000f00 */
[----:B------:R-:W-:Y:S02]  /*13e0*/  MOV R8, 0x1400 ;  /* 0x0000140000087802 */ /* 0x000fe40000000f00 */
[----:B------:R-:W-:Y:S05]  /*13f0*/  CALL.REL.NOINC `($__internal_94_$__cuda_sm70_shflsync_bfly_p) ;  /* 0x0000041000007944 */ /* 0x000fea0003c00000 */
[----:B0-----:R-:W-:Y:S01]  /*1400*/  HFMA2.MMA R17, -RZ, RZ, 0, 1.847743988037109375e-06 ;  /* 0x0000001fff117435 */ /* 0x001fe200000001ff */
        /* <DEDUP_REMOVED lines=18> */
[----:B0-----:R-:W-:Y:S01]  /*1530*/  HFMA2.MMA R16, -RZ, RZ, 0, 4.76837158203125e-07 ;  /* 0x00000008ff107435 */ /* 0x001fe200000001ff */
[----:B-1----:R-:W-:Y:S01]  /*1540*/  FADD.FTZ R19, R19, R14 ;  /* 0x0000000e13137221 */ /* 0x002fe20000010000 */
[----:B------:R-:W-:Y:S01]  /*1550*/  MOV R14, 0xffffffff ;  /* 0xffffffff000e7802 */ /* 0x000fe20000000f00 */
[----:B------:R-:W-:Y:S01]  /*1560*/  IMAD.MOV.U32 R17, RZ, RZ, 0x1f ;  /* 0x0000001fff117424 */ /* 0x000fe200078e00ff */
[----:B------:R-:W-:Y:S02]  /*1570*/  MOV R8, 0x1590 ;  /* 0x0000159000087802 */ /* 0x000fe40000000f00 */
[----:B------:R-:W-:Y:S05]  /*1580*/  CALL.REL.NOINC `($__internal_94_$__cuda_sm70_shflsync_bfly_p) ;  /* 0x0000028000007944 */ /* 0x000fea0003c00000 */
[----:B-1----:R-:W-:Y:S01]  /*1590*/  FADD.FTZ R11, R19, R14 ;  /* 0x0000000e130b7221 */ /* 0x002fe20000010000 */
[----:B0-----:R-:W-:Y:S01]  /*15a0*/  HFMA2.MMA R16, -RZ, RZ, 0, 9.5367431640625e-07 ;  /* 0x00000010ff107435 */ /* 0x001fe200000001ff */
[----:B------:R-:W-:Y:S02]  /*15b0*/  MOV R17, 0x1f ;  /* 0x0000001f00117802 */ /* 0x000fe40000000f00 */
[----:B------:R-:W-:Y:S01]  /*15c0*/  MOV R14, 0xffffffff ;  /* 0xffffffff000e7802 */ /* 0x000fe20000000f00 */
[----:B------:R-:W-:Y:S01]  /*15d0*/  IMAD.MOV.U32 R19, RZ, RZ, R11 ;  /* 0x000000ffff137224 */ /* 0x000fe200078e000b */
[----:B------:R-:W-:-:S02]  /*15e0*/  MOV R8, 0x1600 ;  /* 0x0000160000087802 */ /* 0x000fc40000000f00 */
[----:B------:R-:W-:Y:S05]  /*15f0*/  CALL.REL.NOINC `($__internal_94_$__cuda_sm70_shflsync_bfly_p) ;  /* 0x0000021000007944 */ /* 0x000fea0003c00000 */
[----:B0-----:R-:W-:Y:S01]  /*1600*/  HFMA2.MMA R16, -RZ, RZ, 0, 5.9604644775390625e-08 ;  /* 0x00000001ff107435 */ /* 0x001fe200000001ff */
[----:B-1----:R-:W-:Y:S01]  /*1610*/  MOV R20, R14 ;  /* 0x0000000e00147202 */ /* 0x002fe20000000f00 */
[----:B------:R-:W-:Y:S01]  /*1620*/  IMAD.MOV.U32 R14, RZ, RZ, -0x1 ;  /* 0xffffffffff0e7424 */ /* 0x000fe200078e00ff */
[----:B------:R-:W-:-:S02]  /*1630*/  MOV R19, R10 ;  /* 0x0000000a00137202 */ /* 0x000fc40000000f00 */
[----:B------:R-:W-:Y:S02]  /*1640*/  MOV R17, 0x1f ;  /* 0x0000001f00117802 */ /* 0x000fe40000000f00 */
[----:B------:R-:W-:Y:S02]  /*1650*/  MOV R8, 0x1670 ;  /* 0x0000167000087802 */ /* 0x000fe40000000f00 */
[----:B------:R-:W-:Y:S05]  /*1660*/  CALL.REL.NOINC `($__internal_94_$__cuda_sm70_shflsync_bfly_p) ;  /* 0x000001a000007944 */ /* 0x000fea0003c00000 */
[----:B0-----:R-:W-:Y:S01]  /*1670*/  HFMA2.MMA R16, -RZ, RZ, 0, 1.1920928955078125e-07 ;  /* 0x00000002ff107435 */ /* 0x001fe200000001ff */
[----:B-1----:R-:W-:Y:S01]  /*1680*/  FADD.FTZ R19, R10, R14 ;  /* 0x0000000e0a137221 */ /* 0x002fe20000010000 */
[----:B------:R-:W-:Y:S02]  /*1690*/  MOV R17, 0x1f ;  /* 0x0000001f00117802 */ /* 0x000fe40000000f00 */
[----:B------:R-:W-:Y:S02]  /*16a0*/  MOV R14, 0xffffffff ;  /* 0xffffffff000e7802 */ /* 0x000fe40000000f00 */
[----:B------:R-:W-:Y:S02]  /*16b0*/  MOV R8, 0x16d0 ;  /* 0x000016d000087802 */ /* 0x000fe40000000f00 */
[----:B------:R-:W-:Y:S05]  /*16c0*/  CALL.REL.NOINC `($__internal_94_$__cuda_sm70_shflsync_bfly_p) ;  /* 0x0000014000007944 */ /* 0x000fea0003c00000 */
        /* <DEDUP_REMOVED lines=18> */
[----:B-1----:R-:W-:Y:S01]  /*17f0*/  MOV R8, R14 ;  /* 0x0000000e00087202 */ /* 0x002fe20000000f00 */
[----:B0-----:R-:W-:Y:S05]  /*1800*/  BRA `(.L_x_2248) ;  /* 0xfffff5a000007947 */ /* 0x001fea000383ffff */
        .weak           $__internal_94_$__cuda_sm70_shflsync_bfly_p
        .type           $__internal_94_$__cuda_sm70_shflsync_bfly_p,@function
        .size           $__internal_94_$__cuda_sm70_shflsync_bfly_p,(.L_x_2841 - $__internal_94_$__cuda_sm70_shflsync_bfly_p)
$__internal_94_$__cuda_sm70_shflsync_bfly_p:
[----:B------:R-:W-:Y:S01]  /*1810*/  HFMA2.MMA R9, -RZ, RZ, 0, 0 ;  /* 0x00000000ff097435 */ /* 0x000fe200000001ff */
[----:B------:R-:W-:Y:S04]  /*1820*/  WARPSYNC R14 ;  /* 0x0000000e00007348 */ /* 0x000fe80003800000 */
[----:B------:R0:W1:Y:S01]  /*1830*/  SHFL.BFLY PT, R14, R19, R16, R17 ;  /* 0x0c000010130e7389 */ /* 0x00006200000e0011 */
[----:B------:R-:W-:Y:S05]  /*1840*/  RET.REL.NODEC R8 `(_ZN10layer_norm40ln_parallel_residual_bwd_finalize_kernelINS_22Kernel_traits_finalizeILj2560Ef6__halffS2_fjLb0ELj1024ELj4ENS_18Kernel_traits_baseILj2560EfS2_fS2_fjLj1024EEEEELb1EEEvNS_9BwdParamsE) ;  /* 0xffffe7b008007950 */ /* 0x000fea0003c3ffff */
.L_x_2249:
        /* <DEDUP_REMOVED lines=11> */
.L_x_2841:


//--------------------- .text._ZN10layer_norm31ln_parallel_residual_bwd_kernelINS_13Kernel_traitsIf6__halffS2_fjLj2560ELj1ELj1ELj4ELj8ENS_18Kernel_traits_baseILj2560EfS2_fS2_fjLj128EEEEELb1ELb1ELb1EEEvNS_9BwdParamsE --------------------------
	.section	.text._ZN10layer_norm31ln_parallel_residual_bwd_kernelINS_13Kernel_traitsIf6__halffS2_fjLj2560ELj1ELj1ELj4ELj8ENS_18Kernel_traits_baseILj2560EfS2_fS2_fjLj128EEEEELb1ELb1ELb1EEEvNS_9BwdParamsE,"ax",@progbits
	.sectioninfo	@"SHI_REGISTERS=168"
	.align	128
        .global         _ZN10layer_norm31ln_parallel_residual_bwd_kernelINS_13Kernel_traitsIf6__halffS2_fjLj2560ELj1ELj1ELj4ELj8ENS_18Kernel_traits_baseILj2560EfS2_fS2_fjLj128EEEEELb1ELb1ELb1EEEvNS_9BwdParamsE
        .type           _ZN10layer_norm31ln_parallel_residual_bwd_kernelINS_13Kernel_traitsIf6__halffS2_fjLj2560ELj1ELj1ELj4ELj8ENS_18Kernel_traits_baseILj2560EfS2_fS2_fjLj128EEEEELb1ELb1ELb1EEEvNS_9BwdParamsE,@function
        .size           _ZN10layer_norm31ln_parallel_residual_bwd_kernelINS_13Kernel_traitsIf6__halffS2_fjLj2560ELj1ELj1ELj4ELj8ENS_18Kernel_traits_baseILj2560EfS2_fS2_fjLj128EEEEELb1ELb1ELb1EEEvNS_9BwdParamsE,(.L_x_2842 - _ZN10layer_norm31ln_parallel_residual_bwd_kernelINS_13Kernel_traitsIf6__halffS2_fjLj2560ELj1ELj1ELj4ELj8ENS_18Kernel_traits_baseILj2560EfS2_fS2_fjLj128EEEEELb1ELb1ELb1EEEvNS_9BwdParamsE)
        .other          _ZN10layer_norm31ln_parallel_residual_bwd_kernelINS_13Kernel_traitsIf6__halffS2_fjLj2560ELj1ELj1ELj4ELj8ENS_18Kernel_traits_baseILj2560EfS2_fS2_fjLj128EEEEELb1ELb1ELb1EEEvNS_9BwdParamsE,@"STO_CUDA_ENTRY STV_DEFAULT"
_ZN10layer_norm31ln_parallel_residual_bwd_kernelINS_13Kernel_traitsIf6__halffS2_fjLj2560ELj1ELj1ELj4ELj8ENS_18Kernel_traits_baseILj2560EfS2_fS2_fjLj128EEEEELb1ELb1ELb1EEEvNS_9BwdParamsE:
.text._ZN10layer_norm31ln_parallel_residual_bwd_kernelINS_13Kernel_traitsIf6__halffS2_fjLj2560ELj1ELj1ELj4ELj8ENS_18Kernel_traits_baseILj2560EfS2_fS2_fjLj128EEEEELb1ELb1ELb1EEEvNS_9BwdParamsE:
        /* <DEDUP_REMOVED lines=29> */
.L_x_2250:
[----:B------:R-:W-:-:S05]  /*01d0*/  IMAD.SHL.U32 R2, R0, 0x10, RZ ;  /* 0x0000001000027824 */ /* 0x000fca00078e00ff */
[----:B------:R-:W-:-:S04]  /*01e0*/  LOP3.LUT R2, R2, 0x7f0, RZ, 0xc0, !PT ;  /* 0x000007f002027812 */ /* 0x000fc800078ec0ff */
[----:B------:R-:W-:Y:S02]  /*01f0*/  IADD3 R2, P0, R2, c[0x0][0x1b0], RZ ;  /* 0x00006c0002027a10 */ /* 0x000fe40007f1e0ff */
[----:B------:R-:W-:Y:S02]  /*0200*/  SHF.R.U32.HI R109, RZ, 0x5, R0 ;  /* 0x00000005ff6d7819 */ /* 0x000fe40000011600 */
[----:B------:R-:W-:Y:S01]  /*0210*/  IADD3.X R3, RZ, c[0x0][0x1b4], RZ, P0, !PT ;  /* 0x00006d00ff037a10 */ /* 0x000fe200007fe4ff */
[----:B------:R-:W-:Y:S01]  /*0220*/  IMAD.MOV.U32 R110, RZ, RZ, 0x1 ;  /* 0x00000001ff6e7424 */ /* 0x000fe200078e00ff */
        /* <DEDUP_REMOVED lines=27> */
.L_x_2260:
[----:B------:R-:W-:Y:S01]  /*03e0*/  IMAD R72, R106, c[0x0][0x168], RZ ;  /* 0x00005a006a487a24 */ /* 0x000fe200078e02ff */
[----:B------:R-:W-:Y:S01]  /*03f0*/  LOP3.LUT R74, R0, 0x7f, RZ, 0xc0, !PT ;  /* 0x0000007f004a7812 */ /* 0x000fe200078ec0ff */
[----:B------:R-:W-:Y:S01]  /*0400*/  HFMA2.MMA R114, -RZ, RZ, 0, 4.76837158203125e-07 ;  /* 0x00000008ff727435 */ /* 0x000fe200000001ff */
[----:B------:R-:W-:-:S02]  /*0410*/  IMAD.MOV.U32 R127, RZ, RZ, 0x4 ;  /* 0x00000004ff7f7424 */ /* 0x000fc400078e00ff */
[----:B------:R-:W-:Y:S02]  /*0420*/  SHF.R.S32.HI R73, RZ, 0x1f, R72 ;  /* 0x0000001fff497819 */ /* 0x000fe40000011448 */
[----:B------:R-:W-:Y:S02]  /*0430*/  IMAD.WIDE R156, R106, R127, c[0x0][0x1a0] ;  /* 0x000068006a9c7625 */ /* 0x000fe400078e027f */
[----:B------:R-:W-:-:S04]  /*0440*/  LEA.HI R73, R73, R72, RZ, 0x2 ;  /* 0x0000004849497211 */ /* 0x000fc800078f10ff */
[----:B------:R-:W-:Y:S01]  /*0450*/  LEA.HI.SX32 R125, R73, R74, 0x1e ;  /* 0x0000004a497d7211 */ /* 0x000fe200078ff2ff */
[----:B------:R-:W2:Y:S03]  /*0460*/  LDG.E R156, [R156.64] ;  /* 0x000000049c9c7981 */ /* 0x000ea6000c1e1900 */
        /* <DEDUP_REMOVED lines=32> */
[----:B------:R-:W-:Y:S01]  /*0670*/  ISETP.NE.AND.EX P0, PT, RZ, c[0x0][0x254], PT, P0 ;  /* 0x00009500ff007a0c */ /* 0x000fe20003f05300 */
[----:B------:R-:W-:Y:S01]  /*0680*/  IMAD.SHL.U32 R136, R125, 0x4, RZ ;  /* 0x000000047d887824 */ /* 0x000fe200078e00ff */
[----:B------:R-:W-:Y:S01]  /*0690*/  SHF.R.U32.HI R128, RZ, 0x1e, R125 ;  /* 0x0000001eff807819 */ /* 0x000fe2000001167d */
[----:B------:R-:W-:Y:S01]  /*06a0*/  IMAD.SHL.U32 R140, R124, 0x4, RZ ;  /* 0x000000047c8c7824 */ /* 0x000fe200078e00ff */
[----:B------:R-:W-:Y:S02]  /*06b0*/  SHF.L.U32 R152, R123, 0x2, RZ ;  /* 0x000000027b987819 */ /* 0x000fe400000006ff */
[----:B------:R-:W-:-:S07]  /*06c0*/  SHF.R.U32.HI R146, RZ, 0x1e, R123 ;  /* 0x0000001eff927819 */ /* 0x000fce000001167b */
[C---:B------:R-:W-:Y:S02]  /*06d0*/  @P0 IADD3 R134, P2, R136.reuse, c[0x0][0x198], RZ ;  /* 0x0000660088860a10 */ /* 0x040fe40007f5e0ff */
[----:B------:R-:W-:Y:S02]  /*06e0*/  IADD3 R136, P1, R136, c[0x0][0x190], RZ ;  /* 0x0000640088887a10 */ /* 0x000fe40007f3e0ff */
[C---:B------:R-:W-:Y:S02]  /*06f0*/  @P0 IADD3.X R135, R128.reuse, c[0x0][0x19c], RZ, P2, !PT ;  /* 0x0000670080870a10 */ /* 0x040fe400017fe4ff */
[----:B------:R-:W-:Y:S02]  /*0700*/  IADD3.X R137, R128, c[0x0][0x194], RZ, P1, !PT ;  /* 0x0000650080897a10 */ /* 0x000fe40000ffe4ff */
[----:B------:R-:W-:Y:S01]  /*0710*/  @P0 IADD3 R128, P1, R152, c[0x0][0x198], RZ ;  /* 0x0000660098800a10 */ /* 0x000fe20007f3e0ff */
[----:B------:R-:W-:Y:S01]  /*0720*/  IMAD.SHL.U32 R147, R111, 0x4, RZ ;  /* 0x000000046f937824 */ /* 0x000fe200078e00ff */
[----:B------:R-:W-:Y:S01]  /*0730*/  SHF.R.U32.HI R141, RZ, 0x1e, R124 ;  /* 0x0000001eff8d7819 */ /* 0x000fe2000001167c */
[----:B0----5:R0:W5:Y:S01]  /*0740*/  LDG.E R127, [R136.64] ;  /* 0x00000004887f7981 */ /* 0x021162000c1e1900 */
[----:B------:R-:W-:-:S02]  /*0750*/  @P0 IADD3 R132, P2, R140, c[0x0][0x198], RZ ;  /* 0x000066008c840a10 */ /* 0x000fc40007f5e0ff */
[----:B------:R-:W-:Y:S01]  /*0760*/  @P0 IADD3.X R129, R146, c[0x0][0x19c], RZ, P1, !PT ;  /* 0x0000670092810a10 */ /* 0x000fe20000ffe4ff */
[----:B------:R-:W-:Y:S01]  /*0770*/  IMAD.SHL.U32 R151, R112, 0x4, RZ ;  /* 0x0000000470977824 */ /* 0x000fe200078e00ff */
[----:B------:R-:W-:Y:S01]  /*0780*/  ISETP.NE.U32.AND P1, PT, RZ, c[0x0][0x218], PT ;  /* 0x00008600ff007a0c */ /* 0x000fe20003f25070 */
[----:B------:R1:W5:Y:S01]  /*0790*/  @P0 LDG.E R113, [R134.64] ;  /* 0x0000000486710981 */ /* 0x000362000c1e1900 */
[----:B------:R-:W-:Y:S02]  /*07a0*/  @P0 IADD3.X R133, R141, c[0x0][0x19c], RZ, P2, !PT ;  /* 0x000067008d850a10 */ /* 0x000fe400017fe4ff */
[----:B------:R-:W-:Y:S01]  /*07b0*/  SHF.R.U32.HI R150, RZ, 0x1e, R111 ;  /* 0x0000001eff967819 */ /* 0x000fe2000001166f */
[----:B------:R0:W5:Y:S01]  /*07c0*/  @P0 LDG.E R117, [R128.64] ;  /* 0x0000000480750981 */ /* 0x000162000c1e1900 */
[----:B------:R-:W-:Y:S02]  /*07d0*/  @P0 IADD3 R130, P2, R147, c[0x0][0x198], RZ ;  /* 0x0000660093820a10 */ /* 0x000fe40007f5e0ff */
[----:B------:R-:W-:Y:S01]  /*07e0*/  ISETP.NE.AND.EX P1, PT, RZ, c[0x0][0x21c], PT, P1 ;  /* 0x00008700ff007a0c */ /* 0x000fe20003f25310 */
[----:B------:R0:W5:Y:S01]  /*07f0*/  @P0 LDG.E R116, [R132.64] ;  /* 0x0000000484740981 */ /* 0x000162000c1e1900 */
[----:B------:R-:W-:-:S02]  /*0800*/  @P0 IADD3.X R131, R150, c[0x0][0x19c], RZ, P2, !PT ;  /* 0x0000670096830a10 */ /* 0x000fc400017fe4ff */
        /* <DEDUP_REMOVED lines=35> */
[----:B------:R-:W-:-:S03]  /*0a40*/  IADD3 R106, R106, c[0x0][0x160], RZ ;  /* 0x000058006a6a7a10 */ /* 0x000fc60007ffe0ff */
[----:B------:R-:W-:Y:S01]  /*0a50*/  IMAD.SHL.U32 R146, R146, 0x4, RZ ;  /* 0x0000000492927824 */ /* 0x000fe200078e00ff */
[----:B------:R-:W-:Y:S02]  /*0a60*/  ISETP.GE.AND P4, PT, R106, c[0x0][0x164], PT ;  /* 0x000059006a007a0c */ /* 0x000fe40003f86270 */
[----:B--2---:R-:W-:Y:S02]  /*0a70*/  FSEL R136, R156, RZ, !P1 ;  /* 0x000000ff9c887208 */ /* 0x004fe40004800000 */
[----:B---3--:R-:W-:Y:S01]  /*0a80*/  MOV R134, R138 ;  /* 0x0000008a00867202 */ /* 0x008fe20000000f00 */
[--C-:B------:R-:W-:Y:S01]  /*0a90*/  IMAD.MOV.U32 R135, RZ, RZ, R139.reuse ;  /* 0x000000ffff877224 */ /* 0x100fe200078e008b */
[--C-:B------:R-:W-:Y:S02]  /*0aa0*/  SHF.R.U64 R133, R138, 0x10, R139.reuse ;  /* 0x000000108a857819 */ /* 0x100fe4000000128b */
[----:B------:R-:W-:Y:S01]  /*0ab0*/  SHF.R.U32.HI R132, RZ, 0x10, R139 ;  /* 0x00000010ff847819 */ /* 0x000fe2000001168b */
[----:B----4-:R-:W-:-:S02]  /*0ac0*/  FADD.FTZ R137, R72, -R136 ;  /* 0x8000008848897221 */ /* 0x010fc40000010000 */
[----:B------:R-:W-:Y:S02]  /*0ad0*/  FADD.FTZ R139, R74, -R136 ;  /* 0x800000884a8b7221 */ /* 0x000fe40000010000 */
[----:B-1----:R-:W-:Y:S02]  /*0ae0*/  FADD.FTZ R145, -R136, R78 ;  /* 0x0000004e88917221 */ /* 0x002fe40000010100 */
[----:B------:R-:W-:Y:S01]  /*0af0*/  FADD.FTZ R75, R75, -R136 ;  /* 0x800000884b4b7221 */ /* 0x000fe20000010000 */
[--C-:B------:R-:W-:Y:S02]  /*0b00*/  SHF.R.U64 R74, R142, 0x10, R143.reuse ;  /* 0x000000108e4a7819 */ /* 0x100fe4000000128f */
[----:B------:R-:W-:Y:S02]  /*0b10*/  MOV R141, R143 ;  /* 0x0000008f008d7202 */ /* 0x000fe40000000f00 */
[----:B------:R-:W-:Y:S01]  /*0b20*/  SHF.R.U32.HI R72, RZ, 0x10, R143 ;  /* 0x00000010ff487819 */ /* 0x000fe2000001168f */
[--C-:B------:R-:W-:Y:S01]  /*0b30*/  IMAD.MOV.U32 R147, RZ, RZ, R149.reuse ;  /* 0x000000ffff937224 */ /* 0x100fe200078e0095 */
[--C-:B------:R-:W-:Y:S01]  /*0b40*/  SHF.R.U64 R78, R148, 0x10, R149.reuse ;  /* 0x00000010944e7819 */ /* 0x100fe20000001295 */
[C---:B------:R-:W-:Y:S01]  /*0b50*/  FADD.FTZ R143, -R136.reuse, R76 ;  /* 0x0000004c888f7221 */ /* 0x040fe20000010100 */
[----:B------:R-:W-:Y:S01]  /*0b60*/  SHF.R.U32.HI R140, RZ, 0x10, R149 ;  /* 0x00000010ff8c7819 */ /* 0x000fe20000011695 */
[----:B------:R-:W-:-:S02]  /*0b70*/  FADD.FTZ R149, -R136, R80 ;  /* 0x0000005088957221 */ /* 0x000fc40000010100 */
[----:B------:R-:W-:Y:S01]  /*0b80*/  FADD.FTZ R151, -R136, R82 ;  /* 0x0000005288977221 */ /* 0x000fe20000010100 */
[----:B------:R-:W-:Y:S01]  /*0b90*/  SHF.R.U64 R82, R154, 0x10, R155 ;  /* 0x000000109a527819 */ /* 0x000fe2000000129b */
[C---:B------:R-:W-:Y:S01]  /*0ba0*/  FADD.FTZ R153, -R136.reuse, R83 ;  /* 0x0000005388997221 */ /* 0x040fe20000010100 */
[--C-:B------:R-:W-:Y:S01]  /*0bb0*/  SHF.R.U32.HI R80, RZ, 0x10, R155.reuse ;  /* 0x00000010ff507819 */ /* 0x100fe2000001169b */
[----:B------:R-:W-:Y:S02]  /*0bc0*/  IMAD.MOV.U32 R76, RZ, RZ, R148 ;  /* 0x000000ffff4c7224 */ /* 0x000fe400078e0094 */
[----:B------:R-:W-:Y:S02]  /*0bd0*/  IMAD.MOV.U32 R83, RZ, RZ, R155 ;  /* 0x000000ffff537224 */ /* 0x000fe400078e009b */
[----:B------:R-:W-:Y:S01]  /*0be0*/  FADD.FTZ R163, -R136, R91 ;  /* 0x0000005b88a37221 */ /* 0x000fe20000010100 */
[----:B------:R-:W-:Y:S01]  /*0bf0*/  HADD2.F32 R91, -RZ, R134.H0_H0 ;  /* 0x20000086ff5b7230 */ /* 0x000fe20000004100 */
[----:B------:R-:W-:-:S02]  /*0c00*/  FADD.FTZ R73, R73, -R136 ;  /* 0x8000008849497221 */ /* 0x000fc40000010000 */
[----:B------:R-:W-:Y:S02]  /*0c10*/  IMAD.MOV.U32 R138, RZ, RZ, R142 ;  /* 0x000000ffff8a7224 */ /* 0x000fe400078e008e */
[C---:B------:R-:W-:Y:S02]  /*0c20*/  FADD.FTZ R155, -R136.reuse, R84 ;  /* 0x00000054889b7221 */ /* 0x040fe40000010100 */
[----:B------:R-:W-:Y:S02]  /*0c30*/  FADD.FTZ R79, -R136, R79 ;  /* 0x0000004f884f7221 */ /* 0x000fe40000010100 */
[----:B------:R-:W-:Y:S02]  /*0c40*/  FMUL.FTZ R84, R126, R137 ;  /* 0x000000897e547220 */ /* 0x000fe40000410000 */
[C---:B------:R-:W-:Y:S01]  /*0c50*/  FADD.FTZ R161, -R136.reuse, R90 ;  /* 0x0000005a88a17221 */ /* 0x040fe20000010100 */
[----:B------:R-:W-:Y:S01]  /*0c60*/  HADD2.F32 R72, -RZ, R72.H0_H0 ;  /* 0x20000048ff487230 */ /* 0x000fe20000004100 */
[----:B------:R-:W-:-:S02]  /*0c70*/  FADD.FTZ R157, -R136, R86 ;  /* 0x00000056889d7221 */ /* 0x000fc40000010100 */
[C---:B------:R-:W-:Y:S01]  /*0c80*/  FMUL.FTZ R90, R126.reuse, R75 ;  /* 0x0000004b7e5a7220 */ /* 0x040fe20000410000 */
[----:B------:R-:W-:Y:S01]  /*0c90*/  HADD2.F32 R75, -RZ, R76.H0_H0 ;  /* 0x2000004cff4b7230 */ /* 0x000fe20000004100 */
[----:B------:R-:W-:Y:S01]  /*0ca0*/  FMUL.FTZ R86, R126, R73 ;  /* 0x000000497e567220 */ /* 0x000fe20000410000 */
[----:B------:R-:W-:Y:S01]  /*0cb0*/  HADD2.F32 R133, -RZ, R133.H0_H0 ;  /* 0x20000085ff857230 */ /* 0x000fe20000004100 */
[----:B------:R-:W-:Y:S01]  /*0cc0*/  FADD.FTZ R104, R91, R104 ;  /* 0x000000685b687221 */ /* 0x000fe20000010000 */
[----:B------:R-:W-:Y:S01]  /*0cd0*/  HADD2.F32 R73, -RZ, R138.H0_H0 ;  /* 0x2000008aff497230 */ /* 0x000fe20000004100 */
[----:B------:R-:W-:Y:S01]  /*0ce0*/  FFMA.FTZ R105, R84, R91, R105 ;  /* 0x0000005b54697223 */ /* 0x000fe20000010069 */
[----:B------:R-:W-:Y:S01]  /*0cf0*/  HADD2.F32 R76, -RZ, R82.H0_H0 ;  /* 0x20000052ff4c7230 */ /* 0x000fe20000004100 */
[----:B------:R-:W-:Y:S02]  /*0d00*/  FMUL.FTZ R134, R126, R79 ;  /* 0x0000004f7e867220 */ /* 0x000fe40000410000 */
[----:B------:R-:W-:-:S02]  /*0d10*/  FMUL.FTZ R91, R44, R91 ;  /* 0x0000005b2c5b7220 */ /* 0x000fc40000410000 */
[----:B------:R-:W-:Y:S01]  /*0d20*/  FMUL.FTZ R82, R126, R143 ;  /* 0x0000008f7e527220 */ /* 0x000fe20000410000 */
[----:B------:R-:W-:Y:S01]  /*0d30*/  SHF.R.U32.HI R148, RZ, 0x10, R115 ;  /* 0x00000010ff947819 */ /* 0x000fe20000011673 */
[C---:B------:R-:W-:Y:S01]  /*0d40*/  FADD.FTZ R77, -R136.reuse, R77 ;  /* 0x0000004d884d7221 */ /* 0x040fe20000010100 */
[----:B------:R-:W-:Y:S01]  /*0d50*/  HADD2.F32 R135, -RZ, R135.H0_H0 ;  /* 0x20000087ff877230 */ /* 0x000fe20000004100 */
[C---:B------:R-:W-:Y:S02]  /*0d60*/  FADD.FTZ R81, -R136.reuse, R81 ;  /* 0x0000005188517221 */ /* 0x040fe40000010100 */
[C---:B------:R-:W-:Y:S02]  /*0d70*/  FADD.FTZ R85, -R136.reuse, R85 ;  /* 0x0000005588557221 */ /* 0x040fe40000010100 */
[C---:B------:R-:W-:Y:S02]  /*0d80*/  FADD.FTZ R87, -R136.reuse, R87 ;  /* 0x0000005788577221 */ /* 0x040fe40000010100 */
[----:B------:R-:W-:-:S02]  /*0d90*/  FADD.FTZ R159, -R136, R88 ;  /* 0x00000058889f7221 */ /* 0x000fc40000010100 */
[----:B------:R-:W-:Y:S01]  /*0da0*/  FADD.FTZ R89, -R136, R89 ;  /* 0x0000005988597221 */ /* 0x000fe20000010100 */
[----:B------:R-:W-:Y:S01]  /*0db0*/  MOV R136, R115 ;  /* 0x0000007300887202 */ /* 0x000fe20000000f00 */
[----:B------:R-:W-:Y:S01]  /*0dc0*/  IMAD.MOV.U32 R144, RZ, RZ, R114 ;  /* 0x000000ffff907224 */ /* 0x000fe200078e0072 */
[----:B------:R-:W-:Y:S01]  /*0dd0*/  SHF.R.U64 R114, R114, 0x10, R115 ;  /* 0x0000001072727819 */ /* 0x000fe20000001273 */
[----:B------:R-:W-:Y:S02]  /*0de0*/  FADD.FTZ R20, R72, R20 ;  /* 0x0000001448147221 */ /* 0x000fe40000010000 */
[-C--:B------:R-:W-:Y:S02]  /*0df0*/  FFMA.FTZ R21, R134, R72.reuse, R21 ;  /* 0x0000004886157223 */ /* 0x080fe40000010015 */
[----:B------:R-:W-:Y:S02]  /*0e00*/  FMUL.FTZ R143, R43, R72 ;  /* 0x000000482b8f7220 */ /* 0x000fe40000410000 */
[----:B------:R-:W-:-:S02]  /*0e10*/  FMUL.FTZ R115, R45, R133 ;  /* 0x000000852d737220 */ /* 0x000fc40000410000 */
[----:B------:R-:W-:Y:S02]  /*0e20*/  FADD.FTZ R12, R73, R12 ;  /* 0x0000000c490c7221 */ /* 0x000fe40000010000 */
[-C--:B------:R-:W-:Y:S02]  /*0e30*/  FFMA.FTZ R15, R82, R73.reuse, R15 ;  /* 0x00000049520f7223 */ /* 0x080fe4000001000f */
[----:B------:R-:W-:Y:S02]  /*0e40*/  FMUL.FTZ R137, R40, R73 ;  /* 0x0000004928897220 */ /* 0x000fe40000410000 */
[----:B------:R-:W-:Y:S02]  /*0e50*/  FADD.FTZ R72, RZ, R91 ;  /* 0x0000005bff487221 */ /* 0x000fe40000010000 */
[----:B------:R-:W-:Y:S01]  /*0e60*/  FFMA.FTZ R73, R84, R91, RZ ;  /* 0x0000005b54497223 */ /* 0x000fe200000100ff */
[----:B------:R-:W-:Y:S01]  /*0e70*/  HADD2.F32 R132, -RZ, R132.H0_H0 ;  /* 0x20000084ff847230 */ /* 0x000fe20000004100 */
[----:B------:R-:W-:-:S02]  /*0e80*/  FADD.FTZ R102, R133, R102 ;  /* 0x0000006685667221 */ /* 0x000fc40000010000 */
[----:B------:R-:W-:Y:S02]  /*0e90*/  FMUL.FTZ R88, R126, R139 ;  /* 0x0000008b7e587220 */ /* 0x000fe40000410000 */
[----:B------:R-:W-:Y:S02]  /*0ea0*/  FFMA.FTZ R103, R86, R133, R103 ;  /* 0x0000008556677223 */ /* 0x000fe40000010067 */
[----:B------:R-:W-:Y:S02]  /*0eb0*/  FMUL.FTZ R133, R46, R135 ;  /* 0x000000872e857220 */ /* 0x000fe40000410000 */
[----:B------:R-:W-:Y:S02]  /*0ec0*/  FADD.FTZ R72, R72, R115 ;  /* 0x0000007348487221 */ /* 0x000fe40000010000 */
[----:B------:R-:W-:Y:S01]  /*0ed0*/  FFMA.FTZ R73, R86, R115, R73 ;  /* 0x0000007356497223 */ /* 0x000fe20000010049 */
[----:B------:R-:W-:Y:S01]  /*0ee0*/  HADD2.F32 R74, -RZ, R74.H0_H0 ;  /* 0x2000004aff4a7230 */ /* 0x000fe20000004100 */
[----:B------:R-:W-:Y:S01]  /*0ef0*/  FADD.FTZ R100, R135, R100 ;  /* 0x0000006487647221 */ /* 0x000fe20000010000 */
[----:B------:R-:W-:Y:S01]  /*0f00*/  HADD2.F32 R165, -RZ, R83.H0_H0 ;  /* 0x20000053ffa57230 */ /* 0x000fe20000004100 */
[----:B------:R-:W-:Y:S01]  /*0f10*/  FFMA.FTZ R101, R88, R135, R101 ;  /* 0x0000008758657223 */ /* 0x000fe20000010065 */
[----:B------:R-:W-:Y:S01]  /*0f20*/  MOV R142, R154 ;  /* 0x0000009a008e7202 */ /* 0x000fe20000000f00 */
[----:B------:R-:W-:-:S02]  /*0f30*/  FMUL.FTZ R135, R47, R132 ;  /* 0x000000842f877220 */ /* 0x000fc40000410000 */
[----:B------:R-:W-:Y:S02]  /*0f40*/  FMUL.FTZ R83, R126, R77 ;  /* 0x0000004d7e537220 */ /* 0x000fe40000410000 */
[----:B------:R-:W-:Y:S02]  /*0f50*/  FADD.FTZ R72, R72, R133 ;  /* 0x0000008548487221 */ /* 0x000fe40000010000 */
[----:B------:R-:W-:Y:S02]  /*0f60*/  FFMA.FTZ R73, R88, R133, R73 ;  /* 0x0000008558497223 */ /* 0x000fe40000010049 */
[----:B------:R-:W-:Y:S02]  /*0f70*/  FADD.FTZ R98, R132, R98 ;  /* 0x0000006284627221 */ /* 0x000fe40000010000 */
[----:B------:R-:W-:Y:S01]  /*0f80*/  FFMA.FTZ R99, R90, R132, R99 ;  /* 0x000000845a637223 */ /* 0x000fe20000010063 */
[----:B------:R-:W-:Y:S01]  /*0f90*/  HADD2.F32 R139, -RZ, R142.H0_H0 ;  /* 0x2000008eff8b7230 */ /* 0x000fe20000004100 */
[----:B------:R-:W-:-:S02]  /*0fa0*/  FADD.FTZ R16, R74, R16 ;  /* 0x000000104a107221 */ /* 0x000fc40000010000 */
[-C--:B------:R-:W-:Y:S02]  /*0fb0*/  FFMA.FTZ R17, R83, R74.reuse, R17 ;  /* 0x0000004a53117223 */ /* 0x080fe40000010011 */
[----:B------:R-:W-:Y:S02]  /*0fc0*/  FMUL.FTZ R132, R41, R74 ;  /* 0x0000004a29847220 */ /* 0x000fe40000410000 */
[----:B------:R-:W-:Y:S01]  /*0fd0*/  FADD.FTZ R72, R72, R135 ;  /* 0x0000008748487221 */ /* 0x000fe20000010000 */
[----:B------:R-:W-:Y:S01]  /*0fe0*/  HADD2.F32 R141, -RZ, R141.H0_H0 ;  /* 0x2000008dff8d7230 */ /* 0x000fe20000004100 */
[----:B------:R-:W-:Y:S01]  /*0ff0*/  FFMA.FTZ R74, R90, R135, R73 ;  /* 0x000000875a4a7223 */ /* 0x000fe20000010049 */
[----:B------:R-:W-:Y:S01]  /*1000*/  HADD2.F32 R142, -RZ, R114.H0_H0 ;  /* 0x20000072ff8e7230 */ /* 0x000fe20000004100 */
        /* <DEDUP_REMOVED lines=9> */
[----:B------:R-:W-:Y:S01]  /*10a0*/  FFMA.FTZ R72, R114, R141, R72 ;  /* 0x0000008d72487223 */ /* 0x000fe20000010048 */
[----:B------:R-:W-:Y:S01]  /*10b0*/  HADD2.F32 R78, -RZ, R78.H0_H0 ;  /* 0x2000004eff4e7230 */ /* 0x000fe20000004100 */
[----:B------:R-:W-:Y:S01]  /*10c0*/  FMUL.FTZ R145, R36, R75 ;  /* 0x0000004b24917220 */ /* 0x000fe20000410000 */
[----:B------:R-:W-:Y:S01]  /*10d0*/  HADD2.F32 R150, -RZ, R136.H0_H0 ;  /* 0x20000088ff967230 */ /* 0x000fe20000004100 */
[----:B------:R-:W-:Y:S02]  /*10e0*/  FADD.FTZ R74, R74, R143 ;  /* 0x0000008f4a4a7221 */ /* 0x000fe40000010000 */
[----:B------:R-:W-:Y:S02]  /*10f0*/  FMUL.FTZ R136, R126, R149 ;  /* 0x000000957e887220 */ /* 0x000fe40000410000 */
[----:B------:R-:W-:Y:S01]  /*1100*/  FFMA.FTZ R73, R134, R143, R72 ;  /* 0x0000008f86497223 */ /* 0x000fe20000010048 */
[----:B------:R-:W-:Y:S01]  /*1110*/  HADD2.F32 R147, -RZ, R147.H0_H0 ;  /* 0x20000093ff937230 */ /* 0x000fe20000004100 */
[----:B------:R-:W-:-:S02]  /*1120*/  FMUL.FTZ R149, R37, R78 ;  /* 0x0000004e25957220 */ /* 0x000fc40000410000 */
[----:B------:R-:W-:Y:S01]  /*1130*/  FADD.FTZ R72, R74, R145 ;  /* 0x000000914a487221 */ /* 0x000fe20000010000 */
[----:B------:R-:W-:Y:S01]  /*1140*/  HADD2.F32 R140, -RZ, R140.H0_H0 ;  /* 0x2000008cff8c7230 */ /* 0x000fe20000004100 */
[----:B------:R-:W-:Y:S02]  /*1150*/  FMUL.FTZ R138, R126, R81 ;  /* 0x000000517e8a7220 */ /* 0x000fe40000410000 */
[C---:B------:R-:W-:Y:S01]  /*1160*/  FFMA.FTZ R73, R136.reuse, R145, R73 ;  /* 0x0000009188497223 */ /* 0x040fe20000010049 */
[----:B------:R-:W-:Y:S01]  /*1170*/  HADD2.F32 R152, -RZ, R148.H0_H0 ;  /* 0x20000094ff987230 */ /* 0x000fe20000004100 */
        /* <DEDUP_REMOVED lines=23> */
[----:B------:R-:W-:Y:S01]  /*12f0*/  HADD2.F32 R80, -RZ, R80.H0_H0 ;  /* 0x20000050ff507230 */ /* 0x000fe20000004100 */
[----:B------:R-:W-:Y:S02]  /*1300*/  FADD.FTZ R94, R165, R94 ;  /* 0x0000005ea55e7221 */ /* 0x000fe40000010000 */
[-C--:B------:R-:W-:Y:S02]  /*1310*/  FFMA.FTZ R7, R158, R165.reuse, R7 ;  /* 0x000000a59e077223 */ /* 0x080fe40000010007 */
[----:B------:R-:W-:Y:S02]  /*1320*/  FMUL.FTZ R165, R34, R165 ;  /* 0x000000a522a57220 */ /* 0x000fe40000410000 */
[----:B------:R-:W-:-:S02]  /*1330*/  FADD.FTZ R74, R73, R156 ;  /* 0x0000009c494a7221 */ /* 0x000fc40000010000 */
[----:B------:R-:W-:Y:S01]  /*1340*/  FFMA.FTZ R72, R85, R156, R72 ;  /* 0x0000009c55487223 */ /* 0x000fe20000010048 */
[----:B------:R-:W-:Y:S01]  /*1350*/  HADD2.F32 R144, -RZ, R144.H0_H0 ;  /* 0x20000090ff907230 */ /* 0x000fe20000004100 */
        /* <DEDUP_REMOVED lines=42> */
.L_x_2261:
        /* <DEDUP_REMOVED lines=18> */
.L_x_2262:
        /* <DEDUP_REMOVED lines=64> */
[----:B------:R-:W-:Y:S01]  /*1b20*/  F2F.F16.F32 R81, R81 ;  /* 0x0000005100517304 */ /* 0x000fe20000200800 */
        /* <DEDUP_REMOVED lines=17> */
[----:B------:R-:W-:Y:S01]  /*1c40*/  F2F.F16.F32 R76, R76 ;  /* 0x0000004c004c7304 */ /* 0x000fe20000200800 */
[----:B------:R-:W-:-:S02]  /*1c50*/  FADD.FTZ R127, R137, -R82 ;  /* 0x80000052897f7221 */ /* 0x000fc40000010000 */
[----:B------:R-:W-:Y:S01]  /*1c60*/  FFMA.FTZ R138, R138, R78, R79 ;  /* 0x0000004e8a8a7223 */ /* 0x000fe2000001004f */
[----:B------:R-:W-:Y:S01]  /*1c70*/  FSEL R72, R86, RZ, P5 ;  /* 0x000000ff56487208 */ /* 0x000fe20002800000 */
[----:B------:R-:W-:Y:S01]  /*1c80*/  @P2 FADD.FTZ R132, R55, R132 ;  /* 0x0000008437842221 */ /* 0x000fe20000010000 */
[----:B------:R-:W-:Y:S01]  /*1c90*/  LOP3.LUT P5, RZ, R128, 0xff000000, RZ, 0xc0, !PT ;  /* 0xff00000080ff7812 */ /* 0x000fe200078ac0ff */
[----:B------:R-:W-:Y:S01]  /*1ca0*/  FMUL.FTZ R133, R126, R151 ;  /* 0x000000977e857220 */ /* 0x000fe20000410000 */
[----:B------:R-:W0:Y:S01]  /*1cb0*/  F2F.F16.F32 R84, R84 ;  /* 0x0000005400547304 */ /* 0x000e220000200800 */
[----:B------:R-:W-:Y:S02]  /*1cc0*/  FMUL.FTZ R88, R74, c[0x0][0x1e8] ;  /* 0x00007a004a587a20 */ /* 0x000fe40000410000 */
[----:B------:R-:W-:Y:S02]  /*1cd0*/  FADD.FTZ R153, R140, -R153 ;  /* 0x800000998c997221 */ /* 0x000fe40000010000 */
[----:B------:R-:W-:Y:S01]  /*1ce0*/  FMUL.FTZ R127, R126, R127 ;  /* 0x0000007f7e7f7220 */ /* 0x000fe20000410000 */
[----:B------:R-:W-:Y:S01]  /*1cf0*/  FSEL R73, R88, RZ, P6 ;  /* 0x000000ff58497208 */ /* 0x000fe20003000000 */
[----:B------:R-:W-:Y:S01]  /*1d00*/  FADD.FTZ R149, R149, -R138 ;  /* 0x8000008a95957221 */ /* 0x000fe20000010000 */
[----:B------:R-:W-:Y:S01]  /*1d10*/  LOP3.LUT P6, RZ, R128, 0xff, RZ, 0xc0, !PT ;  /* 0x000000ff80ff7812 */ /* 0x000fe200078cc0ff */
[----:B------:R-:W-:Y:S01]  /*1d20*/  FMUL.FTZ R134, R132, c[0x0][0x1e8] ;  /* 0x00007a0084867a20 */ /* 0x000fe20000410000 */
[----:B------:R-:W1:Y:S01]  /*1d30*/  F2F.F16.F32 R77, R77 ;  /* 0x0000004d004d7304 */ /* 0x000e620000200800 */
[----:B------:R-:W-:-:S02]  /*1d40*/  @P2 FADD.FTZ R133, R58, R133 ;  /* 0x000000853a852221 */ /* 0x000fc40000010000 */
[-C--:B------:R-:W-:Y:S01]  /*1d50*/  FFMA.FTZ R80, R136, R78.reuse, R79 ;  /* 0x0000004e88507223 */ /* 0x080fe2000001004f */
[----:B------:R-:W-:Y:S01]  /*1d60*/  FSEL R128, R134, RZ, P5 ;  /* 0x000000ff86807208 */ /* 0x000fe20002800000 */
[----:B------:R-:W-:Y:S01]  /*1d70*/  FMUL.FTZ R146, R126, R153 ;  /* 0x000000997e927220 */ /* 0x000fe20000410000 */
[----:B------:R-:W-:Y:S01]  /*1d80*/  LOP3.LUT P5, RZ, R129, 0xff0000, RZ, 0xc0, !PT ;  /* 0x00ff000081ff7812 */ /* 0x000fe200078ac0ff */
[----:B------:R-:W-:Y:S01]  /*1d90*/  @P2 FADD.FTZ R127, R52, R127 ;  /* 0x0000007f347f2221 */ /* 0x000fe20000010000 */
[----:B------:R-:W-:Y:S01]  /*1da0*/  F2F.F16.F32 R151, R72 ;  /* 0x0000004800977304 */ /* 0x000fe20000200800 */
[----:B------:R-:W-:Y:S01]  /*1db0*/  FFMA.FTZ R83, R87, R78, R79 ;  /* 0x0000004e57537223 */ /* 0x000fe2000001004f */
[----:B0-----:R-:W-:Y:S01]  /*1dc0*/  SHF.L.U32 R84, R84, 0x10, RZ ;  /* 0x0000001054547819 */ /* 0x001fe200000006ff */
        /* <DEDUP_REMOVED lines=8> */
[----:B------:R-:W-:Y:S01]  /*1e50*/  F2F.F16.F32 R80, R128 ;  /* 0x0000008000507304 */ /* 0x000fe20000200800 */
[----:B------:R-:W-:Y:S01]  /*1e60*/  FFMA.FTZ R135, R85, R78, R79 ;  /* 0x0000004e55877223 */ /* 0x000fe2000001004f */
[----:B------:R-:W-:Y:S01]  /*1e70*/  FSEL R143, R137, RZ, P6 ;  /* 0x000000ff898f7208 */ /* 0x000fe20003000000 */
[----:B------:R-:W-:Y:S01]  /*1e80*/  FMUL.FTZ R147, R126, R145 ;  /* 0x000000917e937220 */ /* 0x000fe20000410000 */
[----:B------:R-:W-:Y:S01]  /*1e90*/  LOP3.LUT P6, RZ, R129, 0xff00, RZ, 0xc0, !PT ;  /* 0x0000ff0081ff7812 */ /* 0x000fe200078cc0ff */
[----:B------:R-:W-:-:S02]  /*1ea0*/  FMUL.FTZ R138, R146, c[0x0][0x1e8] ;  /* 0x00007a00928a7a20 */ /* 0x000fc40000410000 */
[-CC-:B------:R-:W-:Y:S01]  /*1eb0*/  FFMA.FTZ R85, R89, R78.reuse, R79.reuse ;  /* 0x0000004e59557223 */ /* 0x180fe2000001004f */
[----:B------:R-:W-:Y:S01]  /*1ec0*/  F2F.F16.F32 R143, R143 ;  /* 0x0000008f008f7304 */ /* 0x000fe20000200800 */
[-CC-:B------:R-:W-:Y:S01]  /*1ed0*/  FFMA.FTZ R158, R158, R78.reuse, R79.reuse ;  /* 0x0000004e9e9e7223 */ /* 0x180fe2000001004f */
[----:B------:R-:W-:Y:S01]  /*1ee0*/  FSEL R145, R138, RZ, P5 ;  /* 0x000000ff8a917208 */ /* 0x000fe20002800000 */
[-CC-:B------:R-:W-:Y:S01]  /*1ef0*/  FFMA.FTZ R154, R154, R78.reuse, R79.reuse ;  /* 0x0000004e9a9a7223 */ /* 0x180fe2000001004f */
[----:B------:R-:W-:Y:S01]  /*1f00*/  LOP3.LUT P5, RZ, R130, 0xff0000, RZ, 0xc0, !PT ;  /* 0x00ff000082ff7812 */ /* 0x000fe200078ac0ff */
[-CC-:B------:R-:W-:Y:S02]  /*1f10*/  FFMA.FTZ R161, R161, R78.reuse, R79.reuse ;  /* 0x0000004ea1a17223 */ /* 0x180fe4000001004f */
[----:B------:R-:W-:Y:S01]  /*1f20*/  FFMA.FTZ R159, R159, R78, R79 ;  /* 0x0000004e9f9f7223 */ /* 0x000fe2000001004f */
[----:B------:R-:W-:Y:S01]  /*1f30*/  F2F.F16.F32 R145, R145 ;  /* 0x0000009100917304 */ /* 0x000fe20000200800 */
[----:B------:R-:W-:-:S02]  /*1f40*/  FMUL.FTZ R89, R136, c[0x0][0x1e8] ;  /* 0x00007a0088597a20 */ /* 0x000fc40000410000 */
[----:B------:R-:W-:Y:S02]  /*1f50*/  FFMA.FTZ R79, R163, R78, R79 ;  /* 0x0000004ea34f7223 */ /* 0x000fe4000001004f */
[----:B------:R-:W-:Y:S01]  /*1f60*/  @P2 FADD.FTZ R147, R56, R147 ;  /* 0x0000009338932221 */ /* 0x000fe20000010000 */
[----:B------:R-:W-:Y:S01]  /*1f70*/  FSEL R82, R89, RZ, P6 ;  /* 0x000000ff59527208 */ /* 0x000fe20003000000 */
[----:B------:R-:W-:Y:S01]  /*1f80*/  FADD.FTZ R135, R156, -R135 ;  /* 0x800000879c877221 */ /* 0x000fe20000010000 */
[----:B------:R0:W2:Y:S01]  /*1f90*/  F2F.F16.F32 R78, R73 ;  /* 0x00000049004e7304 */ /* 0x0000a20000200800 */
[----:B------:R-:W-:Y:S01]  /*1fa0*/  FMUL.FTZ R141, R147, c[0x0][0x1e8] ;  /* 0x00007a00938d7a20 */ /* 0x000fe20000410000 */
[----:B------:R-:W-:Y:S01]  /*1fb0*/  LOP3.LUT P6, RZ, R129, 0xff, RZ, 0xc0, !PT ;  /* 0x000000ff81ff7812 */ /* 0x000fe200078cc0ff */
[----:B------:R-:W-:Y:S02]  /*1fc0*/  FADD.FTZ R165, R165, -R158 ;  /* 0x8000009ea5a57221 */ /* 0x000fe40000010000 */
[C---:B------:R-:W-:Y:S01]  /*1fd0*/  FMUL.FTZ R140, R126.reuse, R135 ;  /* 0x000000877e8c7220 */ /* 0x040fe20000410000 */
[----:B------:R-:W-:Y:S01]  /*1fe0*/  FSEL R156, R141, RZ, P6 ;  /* 0x000000ff8d9c7208 */ /* 0x000fe20003000000 */
[----:B------:R-:W-:Y:S01]  /*1ff0*/  FMUL.FTZ R135, R126, R165 ;  /* 0x000000a57e877220 */ /* 0x000fe20000410000 */
[----:B------:R-:W-:Y:S01]  /*2000*/  F2F.F16.F32 R153, R148 ;  /* 0x0000009400997304 */ /* 0x000fe20000200800 */
[----:B0-----:R-:W-:Y:S01]  /*2010*/  IMAD.WIDE.U32 R72, R76, 0x10000, RZ ;  /* 0x000100004c487825 */ /* 0x001fe200078e00ff */
[----:B------:R-:W-:-:S03]  /*2020*/  LOP3.LUT P6, RZ, R130, 0xff00, RZ, 0xc0, !PT ;  /* 0x0000ff0082ff7812 */ /* 0x000fc600078cc0ff */
[----:B------:R-:W-:Y:S01]  /*2030*/  FADD.FTZ R157, R160, -R83 ;  /* 0x80000053a09d7221 */ /* 0x000fe20000010000 */
[----:B-1----:R-:W-:Y:S01]  /*2040*/  LOP3.LUT R77, R73, R84, R77, 0xfe, !PT ;  /* 0x00000054494d7212 */ /* 0x002fe200078efe4d */
[----:B------:R-:W-:Y:S01]  /*2050*/  @P2 FADD.FTZ R135, R62, R135 ;  /* 0x000000873e872221 */ /* 0x000fe20000010000 */
[----:B------:R0:W1:Y:S01]  /*2060*/  F2F.F16.F32 R84, R82 ;  /* 0x0000005200547304 */ /* 0x0000620000200800 */
[----:B------:R-:W-:Y:S01]  /*2070*/  LOP3.LUT R76, R72, R81, RZ, 0xfc, !PT ;  /* 0x00000051484c7212 */ /* 0x000fe200078efcff */
[----:B------:R-:W-:Y:S02]  /*2080*/  FADD.FTZ R161, R150, -R161 ;  /* 0x800000a196a17221 */ /* 0x000fe40000010000 */
[----:B--2---:R-:W-:-:S04]  /*2090*/  IMAD.WIDE.U32 R72, R78, 0x10000, RZ ;  /* 0x000100004e487825 */ /* 0x004fc800078e00ff */
[----:B------:R-:W2:Y:S01]  /*20a0*/  F2F.F16.F32 R83, R156 ;  /* 0x0000009c00537304 */ /* 0x000ea20000200800 */
[----:B------:R-:W-:Y:S02]  /*20b0*/  IMAD.U32 R80, R80, 0x10000, RZ ;  /* 0x0001000050507824 */ /* 0x000fe400078e00ff */
[----:B------:R-:W-:Y:S02]  /*20c0*/  FADD.FTZ R149, R139, -R154 ;  /* 0x8000009a8b957221 */ /* 0x000fe40000010000 */
[----:B------:R-:W-:Y:S01]  /*20d0*/  FMUL.FTZ R150, R126, R157 ;  /* 0x0000009d7e967220 */ /* 0x000fe20000410000 */
[----:B------:R-:W-:Y:S01]  /*20e0*/  LOP3.LUT R81, R73, R80, R151, 0xfe, !PT ;  /* 0x0000005049517212 */ /* 0x000fe200078efe97 */
[----:B------:R-:W-:Y:S01]  /*20f0*/  @P2 FADD.FTZ R140, R61, R140 ;  /* 0x0000008c3d8c2221 */ /* 0x000fe20000010000 */
[----:B------:R-:W-:Y:S01]  /*2100*/  LOP3.LUT R80, R72, R143, RZ, 0xfc, !PT ;  /* 0x0000008f48507212 */ /* 0x000fe200078efcff */
[----:B------:R-:W-:Y:S02]  /*2110*/  FMUL.FTZ R128, R135, c[0x0][0x1e8] ;  /* 0x00007a0087807a20 */ /* 0x000fe40000410000 */
[----:B------:R-:W-:-:S02]  /*2120*/  FMUL.FTZ R149, R126, R149 ;  /* 0x000000957e957220 */ /* 0x000fc40000410000 */
[----:B------:R-:W-:Y:S01]  /*2130*/  @P2 FADD.FTZ R150, R63, R150 ;  /* 0x000000963f962221 */ /* 0x000fe20000010000 */
[----:B0-----:R-:W-:Y:S01]  /*2140*/  FSEL R82, R128, RZ, P5 ;  /* 0x000000ff80527208 */ /* 0x001fe20002800000 */
[----:B------:R-:W-:Y:S01]  /*2150*/  FADD.FTZ R139, R142, -R85 ;  /* 0x800000558e8b7221 */ /* 0x000fe20000010000 */
[----:B------:R-:W-:Y:S01]  /*2160*/  LOP3.LUT P5, RZ, R130, 0xff000000, RZ, 0xc0, !PT ;  /* 0xff00000082ff7812 */ /* 0x000fe200078ac0ff */
[----:B-1----:R-:W-:Y:S01]  /*2170*/  IMAD.WIDE.U32 R72, R84, 0x10000, RZ ;  /* 0x0001000054487825 */ /* 0x002fe200078e00ff */
[----:B------:R0:W-:Y:S03]  /*2180*/  F2F.F16.F32 R157, R82 ;  /* 0x00000052009d7304 */ /* 0x0001e60000200800 */
[----:B------:R-:W-:Y:S02]  /*2190*/  IMAD.U32 R78, R145, 0x10000, RZ ;  /* 0x00010000914e7824 */ /* 0x000fe400078e00ff */
[----:B------:R-:W-:-:S02]  /*21a0*/  FMUL.FTZ R129, R140, c[0x0][0x1e8] ;  /* 0x00007a008c817a20 */ /* 0x000fc40000410000 */
[----:B------:R-:W-:Y:S02]  /*21b0*/  @P2 FADD.FTZ R149, R60, R149 ;  /* 0x000000953c952221 */ /* 0x000fe40000010000 */
[----:B------:R-:W-:Y:S01]  /*21c0*/  FMUL.FTZ R142, R150, c[0x0][0x1e8] ;  /* 0x00007a00968e7a20 */ /* 0x000fe20000410000 */
[----:B------:R-:W-:Y:S01]  /*21d0*/  FSEL R158, R129, RZ, P6 ;  /* 0x000000ff819e7208 */ /* 0x000fe20003000000 */
[----:B------:R-:W-:Y:S01]  /*21e0*/  FMUL.FTZ R148, R126, R139 ;  /* 0x0000008b7e947220 */ /* 0x000fe20000410000 */
[----:B------:R-:W-:Y:S01]  /*21f0*/  LOP3.LUT P6, RZ, R130, 0xff, RZ, 0xc0, !PT ;  /* 0x000000ff82ff7812 */ /* 0x000fe200078cc0ff */
[----:B------:R-:W-:Y:S01]  /*2200*/  FMUL.FTZ R143, R126, R161 ;  /* 0x000000a17e8f7220 */ /* 0x000fe20000410000 */
[----:B------:R-:W-:Y:S01]  /*2210*/  F2F.F16.F32 R85, R158 ;  /* 0x0000009e00557304 */ /* 0x000fe20000200800 */
[----:B------:R-:W-:Y:S01]  /*2220*/  FADD.FTZ R155, R152, -R79 ;  /* 0x8000004f989b7221 */ /* 0x000fe20000010000 */
[----:B------:R-:W-:Y:S01]  /*2230*/  LOP3.LUT R79, R73, R78, R153, 0xfe, !PT ;  /* 0x0000004e494f7212 */ /* 0x000fe200078efe99 */
[----:B------:R-:W-:Y:S01]  /*2240*/  FMUL.FTZ R145, R149, c[0x0][0x1e8] ;  /* 0x00007a0095917a20 */ /* 0x000fe20000410000 */
[----:B--2---:R-:W-:Y:S01]  /*2250*/  LOP3.LUT R78, R72, R83, RZ, 0xfc, !PT ;  /* 0x00000053484e7212 */ /* 0x004fe200078efcff */
        /* <DEDUP_REMOVED lines=9> */
[----:B------:R-:W1:Y:S01]  /*22f0*/  F2F.F16.F32 R72, R72 ;  /* 0x0000004800487304 */ /* 0x000e620000200800 */
        /* <DEDUP_REMOVED lines=9> */
[----:B------:R-:W-:Y:S01]  /*2390*/  F2F.F16.F32 R153, R153 ;  /* 0x0000009900997304 */ /* 0x000fe20000200800 */
[----:B------:R-:W-:Y:S01]  /*23a0*/  FMUL.FTZ R126, R151, c[0x0][0x1e8] ;  /* 0x00007a00977e7a20 */ /* 0x000fe20000410000 */
[----:B------:R-:W-:-:S02]  /*23b0*/  @P0 LOP3.LUT P2, RZ, R113, 0xff, RZ, 0xc0, !PT ;  /* 0x000000ff71ff0812 */ /* 0x000fc4000784c0ff */
[----:B------:R-:W-:Y:S02]  /*23c0*/  FSEL R154, R131, RZ, P5 ;  /* 0x000000ff839a7208 */ /* 0x000fe40002800000 */
[----:B------:R-:W-:Y:S02]  /*23d0*/  @P0 FSEL R90, R90, RZ, P2 ;  /* 0x000000ff5a5a0208 */ /* 0x000fe40001000000 */
[----:B------:R0:W2:Y:S01]  /*23e0*/  F2F.F16.F32 R83, R154 ;  /* 0x0000009a00537304 */ /* 0x0000a20000200800 */
[----:B------:R-:W-:Y:S02]  /*23f0*/  FSEL R152, R126, RZ, P6 ;  /* 0x000000ff7e987208 */ /* 0x000fe40003000000 */
[----:B------:R-:W-:Y:S02]  /*2400*/  @P0 LOP3.LUT P2, RZ, R113, 0xff00, RZ, 0xc0, !PT ;  /* 0x0000ff0071ff0812 */ /* 0x000fe4000784c0ff */
[----:B-1----:R-:W-:Y:S02]  /*2410*/  SHF.L.U32 R84, R72, 0x10, RZ ;  /* 0x0000001048547819 */ /* 0x002fe400000006ff */
[----:B------:R-:W-:Y:S01]  /*2420*/  @P0 FSEL R91, R91, RZ, P2 ;  /* 0x000000ff5b5b0208 */ /* 0x000fe20001000000 */
[----:B------:R1:W3:Y:S01]  /*2430*/  F2F.F16.F32 R156, R73 ;  /* 0x00000049009c7304 */ /* 0x0002e20000200800 */
[----:B0-----:R-:W-:Y:S01]  /*2440*/  IMAD.SHL.U32 R154, R125, 0x8, RZ ;  /* 0x000000087d9a7824 */ /* 0x001fe200078e00ff */
[----:B------:R-:W-:-:S02]  /*2450*/  SHF.R.U32.HI R125, RZ, 0x1d, R125 ;  /* 0x0000001dff7d7819 */ /* 0x000fc4000001167d */
[----:B------:R-:W-:Y:S02]  /*2460*/  @P0 LOP3.LUT P5, RZ, R113, 0xff0000, RZ, 0xc0, !PT ;  /* 0x00ff000071ff0812 */ /* 0x000fe400078ac0ff */
[----:B------:R-:W-:Y:S02]  /*2470*/  @P0 F2FP.PACK_AB R90, RZ, R90 ;  /* 0x0000005aff5a023e */ /* 0x000fe400000000ff */
[----:B------:R0:W-:Y:S01]  /*2480*/  F2F.F16.F32 R155, R152 ;  /* 0x00000098009b7304 */ /* 0x0001e20000200800 */
[----:B-1----:R-:W-:Y:S01]  /*2490*/  IMAD.WIDE.U32 R72, R85, 0x10000, RZ ;  /* 0x0001000055487825 */ /* 0x002fe200078e00ff */
[----:B------:R-:W-:Y:S02]  /*24a0*/  @P0 FSEL R114, R114, RZ, P5 ;  /* 0x000000ff72720208 */ /* 0x000fe40002800000 */
[----:B------:R-:W-:Y:S01]  /*24b0*/  @P0 PRMT R120, R90, 0x7610, R120 ;  /* 0x000076105a780816 */ /* 0x000fe20000000078 */
[----:B--2---:R-:W-:Y:S01]  /*24c0*/  IMAD.U32 R83, R83, 0x10000, RZ ;  /* 0x0001000053537824 */ /* 0x004fe200078e00ff */
[----:B------:R-:W-:-:S02]  /*24d0*/  LOP3.LUT R85, R73, R84, R157, 0xfe, !PT ;  /* 0x0000005449557212 */ /* 0x000fc400078efe9d */
[----:B------:R-:W-:Y:S01]  /*24e0*/  LOP3.LUT R84, R72, R153, RZ, 0xfc, !PT ;  /* 0x0000009948547212 */ /* 0x000fe200078efcff */
[----:B------:R-:W1:Y:S01]  /*24f0*/  F2F.F16.F32 R82, R82 ;  /* 0x0000005200527304 */ /* 0x000e620000200800 */
[----:B0-----:R-:W-:Y:S01]  /*2500*/  IADD3 R152, P2, R154, c[0x0][0x248], RZ ;  /* 0x000092009a987a10 */ /* 0x001fe20007f5e0ff */
[----:B---3--:R-:W-:Y:S01]  /*2510*/  IMAD.WIDE.U32 R72, R156, 0x10000, RZ ;  /* 0x000100009c487825 */ /* 0x008fe200078e00ff */
[----:B------:R-:W-:Y:S02]  /*2520*/  @P0 F2FP.PACK_AB R91, RZ, R91 ;  /* 0x0000005bff5b023e */ /* 0x000fe400000000ff */
[----:B------:R-:W-:Y:S02]  /*2530*/  IADD3.X R153, R125, c[0x0][0x24c], RZ, P2, !PT ;  /* 0x000093007d997a10 */ /* 0x000fe400017fe4ff */
[----:B------:R-:W-:Y:S02]  /*2540*/  @P0 LOP3.LUT P2, RZ, R113, 0xff000000, RZ, 0xc0, !PT ;  /* 0xff00000071ff0812 */ /* 0x000fe4000784c0ff */
[----:B------:R-:W-:Y:S01]  /*2550*/  @P0 F2FP.PACK_AB R114, RZ, R114 ;  /* 0x00000072ff72023e */ /* 0x000fe200000000ff */
[----:B------:R0:W-:Y:S01]  /*2560*/  STG.E.64 [R152.64], R76 ;  /* 0x0000004c98007986 */ /* 0x0001e2000c101b04 */
[----:B------:R-:W-:-:S02]  /*2570*/  @P0 FSEL R115, R115, RZ, P2 ;  /* 0x000000ff73730208 */ /* 0x000fc40001000000 */
[----:B------:R-:W-:Y:S02]  /*2580*/  @P1 LEA R90, P6, R124, c[0x0][0x258], 0x4 ;  /* 0x000096007c5a1a11 */ /* 0x000fe400078c20ff */
[----:B------:R-:W-:Y:S02]  /*2590*/  @P0 F2FP.PACK_AB R115, RZ, R115 ;  /* 0x00000073ff73023e */ /* 0x000fe400000000ff */
        /* <DEDUP_REMOVED lines=22> */
.L_x_2254:
[----:B0-----:R-:W-:Y:S01]  /*2700*/  @P0 F2FP.PACK_AB R88, RZ, R88 ;  /* 0x00000058ff58023e */ /* 0x001fe200000000ff */
[----:B------:R0:W-:Y:S01]  /*2710*/  @P1 STG.E.128 [R90.64], R72 ;  /* 0x000000485a001986 */ /* 0x0001e2000c101d04 */
[----:B------:R-:W-:Y:S02]  /*2720*/  @P0 FSEL R86, R86, RZ, P2 ;  /* 0x000000ff56560208 */ /* 0x000fe40001000000 */
[----:B------:R-:W-:Y:S02]  /*2730*/  @P0 PRMT R122, R88, 0x7610, R122 ;  /* 0x00007610587a0816 */ /* 0x000fe4000000007a */
[----:B------:R-:W-:Y:S02]  /*2740*/  @P0 LOP3.LUT P2, RZ, R116, 0xff, RZ, 0xc0, !PT ;  /* 0x000000ff74ff0812 */ /* 0x000fe4000784c0ff */
[----:B------:R-:W-:Y:S02]  /*2750*/  SHF.L.U32 R88, R124, 0x3, RZ ;  /* 0x000000037c587819 */ /* 0x000fe400000006ff */
[----:B------:R-:W-:-:S02]  /*2760*/  @P0 FSEL R137, R137, RZ, P2 ;  /* 0x000000ff89890208 */ /* 0x000fc40001000000 */
[----:B------:R-:W-:Y:S02]  /*2770*/  SHF.R.U32.HI R124, RZ, 0x1d, R124 ;  /* 0x0000001dff7c7819 */ /* 0x000fe4000001167c */
[----:B------:R-:W-:Y:S02]  /*2780*/  IADD3 R114, P2, R88, c[0x0][0x248], RZ ;  /* 0x0000920058727a10 */ /* 0x000fe40007f5e0ff */
[----:B------:R-:W-:Y:S02]  /*2790*/  @P0 LOP3.LUT P5, RZ, R116, 0xff000000, RZ, 0xc0, !PT ;  /* 0xff00000074ff0812 */ /* 0x000fe400078ac0ff */
[----:B------:R-:W-:Y:S02]  /*27a0*/  IADD3.X R115, R124, c[0x0][0x24c], RZ, P2, !PT ;  /* 0x000093007c737a10 */ /* 0x000fe400017fe4ff */
[----:B------:R-:W-:Y:S02]  /*27b0*/  @P0 FSEL R134, R134, RZ, P5 ;  /* 0x000000ff86860208 */ /* 0x000fe40002800000 */
[----:B------:R-:W-:Y:S01]  /*27c0*/  @P0 F2FP.PACK_AB R86, RZ, R86 ;  /* 0x00000056ff56023e */ /* 0x000fe200000000ff */
[----:B------:R1:W-:Y:S01]  /*27d0*/  STG.E.64 [R114.64], R80 ;  /* 0x0000005072007986 */ /* 0x0003e2000c101b04 */
[----:B------:R-:W-:-:S02]  /*27e0*/  @P0 F2FP.PACK_AB R137, RZ, R137 ;  /* 0x00000089ff89023e */ /* 0x000fc400000000ff */
[----:B------:R-:W-:Y:S02]  /*27f0*/  @P0 F2FP.PACK_AB R134, RZ, R134 ;  /* 0x00000086ff86023e */ /* 0x000fe400000000ff */
        /* <DEDUP_REMOVED lines=20> */
.L_x_2255:
[----:B-1----:R1:W-:Y:S01]  /*2940*/  @P1 STG.E.128 [R76.64], R72 ;  /* 0x000000484c001986 */ /* 0x0023e2000c101d04 */
[C---:B------:R-:W-:Y:S02]  /*2950*/  @P0 LOP3.LUT P2, RZ, R117.reuse, 0xff, RZ, 0xc0, !PT ;  /* 0x000000ff75ff0812 */ /* 0x040fe4000784c0ff */
[----:B------:R-:W-:Y:S02]  /*2960*/  @P0 LOP3.LUT P5, RZ, R117, 0xff0000, RZ, 0xc0, !PT ;  /* 0x00ff000075ff0812 */ /* 0x000fe400078ac0ff */
[----:B------:R-:W-:Y:S02]  /*2970*/  @P0 FSEL R141, R141, RZ, P2 ;  /* 0x000000ff8d8d0208 */ /* 0x000fe40001000000 */
[----:B------:R-:W-:Y:S02]  /*2980*/  @P0 LOP3.LUT P6, RZ, R117, 0xff000000, RZ, 0xc0, !PT ;  /* 0xff00000075ff0812 */ /* 0x000fe400078cc0ff */
[----:B------:R-:W-:Y:S02]  /*2990*/  @P0 FSEL R87, R87, RZ, P5 ;  /* 0x000000ff57570208 */ /* 0x000fe40002800000 */
[----:B------:R-:W-:-:S02]  /*29a0*/  @P0 FSEL R138, R138, RZ, P6 ;  /* 0x000000ff8a8a0208 */ /* 0x000fc40003000000 */
[----:B------:R-:W-:Y:S02]  /*29b0*/  @P0 F2FP.PACK_AB R87, RZ, R87 ;  /* 0x00000057ff57023e */ /* 0x000fe400000000ff */
[----:B------:R-:W-:Y:S02]  /*29c0*/  @P0 F2FP.PACK_AB R141, RZ, R141 ;  /* 0x0000008dff8d023e */ /* 0x000fe400000000ff */
[----:B------:R-:W-:Y:S02]  /*29d0*/  @P0 F2FP.PACK_AB R138, RZ, R138 ;  /* 0x0000008aff8a023e */ /* 0x000fe400000000ff */
[----:B-1----:R-:W-:Y:S01]  /*29e0*/  @P0 F2FP.PACK_AB R77, RZ, R86 ;  /* 0x00000056ff4d023e */ /* 0x002fe200000000ff */
[----:B------:R-:W-:Y:S01]  /*29f0*/  IMAD.SHL.U32 R86, R123, 0x8, RZ ;  /* 0x000000087b567824 */ /* 0x000fe200078e00ff */
[----:B------:R-:W-:Y:S02]  /*2a00*/  SHF.R.U32.HI R123, RZ, 0x1d, R123 ;  /* 0x0000001dff7b7819 */ /* 0x000fe4000001167b */
[----:B------:R-:W-:-:S02]  /*2a10*/  @P1 LEA R76, P5, R111, c[0x0][0x258], 0x4 ;  /* 0x000096006f4c1a11 */ /* 0x000fc400078a20ff */
[----:B0-----:R-:W-:Y:S02]  /*2a20*/  IADD3 R80, P2, R86, c[0x0][0x248], RZ ;  /* 0x0000920056507a10 */ /* 0x001fe40007f5e0ff */
[----:B------:R-:W-:Y:S02]  /*2a30*/  @P0 PRMT R122, R77, 0x7610, R122 ;  /* 0x000076104d7a0816 */ /* 0x000fe4000000007a */
[----:B------:R-:W-:Y:S02]  /*2a40*/  IADD3.X R81, R123, c[0x0][0x24c], RZ, P2, !PT ;  /* 0x000093007b517a10 */ /* 0x000fe400017fe4ff */
[----:B------:R-:W-:Y:S02]  /*2a50*/  @P0 PRMT R108, R87, 0x7610, R108 ;  /* 0x00007610576c0816 */ /* 0x000fe4000000006c */
[----:B------:R-:W-:Y:S01]  /*2a60*/  @P0 PRMT R120, R141, 0x7610, R120 ;  /* 0x000076108d780816 */ /* 0x000fe20000000078 */
[----:B------:R0:W-:Y:S01]  /*2a70*/  STG.E.64 [R80.64], R78 ;  /* 0x0000004e50007986 */ /* 0x0001e2000c101b04 */
[----:B------:R-:W-:Y:S01]  /*2a80*/  @P0 PRMT R121, R138, 0x7610, R121 ;  /* 0x000076108a790816 */ /* 0x000fe20000000079 */
[----:B------:R-:W-:Y:S05]  /*2a90*/  @!P0 BRA `(.L_x_2256) ;  /* 0x0000008000008947 */ /* 0x000fea0003800000 */
[----:B------:R-:W-:Y:S02]  /*2aa0*/  LOP3.LUT R72, R122, 0xffff, RZ, 0xc0, !PT ;  /* 0x0000ffff7a487812 */ /* 0x000fe400078ec0ff */
[----:B------:R-:W-:-:S02]  /*2ab0*/  IADD3 R74, P2, R86, c[0x0][0x250], RZ ;  /* 0x00009400564a7a10 */ /* 0x000fc40007f5e0ff */
[----:B0-----:R-:W-:Y:S01]  /*2ac0*/  PRMT R79, R108, 0x5410, R121 ;  /* 0x000054106c4f7816 */ /* 0x001fe20000000079 */
[----:B------:R-:W-:Y:S01]  /*2ad0*/  IMAD.WIDE.U32 R72, R72, 0x10000, RZ ;  /* 0x0001000048487825 */ /* 0x000fe200078e00ff */
[----:B------:R-:W-:-:S04]  /*2ae0*/  IADD3.X R75, R123, c[0x0][0x254], RZ, P2, !PT ;  /* 0x000095007b4b7a10 */ /* 0x000fc800017fe4ff */
[----:B------:R-:W-:Y:S02]  /*2af0*/  LOP3.LUT R73, R79, R73, RZ, 0xfc, !PT ;  /* 0x000000494f497212 */ /* 0x000fe400078efcff */
[----:B------:R-:W-:-:S05]  /*2b00*/  LOP3.LUT R72, R72, 0xffff, R120, 0xf8, !PT ;  /* 0x0000ffff48487812 */ /* 0x000fca00078ef878 */
[----:B------:R0:W-:Y:S02]  /*2b10*/  STG.E.64 [R74.64], R72 ;  /* 0x000000484a007986 */ /* 0x0001e4000c101b04 */
.L_x_2256:
[C---:B------:R-:W-:Y:S01]  /*2b20*/  @P1 LEA.HI.X R77, R111.reuse, c[0x0][0x25c], RZ, 0x4, P5 ;  /* 0x000097006f4d1a11 */ /* 0x040fe200028f24ff */
[----:B0-----:R-:W-:Y:S01]  /*2b30*/  IMAD.SHL.U32 R78, R111, 0x8, RZ ;  /* 0x000000086f4e7824 */ /* 0x001fe200078e00ff */
[----:B------:R-:W-:Y:S02]  /*2b40*/  SEL R73, R140, R69, P3 ;  /* 0x000000458c497207 */ /* 0x000fe40001800000 */
        /* <DEDUP_REMOVED lines=13> */
[----:B------:R-:W-:Y:S02]  /*2c20*/  SHF.L.U32 R80, R112, 0x3, RZ ;  /* 0x0000000370507819 */ /* 0x000fe400000006ff */
[----:B------:R-:W-:Y:S02]  /*2c30*/  @P0 F2FP.PACK_AB R129, RZ, R129 ;  /* 0x00000081ff81023e */ /* 0x000fe400000000ff */
[----:B0-----:R-:W-:Y:S02]  /*2c40*/  IADD3 R72, P2, R78, c[0x0][0x248], RZ ;  /* 0x000092004e487a10 */ /* 0x001fe40007f5e0ff */
[----:B------:R-:W-:-:S02]  /*2c50*/  @P0 F2FP.PACK_AB R128, RZ, R128 ;  /* 0x00000080ff80023e */ /* 0x000fc400000000ff */
[----:B------:R-:W-:Y:S02]  /*2c60*/  IADD3.X R73, R111, c[0x0][0x24c], RZ, P2, !PT ;  /* 0x000093006f497a10 */ /* 0x000fe400017fe4ff */
[----:B------:R-:W-:Y:S02]  /*2c70*/  @P0 F2FP.PACK_AB R145, RZ, R145 ;  /* 0x00000091ff91023e */ /* 0x000fe400000000ff */
[----:B------:R-:W-:Y:S01]  /*2c80*/  @P0 F2FP.PACK_AB R142, RZ, R142 ;  /* 0x0000008eff8e023e */ /* 0x000fe200000000ff */
[----:B------:R0:W-:Y:S01]  /*2c90*/  STG.E.64 [R72.64], R84 ;  /* 0x0000005448007986 */ /* 0x0001e2000c101b04 */
[----:B------:R-:W-:Y:S02]  /*2ca0*/  SHF.R.U32.HI R86, RZ, 0x1d, R112 ;  /* 0x0000001dff567819 */ /* 0x000fe40000011670 */
[----:B------:R-:W-:Y:S02]  /*2cb0*/  IADD3 R74, P5, R80, c[0x0][0x248], RZ ;  /* 0x00009200504a7a10 */ /* 0x000fe40007fbe0ff */
        /* <DEDUP_REMOVED lines=20> */
.L_x_2257:
        /* <DEDUP_REMOVED lines=27> */
.L_x_2258:
[----:B0-----:R-:W-:-:S04]  /*2fb0*/  LOP3.LUT P0, RZ, R110, 0xff, RZ, 0xc0, !PT ;  /* 0x000000ff6eff7812 */ /* 0x001fc8000780c0ff */
[----:B------:R-:W-:Y:S01]  /*2fc0*/  SEL R110, RZ, 0x1, P0 ;  /* 0x00000001ff6e7807 */ /* 0x000fe20000000000 */
[----:B------:R-:W-:Y:S01]  /*2fd0*/  @P4 CALL.REL.NOINC `(.L_x_2259) ;  /* 0x0000001000004944 */ /* 0x000fe20003c00000 */
[----:B------:R-:W-:Y:S05]  /*2fe0*/  BRA `(.L_x_2260) ;  /* 0xffffd3f000007947 */ /* 0x000fea000383ffff */
.L_x_2259:
        /* <DEDUP_REMOVED lines=34> */
.L_x_2251:
        /* <DEDUP_REMOVED lines=19> */
.L_x_2252:
[----:B------:R-:W-:Y:S01]  /*3340*/  MOV R77, R81 ;  /* 0x00000051004d7202 */ /* 0x000fe20000000f00 */
[----:B------:R-:W-:Y:S01]  /*3350*/  IMAD.MOV.U32 R76, RZ, RZ, 0x10 ;  /* 0x00000010ff4c7424 */ /* 0x000fe200078e00ff */
[----:B------:R-:W-:Y:S01]  /*3360*/  MOV R75, 0x1f ;  /* 0x0000001f004b7802 */ /* 0x000fe20000000f00 */
[----:B------:R-:W-:Y:S01]  /*3370*/  IMAD.MOV.U32 R74, RZ, RZ, -0x1 ;  /* 0xffffffffff4a7424 */ /* 0x000fe200078e00ff */
[----:B------:R-:W-:-:S02]  /*3380*/  MOV R72, 0x33a0 ;  /* 0x000033a000487802 */ /* 0x000fc40000000f00 */
[----:B-----5:R-:W-:Y:S05]  /*3390*/  CALL.REL.NOINC `($__internal_95_$__cuda_sm70_shflsync_down_p) ;  /* 0x0000046000007944 */ /* 0x020fea0003c00000 */
[----:B-1----:R-:W-:Y:S01]  /*33a0*/  MOV R78, R74 ;  /* 0x0000004a004e7202 */ /* 0x002fe20000000f00 */
[----:B0-----:R-:W-:Y:S05]  /*33b0*/  BRA `(.L_x_2261) ;  /* 0xffffe24000007947 */ /* 0x001fea000383ffff */
.L_x_2253:
[----:B------:R-:W-:Y:S01]  /*33c0*/  HFMA2.MMA R76, -RZ, RZ, 0, 9.5367431640625e-07 ;  /* 0x00000010ff4c7435 */ /* 0x000fe200000001ff */
[----:B------:R-:W-:Y:S01]  /*33d0*/  IMAD.MOV.U32 R77, RZ, RZ, R79 ;  /* 0x000000ffff4d7224 */ /* 0x000fe200078e004f */
[----:B------:R-:W-:Y:S01]  /*33e0*/  MOV R74, 0xffffffff ;  /* 0xffffffff004a7802 */ /* 0x000fe20000000f00 */
[----:B------:R-:W-:Y:S01]  /*33f0*/  IMAD.MOV.U32 R75, RZ, RZ, 0x1f ;  /* 0x0000001fff4b7424 */ /* 0x000fe200078e00ff */
[----:B------:R-:W-:-:S02]  /*3400*/  MOV R72, 0x3420 ;  /* 0x0000342000487802 */ /* 0x000fc40000000f00 */
[----:B01---5:R-:W-:Y:S05]  /*3410*/  CALL.REL.NOINC `($__internal_95_$__cuda_sm70_shflsync_down_p) ;  /* 0x000003e000007944 */ /* 0x023fea0003c00000 */
[----:B------:R-:W-:Y:S01]  /*3420*/  FADD.FTZ R81, R81, R78 ;  /* 0x0000004e51517221 */ /* 0x000fe20000010000 */
[----:B0-----:R-:W-:Y:S01]  /*3430*/  HFMA2.MMA R75, -RZ, RZ, 0, 1.847743988037109375e-06 ;  /* 0x0000001fff4b7435 */ /* 0x001fe200000001ff */
[----:B-1----:R-:W-:Y:S01]  /*3440*/  FADD.FTZ R79, R79, R74 ;  /* 0x0000004a4f4f7221 */ /* 0x002fe20000010000 */
[----:B------:R-:W-:Y:S01]  /*3450*/  MOV R72, 0x34a0 ;  /* 0x000034a000487802 */ /* 0x000fe20000000f00 */
[----:B------:R-:W-:Y:S01]  /*3460*/  IMAD.MOV.U32 R76, RZ, RZ, 0x8 ;  /* 0x00000008ff4c7424 */ /* 0x000fe200078e00ff */
[----:B------:R-:W-:Y:S01]  /*3470*/  MOV R77, R81 ;  /* 0x00000051004d7202 */ /* 0x000fe20000000f00 */
[----:B------:R-:W-:-:S02]  /*3480*/  IMAD.MOV.U32 R74, RZ, RZ, -0x1 ;  /* 0xffffffffff4a7424 */ /* 0x000fc400078e00ff */
[----:B------:R-:W-:Y:S05]  /*3490*/  CALL.REL.NOINC `($__internal_95_$__cuda_sm70_shflsync_down_p) ;  /* 0x0000036000007944 */ /* 0x000fea0003c00000 */
[----:B0-----:R-:W-:Y:S01]  /*34a0*/  HFMA2.MMA R75, -RZ, RZ, 0, 1.847743988037109375e-06 ;  /* 0x0000001fff4b7435 */ /* 0x001fe200000001ff */
[----:B-1----:R-:W-:Y:S01]  /*34b0*/  IMAD.MOV.U32 R78, RZ, RZ, R74 ;  /* 0x000000ffff4e7224 */ /* 0x002fe200078e004a */
[----:B------:R-:W-:Y:S01]  /*34c0*/  MOV R77, R79 ;  /* 0x0000004f004d7202 */ /* 0x000fe20000000f00 */
[----:B------:R-:W-:Y:S01]  /*34d0*/  IMAD.MOV.U32 R76, RZ, RZ, 0x8 ;  /* 0x00000008ff4c7424 */ /* 0x000fe200078e00ff */
[----:B------:R-:W-:Y:S01]  /*34e0*/  MOV R72, 0x3510 ;  /* 0x0000351000487802 */ /* 0x000fe20000000f00 */
[----:B------:R-:W-:-:S02]  /*34f0*/  IMAD.MOV.U32 R74, RZ, RZ, -0x1 ;  /* 0xffffffffff4a7424 */ /* 0x000fc400078e00ff */
[----:B------:R-:W-:Y:S05]  /*3500*/  CALL.REL.NOINC `($__internal_95_$__cuda_sm70_shflsync_down_p) ;  /* 0x000002f000007944 */ /* 0x000fea0003c00000 */
[----:B------:R-:W-:Y:S01]  /*3510*/  FADD.FTZ R81, R78, R81 ;  /* 0x000000514e517221 */ /* 0x000fe20000010000 */
[----:B0-----:R-:W-:Y:S01]  /*3520*/  MOV R76, 0x4 ;  /* 0x00000004004c7802 */ /* 0x001fe20000000f00 */
[----:B-1----:R-:W-:Y:S01]  /*3530*/  FADD.FTZ R79, R79, R74 ;  /* 0x0000004a4f4f7221 */ /* 0x002fe20000010000 */
[----:B------:R-:W-:Y:S01]  /*3540*/  MOV R74, 0xffffffff ;  /* 0xffffffff004a7802 */ /* 0x000fe20000000f00 */
[----:B------:R-:W-:Y:S01]  /*3550*/  IMAD.MOV.U32 R75, RZ, RZ, 0x1f ;  /* 0x0000001fff4b7424 */ /* 0x000fe200078e00ff */
[----:B------:R-:W-:Y:S01]  /*3560*/  MOV R72, 0x3590 ;  /* 0x0000359000487802 */ /* 0x000fe20000000f00 */
[----:B------:R-:W-:-:S02]  /*3570*/  IMAD.MOV.U32 R77, RZ, RZ, R81 ;  /* 0x000000ffff4d7224 */ /* 0x000fc400078e0051 */
[----:B------:R-:W-:Y:S05]  /*3580*/  CALL.REL.NOINC `($__internal_95_$__cuda_sm70_shflsync_down_p) ;  /* 0x0000027000007944 */ /* 0x000fea0003c00000 */
[----:B0-----:R-:W-:Y:S01]  /*3590*/  HFMA2.MMA R76, -RZ, RZ, 0, 2.384185791015625e-07 ;  /* 0x00000004ff4c7435 */ /* 0x001fe200000001ff */
[----:B-1----:R-:W-:Y:S01]  /*35a0*/  MOV R78, R74 ;  /* 0x0000004a004e7202 */ /* 0x002fe20000000f00 */
[----:B------:R-:W-:Y:S01]  /*35b0*/  IMAD.MOV.U32 R77, RZ, RZ, R79 ;  /* 0x000000ffff4d7224 */ /* 0x000fe200078e004f */
[----:B------:R-:W-:Y:S01]  /*35c0*/  MOV R74, 0xffffffff ;  /* 0xffffffff004a7802 */ /* 0x000fe20000000f00 */
[----:B------:R-:W-:Y:S01]  /*35d0*/  IMAD.MOV.U32 R75, RZ, RZ, 0x1f ;  /* 0x0000001fff4b7424 */ /* 0x000fe200078e00ff */
[----:B------:R-:W-:-:S02]  /*35e0*/  MOV R72, 0x3600 ;  /* 0x0000360000487802 */ /* 0x000fc40000000f00 */
[----:B------:R-:W-:Y:S05]  /*35f0*/  CALL.REL.NOINC `($__internal_95_$__cuda_sm70_shflsync_down_p) ;  /* 0x0000020000007944 */ /* 0x000fea0003c00000 */
        /* <DEDUP_REMOVED lines=23> */
[----:B0-----:R-:W-:Y:S01]  /*3770*/  HFMA2.MMA R76, -RZ, RZ, 0, 5.9604644775390625e-08 ;  /* 0x00000001ff4c7435 */ /* 0x001fe200000001ff */
[----:B-1----:R-:W-:Y:S01]  /*3780*/  MOV R147, R74 ;  /* 0x0000004a00937202 */ /* 0x002fe20000000f00 */
[----:B------:R-:W-:Y:S01]  /*3790*/  IMAD.MOV.U32 R77, RZ, RZ, R79 ;  /* 0x000000ffff4d7224 */ /* 0x000fe200078e004f */
[----:B------:R-:W-:Y:S01]  /*37a0*/  MOV R74, 0xffffffff ;  /* 0xffffffff004a7802 */ /* 0x000fe20000000f00 */
[----:B------:R-:W-:Y:S01]  /*37b0*/  IMAD.MOV.U32 R75, RZ, RZ, 0x1f ;  /* 0x0000001fff4b7424 */ /* 0x000fe200078e00ff */
[----:B------:R-:W-:-:S02]  /*37c0*/  MOV R72, 0x37e0 ;  /* 0x000037e000487802 */ /* 0x000fc40000000f00 */
[----:B------:R-:W-:Y:S05]  /*37d0*/  CALL.REL.NOINC `($__internal_95_$__cuda_sm70_shflsync_down_p) ;  /* 0x0000002000007944 */ /* 0x000fea0003c00000 */
[----:B-1----:R-:W-:Y:S01]  /*37e0*/  IMAD.MOV.U32 R72, RZ, RZ, R74 ;  /* 0x000000ffff487224 */ /* 0x002fe200078e004a */
[----:B0-----:R-:W-:Y:S05]  /*37f0*/  BRA `(.L_x_2262) ;  /* 0xffffdf2000007947 */ /* 0x001fea000383ffff */
        .weak           $__internal_95_$__cuda_sm70_shflsync_down_p
        .type           $__internal_95_$__cuda_sm70_shflsync_down_p,@function
        .size           $__internal_95_$__cuda_sm70_shflsync_down_p,(.L_x_2842 - $__internal_95_$__cuda_sm70_shflsync_down_p)
$__internal_95_$__cuda_sm70_shflsync_down_p:
[----:B------:R-:W-:Y:S01]  /*3800*/  HFMA2.MMA R73, -RZ, RZ, 0, 0 ;  /* 0x00000000ff497435 */ /* 0x000fe200000001ff */
[----:B------:R-:W-:Y:S04]  /*3810*/  WARPSYNC R74 ;  /* 0x0000004a00007348 */ /* 0x000fe80003800000 */
[----:B------:R0:W1:Y:S01]  /*3820*/  SHFL.DOWN PT, R74, R77, R76, R75 ;  /* 0x0800004c4d4a7389 */ /* 0x00006200000e004b */
[----:B------:R-:W-:Y:S05]  /*3830*/  RET.REL.NODEC R72 `(_ZN10layer_norm31ln_parallel_residual_bwd_kernelINS_13Kernel_traitsIf6__halffS2_fjLj2560ELj1ELj1ELj4ELj8ENS_18Kernel_traits_baseILj2560EfS2_fS2_fjLj128EEEEELb1ELb1ELb1EEEvNS_9BwdParamsE) ;  /* 0xffffc7c048007950 */ /* 0x000fea0003c3ffff */
.L_x_2263:
        /* <DEDUP_REMOVED lines=12> */
.L_x_2842:


//--------------------- .text._ZN10layer_norm31ln_parallel_residual_bwd_kernelINS_13Kernel_traitsI6__halfffffjLj2560ELj1ELj1ELj4ELj16ENS_18Kernel_traits_baseILj2560ES2_ffffjLj128EEEEELb0ELb0ELb0EEEvNS_9BwdParamsE --------------------------
	.section	.text._ZN10layer_norm31ln_parallel_residual_bwd_kernelINS_13Kernel_traitsI6__halfffffjLj2560ELj1ELj1ELj4ELj16ENS_18Kernel_traits_baseILj2560ES2_ffffjLj128EEEEELb0ELb0ELb0EEEvNS_9BwdParamsE,"ax",@progbits
	.sectioninfo	@"SHI_REGISTERS=216"
	.align	128
        .global         _ZN10layer_norm31ln_parallel_residual_bwd_kernelINS_13Kernel_traitsI6__halfffffjLj2560ELj1ELj1ELj4ELj16ENS_18Kernel_traits_baseILj2560ES2_ffffjLj128EEEEELb0ELb0ELb0EEEvNS_9BwdParamsE
        .type           _ZN10layer_norm31ln_parallel_residual_bwd_kernelINS_13Kernel_traitsI6__halfffffjLj2560ELj1ELj1ELj4ELj16ENS_18Kernel_traits_baseILj2560ES2_ffffjLj128EEEEELb0ELb0ELb0EEEvNS_9BwdParamsE,@function
        .size           _ZN10layer_norm31ln_parallel_residual_bwd_kernelINS_13Kernel_traitsI6__halfffffjLj2560ELj1ELj1ELj4ELj16ENS_18Kernel_traits_baseILj2560ES2_ffffjLj128EEEEELb0ELb0ELb0EEEvNS_9BwdParamsE,(.L_x_2843 - _ZN10layer_norm31ln_parallel_residual_bwd_kernelINS_13Kernel_traitsI6__halfffffjLj2560ELj1ELj1ELj4ELj16ENS_18Kernel_traits_baseILj2560ES2_ffffjLj128EEEEELb0ELb0ELb0EEEvNS_9BwdParamsE)
        .other          _ZN10layer_norm31ln_parallel_residual_bwd_kernelINS_13Kernel_traitsI6__halfffffjLj2560ELj1ELj1ELj4ELj16ENS_18Kernel_traits_baseILj2560ES2_ffffjLj128EEEEELb0ELb0ELb0EEEvNS_9BwdParamsE,@"STO_CUDA_ENTRY STV_DEFAULT"
_ZN10layer_norm31ln_parallel_residual_bwd_kernelINS_13Kernel_traitsI6__halfffffjLj2560ELj1ELj1ELj4ELj16ENS_18Kernel_traits_baseILj2560ES2_ffffjLj128EEEEELb0ELb0ELb0EEEvNS_9BwdParamsE:
.text._ZN10layer_norm31ln_parallel_residual_bwd_kernelINS_13Kernel_traitsI6__halfffffjLj2560ELj1ELj1ELj4ELj16ENS_18Kernel_traits_baseILj2560ES2_ffffjLj128EEEEELb0ELb0ELb0EEEvNS_9BwdParamsE:
        /* <DEDUP_REMOVED lines=41> */
[----:B------:R-:W-:-:S02]  /*0290*/  @P6 IMAD.WIDE.U32 R26, R26, R27, c[0x0][0x1b8] ;  /* 0x00006e001a1a6625 */ /* 0x000fc400078e001b */
        /* <DEDUP_REMOVED lines=8> */
[----:B--2---:R-:W-:Y:S01]  /*0320*/  CS2R R44, SRZ ;  /* 0x00000000002c7805 */ /* 0x004fe2000001ff00 */
        /* <DEDUP_REMOVED lines=67> */
[----:B------:R-:W-:-:S02]  /*0760*/  SHF.R.U32.HI R27, RZ, 0x10, R13 ;  /* 0x00000010ff1b7819 */ /* 0x000fc4000001160d */
[----:B------:R-:W-:Y:S02]  /*0770*/  MOV R26, R14 ;  /* 0x0000000e001a7202 */ /* 0x000fe40000000f00 */
[--C-:B------:R-:W-:Y:S01]  /*0780*/  SHF.R.U64 R108, R14, 0x10, R15.reuse ;  /* 0x000000100e6c7819 */ /* 0x100fe2000000120f */
[----:B------:R-:W-:Y:S01]  /*0790*/  HADD2.F32 R27, -RZ, R27.H0_H0 ;  /* 0x2000001bff1b7230 */ /* 0x000fe20000004100 */
[----:B------:R-:W-:Y:S01]  /*07a0*/  MOV R2, R15 ;  /* 0x0000000f00027202 */ /* 0x000fe20000000f00 */
[----:B------:R-:W-:Y:S01]  /*07b0*/  HADD2.F32 R26, -RZ, R26.H0_H0 ;  /* 0x2000001aff1a7230 */ /* 0x000fe20000004100 */
[----:B------:R-:W-:Y:S02]  /*07c0*/  SHF.R.U32.HI R23, RZ, 0x10, R15 ;  /* 0x00000010ff177819 */ /* 0x000fe4000001160f */
[----:B------:R-:W-:Y:S02]  /*07d0*/  MOV R22, R16 ;  /* 0x0000001000167202 */ /* 0x000fe40000000f00 */
[--C-:B------:R-:W-:Y:S01]  /*07e0*/  SHF.R.U64 R39, R16, 0x10, R17.reuse ;  /* 0x0000001010277819 */ /* 0x100fe20000001211 */
[----:B------:R-:W-:Y:S01]  /*07f0*/  HADD2.F32 R23, -RZ, R23.H0_H0 ;  /* 0x20000017ff177230 */ /* 0x000fe20000004100 */
[----:B------:R-:W-:Y:S01]  /*0800*/  MOV R3, R17 ;  /* 0x0000001100037202 */ /* 0x000fe20000000f00 */
[----:B------:R-:W-:Y:S01]  /*0810*/  HADD2.F32 R22, -RZ, R22.H0_H0 ;  /* 0x20000016ff167230 */ /* 0x000fe20000004100 */
[----:B------:R-:W-:-:S02]  /*0820*/  SHF.R.U32.HI R38, RZ, 0x10, R17 ;  /* 0x00000010ff267819 */ /* 0x000fc40000011611 */
[----:B------:R-:W-:Y:S02]  /*0830*/  MOV R4, R18 ;  /* 0x0000001200047202 */ /* 0x000fe40000000f00 */
[--C-:B------:R-:W-:Y:S02]  /*0840*/  SHF.R.U64 R17, R18, 0x10, R19.reuse ;  /* 0x0000001012117819 */ /* 0x100fe40000001213 */
        /* <DEDUP_REMOVED lines=38> */
.L_x_2287:
[----:B------:R-:W-:-:S05]  /*0ab0*/  MOV R145, 0x4 ;  /* 0x0000000400917802 */ /* 0x000fca0000000f00 */
[----:B------:R-:W-:-:S04]  /*0ac0*/  IMAD.WIDE R146, R164, R145, c[0x0][0x1a0] ;  /* 0x00006800a4927625 */ /* 0x000fc800078e0291 */
[C---:B------:R-:W-:Y:S01]  /*0ad0*/  IMAD.WIDE R144, R164.reuse, R145, c[0x0][0x1a8] ;  /* 0x00006a00a4907625 */ /* 0x040fe200078e0291 */
[----:B------:R0:W5:Y:S04]  /*0ae0*/  LDG.E R202, [R146.64] ;  /* 0x0000000492ca7981 */ /* 0x000168000c1e1900 */
        /* <DEDUP_REMOVED lines=8> */
[----:B------:R-:W-:-:S04]  /*0b70*/  LEA.HI.SX32 R0, R0, R149, 0x1e ;  /* 0x0000009500007211 */ /* 0x000fc800078ff2ff */
[----:B------:R-:W-:Y:S01]  /*0b80*/  MOV R206, R0 ;  /* 0x0000000000ce7202 */ /* 0x000fe20000000f00 */
[----:B------:R-:W-:Y:S05]  /*0b90*/  @!P2 BRA `(.L_x_2266) ;  /* 0x000003800000a947 */ /* 0x000fea0003800000 */
[C---:B0-----:R-:W-:Y:S02]  /*0ba0*/  LEA R144, P0, R0.reuse, c[0x0][0x188], 0x4 ;  /* 0x0000620000907a11 */ /* 0x041fe400078020ff */
[----:B------:R-:W-:Y:S02]  /*0bb0*/  MOV R153, 0x10 ;  /* 0x0000001000997802 */ /* 0x000fe40000000f00 */
[----:B------:R-:W-:-:S03]  /*0bc0*/  LEA.HI.X R145, R0, c[0x0][0x18c], RZ, 0x4, P0 ;  /* 0x0000630000917a11 */ /* 0x000fc600000f24ff */
[----:B------:R-:W-:-:S03]  /*0bd0*/  IMAD.WIDE.U32 R148, R0, R153, c[0x0][0x210] ;  /* 0x0000840000947625 */ /* 0x000fc600078e0099 */
[----:B------:R-:W2:Y:S01]  /*0be0*/  LDG.E.128 R144, [R144.64] ;  /* 0x0000000490907981 */ /* 0x000ea2000c1e1d00 */
[----:B------:R-:W-:-:S03]  /*0bf0*/  IMAD.WIDE.U32 R152, R0, R153, c[0x0][0x208] ;  /* 0x0000820000987625 */ /* 0x000fc600078e0099 */
[----:B------:R-:W3:Y:S04]  /*0c00*/  LDG.E.128 R148, [R148.64] ;  /* 0x0000000494947981 */ /* 0x000ee8000c1e1d00 */
[----:B------:R-:W4:Y:S01]  /*0c10*/  LDG.E.128 R152, [R152.64] ;  /* 0x0000000498987981 */ /* 0x000f22000c1e1d00 */
        /* <DEDUP_REMOVED lines=10> */
[C---:B------:R-:W-:Y:S02]  /*0cc0*/  FADD.FTZ R211, -R167.reuse, R146 ;  /* 0x00000092a7d37221 */ /* 0x040fe40000010100 */
[----:B------:R-:W-:Y:S02]  /*0cd0*/  FADD.FTZ R147, -R167, R147 ;  /* 0x00000093a7937221 */ /* 0x000fe40000010100 */
[----:B---3--:R-:W-:Y:S02]  /*0ce0*/  FMUL.FTZ R167, R157, R148 ;  /* 0x000000949da77220 */ /* 0x008fe40000410000 */
[----:B------:R-:W-:-:S02]  /*0cf0*/  FMUL.FTZ R144, R156, R151 ;  /* 0x000000979c907220 */ /* 0x000fc40000410000 */
[----:B------:R-:W-:Y:S02]  /*0d00*/  FMUL.FTZ R187, R158, R149 ;  /* 0x000000959ebb7220 */ /* 0x000fe40000410000 */
[C---:B------:R-:W-:Y:S02]  /*0d10*/  FMUL.FTZ R177, R166.reuse, R177 ;  /* 0x000000b1a6b17220 */ /* 0x040fe40000410000 */
[----:B----4-:R-:W-:Y:S02]  /*0d20*/  FFMA.FTZ R167, R161, R152, R167 ;  /* 0x00000098a1a77223 */ /* 0x010fe400000100a7 */
[C---:B0-----:R-:W-:Y:S02]  /*0d30*/  FMUL.FTZ R201, R166.reuse, R211 ;  /* 0x000000d3a6c97220 */ /* 0x041fe40000410000 */
[----:B------:R-:W-:Y:S02]  /*0d40*/  FMUL.FTZ R168, R166, R145 ;  /* 0x00000091a6a87220 */ /* 0x000fe40000410000 */
[----:B------:R-:W-:-:S02]  /*0d50*/  FFMA.FTZ R211, R160, R155, R144 ;  /* 0x0000009ba0d37223 */ /* 0x000fc40000010090 */
[----:B------:R-:W-:Y:S02]  /*0d60*/  FFMA.FTZ R187, R162, R153, R187 ;  /* 0x00000099a2bb7223 */ /* 0x000fe400000100bb */
[----:B------:R-:W-:Y:S02]  /*0d70*/  FMUL.FTZ R200, R35, R150 ;  /* 0x0000009623c87220 */ /* 0x000fe40000410000 */
[----:B------:R-:W-:Y:S02]  /*0d80*/  FADD.FTZ R144, RZ, R167 ;  /* 0x000000a7ff907221 */ /* 0x000fe40000010000 */
[----:B------:R-:W-:Y:S02]  /*0d90*/  FFMA.FTZ R145, R177, R167, RZ ;  /* 0x000000a7b1917223 */ /* 0x000fe400000100ff */
        /* <DEDUP_REMOVED lines=24> */
.L_x_2266:
[----:B0-----:R-:W-:Y:S05]  /*0f20*/  BSYNC B0 ;  /* 0x0000000000007941 */ /* 0x001fea0003800000 */
.L_x_2265:
[----:B------:R-:W-:Y:S01]  /*0f30*/  BSSY B0, `(.L_x_2267) ;  /* 0x000003a000007945 */ /* 0x000fe20003800000 */
[----:B------:R-:W-:Y:S05]  /*0f40*/  @!P3 BRA `(.L_x_2268) ;  /* 0x000003800000b947 */ /* 0x000fea0003800000 */
[----:B------:R-:W-:Y:S01]  /*0f50*/  HFMA2.MMA R153, -RZ, RZ, 0, 9.5367431640625e-07 ;  /* 0x00000010ff997435 */ /* 0x000fe200000001ff */
[----:B------:R-:W-:-:S04]  /*0f60*/  LEA R144, P0, R206, c[0x0][0x188], 0x4 ;  /* 0x00006200ce907a11 */ /* 0x000fc800078020ff */
[----:B------:R-:W-:-:S05]  /*0f70*/  LEA.HI.X R145, R206, c[0x0][0x18c], RZ, 0x4, P0 ;  /* 0x00006300ce917a11 */ /* 0x000fca00000f24ff */
[CC--:B------:R-:W-:Y:S01]  /*0f80*/  IMAD.WIDE.U32 R148, R206.reuse, R153.reuse, c[0x0][0x210] ;  /* 0x00008400ce947625 */ /* 0x0c0fe200078e0099 */
[----:B------:R-:W2:Y:S03]  /*0f90*/  LDG.E.128 R144, [R144.64] ;  /* 0x0000000490907981 */ /* 0x000ea6000c1e1d00 */
[----:B------:R-:W-:Y:S02]  /*0fa0*/  IMAD.WIDE.U32 R152, R206, R153, c[0x0][0x208] ;  /* 0x00008200ce987625 */ /* 0x000fe400078e0099 */
        /* <DEDUP_REMOVED lines=19> */
[----:B------:R-:W-:Y:S02]  /*10e0*/  FFMA.FTZ R209, R31, R155, R144 ;  /* 0x0000009b1fd17223 */ /* 0x000fe40000010090 */
[----:B------:R-:W-:Y:S02]  /*10f0*/  FMUL.FTZ R172, R166, R145 ;  /* 0x00000091a6ac7220 */ /* 0x000fe40000410000 */
[----:B------:R-:W-:-:S02]  /*1100*/  FFMA.FTZ R185, R34, R153, R185 ;  /* 0x0000009922b97223 */ /* 0x000fc400000100b9 */
[----:B0-----:R-:W-:Y:S02]  /*1110*/  FMUL.FTZ R197, R28, R150 ;  /* 0x000000961cc57220 */ /* 0x001fe40000410000 */
[----:B------:R-:W-:Y:S02]  /*1120*/  FADD.FTZ R144, R213, R170 ;  /* 0x000000aad5907221 */ /* 0x000fe40000010000 */
[----:B------:R-:W-:Y:S02]  /*1130*/  FFMA.FTZ R204, R169, R170, R204 ;  /* 0x000000aaa9cc7223 */ /* 0x000fe400000100cc */
[----:B------:R-:W-:Y:S02]  /*1140*/  FMUL.FTZ R199, R166, R199 ;  /* 0x000000c7a6c77220 */ /* 0x000fe40000410000 */
        /* <DEDUP_REMOVED lines=24> */
.L_x_2268:
[----:B------:R-:W-:Y:S05]  /*12d0*/  BSYNC B0 ;  /* 0x0000000000007941 */ /* 0x000fea0003800000 */
.L_x_2267:
[----:B------:R-:W-:Y:S01]  /*12e0*/  BSSY B0, `(.L_x_2269) ;  /* 0x000003a000007945 */ /* 0x000fe20003800000 */
[----:B------:R-:W-:Y:S05]  /*12f0*/  @!P4 BRA `(.L_x_2270) ;  /* 0x000003800000c947 */ /* 0x000fea0003800000 */
[C---:B------:R-:W-:Y:S02]  /*1300*/  LEA R144, P0, R206.reuse, c[0x0][0x188], 0x4 ;  /* 0x00006200ce907a11 */ /* 0x040fe400078020ff */
        /* <DEDUP_REMOVED lines=16> */
[----:B------:R-:W-:Y:S02]  /*1410*/  FADD.FTZ R183, -R174, R145 ;  /* 0x00000091aeb77221 */ /* 0x000fe40000010100 */
[----:B---3--:R-:W-:Y:S02]  /*1420*/  FMUL.FTZ R144, R21, R149 ;  /* 0x0000009515907220 */ /* 0x008fe40000410000 */
[----:B------:R-:W-:Y:S02]  /*1430*/  FMUL.FTZ R145, R22, R148 ;  /* 0x0000009416917220 */ /* 0x000fe40000410000 */
[----:B------:R-:W-:Y:S02]  /*1440*/  FMUL.FTZ R176, R166, R183 ;  /* 0x000000b7a6b07220 */ /* 0x000fe40000410000 */
[----:B------:R-:W-:-:S02]  /*1450*/  FADD.FTZ R207, -R174, R146 ;  /* 0x00000092aecf7221 */ /* 0x000fc40000010100 */
[----:B----4-:R-:W-:Y:S02]  /*1460*/  FFMA.FTZ R183, R25, R153, R144 ;  /* 0x0000009919b77223 */ /* 0x010fe40000010090 */
[----:B------:R-:W-:Y:S02]  /*1470*/  FADD.FTZ R147, -R174, R147 ;  /* 0x00000093ae937221 */ /* 0x000fe40000010100 */
[----:B------:R-:W-:Y:S02]  /*1480*/  FMUL.FTZ R144, R19, R151 ;  /* 0x0000009713907220 */ /* 0x000fe40000410000 */
[----:B------:R-:W-:Y:S02]  /*1490*/  FMUL.FTZ R171, R166, R171 ;  /* 0x000000aba6ab7220 */ /* 0x000fe40000410000 */
[----:B------:R-:W-:Y:S02]  /*14a0*/  FFMA.FTZ R174, R26, R152, R145 ;  /* 0x000000981aae7223 */ /* 0x000fe40000010091 */
[----:B0-----:R-:W-:-:S02]  /*14b0*/  FMUL.FTZ R195, R166, R207 ;  /* 0x000000cfa6c37220 */ /* 0x001fc40000410000 */
[----:B------:R-:W-:Y:S02]  /*14c0*/  FMUL.FTZ R145, R20, R150 ;  /* 0x0000009614917220 */ /* 0x000fe40000410000 */
[----:B------:R-:W-:Y:S02]  /*14d0*/  FFMA.FTZ R207, R23, R155, R144 ;  /* 0x0000009b17cf7223 */ /* 0x000fe40000010090 */
[----:B------:R-:W-:Y:S02]  /*14e0*/  FADD.FTZ R144, R213, R174 ;  /* 0x000000aed5907221 */ /* 0x000fe40000010000 */
[----:B------:R-:W-:Y:S02]  /*14f0*/  FFMA.FTZ R204, R171, R174, R204 ;  /* 0x000000aeabcc7223 */ /* 0x000fe400000100cc */
        /* <DEDUP_REMOVED lines=24> */
.L_x_2270:
[----:B------:R-:W-:Y:S05]  /*1680*/  BSYNC B0 ;  /* 0x0000000000007941 */ /* 0x000fea0003800000 */
.L_x_2269:
        /* <DEDUP_REMOVED lines=20> */
[----:B------:R-:W-:Y:S02]  /*17d0*/  FADD.FTZ R193, -R178, R146 ;  /* 0x00000092b2c17221 */ /* 0x000fe40000010100 */
[----:B---3--:R-:W-:Y:S02]  /*17e0*/  FMUL.FTZ R144, R13, R149 ;  /* 0x000000950d907220 */ /* 0x008fe40000410000 */
[----:B------:R-:W-:Y:S02]  /*17f0*/  FMUL.FTZ R145, R14, R148 ;  /* 0x000000940e917220 */ /* 0x000fe40000410000 */
[----:B----4-:R-:W-:-:S02]  /*1800*/  FFMA.FTZ R181, R17, R153, R144 ;  /* 0x0000009911b57223 */ /* 0x010fc40000010090 */
[----:B------:R-:W-:Y:S02]  /*1810*/  FADD.FTZ R147, -R178, R147 ;  /* 0x00000093b2937221 */ /* 0x000fe40000010100 */
[----:B------:R-:W-:Y:S02]  /*1820*/  FMUL.FTZ R144, R11, R151 ;  /* 0x000000970b907220 */ /* 0x000fe40000410000 */
[----:B------:R-:W-:Y:S02]  /*1830*/  FMUL.FTZ R173, R166, R173 ;  /* 0x000000ada6ad7220 */ /* 0x000fe40000410000 */
[----:B------:R-:W-:Y:S02]  /*1840*/  FFMA.FTZ R178, R18, R152, R145 ;  /* 0x0000009812b27223 */ /* 0x000fe40000010091 */
[----:B------:R-:W-:Y:S02]  /*1850*/  FMUL.FTZ R180, R166, R191 ;  /* 0x000000bfa6b47220 */ /* 0x000fe40000410000 */
[----:B------:R-:W-:-:S02]  /*1860*/  FFMA.FTZ R205, R15, R155, R144 ;  /* 0x0000009b0fcd7223 */ /* 0x000fc40000010090 */
[----:B------:R-:W-:Y:S02]  /*1870*/  FMUL.FTZ R191, R12, R150 ;  /* 0x000000960cbf7220 */ /* 0x000fe40000410000 */
        /* <DEDUP_REMOVED lines=27> */
.L_x_2272:
[----:B------:R-:W-:Y:S05]  /*1a30*/  BSYNC B0 ;  /* 0x0000000000007941 */ /* 0x000fea0003800000 */
.L_x_2271:
        /* <DEDUP_REMOVED lines=15> */
[----:B------:R-:W-:-:S04]  /*1b30*/  ISETP.NE.AND P0, PT, R163, RZ, PT ;  /* 0x000000ffa300720c */ /* 0x000fc80003f05270 */
        /* <DEDUP_REMOVED lines=8> */
[----:B------:R-:W-:Y:S02]  /*1bc0*/  FMUL.FTZ R144, R3, R151 ;  /* 0x0000009703907220 */ /* 0x000fe40000410000 */
[----:B------:R-:W-:Y:S02]  /*1bd0*/  FMUL.FTZ R175, R166, R175 ;  /* 0x000000afa6af7220 */ /* 0x000fe40000410000 */
[----:B------:R-:W-:Y:S02]  /*1be0*/  FFMA.FTZ R182, R10, R152, R145 ;  /* 0x000000980ab67223 */ /* 0x000fe40000010091 */
[----:B0-----:R-:W-:Y:S02]  /*1bf0*/  FMUL.FTZ R189, R166, R203 ;  /* 0x000000cba6bd7220 */ /* 0x001fe40000410000 */
[----:B------:R-:W-:-:S02]  /*1c00*/  FMUL.FTZ R145, R4, R150 ;  /* 0x0000009604917220 */ /* 0x000fc40000410000 */
[----:B------:R-:W-:Y:S02]  /*1c10*/  FFMA.FTZ R203, R7, R155, R144 ;  /* 0x0000009b07cb7223 */ /* 0x000fe40000010090 */
[----:B------:R-:W-:Y:S02]  /*1c20*/  FADD.FTZ R144, R213, R182 ;  /* 0x000000b6d5907221 */ /* 0x000fe40000010000 */
[----:B------:R-:W-:Y:S02]  /*1c30*/  FFMA.FTZ R204, R175, R182, R204 ;  /* 0x000000b6afcc7223 */ /* 0x000fe400000100cc */
[----:B------:R-:W-:Y:S02]  /*1c40*/  FFMA.FTZ R188, R8, R154, R145 ;  /* 0x0000009a08bc7223 */ /* 0x000fe40000010091 */
[----:B------:R-:W-:Y:S02]  /*1c50*/  FADD.FTZ R147, -R202, R147 ;  /* 0x00000093ca937221 */ /* 0x000fe40000010100 */
        /* <DEDUP_REMOVED lines=23> */
.L_x_2274:
[----:B------:R-:W-:Y:S05]  /*1dd0*/  BSYNC B0 ;  /* 0x0000000000007941 */ /* 0x000fea0003800000 */
.L_x_2273:
[----:B------:R-:W-:Y:S02]  /*1de0*/  LOP3.LUT P1, RZ, R2, 0xff, RZ, 0xc0, !PT ;  /* 0x000000ff02ff7812 */ /* 0x000fe4000782c0ff */
[----:B------:R-:W-:Y:S02]  /*1df0*/  SHF.R.U32.HI R146, RZ, 0x5, R165 ;  /* 0x00000005ff927819 */ /* 0x000fe400000116a5 */
[----:B------:R-:W-:-:S02]  /*1e00*/  LOP3.LUT P0, RZ, R165, 0x1f, RZ, 0xc0, !PT ;  /* 0x0000001fa5ff7812 */ /* 0x000fc4000780c0ff */
[----:B------:R-:W-:-:S07]  /*1e10*/  LOP3.LUT R154, R146, 0x7fffffc, RZ, 0xc0, !PT ;  /* 0x07fffffc929a7812 */ /* 0x000fce00078ec0ff */
[----:B------:R-:W-:Y:S01]  /*1e20*/  @!P1 IADD3 R154, R154, 0x4, RZ ;  /* 0x000000049a9a9810 */ /* 0x000fe20007ffe0ff */
[----:B------:R-:W-:Y:S05]  /*1e30*/  BRA.DIV ~URZ, `(.L_x_2275) ;  /* 0x000014e27f007947 */ /* 0x000fea000b800000 */
[----:B------:R0:W1:Y:S02]  /*1e40*/  SHFL.DOWN PT, R148, R213, 0x10, 0x1f ;  /* 0x0a001f00d5947f89 */ /* 0x00006400000e0000 */
.L_x_2296:
        /* <DEDUP_REMOVED lines=17> */
[----:B-----5:R0:W1:Y:S02]  /*1f60*/  SHFL.DOWN PT, R202, R153, 0x1, 0x1f ;  /* 0x08201f0099ca7f89 */ /* 0x02006400000e0000 */
.L_x_2297:
[----:B------:R-:W-:Y:S01]  /*1f70*/  @!P0 LOP3.LUT R145, R146, 0x3, RZ, 0xc0, !PT ;  /* 0x0000000392918812 */ /* 0x000fe200078ec0ff */
[----:B--2---:R-:W-:Y:S01]  /*1f80*/  FADD.FTZ R152, R151, R150 ;  /* 0x0000009697987221 */ /* 0x004fe20000010000 */
[----:B------:R-:W-:Y:S01]  /*1f90*/  WARPSYNC 0xffffffff ;  /* 0xffffffff00007948 */ /* 0x000fe20003800000 */
[----:B01----:R-:W-:Y:S01]  /*1fa0*/  FADD.FTZ R153, R202, R153 ;  /* 0x00000099ca997221 */ /* 0x003fe20000010000 */
        /* <DEDUP_REMOVED lines=24> */
[-CC-:B------:R-:W-:Y:S01]  /*2130*/  FFMA.FTZ R149, R201, R154.reuse, R155.reuse ;  /* 0x0000009ac9957223 */ /* 0x180fe2000001009b */
[----:B------:R-:W-:Y:S01]  /*2140*/  ISETP.NE.AND.EX P0, PT, RZ, c[0x0][0x25c], PT, P0 ;  /* 0x00009700ff007a0c */ /* 0x000fe20003f05300 */
[----:B------:R-:W-:Y:S01]  /*2150*/  FFMA.FTZ R148, R198, R154, R155 ;  /* 0x0000009ac6947223 */ /* 0x000fe2000001009b */
[----:B------:R-:W-:Y:S01]  /*2160*/  HFMA2.MMA R213, -RZ, RZ, 0, 9.5367431640625e-07 ;  /* 0x00000010ffd57435 */ /* 0x000fe200000001ff */
[----:B------:R-:W-:-:S02]  /*2170*/  FADD.FTZ R145, R167, -R144 ;  /* 0x80000090a7917221 */ /* 0x000fc40000010000 */
[----:B------:R-:W-:Y:S02]  /*2180*/  FADD.FTZ R147, R187, -R146 ;  /* 0x80000092bb937221 */ /* 0x000fe40000010000 */
[----:B------:R-:W-:Y:S02]  /*2190*/  FADD.FTZ R149, R200, -R149 ;  /* 0x80000095c8957221 */ /* 0x000fe40000010000 */
[----:B------:R-:W-:Y:S02]  /*21a0*/  FADD.FTZ R151, R211, -R148 ;  /* 0x80000094d3977221 */ /* 0x000fe40000010000 */
[C---:B------:R-:W-:Y:S02]  /*21b0*/  FMUL.FTZ R144, R166.reuse, R145 ;  /* 0x00000091a6907220 */ /* 0x040fe40000410000 */
[C---:B------:R-:W-:Y:S02]  /*21c0*/  FMUL.FTZ R145, R166.reuse, R147 ;  /* 0x00000093a6917220 */ /* 0x040fe40000410000 */
[----:B------:R-:W-:-:S02]  /*21d0*/  FMUL.FTZ R146, R166, R149 ;  /* 0x00000095a6927220 */ /* 0x000fc40000410000 */
[----:B------:R-:W-:Y:S02]  /*21e0*/  FMUL.FTZ R147, R166, R151 ;  /* 0x00000097a6937220 */ /* 0x000fe40000410000 */
[----:B------:R-:W-:Y:S02]  /*21f0*/  @P1 FADD.FTZ R144, R108, R144 ;  /* 0x000000906c901221 */ /* 0x000fe40000010000 */
[----:B------:R-:W-:Y:S02]  /*2200*/  @P1 FADD.FTZ R145, R109, R145 ;  /* 0x000000916d911221 */ /* 0x000fe40000010000 */
[----:B------:R-:W-:Y:S01]  /*2210*/  @P1 FADD.FTZ R146, R110, R146 ;  /* 0x000000926e921221 */ /* 0x000fe20000010000 */
[----:B------:R-:W-:Y:S01]  /*2220*/  SEL R136, R144, R136, P0 ;  /* 0x0000008890887207 */ /* 0x000fe20000000000 */
[----:B------:R-:W-:Y:S01]  /*2230*/  @P1 FADD.FTZ R147, R111, R147 ;  /* 0x000000936f931221 */ /* 0x000fe20000010000 */
[----:B------:R-:W-:Y:S01]  /*2240*/  ISETP.NE.U32.AND P1, PT, RZ, c[0x0][0x250], PT ;  /* 0x00009400ff007a0c */ /* 0x000fe20003f25070 */
[----:B------:R-:W-:Y:S01]  /*2250*/  @P0 IMAD.WIDE.U32 R152, R0, R213, c[0x0][0x258] ;  /* 0x0000960000980625 */ /* 0x000fe200078e00d5 */
[----:B------:R-:W-:-:S02]  /*2260*/  SEL R137, R145, R137, P0 ;  /* 0x0000008991897207 */ /* 0x000fc40000000000 */
[----:B------:R-:W-:Y:S01]  /*2270*/  SEL R138, R146, R138, P0 ;  /* 0x0000008a928a7207 */ /* 0x000fe20000000000 */
[----:B------:R-:W-:Y:S01]  /*2280*/  IMAD.WIDE.U32 R150, R0, R213, c[0x0][0x248] ;  /* 0x0000920000967625 */ /* 0x000fe200078e00d5 */
[----:B------:R-:W-:Y:S02]  /*2290*/  SEL R139, R147, R139, P0 ;  /* 0x0000008b938b7207 */ /* 0x000fe40000000000 */
[----:B------:R-:W-:-:S03]  /*22a0*/  ISETP.NE.AND.EX P1, PT, RZ, c[0x0][0x254], PT, P1 ;  /* 0x00009500ff007a0c */ /* 0x000fc60003f25310 */
[----:B------:R0:W-:Y:S01]  /*22b0*/  @P0 STG.E.128 [R152.64], R136 ;  /* 0x0000008898000986 */ /* 0x0001e2000c101d04 */
[----:B------:R-:W-:-:S03]  /*22c0*/  ISETP.NE.U32.AND P0, PT, RZ, c[0x0][0x250], PT ;  /* 0x00009400ff007a0c */ /* 0x000fc60003f05070 */
[----:B------:R0:W-:Y:S01]  /*22d0*/  STG.E.128 [R150.64], R144 ;  /* 0x0000009096007986 */ /* 0x0001e2000c101d04 */
[----:B------:R-:W-:-:S04]  /*22e0*/  ISETP.NE.AND.EX P0, PT, RZ, c[0x0][0x254], PT, P0 ;  /* 0x00009500ff007a0c */ /* 0x000fc80003f05300 */
[----:B------:R-:W-:Y:S02]  /*22f0*/  SEL R140, R144, R140, P0 ;  /* 0x0000008c908c7207 */ /* 0x000fe40000000000 */
[----:B------:R-:W-:Y:S02]  /*2300*/  SEL R141, R145, R141, P0 ;  /* 0x0000008d918d7207 */ /* 0x000fe40000000000 */
[----:B------:R-:W-:Y:S02]  /*2310*/  SEL R142, R146, R142, P0 ;  /* 0x0000008e928e7207 */ /* 0x000fe40000000000 */
[----:B------:R-:W-:Y:S02]  /*2320*/  SEL R143, R147, R143, P0 ;  /* 0x0000008f938f7207 */ /* 0x000fe40000000000 */
[----:B------:R-:W-:-:S04]  /*2330*/  @P1 LEA R148, P0, R0, c[0x0][0x250], 0x4 ;  /* 0x0000940000941a11 */ /* 0x000fc800078020ff */
[C---:B------:R-:W-:Y:S02]  /*2340*/  @P1 LEA.HI.X R149, R0.reuse, c[0x0][0x254], RZ, 0x4, P0 ;  /* 0x0000950000951a11 */ /* 0x040fe400000f24ff */
[----:B------:R-:W-:-:S03]  /*2350*/  IADD3 R0, R0, 0x80, RZ ;  /* 0x0000008000007810 */ /* 0x000fc60007ffe0ff */
[----:B------:R0:W-:Y:S04]  /*2360*/  @P1 STG.E.128 [R148.64], R140 ;  /* 0x0000008c94001986 */ /* 0x0001e8000c101d04 */
.L_x_2278:
[----:B------:R-:W-:Y:S05]  /*2370*/  BSYNC B0 ;  /* 0x0000000000007941 */ /* 0x000fea0003800000 */
.L_x_2277:
[----:B------:R-:W-:Y:S01]  /*2380*/  BSSY B0, `(.L_x_2279) ;  /* 0x000002b000007945 */ /* 0x000fe20003800000 */
[----:B------:R-:W-:Y:S05]  /*2390*/  @!P3 BRA `(.L_x_2280) ;  /* 0x000002900000b947 */ /* 0x000fea0003800000 */
[----:B------:R-:W-:Y:S01]  /*23a0*/  ISETP.NE.U32.AND P0, PT, RZ, c[0x0][0x218], PT ;  /* 0x00008600ff007a0c */ /* 0x000fe20003f05070 */
[-CC-:B0-----:R-:W-:Y:S01]  /*23b0*/  FFMA.FTZ R145, R169, R154.reuse, R155.reuse ;  /* 0x0000009aa9917223 */ /* 0x181fe2000001009b */
[----:B------:R-:W-:Y:S01]  /*23c0*/  ISETP.NE.U32.AND P1, PT, RZ, c[0x0][0x258], PT ;  /* 0x00009600ff007a0c */ /* 0x000fe20003f25070 */
[-CC-:B------:R-:W-:Y:S01]  /*23d0*/  FFMA.FTZ R144, R172, R154.reuse, R155.reuse ;  /* 0x0000009aac907223 */ /* 0x180fe2000001009b */
[----:B------:R-:W-:Y:S01]  /*23e0*/  ISETP.NE.AND.EX P0, PT, RZ, c[0x0][0x21c], PT, P0 ;  /* 0x00008700ff007a0c */ /* 0x000fe20003f05300 */
[-CC-:B------:R-:W-:Y:S01]  /*23f0*/  FFMA.FTZ R146, R199, R154.reuse, R155.reuse ;  /* 0x0000009ac7927223 */ /* 0x180fe2000001009b */
[----:B------:R-:W-:Y:S01]  /*2400*/  ISETP.NE.AND.EX P1, PT, RZ, c[0x0][0x25c], PT, P1 ;  /* 0x00009700ff007a0c */ /* 0x000fe20003f25310 */
[----:B------:R-:W-:Y:S01]  /*2410*/  FFMA.FTZ R148, R196, R154, R155 ;  /* 0x0000009ac4947223 */ /* 0x000fe2000001009b */
[----:B------:R-:W-:Y:S01]  /*2420*/  MOV R213, 0x10 ;  /* 0x0000001000d57802 */ /* 0x000fe20000000f00 */
        /* <DEDUP_REMOVED lines=32> */
.L_x_2280:
[----:B------:R-:W-:Y:S05]  /*2630*/  BSYNC B0 ;  /* 0x0000000000007941 */ /* 0x000fea0003800000 */
.L_x_2279:
        /* <DEDUP_REMOVED lines=43> */
.L_x_2282:
[----:B------:R-:W-:Y:S05]  /*28f0*/  BSYNC B0 ;  /* 0x0000000000007941 */ /* 0x000fea0003800000 */
.L_x_2281:
        /* <DEDUP_REMOVED lines=43> */
.L_x_2284:
[----:B------:R-:W-:Y:S05]  /*2bb0*/  BSYNC B0 ;  /* 0x0000000000007941 */ /* 0x000fea0003800000 */
.L_x_2283:
        /* <DEDUP_REMOVED lines=9> */
[----:B------:R-:W-:Y:S02]  /*2c50*/  FFMA.FTZ R154, R186, R154, R155 ;  /* 0x0000009aba9a7223 */ /* 0x000fe4000001009b */
[----:B------:R-:W-:-:S02]  /*2c60*/  FADD.FTZ R145, R182, -R145 ;  /* 0x80000091b6917221 */ /* 0x000fc40000010000 */
[----:B------:R-:W-:Y:S02]  /*2c70*/  FADD.FTZ R147, R179, -R144 ;  /* 0x80000090b3937221 */ /* 0x000fe40000010000 */
[----:B------:R-:W-:Y:S02]  /*2c80*/  FADD.FTZ R151, R203, -R154 ;  /* 0x8000009acb977221 */ /* 0x000fe40000010000 */
[----:B------:R-:W-:Y:S02]  /*2c90*/  FADD.FTZ R149, R188, -R149 ;  /* 0x80000095bc957221 */ /* 0x000fe40000010000 */
[C---:B------:R-:W-:Y:S02]  /*2ca0*/  FMUL.FTZ R144, R166.reuse, R145 ;  /* 0x00000091a6907220 */ /* 0x040fe40000410000 */
[C---:B------:R-:W-:Y:S02]  /*2cb0*/  FMUL.FTZ R145, R166.reuse, R147 ;  /* 0x00000093a6917220 */ /* 0x040fe40000410000 */
[C---:B------:R-:W-:Y:S01]  /*2cc0*/  FMUL.FTZ R147, R166.reuse, R151 ;  /* 0x00000097a6937220 */ /* 0x040fe20000410000 */
[----:B------:R-:W-:Y:S01]  /*2cd0*/  HFMA2.MMA R151, -RZ, RZ, 0, 9.5367431640625e-07 ;  /* 0x00000010ff977435 */ /* 0x000fe200000001ff */
[----:B------:R-:W-:-:S02]  /*2ce0*/  FMUL.FTZ R146, R166, R149 ;  /* 0x00000095a6927220 */ /* 0x000fc40000410000 */
[----:B------:R-:W-:Y:S02]  /*2cf0*/  @P0 FADD.FTZ R144, R132, R144 ;  /* 0x0000009084900221 */ /* 0x000fe40000010000 */
[----:B------:R-:W-:Y:S02]  /*2d00*/  @P0 FADD.FTZ R145, R133, R145 ;  /* 0x0000009185910221 */ /* 0x000fe40000010000 */
[----:B------:R-:W-:Y:S01]  /*2d10*/  @P0 FADD.FTZ R146, R134, R146 ;  /* 0x0000009286920221 */ /* 0x000fe20000010000 */
[----:B------:R-:W-:Y:S01]  /*2d20*/  SEL R136, R144, R136, P1 ;  /* 0x0000008890887207 */ /* 0x000fe20000800000 */
[----:B------:R-:W-:Y:S01]  /*2d30*/  @P0 FADD.FTZ R147, R135, R147 ;  /* 0x0000009387930221 */ /* 0x000fe20000010000 */
[----:B------:R-:W-:Y:S01]  /*2d40*/  ISETP.NE.U32.AND P0, PT, RZ, c[0x0][0x250], PT ;  /* 0x00009400ff007a0c */ /* 0x000fe20003f05070 */
[----:B------:R-:W-:Y:S01]  /*2d50*/  @P1 IMAD.WIDE.U32 R152, R0, R151, c[0x0][0x258] ;  /* 0x0000960000981625 */ /* 0x000fe200078e0097 */
[----:B------:R-:W-:Y:S02]  /*2d60*/  SEL R137, R145, R137, P1 ;  /* 0x0000008991897207 */ /* 0x000fe40000800000 */
[----:B------:R-:W-:Y:S01]  /*2d70*/  SEL R138, R146, R138, P1 ;  /* 0x0000008a928a7207 */ /* 0x000fe20000800000 */
[----:B------:R-:W-:Y:S01]  /*2d80*/  IMAD.WIDE.U32 R150, R0, R151, c[0x0][0x248] ;  /* 0x0000920000967625 */ /* 0x000fe200078e0097 */
[----:B------:R-:W-:-:S02]  /*2d90*/  SEL R139, R147, R139, P1 ;  /* 0x0000008b938b7207 */ /* 0x000fc40000800000 */
        /* <DEDUP_REMOVED lines=10> */
[----:B------:R-:W-:-:S05]  /*2e40*/  @P0 LEA.HI.X R149, R0, c[0x0][0x254], RZ, 0x4, P1 ;  /* 0x0000950000950a11 */ /* 0x000fca00008f24ff */
[----:B------:R0:W-:Y:S04]  /*2e50*/  @P0 STG.E.128 [R148.64], R140 ;  /* 0x0000008c94000986 */ /* 0x0001e8000c101d04 */
.L_x_2286:
[----:B------:R-:W-:Y:S05]  /*2e60*/  BSYNC B0 ;  /* 0x0000000000007941 */ /* 0x000fea0003800000 */
.L_x_2285:
[----:B------:R-:W-:Y:S02]  /*2e70*/  IADD3 R164, R164, c[0x0][0x160], RZ ;  /* 0x00005800a4a47a10 */ /* 0x000fe40007ffe0ff */
[----:B------:R-:W-:Y:S02]  /*2e80*/  LOP3.LUT P1, RZ, R2, 0xff, RZ, 0xc0, !PT ;  /* 0x000000ff02ff7812 */ /* 0x000fe4000782c0ff */
[----:B------:R-:W-:Y:S02]  /*2e90*/  ISETP.GE.AND P0, PT, R164, c[0x0][0x164], PT ;  /* 0x00005900a4007a0c */ /* 0x000fe40003f06270 */
[----:B------:R-:W-:-:S11]  /*2ea0*/  SEL R2, RZ, 0x1, P1 ;  /* 0x00000001ff027807 */ /* 0x000fd60000800000 */
[----:B0-----:R-:W-:Y:S01]  /*2eb0*/  @P0 CALL.REL.NOINC `(.L_x_2264) ;  /* 0x0000001000000944 */ /* 0x001fe20003c00000 */
[----:B------:R-:W-:Y:S05]  /*2ec0*/  BRA `(.L_x_2287) ;  /* 0xffffdbe000007947 */ /* 0x000fea000383ffff */
.L_x_2264:
        /* <DEDUP_REMOVED lines=18> */
.L_x_2289:
[----:B------:R-:W-:Y:S05]  /*2ff0*/  BSYNC B0 ;  /* 0x0000000000007941 */ /* 0x000fea0003800000 */
.L_x_2288:
        /* <DEDUP_REMOVED lines=12> */
.L_x_2291:
[----:B------:R-:W-:Y:S05]  /*30c0*/  BSYNC B0 ;  /* 0x0000000000007941 */ /* 0x000fea0003800000 */
.L_x_2290:
        /* <DEDUP_REMOVED lines=12> */
.L_x_2293:
[----:B------:R-:W-:Y:S05]  /*3190*/  BSYNC B0 ;  /* 0x0000000000007941 */ /* 0x000fea0003800000 */
.L_x_2292:
        /* <DEDUP_REMOVED lines=12> */
.L_x_2295:
[----:B------:R-:W-:Y:S05]  /*3260*/  BSYNC B0 ;  /* 0x0000000000007941 */ /* 0x000fea0003800000 */
.L_x_2294:
        /* <DEDUP_REMOVED lines=11> */
.L_x_2275:
[----:B-----5:R-:W-:Y:S01]  /*3320*/  HFMA2.MMA R202, -RZ, RZ, 0, 9.5367431640625e-07 ;  /* 0x00000010ffca7435 */ /* 0x020fe200000001ff */
[----:B------:R-:W-:-:S02]  /*3330*/  MOV R149, R213 ;  /* 0x000000d500957202 */ /* 0x000fc40000000f00 */
[----:B------:R-:W-:Y:S02]  /*3340*/  MOV R152, 0x1f ;  /* 0x0000001f00987802 */ /* 0x000fe40000000f00 */
[----:B------:R-:W-:Y:S02]  /*3350*/  MOV R155, 0xffffffff ;  /* 0xffffffff009b7802 */ /* 0x000fe40000000f00 */
[----:B------:R-:W-:Y:S02]  /*3360*/  MOV R144, 0x3380 ;  /* 0x0000338000907802 */ /* 0x000fe40000000f00 */
[----:B------:R-:W-:Y:S05]  /*3370*/  CALL.REL.NOINC `($__internal_96_$__cuda_sm70_shflsync_down_p) ;  /* 0x0000045000007944 */ /* 0x000fea0003c00000 */
[----:B-1----:R-:W-:Y:S01]  /*3380*/  MOV R148, R202 ;  /* 0x000000ca00947202 */ /* 0x002fe20000000f00 */
[----:B0-----:R-:W-:Y:S05]  /*3390*/  BRA `(.L_x_2296) ;  /* 0xffffeab000007947 */ /* 0x001fea000383ffff */
.L_x_2276:
[----:B-----5:R-:W-:Y:S01]  /*33a0*/  HFMA2.MMA R202, -RZ, RZ, 0, 9.5367431640625e-07 ;  /* 0x00000010ffca7435 */ /* 0x020fe200000001ff */
[----:B------:R-:W-:Y:S02]  /*33b0*/  MOV R149, R204 ;  /* 0x000000cc00957202 */ /* 0x000fe40000000f00 */
[----:B------:R-:W-:Y:S02]  /*33c0*/  MOV R152, 0x1f ;  /* 0x0000001f00987802 */ /* 0x000fe40000000f00 */
[----:B------:R-:W-:-:S02]  /*33d0*/  MOV R155, 0xffffffff ;  /* 0xffffffff009b7802 */ /* 0x000fc40000000f00 */
[----:B------:R-:W-:Y:S02]  /*33e0*/  MOV R144, 0x3400 ;  /* 0x0000340000907802 */ /* 0x000fe40000000f00 */
[----:B01----:R-:W-:Y:S05]  /*33f0*/  CALL.REL.NOINC `($__internal_96_$__cuda_sm70_shflsync_down_p) ;  /* 0x000003d000007944 */ /* 0x003fea0003c00000 */
[----:B------:R-:W-:Y:S01]  /*3400*/  FADD.FTZ R148, R148, R213 ;  /* 0x000000d594947221 */ /* 0x000fe20000010000 */
[----:B0-----:R-:W-:Y:S01]  /*3410*/  MOV R152, 0x1f ;  /* 0x0000001f00987802 */ /* 0x001fe20000000f00 */
[----:B-1----:R-:W-:Y:S01]  /*3420*/  FADD.FTZ R151, R204, R202 ;  /* 0x000000cacc977221 */ /* 0x002fe20000010000 */
[----:B------:R-:W-:Y:S01]  /*3430*/  HFMA2.MMA R202, -RZ, RZ, 0, 4.76837158203125e-07 ;  /* 0x00000008ffca7435 */ /* 0x000fe200000001ff */
[----:B------:R-:W-:Y:S02]  /*3440*/  MOV R155, 0xffffffff ;  /* 0xffffffff009b7802 */ /* 0x000fe40000000f00 */
[----:B------:R-:W-:Y:S02]  /*3450*/  MOV R149, R148 ;  /* 0x0000009400957202 */ /* 0x000fe40000000f00 */
[----:B------:R-:W-:Y:S02]  /*3460*/  MOV R144, 0x3480 ;  /* 0x0000348000907802 */ /* 0x000fe40000000f00 */
[----:B------:R-:W-:Y:S05]  /*3470*/  CALL.REL.NOINC `($__internal_96_$__cuda_sm70_shflsync_down_p) ;  /* 0x0000035000007944 */ /* 0x000fea0003c00000 */
[----:B-1----:R-:W-:Y:S01]  /*3480*/  MOV R147, R202 ;  /* 0x000000ca00937202 */ /* 0x002fe20000000f00 */
[----:B------:R-:W-:Y:S01]  /*3490*/  HFMA2.MMA R202, -RZ, RZ, 0, 4.76837158203125e-07 ;  /* 0x00000008ffca7435 */ /* 0x000fe200000001ff */
[----:B0-----:R-:W-:-:S02]  /*34a0*/  MOV R149, R151 ;  /* 0x0000009700957202 */ /* 0x001fc40000000f00 */
[----:B------:R-:W-:Y:S02]  /*34b0*/  MOV R152, 0x1f ;  /* 0x0000001f00987802 */ /* 0x000fe40000000f00 */
[----:B------:R-:W-:Y:S02]  /*34c0*/  MOV R155, 0xffffffff ;  /* 0xffffffff009b7802 */ /* 0x000fe40000000f00 */
[----:B------:R-:W-:Y:S02]  /*34d0*/  MOV R144, 0x34f0 ;  /* 0x000034f000907802 */ /* 0x000fe40000000f00 */
[----:B------:R-:W-:Y:S05]  /*34e0*/  CALL.REL.NOINC `($__internal_96_$__cuda_sm70_shflsync_down_p) ;  /* 0x000002e000007944 */ /* 0x000fea0003c00000 */
[----:B------:R-:W-:Y:S01]  /*34f0*/  FADD.FTZ R148, R147, R148 ;  /* 0x0000009493947221 */ /* 0x000fe20000010000 */
[----:B0-----:R-:W-:Y:S01]  /*3500*/  MOV R152, 0x1f ;  /* 0x0000001f00987802 */ /* 0x001fe20000000f00 */
[----:B-1----:R-:W-:Y:S01]  /*3510*/  FADD.FTZ R151, R151, R202 ;  /* 0x000000ca97977221 */ /* 0x002fe20000010000 */
[----:B------:R-:W-:Y:S01]  /*3520*/  HFMA2.MMA R202, -RZ, RZ, 0, 2.384185791015625e-07 ;  /* 0x00000004ffca7435 */ /* 0x000fe200000001ff */
[----:B------:R-:W-:Y:S02]  /*3530*/  MOV R155, 0xffffffff ;  /* 0xffffffff009b7802 */ /* 0x000fe40000000f00 */
[----:B------:R-:W-:-:S02]  /*3540*/  MOV R149, R148 ;  /* 0x0000009400957202 */ /* 0x000fc40000000f00 */
[----:B------:R-:W-:Y:S02]  /*3550*/  MOV R144, 0x3570 ;  /* 0x0000357000907802 */ /* 0x000fe40000000f00 */
[----:B------:R-:W-:Y:S05]  /*3560*/  CALL.REL.NOINC `($__internal_96_$__cuda_sm70_shflsync_down_p) ;  /* 0x0000026000007944 */ /* 0x000fea0003c00000 */
[----:B-1----:R-:W-:Y:S01]  /*3570*/  MOV R147, R202 ;  /* 0x000000ca00937202 */ /* 0x002fe20000000f00 */
[----:B------:R-:W-:Y:S01]  /*3580*/  HFMA2.MMA R202, -RZ, RZ, 0, 2.384185791015625e-07 ;  /* 0x00000004ffca7435 */ /* 0x000fe200000001ff */
[----:B0-----:R-:W-:Y:S02]  /*3590*/  MOV R149, R151 ;  /* 0x0000009700957202 */ /* 0x001fe40000000f00 */
[----:B------:R-:W-:Y:S02]  /*35a0*/  MOV R152, 0x1f ;  /* 0x0000001f00987802 */ /* 0x000fe40000000f00 */
[----:B------:R-:W-:Y:S02]  /*35b0*/  MOV R155, 0xffffffff ;  /* 0xffffffff009b7802 */ /* 0x000fe40000000f00 */
[----:B------:R-:W-:Y:S02]  /*35c0*/  MOV R144, 0x35e0 ;  /* 0x000035e000907802 */ /* 0x000fe40000000f00 */
[----:B------:R-:W-:Y:S05]  /*35d0*/  CALL.REL.NOINC `($__internal_96_$__cuda_sm70_shflsync_down_p) ;  /* 0x000001f000007944 */ /* 0x000fea0003c00000 */
[----:B------:R-:W-:Y:S01]  /*35e0*/  FADD.FTZ R148, R147, R148 ;  /* 0x0000009493947221 */ /* 0x000fe20000010000 */
[----:B0-----:R-:W-:Y:S01]  /*35f0*/  MOV R152, 0x1f ;  /* 0x0000001f00987802 */ /* 0x001fe20000000f00 */
[----:B-1----:R-:W-:Y:S01]  /*3600*/  FADD.FTZ R151, R151, R202 ;  /* 0x000000ca97977221 */ /* 0x002fe20000010000 */
[----:B------:R-:W-:Y:S01]  /*3610*/  HFMA2.MMA R202, -RZ, RZ, 0, 1.1920928955078125e-07 ;  /* 0x00000002ffca7435 */ /* 0x000fe200000001ff */
[----:B------:R-:W-:-:S02]  /*3620*/  MOV R155, 0xffffffff ;  /* 0xffffffff009b7802 */ /* 0x000fc40000000f00 */
[----:B------:R-:W-:Y:S02]  /*3630*/  MOV R149, R148 ;  /* 0x0000009400957202 */ /* 0x000fe40000000f00 */
[----:B------:R-:W-:Y:S02]  /*3640*/  MOV R144, 0x3660 ;  /* 0x0000366000907802 */ /* 0x000fe40000000f00 */
[----:B------:R-:W-:Y:S05]  /*3650*/  CALL.REL.NOINC `($__internal_96_$__cuda_sm70_shflsync_down_p) ;  /* 0x0000017000007944 */ /* 0x000fea0003c00000 */
[----:B-1----:R-:W-:Y:S01]  /*3660*/  MOV R147, R202 ;  /* 0x000000ca00937202 */ /* 0x002fe20000000f00 */
[----:B------:R-:W-:Y:S01]  /*3670*/  HFMA2.MMA R202, -RZ, RZ, 0, 1.1920928955078125e-07 ;  /* 0x00000002ffca7435 */ /* 0x000fe200000001ff */
[----:B0-----:R-:W-:Y:S02]  /*3680*/  MOV R149, R151 ;  /* 0x0000009700957202 */ /* 0x001fe40000000f00 */
[----:B------:R-:W-:Y:S02]  /*3690*/  MOV R152, 0x1f ;  /* 0x0000001f00987802 */ /* 0x000fe40000000f00 */
[----:B------:R-:W-:Y:S02]  /*36a0*/  MOV R155, 0xffffffff ;  /* 0xffffffff009b7802 */ /* 0x000fe40000000f00 */
[----:B------:R-:W-:-:S02]  /*36b0*/  MOV R144, 0x36d0 ;  /* 0x000036d000907802 */ /* 0x000fc40000000f00 */
[----:B------:R-:W-:Y:S05]  /*36c0*/  CALL.REL.NOINC `($__internal_96_$__cuda_sm70_shflsync_down_p) ;  /* 0x0000010000007944 */ /* 0x000fea0003c00000 */
[----:B------:R-:W-:Y:S01]  /*36d0*/  FADD.FTZ R150, R147, R148 ;  /* 0x0000009493967221 */ /* 0x000fe20000010000 */
[----:B0-----:R-:W-:Y:S01]  /*36e0*/  MOV R152, 0x1f ;  /* 0x0000001f00987802 */ /* 0x001fe20000000f00 */
[----:B-1----:R-:W-:Y:S01]  /*36f0*/  FADD.FTZ R153, R151, R202 ;  /* 0x000000ca97997221 */ /* 0x002fe20000010000 */
[----:B------:R-:W-:Y:S01]  /*3700*/  HFMA2.MMA R202, -RZ, RZ, 0, 5.9604644775390625e-08 ;  /* 0x00000001ffca7435 */ /* 0x000fe200000001ff */
[----:B------:R-:W-:-:S02]  /*3710*/  MOV R155, 0xffffffff ;  /* 0xffffffff009b7802 */ /* 0x000fc40000000f00 */
[----:B------:R-:W-:Y:S02]  /*3720*/  MOV R149, R150 ;  /* 0x0000009600957202 */ /* 0x000fe40000000f00 */
[----:B------:R-:W-:Y:S02]  /*3730*/  MOV R144, 0x3750 ;  /* 0x0000375000907802 */ /* 0x000fe40000000f00 */
[----:B------:R-:W-:Y:S05]  /*3740*/  CALL.REL.NOINC `($__internal_96_$__cuda_sm70_shflsync_down_p) ;  /* 0x0000008000007944 */ /* 0x000fea0003c00000 */
[----:B-1----:R-:W-:Y:S01]  /*3750*/  MOV R151, R202 ;  /* 0x000000ca00977202 */ /* 0x002fe20000000f00 */
[----:B------:R-:W-:Y:S01]  /*3760*/  HFMA2.MMA R202, -RZ, RZ, 0, 5.9604644775390625e-08 ;  /* 0x00000001ffca7435 */ /* 0x000fe200000001ff */
[----:B0-----:R-:W-:Y:S02]  /*3770*/  MOV R149, R153 ;  /* 0x0000009900957202 */ /* 0x001fe40000000f00 */
[----:B------:R-:W-:Y:S02]  /*3780*/  MOV R152, 0x1f ;  /* 0x0000001f00987802 */ /* 0x000fe40000000f00 */
[----:B------:R-:W-:Y:S02]  /*3790*/  MOV R155, 0xffffffff ;  /* 0xffffffff009b7802 */ /* 0x000fe40000000f00 */
[----:B------:R-:W-:-:S02]  /*37a0*/  MOV R144, 0x37c0 ;  /* 0x000037c000907802 */ /* 0x000fc40000000f00 */
[----:B------:R-:W-:Y:S05]  /*37b0*/  CALL.REL.NOINC `($__internal_96_$__cuda_sm70_shflsync_down_p) ;  /* 0x0000001000007944 */ /* 0x000fea0003c00000 */
[----:B01----:R-:W-:Y:S05]  /*37c0*/  BRA `(.L_x_2297) ;  /* 0xffffe7a000007947 */ /* 0x003fea000383ffff */
        .weak           $__internal_96_$__cuda_sm70_shflsync_down_p
        .type           $__internal_96_$__cuda_sm70_shflsync_down_p,@function
        .size           $__internal_96_$__cuda_sm70_shflsync_down_p,(.L_x_2843 - $__internal_96_$__cuda_sm70_shflsync_down_p)
$__internal_96_$__cuda_sm70_shflsync_down_p:
[----:B------:R-:W-:Y:S01]  /*37d0*/  HFMA2.MMA R145, -RZ, RZ, 0, 0 ;  /* 0x00000000ff917435 */ /* 0x000fe200000001ff */
[----:B------:R-:W-:Y:S04]  /*37e0*/  WARPSYNC R155 ;  /* 0x0000009b00007348 */ /* 0x000fe80003800000 */
[----:B------:R0:W1:Y:S01]  /*37f0*/  SHFL.DOWN PT, R202, R149, R202, R152 ;  /* 0x080000ca95ca7389 */ /* 0x00006200000e0098 */
[----:B------:R-:W-:Y:S05]  /*3800*/  RET.REL.NODEC R144 `(_ZN10layer_norm31ln_parallel_residual_bwd_kernelINS_13Kernel_traitsI6__halfffffjLj2560ELj1ELj1ELj4ELj16ENS_18Kernel_traits_baseILj2560ES2_ffffjLj128EEEEELb0ELb0ELb0EEEvNS_9BwdParamsE) ;  /* 0xffffc7f090007950 */ /* 0x000fea0003c3ffff */
.L_x_2298:
        /* <DEDUP_REMOVED lines=15> */
.L_x_2843:


//--------------------- .text._ZN10layer_norm31ln_parallel_residual_bwd_kernelINS_13Kernel_traitsI6__halfffffjLj2560ELj1ELj1ELj4ELj16ENS_18Kernel_traits_baseILj2560ES2_ffffjLj128EEEEELb0ELb0ELb1EEEvNS_9BwdParamsE --------------------------
	.section	.text._ZN10layer_norm31ln_parallel_residual_bwd_kernelINS_13Kernel_traitsI6__halfffffjLj2560ELj1ELj1ELj4ELj16ENS_18Kernel_traits_baseILj2560ES2_ffffjLj128EEEEELb0ELb0ELb1EEEvNS_9BwdParamsE,"ax",@progbits
	.sectioninfo	@"SHI_REGISTERS=232"
	.align	128
        .global         _ZN10layer_norm31ln_parallel_residual_bwd_kernelINS_13Kernel_traitsI6__halfffffjLj2560ELj1ELj1ELj4ELj16ENS_18Kernel_traits_baseILj2560ES2_ffffjLj128EEEEELb0ELb0ELb1EEEvNS_9BwdParamsE
        .type           _ZN10layer_norm31ln_parallel_residual_bwd_kernelINS_13Kernel_traitsI6__halfffffjLj2560ELj1ELj1ELj4ELj16ENS_18Kernel_traits_baseILj2560ES2_ffffjLj128EEEEELb0ELb0ELb1EEEvNS_9BwdParamsE,@function
        .size           _ZN10layer_norm31ln_parallel_residual_bwd_kernelINS_13Kernel_traitsI6__halfffffjLj2560ELj1ELj1ELj4ELj16ENS_18Kernel_traits_baseILj2560ES2_ffffjLj128EEEEELb0ELb0ELb1EEEvNS_9BwdParamsE,(.L_x_2844 - _ZN10layer_norm31ln_parallel_residual_bwd_kernelINS_13Kernel_traitsI6__halfffffjLj2560ELj1ELj1ELj4ELj16ENS_18Kernel_traits_baseILj2560ES2_ffffjLj128EEEEELb0ELb0ELb1EEEvNS_9BwdParamsE)
        .other          _ZN10layer_norm31ln_parallel_residual_bwd_kernelINS_13Kernel_traitsI6__halfffffjLj2560ELj1ELj1ELj4ELj16ENS_18Kernel_traits_baseILj2560ES2_ffffjLj128EEEEELb0ELb0ELb1EEEvNS_9BwdParamsE,@"STO_CUDA_ENTRY STV_DEFAULT"
_ZN10layer_norm31ln_parallel_residual_bwd_kernelINS_13Kernel_traitsI6__halfffffjLj2560ELj1ELj1ELj4ELj16ENS_18Kernel_traits_baseILj2560ES2_ffffjLj128EEEEELb0ELb0ELb1EEEvNS_9BwdParamsE:
.text._ZN10layer_norm31ln_parallel_residual_bwd_kernelINS_13Kernel_traitsI6__halfffffjLj2560ELj1ELj1ELj4ELj16ENS_18Kernel_traits_baseILj2560ES2_ffffjLj128EEEEELb0ELb0ELb1EEEvNS_9BwdParamsE:
        /* <DEDUP_REMOVED lines=48> */
.L_x_2299:
        /* <DEDUP_REMOVED lines=8> */
[----:B------:R1:W4:Y:S04]  /*0380*/  LDG.E.64 R202, [R4.64] ;  /* 0x0000000404ca7981 */ /* 0x000328000c1e1b00 */
[----:B------:R1:W5:Y:S04]  /*0390*/  LDG.E.64 R194, [R4.64+0x400] ;  /* 0x0004000404c27981 */ /* 0x000368000c1e1b00 */
[----:B------:R0:W5:Y:S04]  /*03a0*/  LDG.E.64 R168, [R2.64+0x800] ;  /* 0x0008000402a87981 */ /* 0x000168000c1e1b00 */
[----:B------:R0:W5:Y:S04]  /*03b0*/  LDG.E.64 R8, [R2.64+0xc00] ;  /* 0x000c000402087981 */ /* 0x000168000c1e1b00 */
[----:B------:R0:W5:Y:S04]  /*03c0*/  LDG.E.64 R12, [R2.64+0x1000] ;  /* 0x00100004020c7981 */ /* 0x000168000c1e1b00 */
[----:B------:R1:W5:Y:S04]  /*03d0*/  LDG.E.64 R6, [R4.64+0x800] ;  /* 0x0008000404067981 */ /* 0x000368000c1e1b00 */
[----:B------:R1:W5:Y:S04]  /*03e0*/  LDG.E.64 R10, [R4.64+0xc00] ;  /* 0x000c0004040a7981 */ /* 0x000368000c1e1b00 */
[----:B------:R1:W5:Y:S01]  /*03f0*/  LDG.E.64 R14, [R4.64+0x1000] ;  /* 0x00100004040e7981 */ /* 0x000362000c1e1b00 */
[----:B------:R-:W-:-:S02]  /*0400*/  HFMA2.MMA R223, -RZ, RZ, 0, 5.9604644775390625e-08 ;  /* 0x00000001ffdf7435 */ /* 0x000fc400000001ff */
        /* <DEDUP_REMOVED lines=32> */
[----:B------:R-:W-:Y:S01]  /*0610*/  CS2R R144, SRZ ;  /* 0x0000000000907805 */ /* 0x000fe2000001ff00 */
[----:B------:R-:W-:Y:S01]  /*0620*/  CS2R R152, SRZ ;  /* 0x0000000000987805 */ /* 0x000fe2000001ff00 */
[----:B------:R-:W-:Y:S01]  /*0630*/  CS2R R160, SRZ ;  /* 0x0000000000a07805 */ /* 0x000fe2000001ff00 */
[----:B------:R-:W-:-:S02]  /*0640*/  MOV R191, RZ ;  /* 0x000000ff00bf7202 */ /* 0x000fc40000000f00 */
[--C-:B--2---:R-:W-:Y:S01]  /*0650*/  SHF.R.U64 R208, R204, 0x10, R205.reuse ;  /* 0x00000010ccd07819 */ /* 0x104fe200000012cd */
[----:B------:R-:W-:Y:S01]  /*0660*/  HADD2.F32 R209, -RZ, R204.H0_H0 ;  /* 0x200000ccffd17230 */ /* 0x000fe20000004100 */
[----:B------:R-:W-:Y:S02]  /*0670*/  SHF.R.U32.HI R204, RZ, 0x10, R205 ;  /* 0x00000010ffcc7819 */ /* 0x000fe400000116cd */
[--C-:B---3--:R-:W-:Y:S01]  /*0680*/  SHF.R.U64 R200, R196, 0x10, R197.reuse ;  /* 0x00000010c4c87819 */ /* 0x108fe200000012c5 */
[----:B------:R-:W-:Y:S01]  /*0690*/  HADD2.F32 R201, -RZ, R196.H0_H0 ;  /* 0x200000c4ffc97230 */ /* 0x000fe20000004100 */
[----:B------:R-:W-:Y:S02]  /*06a0*/  SHF.R.U32.HI R196, RZ, 0x10, R197 ;  /* 0x00000010ffc47819 */ /* 0x000fe400000116c5 */
[--C-:B----4-:R-:W-:Y:S01]  /*06b0*/  SHF.R.U64 R206, R202, 0x10, R203.reuse ;  /* 0x00000010cace7819 */ /* 0x110fe200000012cb */
[----:B------:R-:W-:Y:S01]  /*06c0*/  HADD2.F32 R207, -RZ, R202.H0_H0 ;  /* 0x200000caffcf7230 */ /* 0x000fe20000004100 */
[----:B------:R-:W-:-:S02]  /*06d0*/  SHF.R.U32.HI R202, RZ, 0x10, R203 ;  /* 0x00000010ffca7819 */ /* 0x000fc400000116cb */
[--C-:B-----5:R-:W-:Y:S01]  /*06e0*/  SHF.R.U64 R198, R194, 0x10, R195.reuse ;  /* 0x00000010c2c67819 */ /* 0x120fe200000012c3 */
[----:B------:R-:W-:Y:S01]  /*06f0*/  HADD2.F32 R199, -RZ, R194.H0_H0 ;  /* 0x200000c2ffc77230 */ /* 0x000fe20000004100 */
[----:B------:R-:W-:Y:S02]  /*0700*/  SHF.R.U32.HI R194, RZ, 0x10, R195 ;  /* 0x00000010ffc27819 */ /* 0x000fe400000116c3 */
[--C-:B------:R-:W-:Y:S02]  /*0710*/  SHF.R.U64 R170, R168, 0x10, R169.reuse ;  /* 0x00000010a8aa7819 */ /* 0x100fe400000012a9 */
[----:B------:R-:W-:Y:S02]  /*0720*/  SHF.R.U32.HI R172, RZ, 0x10, R169 ;  /* 0x00000010ffac7819 */ /* 0x000fe400000116a9 */
[--C-:B------:R-:W-:Y:S02]  /*0730*/  SHF.R.U64 R174, R8, 0x10, R9.reuse ;  /* 0x0000001008ae7819 */ /* 0x100fe40000001209 */
[----:B------:R-:W-:-:S02]  /*0740*/  SHF.R.U32.HI R176, RZ, 0x10, R9 ;  /* 0x00000010ffb07819 */ /* 0x000fc40000011609 */
[--C-:B------:R-:W-:Y:S02]  /*0750*/  SHF.R.U64 R178, R12, 0x10, R13.reuse ;  /* 0x000000100cb27819 */ /* 0x100fe4000000120d */
[----:B------:R-:W-:Y:S02]  /*0760*/  SHF.R.U32.HI R180, RZ, 0x10, R13 ;  /* 0x00000010ffb47819 */ /* 0x000fe4000001160d */
[--C-:B------:R-:W-:Y:S02]  /*0770*/  SHF.R.U64 R182, R6, 0x10, R7.reuse ;  /* 0x0000001006b67819 */ /* 0x100fe40000001207 */
[----:B------:R-:W-:Y:S02]  /*0780*/  SHF.R.U32.HI R184, RZ, 0x10, R7 ;  /* 0x00000010ffb87819 */ /* 0x000fe40000011607 */
[--C-:B------:R-:W-:Y:S02]  /*0790*/  SHF.R.U64 R186, R10, 0x10, R11.reuse ;  /* 0x000000100aba7819 */ /* 0x100fe4000000120b */
[----:B------:R-:W-:-:S02]  /*07a0*/  SHF.R.U32.HI R188, RZ, 0x10, R11 ;  /* 0x00000010ffbc7819 */ /* 0x000fc4000001160b */
[--C-:B------:R-:W-:Y:S02]  /*07b0*/  SHF.R.U64 R190, R14, 0x10, R15.reuse ;  /* 0x000000100ebe7819 */ /* 0x100fe4000000120f */
[----:B------:R-:W-:Y:S01]  /*07c0*/  SHF.R.U32.HI R192, RZ, 0x10, R15 ;  /* 0x00000010ffc07819 */ /* 0x000fe2000001160f */
[----:B------:R-:W-:Y:S01]  /*07d0*/  HADD2.F32 R193, -RZ, R168.H0_H0 ;  /* 0x200000a8ffc17230 */ /* 0x000fe20000004100 */
[----:B------:R-:W-:Y:S01]  /*07e0*/  HFMA2.MMA R168, -RZ, RZ, 0, 0 ;  /* 0x00000000ffa87435 */ /* 0x000fe200000001ff */
[----:B------:R-:W-:Y:S02]  /*07f0*/  HADD2.F32 R171, -RZ, R8.H0_H0 ;  /* 0x20000008ffab7230 */ /* 0x000fe40000004100 */
[----:B------:R-:W-:Y:S01]  /*0800*/  HADD2.F32 R173, -RZ, R9.H0_H0 ;  /* 0x20000009ffad7230 */ /* 0x000fe20000004100 */
[----:B------:R-:W-:Y:S01]  /*0810*/  CS2R R8, SRZ ;  /* 0x0000000000087805 */ /* 0x000fe2000001ff00 */
[----:B------:R-:W-:Y:S02]  /*0820*/  HADD2.F32 R175, -RZ, R12.H0_H0 ;  /* 0x2000000cffaf7230 */ /* 0x000fe40000004100 */
[----:B------:R-:W-:Y:S01]  /*0830*/  HADD2.F32 R177, -RZ, R13.H0_H0 ;  /* 0x2000000dffb17230 */ /* 0x000fe20000004100 */
[----:B------:R-:W-:Y:S01]  /*0840*/  CS2R R12, SRZ ;  /* 0x00000000000c7805 */ /* 0x000fe2000001ff00 */
[----:B------:R-:W-:-:S02]  /*0850*/  HADD2.F32 R179, -RZ, R6.H0_H0 ;  /* 0x20000006ffb37230 */ /* 0x000fc40000004100 */
[----:B------:R-:W-:Y:S01]  /*0860*/  HADD2.F32 R181, -RZ, R7.H0_H0 ;  /* 0x20000007ffb57230 */ /* 0x000fe20000004100 */
[----:B------:R-:W-:Y:S01]  /*0870*/  CS2R R6, SRZ ;  /* 0x0000000000067805 */ /* 0x000fe2000001ff00 */
[----:B------:R-:W-:Y:S02]  /*0880*/  HADD2.F32 R183, -RZ, R10.H0_H0 ;  /* 0x2000000affb77230 */ /* 0x000fe40000004100 */
[----:B------:R-:W-:Y:S01]  /*0890*/  HADD2.F32 R185, -RZ, R11.H0_H0 ;  /* 0x2000000bffb97230 */ /* 0x000fe20000004100 */
[----:B------:R-:W-:Y:S01]  /*08a0*/  CS2R R10, SRZ ;  /* 0x00000000000a7805 */ /* 0x000fe2000001ff00 */
[----:B------:R-:W-:Y:S02]  /*08b0*/  HADD2.F32 R187, -RZ, R14.H0_H0 ;  /* 0x2000000effbb7230 */ /* 0x000fe40000004100 */
[----:B------:R-:W-:Y:S01]  /*08c0*/  HADD2.F32 R189, -RZ, R15.H0_H0 ;  /* 0x2000000fffbd7230 */ /* 0x000fe20000004100 */
        /* <DEDUP_REMOVED lines=26> */
.L_x_2306:
[----:B------:R-:W-:Y:S01]  /*0a70*/  IMAD R72, R210, c[0x0][0x168], RZ ;  /* 0x00005a00d2487a24 */ /* 0x000fe200078e02ff */
[----:B------:R-:W-:-:S02]  /*0a80*/  MOV R99, 0x4 ;  /* 0x0000000400637802 */ /* 0x000fc40000000f00 */
[----:B------:R-:W-:Y:S02]  /*0a90*/  LOP3.LUT R74, R137, 0x7f, RZ, 0xc0, !PT ;  /* 0x0000007f894a7812 */ /* 0x000fe400078ec0ff */
[----:B------:R-:W-:Y:S01]  /*0aa0*/  SHF.R.S32.HI R73, RZ, 0x1f, R72 ;  /* 0x0000001fff497819 */ /* 0x000fe20000011448 */
[----:B------:R-:W-:Y:S01]  /*0ab0*/  IMAD.WIDE R228, R210, R99, c[0x0][0x1a0] ;  /* 0x00006800d2e47625 */ /* 0x000fe200078e0263 */
[----:B------:R-:W-:Y:S02]  /*0ac0*/  MOV R216, 0x10 ;  /* 0x0000001000d87802 */ /* 0x000fe40000000f00 */
[----:B------:R-:W-:-:S03]  /*0ad0*/  LEA.HI R73, R73, R72, RZ, 0x2 ;  /* 0x0000004849497211 */ /* 0x000fc600078f10ff */
[----:B------:R-:W2:Y:S01]  /*0ae0*/  LDG.E R228, [R228.64] ;  /* 0x00000004e4e47981 */ /* 0x000ea2000c1e1900 */
[----:B------:R-:W-:-:S04]  /*0af0*/  LEA.HI.SX32 R213, R73, R74, 0x1e ;  /* 0x0000004a49d57211 */ /* 0x000fc800078ff2ff */
[C---:B------:R-:W-:Y:S01]  /*0b00*/  IADD3 R215, R213.reuse, 0x80, RZ ;  /* 0x00000080d5d77810 */ /* 0x040fe20007ffe0ff */
[----:B------:R-:W-:-:S04]  /*0b10*/  IMAD.WIDE.U32 R72, R213, R216, c[0x0][0x188] ;  /* 0x00006200d5487625 */ /* 0x000fc800078e00d8 */
[----:B------:R-:W-:Y:S02]  /*0b20*/  IMAD.WIDE R98, R210, R99, c[0x0][0x1a8] ;  /* 0x00006a00d2627625 */ /* 0x000fe400078e0263 */
[----:B------:R-:W3:Y:S02]  /*0b30*/  LDG.E.128 R72, [R72.64] ;  /* 0x0000000448487981 */ /* 0x000ee4000c1e1d00 */
[CC--:B------:R-:W-:Y:S01]  /*0b40*/  IMAD.WIDE.U32 R80, R213.reuse, R216.reuse, c[0x0][0x210] ;  /* 0x00008400d5507625 */ /* 0x0c0fe200078e00d8 */
[----:B------:R-:W-:Y:S01]  /*0b50*/  IADD3 R222, R213, 0x100, RZ ;  /* 0x00000100d5de7810 */ /* 0x000fe20007ffe0ff */
[----:B------:R0:W4:Y:S02]  /*0b60*/  LDG.E R214, [R98.64] ;  /* 0x0000000462d67981 */ /* 0x000124000c1e1900 */
[-C--:B------:R-:W-:Y:S02]  /*0b70*/  IMAD.WIDE.U32 R84, R215, R216.reuse, c[0x0][0x188] ;  /* 0x00006200d7547625 */ /* 0x080fe400078e00d8 */
[----:B------:R-:W4:Y:S02]  /*0b80*/  LDG.E.128 R80, [R80.64] ;  /* 0x0000000450507981 */ /* 0x000f24000c1e1d00 */
[----:B------:R-:W-:-:S02]  /*0b90*/  IMAD.WIDE.U32 R76, R213, R216, c[0x0][0x208] ;  /* 0x00008200d54c7625 */ /* 0x000fc400078e00d8 */
[----:B------:R-:W4:Y:S02]  /*0ba0*/  LDG.E.128 R84, [R84.64] ;  /* 0x0000000454547981 */ /* 0x000f24000c1e1d00 */
[CC--:B------:R-:W-:Y:S02]  /*0bb0*/  IMAD.WIDE.U32 R92, R215.reuse, R216.reuse, c[0x0][0x210] ;  /* 0x00008400d75c7625 */ /* 0x0c0fe400078e00d8 */
[----:B------:R-:W4:Y:S02]  /*0bc0*/  LDG.E.128 R76, [R76.64] ;  /* 0x000000044c4c7981 */ /* 0x000f24000c1e1d00 */
[-C--:B------:R-:W-:Y:S02]  /*0bd0*/  IMAD.WIDE.U32 R88, R215, R216.reuse, c[0x0][0x208] ;  /* 0x00008200d7587625 */ /* 0x080fe400078e00d8 */
[----:B------:R-:W4:Y:S02]  /*0be0*/  LDG.E.128 R92, [R92.64] ;  /* 0x000000045c5c7981 */ /* 0x000f24000c1e1d00 */
[CC--:B------:R-:W-:Y:S01]  /*0bf0*/  IMAD.WIDE.U32 R96, R222.reuse, R216.reuse, c[0x0][0x188] ;  /* 0x00006200de607625 */ /* 0x0c0fe200078e00d8 */
[----:B------:R-:W-:Y:S01]  /*0c00*/  IADD3 R212, R213, 0x180, RZ ;  /* 0x00000180d5d47810 */ /* 0x000fe20007ffe0ff */
[----:B------:R-:W4:Y:S02]  /*0c10*/  LDG.E.128 R88, [R88.64] ;  /* 0x0000000458587981 */ /* 0x000f24000c1e1d00 */
[----:B------:R-:W-:-:S02]  /*0c20*/  IMAD.WIDE.U32 R104, R222, R216, c[0x0][0x210] ;  /* 0x00008400de687625 */ /* 0x000fc400078e00d8 */
[----:B0-----:R-:W4:Y:S02]  /*0c30*/  LDG.E.128 R96, [R96.64] ;  /* 0x0000000460607981 */ /* 0x001f24000c1e1d00 */
[-C--:B------:R-:W-:Y:S02]  /*0c40*/  IMAD.WIDE.U32 R100, R222, R216.reuse, c[0x0][0x208] ;  /* 0x00008200de647625 */ /* 0x080fe400078e00d8 */
[----:B------:R-:W4:Y:S02]  /*0c50*/  LDG.E.128 R104, [R104.64] ;  /* 0x0000000468687981 */ /* 0x000f24000c1e1d00 */
[CC--:B------:R-:W-:Y:S02]  /*0c60*/  IMAD.WIDE.U32 R108, R212.reuse, R216.reuse, c[0x0][0x188] ;  /* 0x00006200d46c7625 */ /* 0x0c0fe400078e00d8 */
[----:B------:R-:W4:Y:S02]  /*0c70*/  LDG.E.128 R100, [R100.64] ;  /* 0x0000000464647981 */ /* 0x000f24000c1e1d00 */
[----:B------:R-:W-:-:S02]  /*0c80*/  IMAD.WIDE.U32 R116, R212, R216, c[0x0][0x210] ;  /* 0x00008400d4747625 */ /* 0x000fc400078e00d8 */
[----:B------:R-:W4:Y:S02]  /*0c90*/  LDG.E.128 R108, [R108.64] ;  /* 0x000000046c6c7981 */ /* 0x000f24000c1e1d00 */
[----:B------:R-:W-:Y:S02]  /*0ca0*/  IMAD.WIDE.U32 R112, R212, R216, c[0x0][0x208] ;  /* 0x00008200d4707625 */ /* 0x000fe400078e00d8 */
[----:B------:R-:W4:Y:S04]  /*0cb0*/  LDG.E.128 R116, [R116.64] ;  /* 0x0000000474747981 */ /* 0x000f28000c1e1d00 */
[----:B------:R-:W4:Y:S01]  /*0cc0*/  LDG.E.128 R112, [R112.64] ;  /* 0x0000000470707981 */ /* 0x000f22000c1e1d00 */
[----:B------:R-:W-:-:S05]  /*0cd0*/  IADD3 R211, R213, 0x200, RZ ;  /* 0x00000200d5d37810 */ /* 0x000fca0007ffe0ff */
[----:B------:R-:W-:-:S04]  /*0ce0*/  IMAD.WIDE.U32 R120, R211, R216, c[0x0][0x188] ;  /* 0x00006200d3787625 */ /* 0x000fc800078e00d8 */
[CC--:B------:R-:W-:Y:S02]  /*0cf0*/  IMAD.WIDE.U32 R128, R211.reuse, R216.reuse, c[0x0][0x210] ;  /* 0x00008400d3807625 */ /* 0x0c0fe400078e00d8 */
[----:B------:R-:W4:Y:S02]  /*0d00*/  LDG.E.128 R120, [R120.64] ;  /* 0x0000000478787981 */ /* 0x000f24000c1e1d00 */
[----:B------:R-:W-:Y:S02]  /*0d10*/  IMAD.WIDE.U32 R124, R211, R216, c[0x0][0x208] ;  /* 0x00008200d37c7625 */ /* 0x000fe400078e00d8 */
[----:B------:R-:W4:Y:S04]  /*0d20*/  LDG.E.128 R128, [R128.64] ;  /* 0x0000000480807981 */ /* 0x000f28000c1e1d00 */
[----:B------:R-:W4:Y:S01]  /*0d30*/  LDG.E.128 R124, [R124.64] ;  /* 0x000000047c7c7981 */ /* 0x000f22000c1e1d00 */
[----:B------:R-:W-:-:S04]  /*0d40*/  ISETP.NE.U32.AND P0, PT, RZ, c[0x0][0x218], PT ;  /* 0x00008600ff007a0c */ /* 0x000fc80003f05070 */
[----:B------:R-:W-:Y:S01]  /*0d50*/  ISETP.NE.AND.EX P0, PT, RZ, c[0x0][0x21c], PT, P0 ;  /* 0x00008700ff007a0c */ /* 0x000fe20003f05300 */
[----:B------:R-:W-:-:S12]  /*0d60*/  ULDC.U8 UR6, c[0x0][0x1f0] ;  /* 0x00007c0000067ab9 */ /* 0x000fd80000000000 */
        /* <DEDUP_REMOVED lines=10> */
[----:B------:R-:W-:-:S02]  /*0e10*/  ISETP.NE.AND P0, PT, RZ, UR6, PT ;  /* 0x00000006ff007c0c */ /* 0x000fc4000bf05270 */
[----:B------:R-:W-:Y:S02]  /*0e20*/  LOP3.LUT P4, RZ, R223, 0xff, RZ, 0xc0, !PT ;  /* 0x000000ffdfff7812 */ /* 0x000fe4000788c0ff */
[----:B------:R-:W-:Y:S02]  /*0e30*/  IADD3 R210, R210, c[0x0][0x160], RZ ;  /* 0x00005800d2d27a10 */ /* 0x000fe40007ffe0ff */
[----:B------:R-:W-:Y:S02]  /*0e40*/  LOP3.LUT P1, RZ, R137, 0x1f, RZ, 0xc0, !PT ;  /* 0x0000001f89ff7812 */ /* 0x000fe4000782c0ff */
[----:B------:R-:W-:Y:S02]  /*0e50*/  ISETP.GE.AND P5, PT, R210, c[0x0][0x164], PT ;  /* 0x00005900d2007a0c */ /* 0x000fe40003fa6270 */
[----:B--2---:R-:W-:-:S05]  /*0e60*/  FSEL R228, R228, RZ, !P0 ;  /* 0x000000ffe4e47208 */ /* 0x004fca0004000000 */
[C---:B---3--:R-:W-:Y:S02]  /*0e70*/  FADD.FTZ R73, -R228.reuse, R73 ;  /* 0x00000049e4497221 */ /* 0x048fe40000010100 */
[----:B------:R-:W-:Y:S02]  /*0e80*/  FADD.FTZ R75, -R228, R75 ;  /* 0x0000004be44b7221 */ /* 0x000fe40000010100 */
[C---:B----4-:R-:W-:Y:S02]  /*0e90*/  FMUL.FTZ R216, R214.reuse, R73 ;  /* 0x00000049d6d87220 */ /* 0x050fe40000410000 */
[----:B0-----:R-:W-:Y:S02]  /*0ea0*/  FMUL.FTZ R221, R214, R75 ;  /* 0x0000004bd6dd7220 */ /* 0x001fe40000410000 */
[----:B------:R-:W-:Y:S02]  /*0eb0*/  FMUL.FTZ R217, R206, R81 ;  /* 0x00000051ced97220 */ /* 0x000fe40000410000 */
[----:B-1----:R-:W-:-:S02]  /*0ec0*/  FMUL.FTZ R224, R202, R83 ;  /* 0x00000053cae07220 */ /* 0x002fc40000410000 */
[C---:B------:R-:W-:Y:S02]  /*0ed0*/  FADD.FTZ R73, -R228.reuse, R84 ;  /* 0x00000054e4497221 */ /* 0x040fe40000010100 */
[C---:B------:R-:W-:Y:S02]  /*0ee0*/  FADD.FTZ R75, -R228.reuse, R85 ;  /* 0x00000055e44b7221 */ /* 0x040fe40000010100 */
[----:B------:R-:W-:Y:S02]  /*0ef0*/  FADD.FTZ R223, -R228, R72 ;  /* 0x00000048e4df7221 */ /* 0x000fe40000010100 */
[C---:B------:R-:W-:Y:S02]  /*0f00*/  FADD.FTZ R166, R77.reuse, R166 ;  /* 0x000000a64da67221 */ /* 0x040fe40000010000 */
[----:B------:R-:W-:Y:S02]  /*0f10*/  FFMA.FTZ R168, R77, R216, R168 ;  /* 0x000000d84da87223 */ /* 0x000fe400000100a8 */
[----:B------:R-:W-:-:S02]  /*0f20*/  FFMA.FTZ R217, R208, R77, R217 ;  /* 0x0000004dd0d97223 */ /* 0x000fc400000100d9 */
[----:B------:R-:W-:Y:S02]  /*0f30*/  FMUL.FTZ R85, R214, R73 ;  /* 0x00000049d6557220 */ /* 0x000fe40000410000 */
[C---:B------:R-:W-:Y:S02]  /*0f40*/  FADD.FTZ R158, R79.reuse, R158 ;  /* 0x0000009e4f9e7221 */ /* 0x040fe40000010000 */
[----:B------:R-:W-:Y:S02]  /*0f50*/  FFMA.FTZ R160, R79, R221, R160 ;  /* 0x000000dd4fa07223 */ /* 0x000fe400000100a0 */
[----:B------:R-:W-:Y:S02]  /*0f60*/  FFMA.FTZ R224, R204, R79, R224 ;  /* 0x0000004fcce07223 */ /* 0x000fe400000100e0 */
[----:B------:R-:W-:Y:S02]  /*0f70*/  FADD.FTZ R77, -R228, R86 ;  /* 0x00000056e44d7221 */ /* 0x000fe40000010100 */
[----:B------:R-:W-:-:S02]  /*0f80*/  FMUL.FTZ R72, R199, R92 ;  /* 0x0000005cc7487220 */ /* 0x000fc40000410000 */
[----:B------:R-:W-:Y:S02]  /*0f90*/  FMUL.FTZ R84, R214, R75 ;  /* 0x0000004bd6547220 */ /* 0x000fe40000410000 */
[----:B------:R-:W-:Y:S02]  /*0fa0*/  FADD.FTZ R79, -R228, R87 ;  /* 0x00000057e44f7221 */ /* 0x000fe40000010100 */
[C---:B------:R-:W-:Y:S02]  /*0fb0*/  FADD.FTZ R151, R88.reuse, R151 ;  /* 0x0000009758977221 */ /* 0x040fe40000010000 */
[----:B------:R-:W-:Y:S02]  /*0fc0*/  FFMA.FTZ R153, R88, R85, R153 ;  /* 0x0000005558997223 */ /* 0x000fe40000010099 */
[----:B------:R-:W-:Y:S02]  /*0fd0*/  FMUL.FTZ R73, R198, R93 ;  /* 0x0000005dc6497220 */ /* 0x000fe40000410000 */
[----:B------:R-:W-:-:S02]  /*0fe0*/  FFMA.FTZ R88, R201, R88, R72 ;  /* 0x00000058c9587223 */ /* 0x000fc40000010048 */
[C---:B------:R-:W-:Y:S02]  /*0ff0*/  FMUL.FTZ R87, R214.reuse, R77 ;  /* 0x0000004dd6577220 */ /* 0x040fe40000410000 */
[C---:B------:R-:W-:Y:S02]  /*1000*/  FADD.FTZ R146, R93.reuse, R146 ;  /* 0x000000925d927221 */ /* 0x040fe40000010000 */
[----:B------:R-:W-:Y:S02]  /*1010*/  FFMA.FTZ R148, R93, R84, R148 ;  /* 0x000000545d947223 */ /* 0x000fe40000010094 */
[----:B------:R-:W-:Y:S02]  /*1020*/  FMUL.FTZ R72, R195, R94 ;  /* 0x0000005ec3487220 */ /* 0x000fe40000410000 */
[----:B------:R-:W-:Y:S02]  /*1030*/  FMUL.FTZ R86, R214, R79 ;  /* 0x0000004fd6567220 */ /* 0x000fe40000410000 */
[----:B------:R-:W-:-:S02]  /*1040*/  FADD.FTZ R93, -R228, R96 ;  /* 0x00000060e45d7221 */ /* 0x000fc40000010100 */
[C---:B------:R-:W-:Y:S02]  /*1050*/  FADD.FTZ R150, R89.reuse, R150 ;  /* 0x0000009659967221 */ /* 0x040fe40000010000 */
[----:B------:R-:W-:Y:S02]  /*1060*/  FFMA.FTZ R152, R89, R84, R152 ;  /* 0x0000005459987223 */ /* 0x000fe40000010098 */
[----:B------:R-:W-:Y:S02]  /*1070*/  FFMA.FTZ R89, R200, R89, R73 ;  /* 0x00000059c8597223 */ /* 0x000fe40000010049 */
[C---:B------:R-:W-:Y:S02]  /*1080*/  FADD.FTZ R143, R90.reuse, R143 ;  /* 0x0000008f5a8f7221 */ /* 0x040fe40000010000 */
[----:B------:R-:W-:Y:S02]  /*1090*/  FFMA.FTZ R145, R90, R87, R145 ;  /* 0x000000575a917223 */ /* 0x000fe40000010091 */
[----:B------:R-:W-:-:S02]  /*10a0*/  FMUL.FTZ R73, R194, R95 ;  /* 0x0000005fc2497220 */ /* 0x000fc40000410000 */
[----:B------:R-:W-:Y:S02]  /*10b0*/  FFMA.FTZ R90, R197, R90, R72 ;  /* 0x0000005ac55a7223 */ /* 0x000fe40000010048 */
[C---:B------:R-:W-:Y:S02]  /*10c0*/  FADD.FTZ R138, R95.reuse, R138 ;  /* 0x0000008a5f8a7221 */ /* 0x040fe40000010000 */
[----:B------:R-:W-:Y:S02]  /*10d0*/  FFMA.FTZ R140, R95, R86, R140 ;  /* 0x000000565f8c7223 */ /* 0x000fe4000001008c */
[----:B------:R-:W-:Y:S02]  /*10e0*/  FMUL.FTZ R93, R214, R93 ;  /* 0x0000005dd65d7220 */ /* 0x000fe40000410000 */
[C---:B------:R-:W-:Y:S02]  /*10f0*/  FADD.FTZ R97, -R228.reuse, R97 ;  /* 0x00000061e4617221 */ /* 0x040fe40000010100 */
[----:B------:R-:W-:-:S02]  /*1100*/  FADD.FTZ R95, -R228, R98 ;  /* 0x00000062e45f7221 */ /* 0x000fc40000010100 */
[----:B------:R-:W-:Y:S02]  /*1110*/  FMUL.FTZ R72, R179, R104 ;  /* 0x00000068b3487220 */ /* 0x000fe40000410000 */
[C---:B------:R-:W-:Y:S02]  /*1120*/  FADD.FTZ R142, R91.reuse, R142 ;  /* 0x0000008e5b8e7221 */ /* 0x040fe40000010000 */
[----:B------:R-:W-:Y:S02]  /*1130*/  FFMA.FTZ R144, R91, R86, R144 ;  /* 0x000000565b907223 */ /* 0x000fe40000010090 */
[C---:B------:R-:W-:Y:S02]  /*1140*/  FADD.FTZ R147, R92.reuse, R147 ;  /* 0x000000935c937221 */ /* 0x040fe40000010000 */
[----:B------:R-:W-:Y:S02]  /*1150*/  FFMA.FTZ R149, R92, R85, R149 ;  /* 0x000000555c957223 */ /* 0x000fe40000010095 */
[----:B------:R-:W-:-:S02]  /*1160*/  FADD.FTZ R14, R100, R14 ;  /* 0x0000000e640e7221 */ /* 0x000fc40000010000 */
[----:B------:R-:W-:Y:S02]  /*1170*/  FFMA.FTZ R2, R100, R93, R2 ;  /* 0x0000005d64027223 */ /* 0x000fe40000010002 */
[----:B------:R-:W-:Y:S02]  /*1180*/  FFMA.FTZ R91, R196, R91, R73 ;  /* 0x0000005bc45b7223 */ /* 0x000fe40000010049 */
[C---:B------:R-:W-:Y:S02]  /*1190*/  FMUL.FTZ R92, R214.reuse, R97 ;  /* 0x00000061d65c7220 */ /* 0x040fe40000410000 */
[----:B------:R-:W-:Y:S02]  /*11a0*/  FFMA.FTZ R100, R193, R100, R72 ;  /* 0x00000064c1647223 */ /* 0x000fe40000010048 */
[----:B------:R-:W-:Y:S02]  /*11b0*/  FMUL.FTZ R95, R214, R95 ;  /* 0x0000005fd65f7220 */ /* 0x000fe40000410000 */
[----:B------:R-:W-:-:S02]  /*11c0*/  FADD.FTZ R99, -R228, R99 ;  /* 0x00000063e4637221 */ /* 0x000fc40000010100 */
[----:B------:R-:W-:Y:S02]  /*11d0*/  FMUL.FTZ R73, R182, R105 ;  /* 0x00000069b6497220 */ /* 0x000fe40000410000 */
[----:B------:R-:W-:Y:S02]  /*11e0*/  FMUL.FTZ R72, R181, R106 ;  /* 0x0000006ab5487220 */ /* 0x000fe40000410000 */
[----:B------:R-:W-:Y:S02]  /*11f0*/  FADD.FTZ R97, -R228, R108 ;  /* 0x0000006ce4617221 */ /* 0x000fe40000010100 */
[C---:B------:R-:W-:Y:S02]  /*1200*/  FADD.FTZ R139, R94.reuse, R139 ;  /* 0x0000008b5e8b7221 */ /* 0x040fe40000010000 */
[----:B------:R-:W-:Y:S02]  /*1210*/  FFMA.FTZ R141, R94, R87, R141 ;  /* 0x000000575e8d7223 */ /* 0x000fe4000001008d */
[----:B------:R-:W-:-:S02]  /*1220*/  FADD.FTZ R13, R101, R13 ;  /* 0x0000000d650d7221 */ /* 0x000fc40000010000 */
[----:B------:R-:W-:Y:S02]  /*1230*/  FFMA.FTZ R0, R101, R92, R0 ;  /* 0x0000005c65007223 */ /* 0x000fe40000010000 */
[C---:B------:R-:W-:Y:S02]  /*1240*/  FADD.FTZ R16, R102.reuse, R16 ;  /* 0x0000001066107221 */ /* 0x040fe40000010000 */
[----:B------:R-:W-:Y:S02]  /*1250*/  FFMA.FTZ R4, R102, R95, R4 ;  /* 0x0000005f66047223 */ /* 0x000fe40000010004 */
[----:B------:R-:W-:Y:S02]  /*1260*/  FFMA.FTZ R101, R170, R101, R73 ;  /* 0x00000065aa657223 */ /* 0x000fe40000010049 */
[----:B------:R-:W-:Y:S02]  /*1270*/  FMUL.FTZ R94, R214, R99 ;  /* 0x00000063d65e7220 */ /* 0x000fe40000410000 */
[----:B------:R-:W-:-:S02]  /*1280*/  FFMA.FTZ R102, R169, R102, R72 ;  /* 0x00000066a9667223 */ /* 0x000fc40000010048 */
[----:B------:R-:W-:Y:S02]  /*1290*/  FMUL.FTZ R97, R214, R97 ;  /* 0x00000061d6617220 */ /* 0x000fe40000410000 */
[----:B------:R-:W-:Y:S02]  /*12a0*/  FMUL.FTZ R73, R184, R107 ;  /* 0x0000006bb8497220 */ /* 0x000fe40000410000 */
[C---:B------:R-:W-:Y:S02]  /*12b0*/  FADD.FTZ R109, -R228.reuse, R109 ;  /* 0x0000006de46d7221 */ /* 0x040fe40000010100 */
[----:B------:R-:W-:Y:S02]  /*12c0*/  FADD.FTZ R99, -R228, R110 ;  /* 0x0000006ee4637221 */ /* 0x000fe40000010100 */
[----:B------:R-:W-:Y:S02]  /*12d0*/  FMUL.FTZ R72, R183, R116 ;  /* 0x00000074b7487220 */ /* 0x000fe40000410000 */
[----:B------:R-:W-:-:S02]  /*12e0*/  FMUL.FTZ R219, R207, R80 ;  /* 0x00000050cfdb7220 */ /* 0x000fc40000410000 */
[C---:B------:R-:W-:Y:S02]  /*12f0*/  FADD.FTZ R15, R103.reuse, R15 ;  /* 0x0000000f670f7221 */ /* 0x040fe40000010000 */
[----:B------:R-:W-:Y:S02]  /*1300*/  FFMA.FTZ R3, R103, R94, R3 ;  /* 0x0000005e67037223 */ /* 0x000fe40000010003 */
[C---:B------:R-:W-:Y:S02]  /*1310*/  FADD.FTZ R18, R112.reuse, R18 ;  /* 0x0000001270127221 */ /* 0x040fe40000010000 */
[----:B------:R-:W-:Y:S02]  /*1320*/  FFMA.FTZ R6, R112, R97, R6 ;  /* 0x0000006170067223 */ /* 0x000fe40000010006 */
[----:B------:R-:W-:Y:S02]  /*1330*/  FFMA.FTZ R103, R172, R103, R73 ;  /* 0x00000067ac677223 */ /* 0x000fe40000010049 */
[----:B------:R-:W-:-:S02]  /*1340*/  FMUL.FTZ R96, R214, R109 ;  /* 0x0000006dd6607220 */ /* 0x000fc40000410000 */
[----:B------:R-:W-:Y:S02]  /*1350*/  FFMA.FTZ R112, R171, R112, R72 ;  /* 0x00000070ab707223 */ /* 0x000fe40000010048 */
[----:B------:R-:W-:Y:S02]  /*1360*/  FMUL.FTZ R99, R214, R99 ;  /* 0x00000063d6637220 */ /* 0x000fe40000410000 */
[----:B------:R-:W-:Y:S02]  /*1370*/  FADD.FTZ R111, -R228, R111 ;  /* 0x0000006fe46f7221 */ /* 0x000fe40000010100 */
[----:B------:R-:W-:Y:S02]  /*1380*/  FMUL.FTZ R73, R186, R117 ;  /* 0x00000075ba497220 */ /* 0x000fe40000410000 */
[----:B------:R-:W-:Y:S02]  /*1390*/  FMUL.FTZ R72, R185, R118 ;  /* 0x00000076b9487220 */ /* 0x000fe40000410000 */
[----:B------:R-:W-:-:S02]  /*13a0*/  FMUL.FTZ R218, R214, R223 ;  /* 0x000000dfd6da7220 */ /* 0x000fc40000410000 */
[----:B------:R-:W-:Y:S02]  /*13b0*/  FFMA.FTZ R219, R209, R76, R219 ;  /* 0x0000004cd1db7223 */ /* 0x000fe400000100db */
[C---:B------:R-:W-:Y:S02]  /*13c0*/  FADD.FTZ R17, R113.reuse, R17 ;  /* 0x0000001171117221 */ /* 0x040fe40000010000 */
[----:B------:R-:W-:Y:S02]  /*13d0*/  FFMA.FTZ R5, R113, R96, R5 ;  /* 0x0000006071057223 */ /* 0x000fe40000010005 */
[C---:B------:R-:W-:Y:S02]  /*13e0*/  FADD.FTZ R20, R114.reuse, R20 ;  /* 0x0000001472147221 */ /* 0x040fe40000010000 */
[----:B------:R-:W-:Y:S02]  /*13f0*/  FFMA.FTZ R8, R114, R99, R8 ;  /* 0x0000006372087223 */ /* 0x000fe40000010008 */
[----:B------:R-:W-:-:S02]  /*1400*/  FFMA.FTZ R113, R174, R113, R73 ;  /* 0x00000071ae717223 */ /* 0x000fc40000010049 */
[----:B------:R-:W-:Y:S02]  /*1410*/  FMUL.FTZ R98, R214, R111 ;  /* 0x0000006fd6627220 */ /* 0x000fe40000410000 */
[----:B------:R-:W-:Y:S02]  /*1420*/  FFMA.FTZ R114, R173, R114, R72 ;  /* 0x00000072ad727223 */ /* 0x000fe40000010048 */
[----:B------:R-:W-:Y:S02]  /*1430*/  FADD.FTZ R227, -R228, R74 ;  /* 0x0000004ae4e37221 */ /* 0x000fe40000010100 */
[----:B------:R-:W-:Y:S02]  /*1440*/  FMUL.FTZ R220, R203, R82 ;  /* 0x00000052cbdc7220 */ /* 0x000fe40000410000 */
[----:B------:R-:W-:Y:S02]  /*1450*/  FMUL.FTZ R73, R188, R119 ;  /* 0x00000077bc497220 */ /* 0x000fe40000410000 */
[----:B------:R-:W-:-:S02]  /*1460*/  FFMA.FTZ R72, R218, R219, RZ ;  /* 0x000000dbda487223 */ /* 0x000fc400000100ff */
[----:B------:R-:W-:Y:S02]  /*1470*/  FADD.FTZ R74, RZ, R219 ;  /* 0x000000dbff4a7221 */ /* 0x000fe40000010000 */
[C---:B------:R-:W-:Y:S02]  /*1480*/  FADD.FTZ R19, R115.reuse, R19 ;  /* 0x0000001373137221 */ /* 0x040fe40000010000 */
[----:B------:R-:W-:Y:S02]  /*1490*/  FFMA.FTZ R7, R115, R98, R7 ;  /* 0x0000006273077223 */ /* 0x000fe40000010007 */
[----:B------:R-:W-:Y:S02]  /*14a0*/  FMUL.FTZ R223, R214, R227 ;  /* 0x000000e3d6df7220 */ /* 0x000fe40000410000 */
        /* <DEDUP_REMOVED lines=10> */
[C---:B------:R-:W-:Y:S02]  /*1550*/  FADD.FTZ R38, R105.reuse, R38 ;  /* 0x0000002669267221 */ /* 0x040fe40000010000 */
[----:B------:R-:W-:Y:S02]  /*1560*/  FFMA.FTZ R25, R105, R92, R25 ;  /* 0x0000005c69197223 */ /* 0x000fe40000010019 */
[----:B------:R-:W-:Y:S02]  /*1570*/  FADD.FTZ R105, -R228, R120 ;  /* 0x00000078e4697221 */ /* 0x000fe40000010100 */
[----:B------:R-:W-:-:S02]  /*1580*/  FFMA.FTZ R72, R84, R89, R72 ;  /* 0x0000005954487223 */ /* 0x000fc40000010048 */
[----:B------:R-:W-:Y:S02]  /*1590*/  FADD.FTZ R75, R89, R74 ;  /* 0x0000004a594b7221 */ /* 0x000fe40000010000 */
[----:B------:R-:W-:Y:S02]  /*15a0*/  FMUL.FTZ R105, R214, R105 ;  /* 0x00000069d6697220 */ /* 0x000fe40000410000 */
[----:B------:R-:W-:Y:S02]  /*15b0*/  FMUL.FTZ R73, R187, R128 ;  /* 0x00000080bb497220 */ /* 0x000fe40000410000 */
[----:B------:R-:W-:Y:S02]  /*15c0*/  FFMA.FTZ R72, R87, R90, R72 ;  /* 0x0000005a57487223 */ /* 0x000fe40000010048 */
[----:B------:R-:W-:Y:S02]  /*15d0*/  FADD.FTZ R74, R90, R75 ;  /* 0x0000004b5a4a7221 */ /* 0x000fe40000010000 */
[----:B------:R-:W-:-:S02]  /*15e0*/  FADD.FTZ R22, R124, R22 ;  /* 0x000000167c167221 */ /* 0x000fc40000010000 */
[----:B------:R-:W-:Y:S02]  /*15f0*/  FFMA.FTZ R10, R124, R105, R10 ;  /* 0x000000697c0a7223 */ /* 0x000fe4000001000a */
        /* <DEDUP_REMOVED lines=15> */
[----:B------:R-:W-:Y:S02]  /*16f0*/  FADD.FTZ R121, -R228, R121 ;  /* 0x00000079e4797221 */ /* 0x000fe40000010100 */
[----:B------:R-:W-:-:S02]  /*1700*/  FFMA.FTZ R72, R99, R114, R72 ;  /* 0x0000007263487223 */ /* 0x000fc40000010048 */
[C---:B------:R-:W-:Y:S02]  /*1710*/  FADD.FTZ R37, R104.reuse, R37 ;  /* 0x0000002568257221 */ /* 0x040fe40000010000 */
[----:B------:R-:W-:Y:S02]  /*1720*/  FFMA.FTZ R26, R104, R93, R26 ;  /* 0x0000005d681a7223 */ /* 0x000fe4000001001a */
[----:B------:R-:W-:Y:S02]  /*1730*/  FADD.FTZ R74, R114, R73 ;  /* 0x00000049724a7221 */ /* 0x000fe40000010000 */
[C---:B------:R-:W-:Y:S02]  /*1740*/  FADD.FTZ R36, R107.reuse, R36 ;  /* 0x000000246b247221 */ /* 0x040fe40000010000 */
[----:B------:R-:W-:Y:S02]  /*1750*/  FFMA.FTZ R136, R107, R94, R136 ;  /* 0x0000005e6b887223 */ /* 0x000fe40000010088 */
[----:B------:R-:W-:-:S02]  /*1760*/  FMUL.FTZ R104, R214, R121 ;  /* 0x00000079d6687220 */ /* 0x000fc40000410000 */
[----:B------:R-:W-:Y:S02]  /*1770*/  FADD.FTZ R107, -R228, R122 ;  /* 0x0000007ae46b7221 */ /* 0x000fe40000010100 */
[----:B------:R-:W-:Y:S02]  /*1780*/  FMUL.FTZ R75, R190, R129 ;  /* 0x00000081be4b7220 */ /* 0x000fe40000410000 */
[----:B------:R-:W-:Y:S02]  /*1790*/  FFMA.FTZ R72, R98, R115, R72 ;  /* 0x0000007362487223 */ /* 0x000fe40000010048 */
[----:B------:R-:W-:Y:S02]  /*17a0*/  FADD.FTZ R73, R115, R74 ;  /* 0x0000004a73497221 */ /* 0x000fe40000010000 */
[C---:B------:R-:W-:Y:S02]  /*17b0*/  FADD.FTZ R21, R125.reuse, R21 ;  /* 0x000000157d157221 */ /* 0x040fe40000010000 */
[----:B------:R-:W-:-:S02]  /*17c0*/  FFMA.FTZ R9, R125, R104, R9 ;  /* 0x000000687d097223 */ /* 0x000fc40000010009 */
[----:B------:R-:W-:Y:S02]  /*17d0*/  FFMA.FTZ R125, R178, R125, R75 ;  /* 0x0000007db27d7223 */ /* 0x000fe4000001004b */
[----:B------:R-:W-:Y:S02]  /*17e0*/  FMUL.FTZ R107, R214, R107 ;  /* 0x0000006bd66b7220 */ /* 0x000fe40000410000 */
[----:B------:R-:W-:Y:S02]  /*17f0*/  FADD.FTZ R123, -R228, R123 ;  /* 0x0000007be47b7221 */ /* 0x000fe40000010100 */
[----:B------:R-:W-:Y:S02]  /*1800*/  FMUL.FTZ R75, R189, R130 ;  /* 0x00000082bd4b7220 */ /* 0x000fe40000410000 */
[----:B------:R-:W-:Y:S02]  /*1810*/  FFMA.FTZ R74, R105, R124, R72 ;  /* 0x0000007c694a7223 */ /* 0x000fe40000010048 */
[----:B------:R-:W-:-:S02]  /*1820*/  FADD.FTZ R72, R124, R73 ;  /* 0x000000497c487221 */ /* 0x000fc40000010000 */
[C---:B------:R-:W-:Y:S02]  /*1830*/  FADD.FTZ R35, R106.reuse, R35 ;  /* 0x000000236a237221 */ /* 0x040fe40000010000 */
[----:B------:R-:W-:Y:S02]  /*1840*/  FFMA.FTZ R135, R106, R95, R135 ;  /* 0x0000005f6a877223 */ /* 0x000fe40000010087 */
[C---:B------:R-:W-:Y:S02]  /*1850*/  FADD.FTZ R24, R126.reuse, R24 ;  /* 0x000000187e187221 */ /* 0x040fe40000010000 */
[----:B------:R-:W-:Y:S02]  /*1860*/  FFMA.FTZ R12, R126, R107, R12 ;  /* 0x0000006b7e0c7223 */ /* 0x000fe4000001000c */
[----:B------:R-:W-:Y:S02]  /*1870*/  FFMA.FTZ R126, R177, R126, R75 ;  /* 0x0000007eb17e7223 */ /* 0x000fe4000001004b */
[----:B------:R-:W-:-:S02]  /*1880*/  FMUL.FTZ R106, R214, R123 ;  /* 0x0000007bd66a7220 */ /* 0x000fc40000410000 */
[----:B------:R-:W-:Y:S02]  /*1890*/  FMUL.FTZ R75, R192, R131 ;  /* 0x00000083c04b7220 */ /* 0x000fe40000410000 */
[----:B------:R-:W-:Y:S02]  /*18a0*/  FFMA.FTZ R74, R104, R125, R74 ;  /* 0x0000007d684a7223 */ /* 0x000fe4000001004a */
[----:B------:R-:W-:Y:S02]  /*18b0*/  FADD.FTZ R73, R72, R125 ;  /* 0x0000007d48497221 */ /* 0x000fe40000010000 */
[C---:B------:R-:W-:Y:S02]  /*18c0*/  FADD.FTZ R23, R127.reuse, R23 ;  /* 0x000000177f177221 */ /* 0x040fe40000010000 */
[----:B------:R-:W-:Y:S02]  /*18d0*/  FFMA.FTZ R11, R127, R106, R11 ;  /* 0x0000006a7f0b7223 */ /* 0x000fe4000001000b */
[----:B------:R-:W-:-:S02]  /*18e0*/  FFMA.FTZ R127, R180, R127, R75 ;  /* 0x0000007fb47f7223 */ /* 0x000fc4000001004b */
[----:B------:R-:W-:Y:S02]  /*18f0*/  FFMA.FTZ R74, R107, R126, R74 ;  /* 0x0000007e6b4a7223 */ /* 0x000fe4000001004a */
[----:B------:R-:W-:Y:S02]  /*1900*/  FADD.FTZ R72, R73, R126 ;  /* 0x0000007e49487221 */ /* 0x000fe40000010000 */
[C---:B------:R-:W-:Y:S02]  /*1910*/  FADD.FTZ R167, R76.reuse, R167 ;  /* 0x000000a74ca77221 */ /* 0x040fe40000010000 */
[----:B------:R-:W-:Y:S02]  /*1920*/  FFMA.FTZ R191, R76, R218, R191 ;  /* 0x000000da4cbf7223 */ /* 0x000fe400000100bf */
[C---:B------:R-:W-:Y:S02]  /*1930*/  FADD.FTZ R159, R78.reuse, R159 ;  /* 0x0000009f4e9f7221 */ /* 0x040fe40000010000 */
[----:B------:R-:W-:-:S02]  /*1940*/  FFMA.FTZ R161, R78, R223, R161 ;  /* 0x000000df4ea17223 */ /* 0x000fc400000100a1 */
[C---:B------:R-:W-:Y:S02]  /*1950*/  FADD.FTZ R163, R80.reuse, R163 ;  /* 0x000000a350a37221 */ /* 0x040fe40000010000 */
[----:B------:R-:W-:Y:S02]  /*1960*/  FFMA.FTZ R165, R80, R218, R165 ;  /* 0x000000da50a57223 */ /* 0x000fe400000100a5 */
        /* <DEDUP_REMOVED lines=22> */
[----:B------:R-:W-:Y:S02]  /*1ad0*/  FFMA.FTZ R79, R106, R127, R74 ;  /* 0x0000007f6a4f7223 */ /* 0x000fe4000001004a */
[----:B------:R-:W-:Y:S01]  /*1ae0*/  FADD.FTZ R77, R72, R127 ;  /* 0x0000007f484d7221 */ /* 0x000fe20000010000 */
[----:B------:R-:W-:Y:S05]  /*1af0*/  BRA.DIV ~URZ, `(.L_x_2301) ;  /* 0x000014a27f007947 */ /* 0x000fea000b800000 */
[----:B------:R0:W1:Y:S02]  /*1b00*/  SHFL.DOWN PT, R74, R77, 0x10, 0x1f ;  /* 0x0a001f004d4a7f89 */ /* 0x00006400000e0000 */
.L_x_2307:
        /* <DEDUP_REMOVED lines=18> */
.L_x_2308:
[----:B------:R-:W-:Y:S01]  /*1c30*/  PLOP3.LUT P0, PT, PT, PT, PT, 0x80, 0x0 ;  /* 0x000000000000781c */ /* 0x000fe20003f0f070 */
[----:B--2---:R-:W-:Y:S01]  /*1c40*/  FADD.FTZ R80, R80, R77 ;  /* 0x0000004d50507221 */ /* 0x004fe20000010000 */
[----:B------:R-:W-:Y:S01]  /*1c50*/  @!P1 PLOP3.LUT P0, PT, P4, PT, PT, 0x80, 0x0 ;  /* 0x000000000000981c */ /* 0x000fe2000270f070 */
[----:B-1----:R-:W-:Y:S01]  /*1c60*/  FADD.FTZ R81, R72, R79 ;  /* 0x0000004f48517221 */ /* 0x002fe20000010000 */
[----:B------:R-:W-:Y:S01]  /*1c70*/  SHF.R.U32.HI R73, RZ, 0x5, R137 ;  /* 0x00000005ff497819 */ /* 0x000fe20000011689 */
[----:B------:R-:W-:Y:S01]  /*1c80*/  ULDC.U8 UR6, c[0x0][0x1f0] ;  /* 0x00007c0000067ab9 */ /* 0x000fe20000000000 */
[----:B------:R-:W-:Y:S02]  /*1c90*/  HFMA2.MMA R108, -RZ, RZ, 0, 9.5367431640625e-07 ;  /* 0x00000010ff6c7435 */ /* 0x000fe400000001ff */
        /* <DEDUP_REMOVED lines=11> */
[----:B------:R-:W-:Y:S01]  /*1d50*/  ISETP.NE.AND.EX P1, PT, RZ, c[0x0][0x25c], PT, P1 ;  /* 0x00009700ff007a0c */ /* 0x000fe20003f25310 */
[----:B-1----:R-:W-:Y:S01]  /*1d60*/  IMAD.WIDE.U32 R80, R213, R108, c[0x0][0x248] ;  /* 0x00009200d5507625 */ /* 0x002fe200078e006c */
[----:B------:R-:W1:Y:S04]  /*1d70*/  LDS.128 R72, [R83+0x2800] ;  /* 0x0028000053487984 */ /* 0x000e680000000c00 */
[----:B0-----:R-:W0:Y:S01]  /*1d80*/  LDS.128 R76, [R83+0x2810] ;  /* 0x00281000534c7984 */ /* 0x001e220000000c00 */
        /* <DEDUP_REMOVED lines=20> */
[----:B------:R-:W-:Y:S02]  /*1ed0*/  FADD.FTZ R221, R224, -R221 ;  /* 0x800000dde0dd7221 */ /* 0x000fe40000010000 */
[C---:B------:R-:W-:Y:S02]  /*1ee0*/  FMUL.FTZ R72, R214.reuse, R219 ;  /* 0x000000dbd6487220 */ /* 0x040fe40000410000 */
[C---:B------:R-:W-:Y:S02]  /*1ef0*/  FMUL.FTZ R73, R214.reuse, R73 ;  /* 0x00000049d6497220 */ /* 0x040fe40000410000 */
[C---:B------:R-:W-:Y:S02]  /*1f00*/  FMUL.FTZ R74, R214.reuse, R223 ;  /* 0x000000dfd64a7220 */ /* 0x040fe40000410000 */
[----:B------:R-:W-:-:S02]  /*1f10*/  FMUL.FTZ R75, R214, R221 ;  /* 0x000000ddd64b7220 */ /* 0x000fc40000410000 */
[----:B-----5:R-:W-:Y:S02]  /*1f20*/  @P0 FADD.FTZ R72, R44, R72 ;  /* 0x000000482c480221 */ /* 0x020fe40000010000 */
[----:B------:R-:W-:Y:S02]  /*1f30*/  @P0 FADD.FTZ R73, R45, R73 ;  /* 0x000000492d490221 */ /* 0x000fe40000010000 */
[----:B------:R-:W-:Y:S02]  /*1f40*/  @P0 FADD.FTZ R74, R46, R74 ;  /* 0x0000004a2e4a0221 */ /* 0x000fe40000010000 */
[----:B------:R-:W-:Y:S01]  /*1f50*/  @P0 FADD.FTZ R75, R47, R75 ;  /* 0x0000004b2f4b0221 */ /* 0x000fe20000010000 */
[----:B------:R-:W-:Y:S05]  /*1f60*/  @!P1 BRA `(.L_x_2303) ;  /* 0x0000009000009947 */ /* 0x000fea0003800000 */
[----:B------:R-:W-:Y:S02]  /*1f70*/  ISETP.NE.U32.AND P2, PT, RZ, c[0x0][0x258], PT ;  /* 0x00009600ff007a0c */ /* 0x000fe40003f45070 */
[----:B------:R-:W-:Y:S02]  /*1f80*/  MOV R82, 0x10 ;  /* 0x0000001000527802 */ /* 0x000fe40000000f00 */
[----:B------:R-:W-:-:S03]  /*1f90*/  ISETP.NE.AND.EX P2, PT, RZ, c[0x0][0x25c], PT, P2 ;  /* 0x00009700ff007a0c */ /* 0x000fc60003f45320 */
[----:B------:R-:W-:Y:S01]  /*1fa0*/  IMAD.WIDE.U32 R82, R213, R82, c[0x0][0x258] ;  /* 0x00009600d5527625 */ /* 0x000fe200078e0052 */
[----:B------:R-:W-:Y:S02]  /*1fb0*/  SEL R79, R75, R67, P2 ;  /* 0x000000434b4f7207 */ /* 0x000fe40001000000 */
[----:B------:R-:W-:Y:S02]  /*1fc0*/  SEL R78, R74, R66, P2 ;  /* 0x000000424a4e7207 */ /* 0x000fe40001000000 */
[----:B------:R-:W-:Y:S02]  /*1fd0*/  SEL R77, R73, R65, P2 ;  /* 0x00000041494d7207 */ /* 0x000fe40001000000 */
[----:B------:R-:W-:-:S05]  /*1fe0*/  SEL R76, R72, R64, P2 ;  /* 0x00000040484c7207 */ /* 0x000fca0001000000 */
[----:B------:R0:W-:Y:S02]  /*1ff0*/  STG.E.128 [R82.64], R76 ;  /* 0x0000004c52007986 */ /* 0x0001e4000c101d04 */
.L_x_2303:
[----:B------:R1:W-:Y:S01]  /*2000*/  STG.E.128 [R80.64], R72 ;  /* 0x0000004850007986 */ /* 0x0003e2000c101d04 */
[----:B------:R-:W-:-:S04]  /*2010*/  ISETP.NE.U32.AND P2, PT, RZ, c[0x0][0x250], PT ;  /* 0x00009400ff007a0c */ /* 0x000fc80003f45070 */
[----:B------:R-:W-:-:S13]  /*2020*/  ISETP.NE.AND.EX P2, PT, RZ, c[0x0][0x254], PT, P2 ;  /* 0x00009500ff007a0c */ /* 0x000fda0003f45320 */
[----:B------:R-:W-:Y:S05]  /*2030*/  @!P2 BRA `(.L_x_2304) ;  /* 0x000000800000a947 */ /* 0x000fea0003800000 */
[----:B-1----:R-:W-:Y:S01]  /*2040*/  ISETP.NE.U32.AND P3, PT, RZ, c[0x0][0x250], PT ;  /* 0x00009400ff007a0c */ /* 0x002fe20003f65070 */
[----:B0-----:R-:W-:-:S03]  /*2050*/  IMAD.WIDE.U32 R76, R213, R108, c[0x0][0x250] ;  /* 0x00009400d54c7625 */ /* 0x001fc600078e006c */
[----:B------:R-:W-:-:S04]  /*2060*/  ISETP.NE.AND.EX P3, PT, RZ, c[0x0][0x254], PT, P3 ;  /* 0x00009500ff007a0c */ /* 0x000fc80003f65330 */
[----:B------:R-:W-:Y:S02]  /*2070*/  SEL R75, R75, R71, P3 ;  /* 0x000000474b4b7207 */ /* 0x000fe40001800000 */
[----:B------:R-:W-:Y:S02]  /*2080*/  SEL R74, R74, R70, P3 ;  /* 0x000000464a4a7207 */ /* 0x000fe40001800000 */
[----:B------:R-:W-:Y:S02]  /*2090*/  SEL R73, R73, R69, P3 ;  /* 0x0000004549497207 */ /* 0x000fe40001800000 */
[----:B------:R-:W-:-:S05]  /*20a0*/  SEL R72, R72, R68, P3 ;  /* 0x0000004448487207 */ /* 0x000fca0001800000 */
[----:B------:R0:W-:Y:S02]  /*20b0*/  STG.E.128 [R76.64], R72 ;  /* 0x000000484c007986 */ /* 0x0001e4000c101d04 */
.L_x_2304:
[-CC-:B-1----:R-:W-:Y:S01]  /*20c0*/  FFMA.FTZ R85, R85, R109.reuse, R110.reuse ;  /* 0x0000006d55557223 */ /* 0x182fe2000001006e */
[----:B------:R-:W-:Y:S01]  /*20d0*/  ISETP.NE.U32.AND P3, PT, RZ, c[0x0][0x258], PT ;  /* 0x00009600ff007a0c */ /* 0x000fe20003f65070 */
[-CC-:B------:R-:W-:Y:S01]  /*20e0*/  FFMA.FTZ R84, R84, R109.reuse, R110.reuse ;  /* 0x0000006d54547223 */ /* 0x180fe2000001006e */
[----:B0-----:R-:W-:Y:S01]  /*20f0*/  IADD3 R75, R213, 0x80, RZ ;  /* 0x00000080d54b7810 */ /* 0x001fe20007ffe0ff */
[-CC-:B------:R-:W-:Y:S01]  /*2100*/  FFMA.FTZ R87, R87, R109.reuse, R110.reuse ;  /* 0x0000006d57577223 */ /* 0x180fe2000001006e */
[----:B------:R-:W-:Y:S01]  /*2110*/  ISETP.NE.AND.EX P3, PT, RZ, c[0x0][0x25c], PT, P3 ;  /* 0x00009700ff007a0c */ /* 0x000fe20003f65330 */
[----:B------:R-:W-:Y:S01]  /*2120*/  FFMA.FTZ R86, R86, R109, R110 ;  /* 0x0000006d56567223 */ /* 0x000fe2000001006e */
[----:B------:R-:W-:Y:S01]  /*2130*/  ISETP.NE.U32.AND P6, PT, RZ, c[0x0][0x250], PT ;  /* 0x00009400ff007a0c */ /* 0x000fe20003fc5070 */
[----:B------:R-:W-:Y:S02]  /*2140*/  FADD.FTZ R85, R88, -R85 ;  /* 0x8000005558557221 */ /* 0x000fe40000010000 */
[----:B------:R-:W-:Y:S01]  /*2150*/  FADD.FTZ R81, R89, -R84 ;  /* 0x8000005459517221 */ /* 0x000fe20000010000 */
[----:B------:R-:W-:Y:S01]  /*2160*/  ISETP.NE.AND.EX P6, PT, RZ, c[0x0][0x254], PT, P6 ;  /* 0x00009500ff007a0c */ /* 0x000fe20003fc5360 */
[----:B------:R-:W-:-:S02]  /*2170*/  FADD.FTZ R87, R90, -R87 ;  /* 0x800000575a577221 */ /* 0x000fc40000010000 */
[----:B------:R-:W-:Y:S02]  /*2180*/  FADD.FTZ R83, R91, -R86 ;  /* 0x800000565b537221 */ /* 0x000fe40000010000 */
[C---:B------:R-:W-:Y:S02]  /*2190*/  FMUL.FTZ R82, R214.reuse, R87 ;  /* 0x00000057d6527220 */ /* 0x040fe40000410000 */
[C---:B------:R-:W-:Y:S02]  /*21a0*/  FMUL.FTZ R83, R214.reuse, R83 ;  /* 0x00000053d6537220 */ /* 0x040fe40000410000 */
[C---:B------:R-:W-:Y:S02]  /*21b0*/  FMUL.FTZ R81, R214.reuse, R81 ;  /* 0x00000051d6517220 */ /* 0x040fe40000410000 */
[----:B------:R-:W-:Y:S02]  /*21c0*/  FMUL.FTZ R80, R214, R85 ;  /* 0x00000055d6507220 */ /* 0x000fe40000410000 */
[----:B------:R-:W-:-:S02]  /*21d0*/  @P0 FADD.FTZ R83, R51, R83 ;  /* 0x0000005333530221 */ /* 0x000fc40000010000 */
[----:B------:R-:W-:Y:S02]  /*21e0*/  @P0 FADD.FTZ R82, R50, R82 ;  /* 0x0000005232520221 */ /* 0x000fe40000010000 */
[----:B------:R-:W-:Y:S01]  /*21f0*/  @P0 FADD.FTZ R81, R49, R81 ;  /* 0x0000005131510221 */ /* 0x000fe20000010000 */
[----:B------:R-:W-:Y:S01]  /*2200*/  @P1 SEL R79, R83, R67, P3 ;  /* 0x00000043534f1207 */ /* 0x000fe20001800000 */
[----:B------:R-:W-:Y:S01]  /*2210*/  @P0 FADD.FTZ R80, R48, R80 ;  /* 0x0000005030500221 */ /* 0x000fe20000010000 */
[----:B------:R-:W-:Y:S01]  /*2220*/  @P1 SEL R78, R82, R66, P3 ;  /* 0x00000042524e1207 */ /* 0x000fe20001800000 */
[--C-:B------:R-:W-:Y:S01]  /*2230*/  FFMA.FTZ R93, R93, R109, R110.reuse ;  /* 0x0000006d5d5d7223 */ /* 0x100fe2000001006e */
[----:B------:R-:W-:Y:S01]  /*2240*/  @P1 SEL R77, R81, R65, P3 ;  /* 0x00000041514d1207 */ /* 0x000fe20001800000 */
[-CC-:B------:R-:W-:Y:S01]  /*2250*/  FFMA.FTZ R92, R92, R109.reuse, R110.reuse ;  /* 0x0000006d5c5c7223 */ /* 0x180fe2000001006e */
[----:B------:R-:W-:Y:S01]  /*2260*/  @P1 SEL R76, R80, R64, P3 ;  /* 0x00000040504c1207 */ /* 0x000fe20001800000 */
[----:B------:R-:W-:-:S02]  /*2270*/  FFMA.FTZ R95, R95, R109, R110 ;  /* 0x0000006d5f5f7223 */ /* 0x000fc4000001006e */
[----:B------:R-:W-:Y:S02]  /*2280*/  FFMA.FTZ R94, R94, R109, R110 ;  /* 0x0000006d5e5e7223 */ /* 0x000fe4000001006e */
[----:B------:R-:W-:-:S04]  /*2290*/  @P1 IMAD.WIDE.U32 R84, R215, R108, c[0x0][0x258] ;  /* 0x00009600d7541625 */ /* 0x000fc800078e006c */
[----:B------:R-:W-:Y:S01]  /*22a0*/  IMAD.WIDE.U32 R74, R108, R75, c[0x0][0x248] ;  /* 0x000092006c4a7625 */ /* 0x000fe200078e004b */
[----:B------:R-:W-:Y:S03]  /*22b0*/  @P1 STG.E.128 [R84.64], R76 ;  /* 0x0000004c54001986 */ /* 0x000fe6000c101d04 */
[----:B------:R-:W-:Y:S01]  /*22c0*/  FADD.FTZ R93, R100, -R93 ;  /* 0x8000005d645d7221 */ /* 0x000fe20000010000 */
[----:B------:R0:W-:Y:S01]  /*22d0*/  STG.E.128 [R74.64], R80 ;  /* 0x000000504a007986 */ /* 0x0001e2000c101d04 */
[----:B------:R-:W-:Y:S02]  /*22e0*/  FADD.FTZ R73, R101, -R92 ;  /* 0x8000005c65497221 */ /* 0x000fe40000010000 */
[----:B------:R-:W-:Y:S02]  /*22f0*/  FADD.FTZ R95, R102, -R95 ;  /* 0x8000005f665f7221 */ /* 0x000fe40000010000 */
[----:B------:R-:W-:-:S02]  /*2300*/  FADD.FTZ R89, R103, -R94 ;  /* 0x8000005e67597221 */ /* 0x000fc40000010000 */
[-CC-:B------:R-:W-:Y:S02]  /*2310*/  FFMA.FTZ R97, R97, R109.reuse, R110.reuse ;  /* 0x0000006d61617223 */ /* 0x180fe4000001006e */
[-CC-:B------:R-:W-:Y:S02]  /*2320*/  FFMA.FTZ R96, R96, R109.reuse, R110.reuse ;  /* 0x0000006d60607223 */ /* 0x180fe4000001006e */
[-CC-:B------:R-:W-:Y:S02]  /*2330*/  FFMA.FTZ R99, R99, R109.reuse, R110.reuse ;  /* 0x0000006d63637223 */ /* 0x180fe4000001006e */
[-CC-:B------:R-:W-:Y:S02]  /*2340*/  FFMA.FTZ R98, R98, R109.reuse, R110.reuse ;  /* 0x0000006d62627223 */ /* 0x180fe4000001006e */
[-CC-:B------:R-:W-:Y:S02]  /*2350*/  FFMA.FTZ R105, R105, R109.reuse, R110.reuse ;  /* 0x0000006d69697223 */ /* 0x180fe4000001006e */
[-CC-:B------:R-:W-:Y:S01]  /*2360*/  FFMA.FTZ R104, R104, R109.reuse, R110.reuse ;  /* 0x0000006d68687223 */ /* 0x180fe2000001006e */
[----:B0-----:R-:W-:Y:S01]  /*2370*/  SEL R80, R80, R68, P6 ;  /* 0x0000004450507207 */ /* 0x001fe20003000000 */
[--C-:B------:R-:W-:Y:S01]  /*2380*/  FFMA.FTZ R107, R107, R109, R110.reuse ;  /* 0x0000006d6b6b7223 */ /* 0x100fe2000001006e */
[----:B------:R-:W-:Y:S01]  /*2390*/  SEL R81, R81, R69, P6 ;  /* 0x0000004551517207 */ /* 0x000fe20003000000 */
[----:B------:R-:W-:Y:S01]  /*23a0*/  FFMA.FTZ R106, R106, R109, R110 ;  /* 0x0000006d6a6a7223 */ /* 0x000fe2000001006e */
[----:B------:R-:W-:Y:S01]  /*23b0*/  SEL R82, R82, R70, P6 ;  /* 0x0000004652527207 */ /* 0x000fe20003000000 */
[C---:B------:R-:W-:Y:S01]  /*23c0*/  FMUL.FTZ R72, R214.reuse, R93 ;  /* 0x0000005dd6487220 */ /* 0x040fe20000410000 */
[----:B------:R-:W-:Y:S01]  /*23d0*/  SEL R83, R83, R71, P6 ;  /* 0x0000004753537207 */ /* 0x000fe20003000000 */
[----:B------:R-:W-:-:S02]  /*23e0*/  FMUL.FTZ R73, R214, R73 ;  /* 0x00000049d6497220 */ /* 0x000fc40000410000 */
[C---:B------:R-:W-:Y:S02]  /*23f0*/  FMUL.FTZ R74, R214.reuse, R95 ;  /* 0x0000005fd64a7220 */ /* 0x040fe40000410000 */
[----:B------:R-:W-:Y:S02]  /*2400*/  FMUL.FTZ R75, R214, R89 ;  /* 0x00000059d64b7220 */ /* 0x000fe40000410000 */
[----:B------:R-:W-:Y:S02]  /*2410*/  FADD.FTZ R97, R112, -R97 ;  /* 0x8000006170617221 */ /* 0x000fe40000010000 */
[----:B------:R-:W-:Y:S02]  /*2420*/  FADD.FTZ R113, R113, -R96 ;  /* 0x8000006071717221 */ /* 0x000fe40000010000 */
[----:B------:R-:W-:Y:S02]  /*2430*/  FADD.FTZ R99, R114, -R99 ;  /* 0x8000006372637221 */ /* 0x000fe40000010000 */
[----:B------:R-:W-:-:S02]  /*2440*/  FADD.FTZ R115, R115, -R98 ;  /* 0x8000006273737221 */ /* 0x000fc40000010000 */
[----:B------:R-:W-:Y:S02]  /*2450*/  FADD.FTZ R109, R124, -R105 ;  /* 0x800000697c6d7221 */ /* 0x000fe40000010000 */
[----:B------:R-:W-:Y:S02]  /*2460*/  FADD.FTZ R125, R125, -R104 ;  /* 0x800000687d7d7221 */ /* 0x000fe40000010000 */
[----:B------:R-:W-:Y:S01]  /*2470*/  FADD.FTZ R111, R126, -R107 ;  /* 0x8000006b7e6f7221 */ /* 0x000fe20000010000 */
[----:B------:R-:W-:Y:S01]  /*2480*/  IADD3 R107, R213, 0x100, RZ ;  /* 0x00000100d56b7810 */ /* 0x000fe20007ffe0ff */
[----:B------:R-:W-:Y:S02]  /*2490*/  FADD.FTZ R127, R127, -R106 ;  /* 0x8000006a7f7f7221 */ /* 0x000fe40000010000 */
[----:B------:R-:W-:Y:S02]  /*24a0*/  @P0 FADD.FTZ R72, R52, R72 ;  /* 0x0000004834480221 */ /* 0x000fe40000010000 */
[----:B------:R-:W-:-:S02]  /*24b0*/  @P0 FADD.FTZ R73, R53, R73 ;  /* 0x0000004935490221 */ /* 0x000fc40000010000 */
[----:B------:R-:W-:Y:S01]  /*24c0*/  @P0 FADD.FTZ R74, R54, R74 ;  /* 0x0000004a364a0221 */ /* 0x000fe20000010000 */
[----:B------:R-:W-:Y:S01]  /*24d0*/  @P1 SEL R84, R72, R64, P3 ;  /* 0x0000004048541207 */ /* 0x000fe20001800000 */
[----:B------:R-:W-:Y:S01]  /*24e0*/  @P0 FADD.FTZ R75, R55, R75 ;  /* 0x0000004b374b0221 */ /* 0x000fe20000010000 */
[----:B------:R-:W-:Y:S01]  /*24f0*/  @P1 SEL R85, R73, R65, P3 ;  /* 0x0000004149551207 */ /* 0x000fe20001800000 */
[----:B------:R-:W-:Y:S01]  /*2500*/  FMUL.FTZ R76, R214, R97 ;  /* 0x00000061d64c7220 */ /* 0x000fe20000410000 */
[----:B------:R-:W-:Y:S01]  /*2510*/  @P1 SEL R86, R74, R66, P3 ;  /* 0x000000424a561207 */ /* 0x000fe20001800000 */
[C---:B------:R-:W-:Y:S01]  /*2520*/  FMUL.FTZ R77, R214.reuse, R113 ;  /* 0x00000071d64d7220 */ /* 0x040fe20000410000 */
[C---:B------:R-:W-:Y:S01]  /*2530*/  @P1 SEL R87, R75.reuse, R67, P3 ;  /* 0x000000434b571207 */ /* 0x040fe20001800000 */
[C---:B------:R-:W-:Y:S01]  /*2540*/  FMUL.FTZ R78, R214.reuse, R99 ;  /* 0x00000063d64e7220 */ /* 0x040fe20000410000 */
[----:B------:R-:W-:Y:S01]  /*2550*/  SEL R91, R75, R71, P6 ;  /* 0x000000474b5b7207 */ /* 0x000fe20003000000 */
[----:B------:R-:W-:Y:S01]  /*2560*/  FMUL.FTZ R79, R214, R115 ;  /* 0x00000073d64f7220 */ /* 0x000fe20000410000 */
[----:B------:R-:W-:Y:S01]  /*2570*/  SEL R90, R74, R70, P6 ;  /* 0x000000464a5a7207 */ /* 0x000fe20003000000 */
[----:B------:R-:W-:Y:S01]  /*2580*/  @P2 IMAD.WIDE.U32 R102, R215, R108, c[0x0][0x250] ;  /* 0x00009400d7662625 */ /* 0x000fe200078e006c */
[----:B------:R-:W-:-:S02]  /*2590*/  SEL R89, R73, R69, P6 ;  /* 0x0000004549597207 */ /* 0x000fc40003000000 */
[----:B------:R-:W-:Y:S01]  /*25a0*/  SEL R88, R72, R68, P6 ;  /* 0x0000004448587207 */ /* 0x000fe20003000000 */
[C---:B------:R-:W-:Y:S01]  /*25b0*/  FMUL.FTZ R96, R214.reuse, R109 ;  /* 0x0000006dd6607220 */ /* 0x040fe20000410000 */
[C---:B------:R-:W-:Y:S01]  /*25c0*/  IADD3 R109, R213.reuse, 0x180, RZ ;  /* 0x00000180d56d7810 */ /* 0x040fe20007ffe0ff */
[C---:B------:R-:W-:Y:S01]  /*25d0*/  FMUL.FTZ R97, R214.reuse, R125 ;  /* 0x0000007dd6617220 */ /* 0x040fe20000410000 */
[----:B------:R-:W-:Y:S01]  /*25e0*/  @P2 STG.E.128 [R102.64], R80 ;  /* 0x0000005066002986 */ /* 0x000fe2000c101d04 */
[C---:B------:R-:W-:Y:S01]  /*25f0*/  FMUL.FTZ R98, R214.reuse, R111 ;  /* 0x0000006fd6627220 */ /* 0x040fe20000410000 */
[----:B------:R-:W-:Y:S01]  /*2600*/  IADD3 R111, R213, 0x200, RZ ;  /* 0x00000200d56f7810 */ /* 0x000fe20007ffe0ff */
[----:B------:R-:W-:Y:S02]  /*2610*/  FMUL.FTZ R99, R214, R127 ;  /* 0x0000007fd6637220 */ /* 0x000fe40000410000 */
[----:B------:R-:W-:-:S04]  /*2620*/  @P1 IMAD.WIDE.U32 R100, R222, R108, c[0x0][0x258] ;  /* 0x00009600de641625 */ /* 0x000fc800078e006c */
[----:B------:R-:W-:Y:S01]  /*2630*/  @P0 FADD.FTZ R76, R56, R76 ;  /* 0x0000004c384c0221 */ /* 0x000fe20000010000 */
[----:B------:R0:W-:Y:S01]  /*2640*/  @P1 STG.E.128 [R100.64], R84 ;  /* 0x0000005464001986 */ /* 0x0001e2000c101d04 */
[----:B------:R-:W-:Y:S02]  /*2650*/  @P0 FADD.FTZ R77, R57, R77 ;  /* 0x0000004d394d0221 */ /* 0x000fe40000010000 */
[----:B------:R-:W-:Y:S01]  /*2660*/  @P0 FADD.FTZ R78, R58, R78 ;  /* 0x0000004e3a4e0221 */ /* 0x000fe20000010000 */
[----:B------:R-:W-:Y:S01]  /*2670*/  @P1 SEL R92, R76, R64, P3 ;  /* 0x000000404c5c1207 */ /* 0x000fe20001800000 */
[----:B------:R-:W-:Y:S01]  /*2680*/  @P0 FADD.FTZ R79, R59, R79 ;  /* 0x0000004f3b4f0221 */ /* 0x000fe20000010000 */
[----:B------:R-:W-:Y:S01]  /*2690*/  @P1 SEL R93, R77, R65, P3 ;  /* 0x000000414d5d1207 */ /* 0x000fe20001800000 */
[----:B------:R-:W-:Y:S01]  /*26a0*/  IMAD.WIDE.U32 R106, R108, R107, c[0x0][0x248] ;  /* 0x000092006c6a7625 */ /* 0x000fe200078e006b */
[----:B------:R-:W-:Y:S02]  /*26b0*/  @P1 SEL R94, R78, R66, P3 ;  /* 0x000000424e5e1207 */ /* 0x000fe40001800000 */
[----:B------:R-:W-:Y:S01]  /*26c0*/  @P1 SEL R95, R79, R67, P3 ;  /* 0x000000434f5f1207 */ /* 0x000fe20001800000 */
[----:B------:R-:W-:Y:S01]  /*26d0*/  @P0 FADD.FTZ R96, R60, R96 ;  /* 0x000000603c600221 */ /* 0x000fe20000010000 */
[----:B------:R1:W-:Y:S01]  /*26e0*/  STG.E.128 [R106.64], R72 ;  /* 0x000000486a007986 */ /* 0x0003e2000c101d04 */
[----:B------:R-:W-:-:S02]  /*26f0*/  @P0 FADD.FTZ R97, R61, R97 ;  /* 0x000000613d610221 */ /* 0x000fc40000010000 */
[----:B------:R-:W-:Y:S01]  /*2700*/  @P0 FADD.FTZ R98, R62, R98 ;  /* 0x000000623e620221 */ /* 0x000fe20000010000 */
[----:B------:R-:W-:Y:S01]  /*2710*/  SEL R64, R96, R64, P3 ;  /* 0x0000004060407207 */ /* 0x000fe20001800000 */
[----:B------:R-:W-:Y:S01]  /*2720*/  @P0 FADD.FTZ R99, R63, R99 ;  /* 0x000000633f630221 */ /* 0x000fe20000010000 */
[----:B------:R-:W-:Y:S01]  /*2730*/  SEL R65, R97, R65, P3 ;  /* 0x0000004161417207 */ /* 0x000fe20001800000 */
[----:B------:R-:W-:Y:S01]  /*2740*/  @P2 IMAD.WIDE.U32 R222, R222, R108, c[0x0][0x250] ;  /* 0x00009400dede2625 */ /* 0x000fe200078e006c */
[----:B------:R-:W-:Y:S02]  /*2750*/  SEL R66, R98, R66, P3 ;  /* 0x0000004262427207 */ /* 0x000fe40001800000 */
[----:B------:R-:W-:Y:S01]  /*2760*/  SEL R67, R99, R67, P3 ;  /* 0x0000004363437207 */ /* 0x000fe20001800000 */
[----:B------:R-:W-:Y:S01]  /*2770*/  @P1 IMAD.WIDE.U32 R104, R212, R108, c[0x0][0x258] ;  /* 0x00009600d4681625 */ /* 0x000fe200078e006c */
[----:B------:R2:W-:Y:S03]  /*2780*/  @P2 STG.E.128 [R222.64], R88 ;  /* 0x00000058de002986 */ /* 0x0005e6000c101d04 */
[----:B0-----:R-:W-:Y:S01]  /*2790*/  IMAD.WIDE.U32 R86, R108, R109, c[0x0][0x248] ;  /* 0x000092006c567625 */ /* 0x001fe200078e006d */
[----:B------:R0:W-:Y:S01]  /*27a0*/  @P1 STG.E.128 [R104.64], R92 ;  /* 0x0000005c68001986 */ /* 0x0001e2000c101d04 */
[----:B-1----:R-:W-:-:S02]  /*27b0*/  SEL R75, R79, R71, P6 ;  /* 0x000000474f4b7207 */ /* 0x002fc40003000000 */
[----:B------:R-:W-:Y:S01]  /*27c0*/  @P2 IMAD.WIDE.U32 R212, R212, R108, c[0x0][0x250] ;  /* 0x00009400d4d42625 */ /* 0x000fe200078e006c */
[----:B------:R-:W-:Y:S01]  /*27d0*/  SEL R74, R78, R70, P6 ;  /* 0x000000464e4a7207 */ /* 0x000fe20003000000 */
[----:B------:R0:W-:Y:S01]  /*27e0*/  STG.E.128 [R86.64], R76 ;  /* 0x0000004c56007986 */ /* 0x0001e2000c101d04 */
[----:B------:R-:W-:Y:S01]  /*27f0*/  SEL R73, R77, R69, P6 ;  /* 0x000000454d497207 */ /* 0x000fe20003000000 */
[----:B------:R-:W-:Y:S01]  /*2800*/  @P1 IMAD.WIDE.U32 R80, R211, R108, c[0x0][0x258] ;  /* 0x00009600d3501625 */ /* 0x000fe200078e006c */
[-C--:B------:R-:W-:Y:S02]  /*2810*/  SEL R72, R76, R68.reuse, P6 ;  /* 0x000000444c487207 */ /* 0x080fe40003000000 */
[----:B------:R-:W-:Y:S01]  /*2820*/  SEL R68, R96, R68, P6 ;  /* 0x0000004460447207 */ /* 0x000fe20003000000 */
[----:B------:R-:W-:Y:S01]  /*2830*/  IMAD.WIDE.U32 R84, R108, R111, c[0x0][0x248] ;  /* 0x000092006c547625 */ /* 0x000fe200078e006f */
[----:B------:R-:W-:Y:S01]  /*2840*/  SEL R69, R97, R69, P6 ;  /* 0x0000004561457207 */ /* 0x000fe20003000000 */
[----:B------:R0:W-:Y:S01]  /*2850*/  @P2 STG.E.128 [R212.64], R72 ;  /* 0x00000048d4002986 */ /* 0x0001e2000c101d04 */
[----:B------:R-:W-:Y:S01]  /*2860*/  SEL R70, R98, R70, P6 ;  /* 0x0000004662467207 */ /* 0x000fe20003000000 */
[----:B------:R-:W-:Y:S01]  /*2870*/  @P2 IMAD.WIDE.U32 R82, R211, R108, c[0x0][0x250] ;  /* 0x00009400d3522625 */ /* 0x000fe200078e006c */
[----:B------:R-:W-:Y:S01]  /*2880*/  SEL R71, R99, R71, P6 ;  /* 0x0000004763477207 */ /* 0x000fe20003000000 */
[----:B------:R0:W-:Y:S01]  /*2890*/  @P1 STG.E.128 [R80.64], R64 ;  /* 0x0000004050001986 */ /* 0x0001e2000c101d04 */
[----:B--2---:R-:W-:-:S03]  /*28a0*/  SEL R223, RZ, 0x1, P4 ;  /* 0x00000001ffdf7807 */ /* 0x004fc60002000000 */
[----:B------:R0:W-:Y:S04]  /*28b0*/  STG.E.128 [R84.64], R96 ;  /* 0x0000006054007986 */ /* 0x0001e8000c101d04 */
[----:B------:R0:W-:Y:S02]  /*28c0*/  @P2 STG.E.128 [R82.64], R68 ;  /* 0x0000004452002986 */ /* 0x0001e4000c101d04 */
[----:B0-----:R-:W-:Y:S01]  /*28d0*/  @P5 CALL.REL.NOINC `(.L_x_2305) ;  /* 0x0000001000005944 */ /* 0x001fe20003c00000 */
[----:B------:R-:W-:Y:S05]  /*28e0*/  BRA `(.L_x_2306) ;  /* 0xffffe18000007947 */ /* 0x000fea000383ffff */
.L_x_2305:
        /* <DEDUP_REMOVED lines=76> */
.L_x_2300:
        /* <DEDUP_REMOVED lines=31> */
.L_x_2301:
[----:B------:R-:W-:Y:S01]  /*2fa0*/  HFMA2.MMA R76, -RZ, RZ, 0, 9.5367431640625e-07 ;  /* 0x00000010ff4c7435 */ /* 0x000fe200000001ff */
[----:B------:R-:W-:-:S02]  /*2fb0*/  MOV R75, R77 ;  /* 0x0000004d004b7202 */ /* 0x000fc40000000f00 */
[----:B------:R-:W-:Y:S02]  /*2fc0*/  MOV R78, 0x1f ;  /* 0x0000001f004e7802 */ /* 0x000fe40000000f00 */
[----:B------:R-:W-:Y:S02]  /*2fd0*/  MOV R81, 0xffffffff ;  /* 0xffffffff00517802 */ /* 0x000fe40000000f00 */
[----:B------:R-:W-:Y:S02]  /*2fe0*/  MOV R72, 0x3000 ;  /* 0x0000300000487802 */ /* 0x000fe40000000f00 */
[----:B-----5:R-:W-:Y:S05]  /*2ff0*/  CALL.REL.NOINC `($__internal_97_$__cuda_sm70_shflsync_down_p) ;  /* 0x0000046000007944 */ /* 0x020fea0003c00000 */
[----:B-1----:R-:W-:Y:S01]  /*3000*/  MOV R74, R75 ;  /* 0x0000004b004a7202 */ /* 0x002fe20000000f00 */
[----:B0-----:R-:W-:Y:S05]  /*3010*/  BRA `(.L_x_2307) ;  /* 0xffffeaf000007947 */ /* 0x001fea000383ffff */
.L_x_2302:
[----:B------:R-:W-:Y:S01]  /*3020*/  HFMA2.MMA R76, -RZ, RZ, 0, 9.5367431640625e-07 ;  /* 0x00000010ff4c7435 */ /* 0x000fe200000001ff */
[----:B------:R-:W-:Y:S02]  /*3030*/  MOV R75, R79 ;  /* 0x0000004f004b7202 */ /* 0x000fe40000000f00 */
[----:B------:R-:W-:Y:S02]  /*3040*/  MOV R78, 0x1f ;  /* 0x0000001f004e7802 */ /* 0x000fe40000000f00 */
[----:B------:R-:W-:-:S02]  /*3050*/  MOV R81, 0xffffffff ;  /* 0xffffffff00517802 */ /* 0x000fc40000000f00 */
[----:B------:R-:W-:Y:S02]  /*3060*/  MOV R72, 0x3080 ;  /* 0x0000308000487802 */ /* 0x000fe40000000f00 */
[----:B01---5:R-:W-:Y:S05]  /*3070*/  CALL.REL.NOINC `($__internal_97_$__cuda_sm70_shflsync_down_p) ;  /* 0x000003e000007944 */ /* 0x023fea0003c00000 */
[----:B------:R-:W-:Y:S01]  /*3080*/  FADD.FTZ R77, R77, R74 ;  /* 0x0000004a4d4d7221 */ /* 0x000fe20000010000 */
[----:B0-----:R-:W-:Y:S01]  /*3090*/  HFMA2.MMA R76, -RZ, RZ, 0, 4.76837158203125e-07 ;  /* 0x00000008ff4c7435 */ /* 0x001fe200000001ff */
[----:B-1----:R-:W-:Y:S01]  /*30a0*/  FADD.FTZ R80, R79, R75 ;  /* 0x0000004b4f507221 */ /* 0x002fe20000010000 */
[----:B------:R-:W-:Y:S02]  /*30b0*/  MOV R78, 0x1f ;  /* 0x0000001f004e7802 */ /* 0x000fe40000000f00 */
[----:B------:R-:W-:Y:S02]  /*30c0*/  MOV R81, 0xffffffff ;  /* 0xffffffff00517802 */ /* 0x000fe40000000f00 */
[----:B------:R-:W-:Y:S02]  /*30d0*/  MOV R75, R77 ;  /* 0x0000004d004b7202 */ /* 0x000fe40000000f00 */
[----:B------:R-:W-:Y:S02]  /*30e0*/  MOV R72, 0x3100 ;  /* 0x0000310000487802 */ /* 0x000fe40000000f00 */
[----:B------:R-:W-:Y:S05]  /*30f0*/  CALL.REL.NOINC `($__internal_97_$__cuda_sm70_shflsync_down_p) ;  /* 0x0000036000007944 */ /* 0x000fea0003c00000 */
[----:B0-----:R-:W-:Y:S01]  /*3100*/  HFMA2.MMA R76, -RZ, RZ, 0, 4.76837158203125e-07 ;  /* 0x00000008ff4c7435 */ /* 0x001fe200000001ff */
[----:B-1----:R-:W-:-:S02]  /*3110*/  MOV R74, R75 ;  /* 0x0000004b004a7202 */ /* 0x002fc40000000f00 */
[----:B------:R-:W-:Y:S02]  /*3120*/  MOV R75, R80 ;  /* 0x00000050004b7202 */ /* 0x000fe40000000f00 */
[----:B------:R-:W-:Y:S02]  /*3130*/  MOV R78, 0x1f ;  /* 0x0000001f004e7802 */ /* 0x000fe40000000f00 */
[----:B------:R-:W-:Y:S02]  /*3140*/  MOV R81, 0xffffffff ;  /* 0xffffffff00517802 */ /* 0x000fe40000000f00 */
[----:B------:R-:W-:Y:S02]  /*3150*/  MOV R72, 0x3170 ;  /* 0x0000317000487802 */ /* 0x000fe40000000f00 */
[----:B------:R-:W-:Y:S05]  /*3160*/  CALL.REL.NOINC `($__internal_97_$__cuda_sm70_shflsync_down_p) ;  /* 0x000002f000007944 */ /* 0x000fea0003c00000 */
[----:B------:R-:W-:Y:S01]  /*3170*/  FADD.FTZ R77, R74, R77 ;  /* 0x0000004d4a4d7221 */ /* 0x000fe20000010000 */
[----:B0-----:R-:W-:Y:S01]  /*3180*/  HFMA2.MMA R76, -RZ, RZ, 0, 2.384185791015625e-07 ;  /* 0x00000004ff4c7435 */ /* 0x001fe200000001ff */
[----:B-1----:R-:W-:Y:S01]  /*3190*/  FADD.FTZ R80, R80, R75 ;  /* 0x0000004b50507221 */ /* 0x002fe20000010000 */
[----:B------:R-:W-:Y:S02]  /*31a0*/  MOV R78, 0x1f ;  /* 0x0000001f004e7802 */ /* 0x000fe40000000f00 */
[----:B------:R-:W-:-:S02]  /*31b0*/  MOV R81, 0xffffffff ;  /* 0xffffffff00517802 */ /* 0x000fc40000000f00 */
[----:B------:R-:W-:Y:S02]  /*31c0*/  MOV R75, R77 ;  /* 0x0000004d004b7202 */ /* 0x000fe40000000f00 */
[----:B------:R-:W-:Y:S02]  /*31d0*/  MOV R72, 0x31f0 ;  /* 0x000031f000487802 */ /* 0x000fe40000000f00 */
[----:B------:R-:W-:Y:S05]  /*31e0*/  CALL.REL.NOINC `($__internal_97_$__cuda_sm70_shflsync_down_p) ;  /* 0x0000027000007944 */ /* 0x000fea0003c00000 */
[----:B0-----:R-:W-:Y:S01]  /*31f0*/  HFMA2.MMA R76, -RZ, RZ, 0, 2.384185791015625e-07 ;  /* 0x00000004ff4c7435 */ /* 0x001fe200000001ff */
[----:B-1----:R-:W-:Y:S02]  /*3200*/  MOV R74, R75 ;  /* 0x0000004b004a7202 */ /* 0x002fe40000000f00 */
[----:B------:R-:W-:Y:S02]  /*3210*/  MOV R75, R80 ;  /* 0x00000050004b7202 */ /* 0x000fe40000000f00 */
[----:B------:R-:W-:Y:S02]  /*3220*/  MOV R78, 0x1f ;  /* 0x0000001f004e7802 */ /* 0x000fe40000000f00 */
[----:B------:R-:W-:Y:S02]  /*3230*/  MOV R81, 0xffffffff ;  /* 0xffffffff00517802 */ /* 0x000fe40000000f00 */
[----:B------:R-:W-:-:S02]  /*3240*/  MOV R72, 0x3260 ;  /* 0x0000326000487802 */ /* 0x000fc40000000f00 */
[----:B------:R-:W-:Y:S05]  /*3250*/  CALL.REL.NOINC `($__internal_97_$__cuda_sm70_shflsync_down_p) ;  /* 0x0000020000007944 */ /* 0x000fea0003c00000 */
[----:B------:R-:W-:Y:S01]  /*3260*/  FADD.FTZ R77, R74, R77 ;  /* 0x0000004d4a4d7221 */ /* 0x000fe20000010000 */
[----:B0-----:R-:W-:Y:S01]  /*3270*/  HFMA2.MMA R76, -RZ, RZ, 0, 1.1920928955078125e-07 ;  /* 0x00000002ff4c7435 */ /* 0x001fe200000001ff */
[----:B-1----:R-:W-:Y:S01]  /*3280*/  FADD.FTZ R80, R80, R75 ;  /* 0x0000004b50507221 */ /* 0x002fe20000010000 */
[----:B------:R-:W-:-:S02]  /*3290*/  MOV R78, 0x1f ;  /* 0x0000001f004e7802 */ /* 0x000fc40000000f00 */
[----:B------:R-:W-:Y:S02]  /*32a0*/  MOV R81, 0xffffffff ;  /* 0xffffffff00517802 */ /* 0x000fe40000000f00 */
[----:B------:R-:W-:Y:S02]  /*32b0*/  MOV R75, R77 ;  /* 0x0000004d004b7202 */ /* 0x000fe40000000f00 */
[----:B------:R-:W-:Y:S02]  /*32c0*/  MOV R72, 0x32e0 ;  /* 0x000032e000487802 */ /* 0x000fe40000000f00 */
[----:B------:R-:W-:Y:S05]  /*32d0*/  CALL.REL.NOINC `($__internal_97_$__cuda_sm70_shflsync_down_p) ;  /* 0x0000018000007944 */ /* 0x000fea0003c00000 */
[----:B0-----:R-:W-:Y:S01]  /*32e0*/  HFMA2.MMA R76, -RZ, RZ, 0, 1.1920928955078125e-07 ;  /* 0x00000002ff4c7435 */ /* 0x001fe200000001ff */
[----:B-1----:R-:W-:Y:S02]  /*32f0*/  MOV R74, R75 ;  /* 0x0000004b004a7202 */ /* 0x002fe40000000f00 */
[----:B------:R-:W-:Y:S02]  /*3300*/  MOV R75, R80 ;  /* 0x00000050004b7202 */ /* 0x000fe40000000f00 */
[----:B------:R-:W-:Y:S02]  /*3310*/  MOV R78, 0x1f ;  /* 0x0000001f004e7802 */ /* 0x000fe40000000f00 */
[----:B------:R-:W-:-:S02]  /*3320*/  MOV R81, 0xffffffff ;  /* 0xffffffff00517802 */ /* 0x000fc40000000f00 */
[----:B------:R-:W-:Y:S02]  /*3330*/  MOV R72, 0x3350 ;  /* 0x0000335000487802 */ /* 0x000fe40000000f00 */
[----:B------:R-:W-:Y:S05]  /*3340*/  CALL.REL.NOINC `($__internal_97_$__cuda_sm70_shflsync_down_p) ;  /* 0x0000011000007944 */ /* 0x000fea0003c00000 */
[----:B------:R-:W-:Y:S01]  /*3350*/  FADD.FTZ R77, R74, R77 ;  /* 0x0000004d4a4d7221 */ /* 0x000fe20000010000 */
[----:B0-----:R-:W-:Y:S01]  /*3360*/  HFMA2.MMA R76, -RZ, RZ, 0, 5.9604644775390625e-08 ;  /* 0x00000001ff4c7435 */ /* 0x001fe200000001ff */
[----:B-1----:R-:W-:Y:S01]  /*3370*/  FADD.FTZ R79, R80, R75 ;  /* 0x0000004b504f7221 */ /* 0x002fe20000010000 */
[----:B------:R-:W-:Y:S02]  /*3380*/  MOV R78, 0x1f ;  /* 0x0000001f004e7802 */ /* 0x000fe40000000f00 */
[----:B------:R-:W-:Y:S02]  /*3390*/  MOV R81, 0xffffffff ;  /* 0xffffffff00517802 */ /* 0x000fe40000000f00 */
[----:B------:R-:W-:Y:S02]  /*33a0*/  MOV R75, R77 ;  /* 0x0000004d004b7202 */ /* 0x000fe40000000f00 */
[----:B------:R-:W-:Y:S02]  /*33b0*/  MOV R72, 0x33d0 ;  /* 0x000033d000487802 */ /* 0x000fe40000000f00 */
[----:B------:R-:W-:Y:S05]  /*33c0*/  CALL.REL.NOINC `($__internal_97_$__cuda_sm70_shflsync_down_p) ;  /* 0x0000009000007944 */ /* 0x000fea0003c00000 */
[----:B0-----:R-:W-:Y:S01]  /*33d0*/  HFMA2.MMA R76, -RZ, RZ, 0, 5.9604644775390625e-08 ;  /* 0x00000001ff4c7435 */ /* 0x001fe200000001ff */
[----:B-1----:R-:W-:-:S02]  /*33e0*/  MOV R80, R75 ;  /* 0x0000004b00507202 */ /* 0x002fc40000000f00 */
[----:B------:R-:W-:Y:S02]  /*33f0*/  MOV R75, R79 ;  /* 0x0000004f004b7202 */ /* 0x000fe40000000f00 */
[----:B------:R-:W-:Y:S02]  /*3400*/  MOV R78, 0x1f ;  /* 0x0000001f004e7802 */ /* 0x000fe40000000f00 */
[----:B------:R-:W-:Y:S02]  /*3410*/  MOV R81, 0xffffffff ;  /* 0xffffffff00517802 */ /* 0x000fe40000000f00 */
[----:B------:R-:W-:Y:S02]  /*3420*/  MOV R72, 0x3440 ;  /* 0x0000344000487802 */ /* 0x000fe40000000f00 */
[----:B------:R-:W-:Y:S05]  /*3430*/  CALL.REL.NOINC `($__internal_97_$__cuda_sm70_shflsync_down_p) ;  /* 0x0000002000007944 */ /* 0x000fea0003c00000 */
[----:B-1----:R-:W-:Y:S01]  /*3440*/  MOV R72, R75 ;  /* 0x0000004b00487202 */ /* 0x002fe20000000f00 */
[----:B0-----:R-:W-:Y:S05]  /*3450*/  BRA `(.L_x_2308) ;  /* 0xffffe7d000007947 */ /* 0x001fea000383ffff */
        .weak           $__internal_97_$__cuda_sm70_shflsync_down_p
        .type           $__internal_97_$__cuda_sm70_shflsync_down_p,@function
        .size           $__internal_97_$__cuda_sm70_shflsync_down_p,(.L_x_2844 - $__internal_97_$__cuda_sm70_shflsync_down_p)
$__internal_97_$__cuda_sm70_shflsync_down_p:
[----:B------:R-:W-:Y:S01]  /*3460*/  HFMA2.MMA R73, -RZ, RZ, 0, 0 ;  /* 0x00000000ff497435 */ /* 0x000fe200000001ff */
[----:B------:R-:W-:Y:S04]  /*3470*/  WARPSYNC R81 ;  /* 0x0000005100007348 */ /* 0x000fe80003800000 */
[----:B------:R0:W1:Y:S01]  /*3480*/  SHFL.DOWN PT, R75, R75, R76, R78 ;  /* 0x0800004c4b4b7389 */ /* 0x00006200000e004e */
[----:B------:R-:W-:Y:S05]  /*3490*/  RET.REL.NODEC R72 `(_ZN10layer_norm31ln_parallel_residual_bwd_kernelINS_13Kernel_traitsI6__halfffffjLj2560ELj1ELj1ELj4ELj16ENS_18Kernel_traits_baseILj2560ES2_ffffjLj128EEEEELb0ELb0ELb1EEEvNS_9BwdParamsE) ;  /* 0xffffcb6048007950 */ /* 0x000fea0003c3ffff */
.L_x_2309:
        /* <DEDUP_REMOVED lines=14> */
.L_x_2844:


//--------------------- .text._ZN10layer_norm31ln_parallel_residual_bwd_kernelINS_13Kernel_traitsI6__halfffffjLj2560ELj1ELj1ELj4ELj16ENS_18Kernel_traits_baseILj2560ES2_ffffjLj128EEEEELb0ELb1ELb0EEEvNS_9BwdParamsE --------------------------
	.section	.text._ZN10layer_norm31ln_parallel_residual_bwd_kernelINS_13Kernel_traitsI6__halfffffjLj2560ELj1ELj1ELj4ELj16ENS_18Kernel_traits_baseILj2560ES2_ffffjLj128EEEEELb0ELb1ELb0EEEvNS_9BwdParamsE,"ax",@progbits
	.sectioninfo	@"SHI_REGISTERS=152"
	.align	128
        .global         _ZN10layer_norm31ln_parallel_residual_bwd_kernelINS_13Kernel_traitsI6__halfffffjLj2560ELj1ELj1ELj4ELj16ENS_18Kernel_traits_baseILj2560ES2_ffffjLj128EEEEELb0ELb1ELb0EEEvNS_9BwdParamsE
        .type           _ZN10layer_norm31ln_parallel_residual_bwd_kernelINS_13Kernel_traitsI6__halfffffjLj2560ELj1ELj1ELj4ELj16ENS_18Kernel_traits_baseILj2560ES2_ffffjLj128EEEEELb0ELb1ELb0EEEvNS_9BwdParamsE,@function
        .size           _ZN10layer_norm31ln_parallel_residual_bwd_kernelINS_13Kernel_traitsI6__halfffffjLj2560ELj1ELj1ELj4ELj16ENS_18Kernel_traits_baseILj2560ES2_ffffjLj128EEEEELb0ELb1ELb0EEEvNS_9BwdParamsE,(.L_x_2845 - _ZN10layer_norm31ln_parallel_residual_bwd_kernelINS_13Kernel_traitsI6__halfffffjLj2560ELj1ELj1ELj4ELj16ENS_18Kernel_traits_baseILj2560ES2_ffffjLj128EEEEELb0ELb1ELb0EEEvNS_9BwdParamsE)
        .other          _ZN10layer_norm31ln_parallel_residual_bwd_kernelINS_13Kernel_traitsI6__halfffffjLj2560ELj1ELj1ELj4ELj16ENS_18Kernel_traits_baseILj2560ES2_ffffjLj128EEEEELb0ELb1ELb0EEEvNS_9BwdParamsE,@"STO_CUDA_ENTRY STV_DEFAULT"
_ZN10layer_norm31ln_parallel_residual_bwd_kernelINS_13Kernel_traitsI6__halfffffjLj2560ELj1ELj1ELj4ELj16ENS_18Kernel_traits_baseILj2560ES2_ffffjLj128EEEEELb0ELb1ELb0EEEvNS_9BwdParamsE:
.text._ZN10layer_norm31ln_parallel_residual_bwd_kernelINS_13Kernel_traitsI6__halfffffjLj2560ELj1ELj1ELj4ELj16ENS_18Kernel_traits_baseILj2560ES2_ffffjLj128EEEEELb0ELb1ELb0EEEvNS_9BwdParamsE:
        /* <DEDUP_REMOVED lines=23> */
[----:B------:R0:W5:Y:S04]  /*0170*/  @P2 LDG.E.64 R4, [R2.64] ;  /* 0x0000000402042981 */ /* 0x000168000c1e1b00 */
[C---:B------:R-:W-:Y:S01]  /*0180*/  @P4 IMAD.WIDE.U32 R18, R12.reuse, R19, c[0x0][0x1b0] ;  /* 0x00006c000c124625 */ /* 0x040fe200078e0013 */
[----:B------:R-:W-:Y:S01]  /*0190*/  @P4 IADD3 R12, R12, 0x80, RZ ;  /* 0x000000800c0c4810 */ /* 0x000fe20007ffe0ff */
[----:B------:R0:W5:Y:S04]  /*01a0*/  @P3 LDG.E.64 R6, [R16.64] ;  /* 0x0000000410063981 */ /* 0x000168000c1e1b00 */
[C---:B------:R-:W-:Y:S01]  /*01b0*/  @P5 IMAD.WIDE.U32 R20, R12.reuse, R21, c[0x0][0x1b0] ;  /* 0x00006c000c145625 */ /* 0x040fe200078e0015 */
[----:B------:R-:W-:Y:S01]  /*01c0*/  @P5 IADD3 R12, R12, 0x80, RZ ;  /* 0x000000800c0c5810 */ /* 0x000fe20007ffe0ff */
[----:B------:R0:W5:Y:S04]  /*01d0*/  @P4 LDG.E.64 R8, [R18.64] ;  /* 0x0000000412084981 */ /* 0x000168000c1e1b00 */
        /* <DEDUP_REMOVED lines=28> */
[----:B-----5:R-:W-:-:S02]  /*03a0*/  MOV R23, R4 ;  /* 0x0000000400177202 */ /* 0x020fc40000000f00 */
        /* <DEDUP_REMOVED lines=15> */
[----:B------:R-:W-:-:S02]  /*04a0*/  SHF.R.U64 R13, R8, 0x10, R9 ;  /* 0x00000010080d7819 */ /* 0x000fc40000001209 */
[----:B------:R-:W-:Y:S02]  /*04b0*/  MOV R12, R9 ;  /* 0x00000009000c7202 */ /* 0x000fe40000000f00 */
[----:B------:R-:W-:Y:S01]  /*04c0*/  SHF.R.U32.HI R24, RZ, 0x10, R9 ;  /* 0x00000010ff187819 */ /* 0x000fe20000011609 */
[----:B------:R-:W-:Y:S01]  /*04d0*/  HADD2.F32 R13, -RZ, R13.H0_H0 ;  /* 0x2000000dff0d7230 */ /* 0x000fe20000004100 */
[----:B------:R-:W-:Y:S01]  /*04e0*/  MOV R2, R10 ;  /* 0x0000000a00027202 */ /* 0x000fe20000000f00 */
[----:B------:R-:W-:Y:S01]  /*04f0*/  HADD2.F32 R12, -RZ, R12.H0_H0 ;  /* 0x2000000cff0c7230 */ /* 0x000fe20000004100 */
        /* <DEDUP_REMOVED lines=20> */
.L_x_2333:
        /* <DEDUP_REMOVED lines=18> */
[----:B0-----:R-:W-:Y:S01]  /*0760*/  LEA R92, P0, R0, c[0x0][0x188], 0x4 ;  /* 0x00006200005c7a11 */ /* 0x001fe200078020ff */
[----:B------:R-:W-:-:S03]  /*0770*/  HFMA2.MMA R97, -RZ, RZ, 0, 9.5367431640625e-07 ;  /* 0x00000010ff617435 */ /* 0x000fc600000001ff */
[----:B------:R-:W-:-:S06]  /*0780*/  LEA.HI.X R93, R0, c[0x0][0x18c], RZ, 0x4, P0 ;  /* 0x00006300005d7a11 */ /* 0x000fcc00000f24ff */
[----:B------:R-:W2:Y:S01]  /*0790*/  LDG.E.128 R92, [R92.64] ;  /* 0x000000045c5c7981 */ /* 0x000ea2000c1e1d00 */
[----:B------:R-:W-:-:S06]  /*07a0*/  IMAD.WIDE.U32 R96, R0, R97, c[0x0][0x208] ;  /* 0x0000820000607625 */ /* 0x000fcc00078e0061 */
[----:B------:R-:W3:Y:S01]  /*07b0*/  LDG.E.128 R96, [R96.64] ;  /* 0x0000000460607981 */ /* 0x000ee2000c1e1d00 */
[----:B------:R-:W-:-:S04]  /*07c0*/  ISETP.NE.U32.AND P0, PT, RZ, c[0x0][0x218], PT ;  /* 0x00008600ff007a0c */ /* 0x000fc80003f05070 */
[----:B------:R-:W-:-:S13]  /*07d0*/  ISETP.NE.AND.EX P0, PT, RZ, c[0x0][0x21c], PT, P0 ;  /* 0x00008700ff007a0c */ /* 0x000fda0003f05300 */
[----:B------:R-:W-:-:S04]  /*07e0*/  @P0 LEA R144, P1, R0, c[0x0][0x218], 0x4 ;  /* 0x0000860000900a11 */ /* 0x000fc800078220ff */
[----:B------:R-:W-:-:S05]  /*07f0*/  @P0 LEA.HI.X R145, R0, c[0x0][0x21c], RZ, 0x4, P1 ;  /* 0x0000870000910a11 */ /* 0x000fca00008f24ff */
[----:B------:R0:W5:Y:S01]  /*0800*/  @P0 LDG.E.128 R64, [R144.64] ;  /* 0x0000000490400981 */ /* 0x000162000c1e1d00 */
[----:B------:R-:W-:Y:S01]  /*0810*/  IADD3 R127, R0, 0x80, RZ ;  /* 0x00000080007f7810 */ /* 0x000fe20007ffe0ff */
[C---:B--2---:R-:W-:Y:S02]  /*0820*/  FADD.FTZ R110, -R126.reuse, R92 ;  /* 0x0000005c7e6e7221 */ /* 0x044fe40000010100 */
[----:B------:R-:W-:Y:S02]  /*0830*/  FADD.FTZ R120, -R126, R93 ;  /* 0x0000005d7e787221 */ /* 0x000fe40000010100 */
[C---:B-----5:R-:W-:Y:S02]  /*0840*/  FMUL.FTZ R111, R101.reuse, R110 ;  /* 0x0000006e656f7220 */ /* 0x060fe40000410000 */
[----:B------:R-:W-:Y:S02]  /*0850*/  FMUL.FTZ R110, R101, R120 ;  /* 0x00000078656e7220 */ /* 0x000fe40000410000 */
[----:B---3--:R-:W-:-:S02]  /*0860*/  FMUL.FTZ R120, R23, R96 ;  /* 0x0000006017787220 */ /* 0x008fc40000410000 */
[C---:B------:R-:W-:Y:S02]  /*0870*/  FADD.FTZ R94, -R126.reuse, R94 ;  /* 0x0000005e7e5e7221 */ /* 0x040fe40000010100 */
[----:B------:R-:W-:Y:S02]  /*0880*/  FMUL.FTZ R133, R21, R97 ;  /* 0x0000006115857220 */ /* 0x000fe40000410000 */
[----:B------:R-:W-:Y:S02]  /*0890*/  FADD.FTZ R92, RZ, R120 ;  /* 0x00000078ff5c7221 */ /* 0x000fe40000010000 */
[----:B------:R-:W-:Y:S02]  /*08a0*/  FFMA.FTZ R93, R111, R120, RZ ;  /* 0x000000786f5d7223 */ /* 0x000fe400000100ff */
[----:B------:R-:W-:Y:S02]  /*08b0*/  FADD.FTZ R148, -R126, R95 ;  /* 0x0000005f7e947221 */ /* 0x000fe40000010100 */
[----:B------:R-:W-:-:S02]  /*08c0*/  FMUL.FTZ R131, R101, R94 ;  /* 0x0000005e65837220 */ /* 0x000fc40000410000 */
[----:B------:R-:W-:Y:S02]  /*08d0*/  FMUL.FTZ R146, R20, R98 ;  /* 0x0000006214927220 */ /* 0x000fe40000410000 */
[----:B------:R-:W-:Y:S02]  /*08e0*/  FADD.FTZ R95, R92, R133 ;  /* 0x000000855c5f7221 */ /* 0x000fe40000010000 */
[----:B------:R-:W-:Y:S02]  /*08f0*/  FFMA.FTZ R93, R110, R133, R93 ;  /* 0x000000856e5d7223 */ /* 0x000fe4000001005d */
[----:B------:R-:W-:Y:S02]  /*0900*/  FMUL.FTZ R139, R19, R99 ;  /* 0x00000063138b7220 */ /* 0x000fe40000410000 */
[----:B0-----:R-:W-:Y:S02]  /*0910*/  FMUL.FTZ R144, R101, R148 ;  /* 0x0000009465907220 */ /* 0x001fe40000410000 */
        /* <DEDUP_REMOVED lines=12> */
.L_x_2312:
[----:B0-----:R-:W-:Y:S05]  /*09e0*/  BSYNC B0 ;  /* 0x0000000000007941 */ /* 0x001fea0003800000 */
.L_x_2311:
[----:B------:R-:W-:Y:S01]  /*09f0*/  BSSY B0, `(.L_x_2313) ;  /* 0x000002a000007945 */ /* 0x000fe20003800000 */
[----:B------:R-:W-:Y:S05]  /*0a00*/  @!P3 BRA `(.L_x_2314) ;  /* 0x000002800000b947 */ /* 0x000fea0003800000 */
[----:B------:R-:W-:Y:S02]  /*0a10*/  LEA R92, P0, R127, c[0x0][0x188], 0x4 ;  /* 0x000062007f5c7a11 */ /* 0x000fe400078020ff */
[----:B------:R-:W-:-:S02]  /*0a20*/  MOV R96, 0x10 ;  /* 0x0000001000607802 */ /* 0x000fc40000000f00 */
[C---:B------:R-:W-:Y:S02]  /*0a30*/  LEA.HI.X R93, R127.reuse, c[0x0][0x18c], RZ, 0x4, P0 ;  /* 0x000063007f5d7a11 */ /* 0x040fe400000f24ff */
[----:B------:R-:W-:Y:S01]  /*0a40*/  ISETP.NE.U32.AND P0, PT, RZ, c[0x0][0x218], PT ;  /* 0x00008600ff007a0c */ /* 0x000fe20003f05070 */
[----:B------:R-:W-:-:S03]  /*0a50*/  IMAD.WIDE.U32 R96, R127, R96, c[0x0][0x208] ;  /* 0x000082007f607625 */ /* 0x000fc600078e0060 */
[----:B------:R-:W2:Y:S01]  /*0a60*/  LDG.E.128 R92, [R92.64] ;  /* 0x000000045c5c7981 */ /* 0x000ea2000c1e1d00 */
[----:B------:R-:W-:-:S03]  /*0a70*/  ISETP.NE.AND.EX P0, PT, RZ, c[0x0][0x21c], PT, P0 ;  /* 0x00008700ff007a0c */ /* 0x000fc60003f05300 */
[----:B------:R-:W3:Y:S10]  /*0a80*/  LDG.E.128 R96, [R96.64] ;  /* 0x0000000460607981 */ /* 0x000ef4000c1e1d00 */
        /* <DEDUP_REMOVED lines=11> */
[----:B------:R-:W-:Y:S02]  /*0b40*/  FADD.FTZ R92, R143, R118 ;  /* 0x000000768f5c7221 */ /* 0x000fe40000010000 */
[----:B------:R-:W-:Y:S02]  /*0b50*/  FFMA.FTZ R141, R109, R118, R141 ;  /* 0x000000766d8d7223 */ /* 0x000fe4000001008d */
[----:B------:R-:W-:Y:S02]  /*0b60*/  FADD.FTZ R140, -R126, R95 ;  /* 0x0000005f7e8c7221 */ /* 0x000fe40000010100 */
[----:B------:R-:W-:-:S02]  /*0b70*/  FMUL.FTZ R125, R101, R94 ;  /* 0x0000005e657d7220 */ /* 0x000fc40000410000 */
        /* <DEDUP_REMOVED lines=17> */
.L_x_2314:
[----:B0-----:R-:W-:Y:S05]  /*0c90*/  BSYNC B0 ;  /* 0x0000000000007941 */ /* 0x001fea0003800000 */
.L_x_2313:
[----:B------:R-:W-:Y:S01]  /*0ca0*/  BSSY B0, `(.L_x_2315) ;  /* 0x000002a000007945 */ /* 0x000fe20003800000 */
[----:B------:R-:W-:Y:S05]  /*0cb0*/  @!P4 BRA `(.L_x_2316) ;  /* 0x000002800000c947 */ /* 0x000fea0003800000 */
[----:B------:R-:W-:Y:S01]  /*0cc0*/  LEA R92, P0, R127, c[0x0][0x188], 0x4 ;  /* 0x000062007f5c7a11 */ /* 0x000fe200078020ff */
[----:B------:R-:W-:-:S03]  /*0cd0*/  HFMA2.MMA R96, -RZ, RZ, 0, 9.5367431640625e-07 ;  /* 0x00000010ff607435 */ /* 0x000fc600000001ff */
[----:B------:R-:W-:Y:S02]  /*0ce0*/  LEA.HI.X R93, R127, c[0x0][0x18c], RZ, 0x4, P0 ;  /* 0x000063007f5d7a11 */ /* 0x000fe400000f24ff */
[----:B------:R-:W-:-:S04]  /*0cf0*/  ISETP.NE.U32.AND P0, PT, RZ, c[0x0][0x218], PT ;  /* 0x00008600ff007a0c */ /* 0x000fc80003f05070 */
[----:B------:R-:W2:Y:S01]  /*0d00*/  LDG.E.128 R92, [R92.64] ;  /* 0x000000045c5c7981 */ /* 0x000ea2000c1e1d00 */
[----:B------:R-:W-:Y:S01]  /*0d10*/  IMAD.WIDE.U32 R96, R127, R96, c[0x0][0x208] ;  /* 0x000082007f607625 */ /* 0x000fe200078e0060 */
[----:B------:R-:W-:-:S05]  /*0d20*/  ISETP.NE.AND.EX P0, PT, RZ, c[0x0][0x21c], PT, P0 ;  /* 0x00008700ff007a0c */ /* 0x000fca0003f05300 */
[----:B------:R-:W3:Y:S08]  /*0d30*/  LDG.E.128 R96, [R96.64] ;  /* 0x0000000460607981 */ /* 0x000ef0000c1e1d00 */
        /* <DEDUP_REMOVED lines=32> */
.L_x_2316:
[----:B0-----:R-:W-:Y:S05]  /*0f40*/  BSYNC B0 ;  /* 0x0000000000007941 */ /* 0x001fea0003800000 */
.L_x_2315:
        /* <DEDUP_REMOVED lines=42> */
.L_x_2318:
[----:B0-----:R-:W-:Y:S05]  /*11f0*/  BSYNC B0 ;  /* 0x0000000000007941 */ /* 0x001fea0003800000 */
.L_x_2317:
        /* <DEDUP_REMOVED lines=13> */
[C---:B--2---:R-:W-:Y:S02]  /*12d0*/  FADD.FTZ R106, -R126.reuse, R92 ;  /* 0x0000005c7e6a7221 */ /* 0x044fe40000010100 */
[----:B------:R-:W-:Y:S02]  /*12e0*/  FADD.FTZ R112, -R126, R93 ;  /* 0x0000005d7e707221 */ /* 0x000fe40000010100 */
[C---:B-----5:R-:W-:Y:S02]  /*12f0*/  FMUL.FTZ R103, R101.reuse, R106 ;  /* 0x0000006a65677220 */ /* 0x060fe40000410000 */
[----:B------:R-:W-:Y:S02]  /*1300*/  FMUL.FTZ R106, R101, R112 ;  /* 0x00000070656a7220 */ /* 0x000fe40000410000 */
[----:B---3--:R-:W-:Y:S02]  /*1310*/  FMUL.FTZ R112, R6, R96 ;  /* 0x0000006006707220 */ /* 0x008fe40000410000 */
[----:B------:R-:W-:-:S02]  /*1320*/  FADD.FTZ R94, -R126, R94 ;  /* 0x0000005e7e5e7221 */ /* 0x000fc40000010100 */
[----:B------:R-:W-:Y:S02]  /*1330*/  FMUL.FTZ R115, R5, R97 ;  /* 0x0000006105737220 */ /* 0x000fe40000410000 */
        /* <DEDUP_REMOVED lines=21> */
.L_x_2320:
[----:B0-----:R-:W-:Y:S05]  /*1490*/  BSYNC B0 ;  /* 0x0000000000007941 */ /* 0x001fea0003800000 */
.L_x_2319:
[----:B------:R-:W-:Y:S02]  /*14a0*/  LOP3.LUT P1, RZ, R2, 0xff, RZ, 0xc0, !PT ;  /* 0x000000ff02ff7812 */ /* 0x000fe4000782c0ff */
[----:B------:R-:W-:Y:S02]  /*14b0*/  SHF.R.U32.HI R94, RZ, 0x5, R100 ;  /* 0x00000005ff5e7819 */ /* 0x000fe40000011664 */
[----:B------:R-:W-:-:S02]  /*14c0*/  LOP3.LUT P0, RZ, R100, 0x1f, RZ, 0xc0, !PT ;  /* 0x0000001f64ff7812 */ /* 0x000fc4000780c0ff */
[----:B------:R-:W-:-:S07]  /*14d0*/  LOP3.LUT R145, R94, 0x7fffffc, RZ, 0xc0, !PT ;  /* 0x07fffffc5e917812 */ /* 0x000fce00078ec0ff */
[----:B------:R-:W-:Y:S01]  /*14e0*/  @!P1 IADD3 R145, R145, 0x4, RZ ;  /* 0x0000000491919810 */ /* 0x000fe20007ffe0ff */
[----:B------:R-:W-:Y:S05]  /*14f0*/  BRA.DIV ~URZ, `(.L_x_2321) ;  /* 0x000012f27f007947 */ /* 0x000fea000b800000 */
[----:B------:R0:W1:Y:S02]  /*1500*/  SHFL.DOWN PT, R96, R143, 0x10, 0x1f ;  /* 0x0a001f008f607f89 */ /* 0x00006400000e0000 */
.L_x_2334:
        /* <DEDUP_REMOVED lines=18> */
.L_x_2335:
[----:B------:R-:W-:Y:S01]  /*1630*/  @!P0 LOP3.LUT R94, R94, 0x3, RZ, 0xc0, !PT ;  /* 0x000000035e5e8812 */ /* 0x000fe200078ec0ff */
[----:B---3--:R-:W-:Y:S01]  /*1640*/  FADD.FTZ R126, R126, R97 ;  /* 0x000000617e7e7221 */ /* 0x008fe20000010000 */
        /* <DEDUP_REMOVED lines=8> */
[----:B------:R-:W2:Y:S04]  /*16d0*/  LDS.128 R92, [R145.X8+0x2800] ;  /* 0x00280000915c7984 */ /* 0x000ea80000008c00 */
[----:B-1----:R-:W1:Y:S01]  /*16e0*/  LDS.128 R96, [R145.X8+0x2810] ;  /* 0x0028100091607984 */ /* 0x002e620000008c00 */
[----:B0-2---:R-:W-:-:S02]  /*16f0*/  FADD.FTZ R143, RZ, R92 ;  /* 0x0000005cff8f7221 */ /* 0x005fc40000010000 */
        /* <DEDUP_REMOVED lines=24> */
[C---:B-----5:R-:W-:Y:S02]  /*1880*/  FMUL.FTZ R93, R101.reuse, R94 ;  /* 0x0000005e655d7220 */ /* 0x060fe40000410000 */
        /* <DEDUP_REMOVED lines=27> */
.L_x_2324:
[----:B------:R-:W-:Y:S05]  /*1a40*/  BSYNC B0 ;  /* 0x0000000000007941 */ /* 0x000fea0003800000 */
.L_x_2323:
        /* <DEDUP_REMOVED lines=43> */
.L_x_2326:
[----:B------:R-:W-:Y:S05]  /*1d00*/  BSYNC B0 ;  /* 0x0000000000007941 */ /* 0x000fea0003800000 */
.L_x_2325:
        /* <DEDUP_REMOVED lines=43> */
.L_x_2328:
[----:B------:R-:W-:Y:S05]  /*1fc0*/  BSYNC B0 ;  /* 0x0000000000007941 */ /* 0x000fea0003800000 */
.L_x_2327:
        /* <DEDUP_REMOVED lines=43> */
.L_x_2330:
[----:B------:R-:W-:Y:S05]  /*2280*/  BSYNC B0 ;  /* 0x0000000000007941 */ /* 0x000fea0003800000 */
.L_x_2329:
        /* <DEDUP_REMOVED lines=42> */
.L_x_2332:
[----:B------:R-:W-:Y:S05]  /*2530*/  BSYNC B0 ;  /* 0x0000000000007941 */ /* 0x000fea0003800000 */
.L_x_2331:
[----:B------:R-:W-:Y:S02]  /*2540*/  IADD3 R22, R22, c[0x0][0x160], RZ ;  /* 0x0000580016167a10 */ /* 0x000fe40007ffe0ff */
[----:B------:R-:W-:Y:S02]  /*2550*/  LOP3.LUT P1, RZ, R2, 0xff, RZ, 0xc0, !PT ;  /* 0x000000ff02ff7812 */ /* 0x000fe4000782c0ff */
[----:B------:R-:W-:Y:S02]  /*2560*/  ISETP.GE.AND P0, PT, R22, c[0x0][0x164], PT ;  /* 0x0000590016007a0c */ /* 0x000fe40003f06270 */
[----:B------:R-:W-:-:S11]  /*2570*/  SEL R2, RZ, 0x1, P1 ;  /* 0x00000001ff027807 */ /* 0x000fd60000800000 */
[----:B0----5:R-:W-:Y:S01]  /*2580*/  @P0 CALL.REL.NOINC `(.L_x_2310) ;  /* 0x0000001000000944 */ /* 0x021fe20003c00000 */
[----:B------:R-:W-:Y:S05]  /*2590*/  BRA `(.L_x_2333) ;  /* 0xffffe0a000007947 */ /* 0x000fea000383ffff */
.L_x_2310:
        /* <DEDUP_REMOVED lines=37> */
.L_x_2321:
[----:B------:R-:W-:Y:S01]  /*27f0*/  HFMA2.MMA R127, -RZ, RZ, 0, 9.5367431640625e-07 ;  /* 0x00000010ff7f7435 */ /* 0x000fe200000001ff */
[----:B------:R-:W-:Y:S02]  /*2800*/  MOV R98, R143 ;  /* 0x0000008f00627202 */ /* 0x000fe40000000f00 */
[----:B------:R-:W-:Y:S02]  /*2810*/  MOV R147, 0x1f ;  /* 0x0000001f00937802 */ /* 0x000fe40000000f00 */
[----:B------:R-:W-:-:S02]  /*2820*/  MOV R148, 0xffffffff ;  /* 0xffffffff00947802 */ /* 0x000fc40000000f00 */
[----:B------:R-:W-:Y:S02]  /*2830*/  MOV R92, 0x2850 ;  /* 0x00002850005c7802 */ /* 0x000fe40000000f00 */
[----:B-----5:R-:W-:Y:S05]  /*2840*/  CALL.REL.NOINC `($__internal_98_$__cuda_sm70_shflsync_down_p) ;  /* 0x0000046000007944 */ /* 0x020fea0003c00000 */
[----:B-1----:R-:W-:Y:S01]  /*2850*/  MOV R96, R98 ;  /* 0x0000006200607202 */ /* 0x002fe20000000f00 */
[----:B0-----:R-:W-:Y:S05]  /*2860*/  BRA `(.L_x_2334) ;  /* 0xffffeca000007947 */ /* 0x001fea000383ffff */
.L_x_2322:
[----:B------:R-:W-:Y:S01]  /*2870*/  HFMA2.MMA R127, -RZ, RZ, 0, 9.5367431640625e-07 ;  /* 0x00000010ff7f7435 */ /* 0x000fe200000001ff */
[----:B------:R-:W-:Y:S02]  /*2880*/  MOV R98, R141 ;  /* 0x0000008d00627202 */ /* 0x000fe40000000f00 */
[----:B------:R-:W-:Y:S02]  /*2890*/  MOV R147, 0x1f ;  /* 0x0000001f00937802 */ /* 0x000fe40000000f00 */
[----:B------:R-:W-:Y:S02]  /*28a0*/  MOV R148, 0xffffffff ;  /* 0xffffffff00947802 */ /* 0x000fe40000000f00 */
[----:B------:R-:W-:Y:S02]  /*28b0*/  MOV R92, 0x28d0 ;  /* 0x000028d0005c7802 */ /* 0x000fe40000000f00 */
[----:B01---5:R-:W-:Y:S05]  /*28c0*/  CALL.REL.NOINC `($__internal_98_$__cuda_sm70_shflsync_down_p) ;  /* 0x000003e000007944 */ /* 0x023fea0003c00000 */
[----:B------:R-:W-:Y:S01]  /*28d0*/  FADD.FTZ R96, R96, R143 ;  /* 0x0000008f60607221 */ /* 0x000fe20000010000 */
[----:B0-----:R-:W-:Y:S01]  /*28e0*/  HFMA2.MMA R127, -RZ, RZ, 0, 4.76837158203125e-07 ;  /* 0x00000008ff7f7435 */ /* 0x001fe200000001ff */
[----:B-1----:R-:W-:Y:S01]  /*28f0*/  FADD.FTZ R141, R141, R98 ;  /* 0x000000628d8d7221 */ /* 0x002fe20000010000 */
[----:B------:R-:W-:-:S02]  /*2900*/  MOV R147, 0x1f ;  /* 0x0000001f00937802 */ /* 0x000fc40000000f00 */
[----:B------:R-:W-:Y:S02]  /*2910*/  MOV R148, 0xffffffff ;  /* 0xffffffff00947802 */ /* 0x000fe40000000f00 */
[----:B------:R-:W-:Y:S02]  /*2920*/  MOV R98, R96 ;  /* 0x0000006000627202 */ /* 0x000fe40000000f00 */
[----:B------:R-:W-:Y:S02]  /*2930*/  MOV R92, 0x2950 ;  /* 0x00002950005c7802 */ /* 0x000fe40000000f00 */
[----:B------:R-:W-:Y:S05]  /*2940*/  CALL.REL.NOINC `($__internal_98_$__cuda_sm70_shflsync_down_p) ;  /* 0x0000036000007944 */ /* 0x000fea0003c00000 */
[----:B0-----:R-:W-:Y:S01]  /*2950*/  HFMA2.MMA R127, -RZ, RZ, 0, 4.76837158203125e-07 ;  /* 0x00000008ff7f7435 */ /* 0x001fe200000001ff */
[----:B-1----:R-:W-:Y:S02]  /*2960*/  MOV R95, R98 ;  /* 0x00000062005f7202 */ /* 0x002fe40000000f00 */
[----:B------:R-:W-:Y:S02]  /*2970*/  MOV R98, R141 ;  /* 0x0000008d00627202 */ /* 0x000fe40000000f00 */
[----:B------:R-:W-:Y:S02]  /*2980*/  MOV R147, 0x1f ;  /* 0x0000001f00937802 */ /* 0x000fe40000000f00 */
[----:B------:R-:W-:-:S02]  /*2990*/  MOV R148, 0xffffffff ;  /* 0xffffffff00947802 */ /* 0x000fc40000000f00 */
[----:B------:R-:W-:Y:S02]  /*29a0*/  MOV R92, 0x29c0 ;  /* 0x000029c0005c7802 */ /* 0x000fe40000000f00 */
[----:B------:R-:W-:Y:S05]  /*29b0*/  CALL.REL.NOINC `($__internal_98_$__cuda_sm70_shflsync_down_p) ;  /* 0x000002f000007944 */ /* 0x000fea0003c00000 */
[----:B------:R-:W-:Y:S01]  /*29c0*/  FADD.FTZ R96, R95, R96 ;  /* 0x000000605f607221 */ /* 0x000fe20000010000 */
[----:B0-----:R-:W-:Y:S01]  /*29d0*/  HFMA2.MMA R127, -RZ, RZ, 0, 2.384185791015625e-07 ;  /* 0x00000004ff7f7435 */ /* 0x001fe200000001ff */
[----:B-1----:R-:W-:Y:S01]  /*29e0*/  FADD.FTZ R141, R141, R98 ;  /* 0x000000628d8d7221 */ /* 0x002fe20000010000 */
[----:B------:R-:W-:Y:S02]  /*29f0*/  MOV R147, 0x1f ;  /* 0x0000001f00937802 */ /* 0x000fe40000000f00 */
[----:B------:R-:W-:Y:S02]  /*2a00*/  MOV R148, 0xffffffff ;  /* 0xffffffff00947802 */ /* 0x000fe40000000f00 */
[----:B------:R-:W-:Y:S02]  /*2a10*/  MOV R98, R96 ;  /* 0x0000006000627202 */ /* 0x000fe40000000f00 */
[----:B------:R-:W-:Y:S02]  /*2a20*/  MOV R92, 0x2a40 ;  /* 0x00002a40005c7802 */ /* 0x000fe40000000f00 */
[----:B------:R-:W-:Y:S05]  /*2a30*/  CALL.REL.NOINC `($__internal_98_$__cuda_sm70_shflsync_down_p) ;  /* 0x0000027000007944 */ /* 0x000fea0003c00000 */
[----:B0-----:R-:W-:Y:S01]  /*2a40*/  HFMA2.MMA R127, -RZ, RZ, 0, 2.384185791015625e-07 ;  /* 0x00000004ff7f7435 */ /* 0x001fe200000001ff */
[----:B-1----:R-:W-:-:S02]  /*2a50*/  MOV R95, R98 ;  /* 0x00000062005f7202 */ /* 0x002fc40000000f00 */
[----:B------:R-:W-:Y:S02]  /*2a60*/  MOV R98, R141 ;  /* 0x0000008d00627202 */ /* 0x000fe40000000f00 */
[----:B------:R-:W-:Y:S02]  /*2a70*/  MOV R147, 0x1f ;  /* 0x0000001f00937802 */ /* 0x000fe40000000f00 */
[----:B------:R-:W-:Y:S02]  /*2a80*/  MOV R148, 0xffffffff ;  /* 0xffffffff00947802 */ /* 0x000fe40000000f00 */
[----:B------:R-:W-:Y:S02]  /*2a90*/  MOV R92, 0x2ab0 ;  /* 0x00002ab0005c7802 */ /* 0x000fe40000000f00 */
[----:B------:R-:W-:Y:S05]  /*2aa0*/  CALL.REL.NOINC `($__internal_98_$__cuda_sm70_shflsync_down_p) ;  /* 0x0000020000007944 */ /* 0x000fea0003c00000 */
[----:B------:R-:W-:Y:S01]  /*2ab0*/  FADD.FTZ R96, R95, R96 ;  /* 0x000000605f607221 */ /* 0x000fe20000010000 */
[----:B0-----:R-:W-:Y:S01]  /*2ac0*/  HFMA2.MMA R127, -RZ, RZ, 0, 1.1920928955078125e-07 ;  /* 0x00000002ff7f7435 */ /* 0x001fe200000001ff */
[----:B-1----:R-:W-:Y:S01]  /*2ad0*/  FADD.FTZ R99, R141, R98 ;  /* 0x000000628d637221 */ /* 0x002fe20000010000 */
[----:B------:R-:W-:Y:S02]  /*2ae0*/  MOV R147, 0x1f ;  /* 0x0000001f00937802 */ /* 0x000fe40000000f00 */
[----:B------:R-:W-:-:S02]  /*2af0*/  MOV R148, 0xffffffff ;  /* 0xffffffff00947802 */ /* 0x000fc40000000f00 */
[----:B------:R-:W-:Y:S02]  /*2b00*/  MOV R98, R96 ;  /* 0x0000006000627202 */ /* 0x000fe40000000f00 */
[----:B------:R-:W-:Y:S02]  /*2b10*/  MOV R92, 0x2b30 ;  /* 0x00002b30005c7802 */ /* 0x000fe40000000f00 */
[----:B------:R-:W-:Y:S05]  /*2b20*/  CALL.REL.NOINC `($__internal_98_$__cuda_sm70_shflsync_down_p) ;  /* 0x0000018000007944 */ /* 0x000fea0003c00000 */
[----:B0-----:R-:W-:Y:S01]  /*2b30*/  HFMA2.MMA R127, -RZ, RZ, 0, 1.1920928955078125e-07 ;  /* 0x00000002ff7f7435 */ /* 0x001fe200000001ff */
[----:B-1----:R-:W-:Y:S02]  /*2b40*/  MOV R95, R98 ;  /* 0x00000062005f7202 */ /* 0x002fe40000000f00 */
[----:B------:R-:W-:Y:S02]  /*2b50*/  MOV R98, R99 ;  /* 0x0000006300627202 */ /* 0x000fe40000000f00 */
[----:B------:R-:W-:Y:S02]  /*2b60*/  MOV R147, 0x1f ;  /* 0x0000001f00937802 */ /* 0x000fe40000000f00 */
[----:B------:R-:W-:Y:S02]  /*2b70*/  MOV R148, 0xffffffff ;  /* 0xffffffff00947802 */ /* 0x000fe40000000f00 */
[----:B------:R-:W-:-:S02]  /*2b80*/  MOV R92, 0x2ba0 ;  /* 0x00002ba0005c7802 */ /* 0x000fc40000000f00 */
[----:B------:R-:W-:Y:S05]  /*2b90*/  CALL.REL.NOINC `($__internal_98_$__cuda_sm70_shflsync_down_p) ;  /* 0x0000011000007944 */ /* 0x000fea0003c00000 */
[----:B------:R-:W-:Y:S01]  /*2ba0*/  FADD.FTZ R97, R95, R96 ;  /* 0x000000605f617221 */ /* 0x000fe20000010000 */
[----:B0-----:R-:W-:Y:S01]  /*2bb0*/  HFMA2.MMA R127, -RZ, RZ, 0, 5.9604644775390625e-08 ;  /* 0x00000001ff7f7435 */ /* 0x001fe200000001ff */
[----:B-1----:R-:W-:Y:S01]  /*2bc0*/  FADD.FTZ R99, R99, R98 ;  /* 0x0000006263637221 */ /* 0x002fe20000010000 */
[----:B------:R-:W-:-:S02]  /*2bd0*/  MOV R147, 0x1f ;  /* 0x0000001f00937802 */ /* 0x000fc40000000f00 */
[----:B------:R-:W-:Y:S02]  /*2be0*/  MOV R148, 0xffffffff ;  /* 0xffffffff00947802 */ /* 0x000fe40000000f00 */
[----:B------:R-:W-:Y:S02]  /*2bf0*/  MOV R98, R97 ;  /* 0x0000006100627202 */ /* 0x000fe40000000f00 */
[----:B------:R-:W-:Y:S02]  /*2c00*/  MOV R92, 0x2c20 ;  /* 0x00002c20005c7802 */ /* 0x000fe40000000f00 */
[----:B------:R-:W-:Y:S05]  /*2c10*/  CALL.REL.NOINC `($__internal_98_$__cuda_sm70_shflsync_down_p) ;  /* 0x0000009000007944 */ /* 0x000fea0003c00000 */
[----:B0-----:R-:W-:Y:S01]  /*2c20*/  HFMA2.MMA R127, -RZ, RZ, 0, 5.9604644775390625e-08 ;  /* 0x00000001ff7f7435 */ /* 0x001fe200000001ff */
[----:B-1----:R-:W-:Y:S02]  /*2c30*/  MOV R126, R98 ;  /* 0x00000062007e7202 */ /* 0x002fe40000000f00 */
[----:B------:R-:W-:Y:S02]  /*2c40*/  MOV R98, R99 ;  /* 0x0000006300627202 */ /* 0x000fe40000000f00 */
[----:B------:R-:W-:Y:S02]  /*2c50*/  MOV R147, 0x1f ;  /* 0x0000001f00937802 */ /* 0x000fe40000000f00 */
[----:B------:R-:W-:-:S02]  /*2c60*/  MOV R148, 0xffffffff ;  /* 0xffffffff00947802 */ /* 0x000fc40000000f00 */
[----:B------:R-:W-:Y:S02]  /*2c70*/  MOV R92, 0x2c90 ;  /* 0x00002c90005c7802 */ /* 0x000fe40000000f00 */
[----:B------:R-:W-:Y:S05]  /*2c80*/  CALL.REL.NOINC `($__internal_98_$__cuda_sm70_shflsync_down_p) ;  /* 0x0000002000007944 */ /* 0x000fea0003c00000 */
[----:B-1----:R-:W-:Y:S01]  /*2c90*/  MOV R92, R98 ;  /* 0x00000062005c7202 */ /* 0x002fe20000000f00 */
[----:B0-----:R-:W-:Y:S05]  /*2ca0*/  BRA `(.L_x_2335) ;  /* 0xffffe98000007947 */ /* 0x001fea000383ffff */
        .weak           $__internal_98_$__cuda_sm70_shflsync_down_p
        .type           $__internal_98_$__cuda_sm70_shflsync_down_p,@function
        .size           $__internal_98_$__cuda_sm70_shflsync_down_p,(.L_x_2845 - $__internal_98_$__cuda_sm70_shflsync_down_p)
$__internal_98_$__cuda_sm70_shflsync_down_p:
[----:B------:R-:W-:Y:S01]  /*2cb0*/  HFMA2.MMA R93, -RZ, RZ, 0, 0 ;  /* 0x00000000ff5d7435 */ /* 0x000fe200000001ff */
[----:B------:R-:W-:Y:S04]  /*2cc0*/  WARPSYNC R148 ;  /* 0x0000009400007348 */ /* 0x000fe80003800000 */
[----:B------:R0:W1:Y:S01]  /*2cd0*/  SHFL.DOWN PT, R98, R98, R127, R147 ;  /* 0x0800007f62627389 */ /* 0x00006200000e0093 */
[----:B------:R-:W-:Y:S05]  /*2ce0*/  RET.REL.NODEC R92 `(_ZN10layer_norm31ln_parallel_residual_bwd_kernelINS_13Kernel_traitsI6__halfffffjLj2560ELj1ELj1ELj4ELj16ENS_18Kernel_traits_baseILj2560ES2_ffffjLj128EEEEELb0ELb1ELb0EEEvNS_9BwdParamsE) ;  /* 0xffffd3105c007950 */ /* 0x000fea0003c3ffff */
.L_x_2336:
        /* <DEDUP_REMOVED lines=9> */
.L_x_2845:


//--------------------- .text._ZN10layer_norm31ln_parallel_residual_bwd_kernelINS_13Kernel_traitsI6__halfffffjLj2560ELj1ELj1ELj4ELj16ENS_18Kernel_traits_baseILj2560ES2_ffffjLj128EEEEELb0ELb1ELb1EEEvNS_9BwdParamsE --------------------------
	.section	.text._ZN10layer_norm31ln_parallel_residual_bwd_kernelINS_13Kernel_traitsI6__halfffffjLj2560ELj1ELj1ELj4ELj16ENS_18Kernel_traits_baseILj2560ES2_ffffjLj128EEEEELb0ELb1ELb1EEEvNS_9BwdParamsE,"ax",@progbits
	.sectioninfo	@"SHI_REGISTERS=168"
	.align	128
        .global         _ZN10layer_norm31ln_parallel_residual_bwd_kernelINS_13Kernel_traitsI6__halfffffjLj2560ELj1ELj1ELj4ELj16ENS_18Kernel_traits_baseILj2560ES2_ffffjLj128EEEEELb0ELb1ELb1EEEvNS_9BwdParamsE
        .type           _ZN10layer_norm31ln_parallel_residual_bwd_kernelINS_13Kernel_traitsI6__halfffffjLj2560ELj1ELj1ELj4ELj16ENS_18Kernel_traits_baseILj2560ES2_ffffjLj128EEEEELb0ELb1ELb1EEEvNS_9BwdParamsE,@function
        .size           _ZN10layer_norm31ln_parallel_residual_bwd_kernelINS_13Kernel_traitsI6__halfffffjLj2560ELj1ELj1ELj4ELj16ENS_18Kernel_traits_baseILj2560ES2_ffffjLj128EEEEELb0ELb1ELb1EEEvNS_9BwdParamsE,(.L_x_2846 - _ZN10layer_norm31ln_parallel_residual_bwd_kernelINS_13Kernel_traitsI6__halfffffjLj2560ELj1ELj1ELj4ELj16ENS_18Kernel_traits_baseILj2560ES2_ffffjLj128EEEEELb0ELb1ELb1EEEvNS_9BwdParamsE)
        .other          _ZN10layer_norm31ln_parallel_residual_bwd_kernelINS_13Kernel_traitsI6__halfffffjLj2560ELj1ELj1ELj4ELj16ENS_18Kernel_traits_baseILj2560ES2_ffffjLj128EEEEELb0ELb1ELb1EEEvNS_9BwdParamsE,@"STO_CUDA_ENTRY STV_DEFAULT"
_ZN10layer_norm31ln_parallel_residual_bwd_kernelINS_13Kernel_traitsI6__halfffffjLj2560ELj1ELj1ELj4ELj16ENS_18Kernel_traits_baseILj2560ES2_ffffjLj128EEEEELb0ELb1ELb1EEEvNS_9BwdParamsE:
.text._ZN10layer_norm31ln_parallel_residual_bwd_kernelINS_13Kernel_traitsI6__halfffffjLj2560ELj1ELj1ELj4ELj16ENS_18Kernel_traits_baseILj2560ES2_ffffjLj128EEEEELb0ELb1ELb1EEEvNS_9BwdParamsE:
        /* <DEDUP_REMOVED lines=28> */
.L_x_2337:
        /* <DEDUP_REMOVED lines=61> */
.L_x_2347:
[----:B------:R-:W-:Y:S01]  /*0590*/  IMAD R52, R132, c[0x0][0x168], RZ ;  /* 0x00005a0084347a24 */ /* 0x000fe200078e02ff */
[----:B------:R-:W-:Y:S02]  /*05a0*/  LOP3.LUT R146, R0, 0x7f, RZ, 0xc0, !PT ;  /* 0x0000007f00927812 */ /* 0x000fe400078ec0ff */
[----:B------:R-:W-:Y:S02]  /*05b0*/  MOV R69, 0x4 ;  /* 0x0000000400457802 */ /* 0x000fe40000000f00 */
[----:B------:R-:W-:-:S03]  /*05c0*/  SHF.R.S32.HI R53, RZ, 0x1f, R52 ;  /* 0x0000001fff357819 */ /* 0x000fc60000011434 */
[----:B------:R-:W-:Y:S01]  /*05d0*/  IMAD.WIDE R62, R132, R69, c[0x0][0x1a0] ;  /* 0x00006800843e7625 */ /* 0x000fe200078e0245 */
[----:B------:R-:W-:-:S04]  /*05e0*/  LEA.HI R53, R53, R52, RZ, 0x2 ;  /* 0x0000003435357211 */ /* 0x000fc800078f10ff */
[----:B------:R-:W-:Y:S01]  /*05f0*/  LEA.HI.SX32 R146, R53, R146, 0x1e ;  /* 0x0000009235927211 */ /* 0x000fe200078ff2ff */
[----:B------:R0:W2:Y:S03]  /*0600*/  LDG.E R161, [R62.64] ;  /* 0x000000043ea17981 */ /* 0x0000a6000c1e1900 */
[----:B------:R-:W-:Y:S02]  /*0610*/  SHF.L.U32 R142, R146, 0x4, RZ ;  /* 0x00000004928e7819 */ /* 0x000fe400000006ff */
[----:B------:R-:W-:Y:S02]  /*0620*/  SHF.R.U32.HI R141, RZ, 0x1c, R146 ;  /* 0x0000001cff8d7819 */ /* 0x000fe40000011692 */
[----:B------:R-:W-:Y:S02]  /*0630*/  IADD3 R52, P0, R142, c[0x0][0x188], RZ ;  /* 0x000062008e347a10 */ /* 0x000fe40007f1e0ff */
[----:B------:R-:W-:-:S02]  /*0640*/  IADD3 R144, R146, 0x80, RZ ;  /* 0x0000008092907810 */ /* 0x000fc40007ffe0ff */
[----:B------:R-:W-:Y:S02]  /*0650*/  IADD3.X R53, R141, c[0x0][0x18c], RZ, P0, !PT ;  /* 0x000063008d357a10 */ /* 0x000fe400007fe4ff */
[----:B------:R-:W-:Y:S01]  /*0660*/  SHF.L.U32 R140, R144, 0x4, RZ ;  /* 0x00000004908c7819 */ /* 0x000fe200000006ff */
[----:B------:R-:W-:Y:S01]  /*0670*/  IMAD.WIDE R68, R132, R69, c[0x0][0x1a8] ;  /* 0x00006a0084447625 */ /* 0x000fe200078e0245 */
[----:B------:R-:W-:Y:S02]  /*0680*/  MOV R88, 0x10 ;  /* 0x0000001000587802 */ /* 0x000fe40000000f00 */
[----:B------:R-:W3:Y:S01]  /*0690*/  LDG.E.128 R52, [R52.64] ;  /* 0x0000000434347981 */ /* 0x000ee2000c1e1d00 */
[----:B------:R-:W-:Y:S02]  /*06a0*/  SHF.R.U32.HI R139, RZ, 0x1c, R144 ;  /* 0x0000001cff8b7819 */ /* 0x000fe40000011690 */
[----:B------:R-:W-:Y:S01]  /*06b0*/  IADD3 R60, P0, R140, c[0x0][0x188], RZ ;  /* 0x000062008c3c7a10 */ /* 0x000fe20007f1e0ff */
[----:B------:R1:W4:Y:S01]  /*06c0*/  LDG.E R133, [R68.64] ;  /* 0x0000000444857981 */ /* 0x000322000c1e1900 */
[C---:B------:R-:W-:Y:S01]  /*06d0*/  IADD3 R143, R146.reuse, 0x100, RZ ;  /* 0x00000100928f7810 */ /* 0x040fe20007ffe0ff */
[----:B------:R-:W-:Y:S01]  /*06e0*/  IMAD.WIDE.U32 R56, R146, R88, c[0x0][0x208] ;  /* 0x0000820092387625 */ /* 0x000fe200078e0058 */
[----:B------:R-:W-:-:S02]  /*06f0*/  IADD3.X R61, R139, c[0x0][0x18c], RZ, P0, !PT ;  /* 0x000063008b3d7a10 */ /* 0x000fc400007fe4ff */
[----:B------:R-:W-:Y:S02]  /*0700*/  SHF.L.U32 R138, R143, 0x4, RZ ;  /* 0x000000048f8a7819 */ /* 0x000fe400000006ff */
[----:B------:R-:W-:Y:S01]  /*0710*/  IADD3 R145, R146, 0x180, RZ ;  /* 0x0000018092917810 */ /* 0x000fe20007ffe0ff */
[----:B------:R-:W4:Y:S01]  /*0720*/  LDG.E.128 R56, [R56.64] ;  /* 0x0000000438387981 */ /* 0x000f22000c1e1d00 */
[----:B------:R-:W-:Y:S02]  /*0730*/  SHF.R.U32.HI R137, RZ, 0x1c, R143 ;  /* 0x0000001cff897819 */ /* 0x000fe4000001168f */
[----:B-1----:R-:W-:Y:S01]  /*0740*/  IADD3 R68, P0, R138, c[0x0][0x188], RZ ;  /* 0x000062008a447a10 */ /* 0x002fe20007f1e0ff */
[----:B0-----:R-:W4:Y:S01]  /*0750*/  LDG.E.128 R60, [R60.64] ;  /* 0x000000043c3c7981 */ /* 0x001f22000c1e1d00 */
[----:B------:R-:W-:Y:S02]  /*0760*/  SHF.L.U32 R136, R145, 0x4, RZ ;  /* 0x0000000491887819 */ /* 0x000fe400000006ff */
[----:B------:R-:W-:-:S02]  /*0770*/  IADD3.X R69, R137, c[0x0][0x18c], RZ, P0, !PT ;  /* 0x0000630089457a10 */ /* 0x000fc400007fe4ff */
[----:B------:R-:W-:Y:S02]  /*0780*/  SHF.R.U32.HI R135, RZ, 0x1c, R145 ;  /* 0x0000001cff877819 */ /* 0x000fe40000011691 */
[----:B------:R-:W-:Y:S01]  /*0790*/  IADD3 R76, P0, R136, c[0x0][0x188], RZ ;  /* 0x00006200884c7a10 */ /* 0x000fe20007f1e0ff */
[----:B------:R-:W-:Y:S01]  /*07a0*/  IMAD.WIDE.U32 R64, R144, R88, c[0x0][0x208] ;  /* 0x0000820090407625 */ /* 0x000fe200078e0058 */
[----:B------:R-:W4:Y:S02]  /*07b0*/  LDG.E.128 R68, [R68.64] ;  /* 0x0000000444447981 */ /* 0x000f24000c1e1d00 */
[----:B------:R-:W-:-:S03]  /*07c0*/  IADD3.X R77, R135, c[0x0][0x18c], RZ, P0, !PT ;  /* 0x00006300874d7a10 */ /* 0x000fc600007fe4ff */
[----:B------:R-:W4:Y:S04]  /*07d0*/  LDG.E.128 R64, [R64.64] ;  /* 0x0000000440407981 */ /* 0x000f28000c1e1d00 */
[----:B------:R-:W4:Y:S01]  /*07e0*/  LDG.E.128 R76, [R76.64] ;  /* 0x000000044c4c7981 */ /* 0x000f22000c1e1d00 */
[----:B------:R-:W-:Y:S01]  /*07f0*/  IMAD.WIDE.U32 R72, R143, R88, c[0x0][0x208] ;  /* 0x000082008f487625 */ /* 0x000fe200078e0058 */
[----:B------:R-:W-:-:S05]  /*0800*/  IADD3 R147, R146, 0x200, RZ ;  /* 0x0000020092937810 */ /* 0x000fca0007ffe0ff */
[----:B------:R-:W4:Y:S01]  /*0810*/  LDG.E.128 R72, [R72.64] ;  /* 0x0000000448487981 */ /* 0x000f22000c1e1d00 */
[----:B------:R-:W-:Y:S01]  /*0820*/  SHF.L.U32 R134, R147, 0x4, RZ ;  /* 0x0000000493867819 */ /* 0x000fe200000006ff */
[----:B------:R-:W-:Y:S01]  /*0830*/  IMAD.WIDE.U32 R80, R145, R88, c[0x0][0x208] ;  /* 0x0000820091507625 */ /* 0x000fe200078e0058 */
[----:B------:R-:W-:Y:S02]  /*0840*/  SHF.R.U32.HI R108, RZ, 0x1c, R147 ;  /* 0x0000001cff6c7819 */ /* 0x000fe40000011693 */
[----:B------:R-:W-:-:S03]  /*0850*/  IADD3 R84, P0, R134, c[0x0][0x188], RZ ;  /* 0x0000620086547a10 */ /* 0x000fc60007f1e0ff */
[----:B------:R-:W4:Y:S01]  /*0860*/  LDG.E.128 R80, [R80.64] ;  /* 0x0000000450507981 */ /* 0x000f22000c1e1d00 */
[----:B------:R-:W-:Y:S01]  /*0870*/  IADD3.X R85, R108, c[0x0][0x18c], RZ, P0, !PT ;  /* 0x000063006c557a10 */ /* 0x000fe200007fe4ff */
[----:B------:R-:W-:-:S05]  /*0880*/  IMAD.WIDE.U32 R88, R147, R88, c[0x0][0x208] ;  /* 0x0000820093587625 */ /* 0x000fca00078e0058 */
[----:B------:R-:W4:Y:S04]  /*0890*/  LDG.E.128 R84, [R84.64] ;  /* 0x0000000454547981 */ /* 0x000f28000c1e1d00 */
[----:B------:R-:W4:Y:S01]  /*08a0*/  LDG.E.128 R88, [R88.64] ;  /* 0x0000000458587981 */ /* 0x000f22000c1e1d00 */
[----:B------:R-:W-:-:S04]  /*08b0*/  ISETP.NE.U32.AND P0, PT, RZ, c[0x0][0x218], PT ;  /* 0x00008600ff007a0c */ /* 0x000fc80003f05070 */
[----:B------:R-:W-:-:S13]  /*08c0*/  ISETP.NE.AND.EX P0, PT, RZ, c[0x0][0x21c], PT, P0 ;  /* 0x00008700ff007a0c */ /* 0x000fda0003f05300 */
[----:B------:R-:W-:Y:S02]  /*08d0*/  @P0 LEA R152, P1, R146, c[0x0][0x218], 0x4 ;  /* 0x0000860092980a11 */ /* 0x000fe400078220ff */
[----:B------:R-:W-:Y:S02]  /*08e0*/  @P0 LEA R150, P2, R144, c[0x0][0x218], 0x4 ;  /* 0x0000860090960a11 */ /* 0x000fe400078420ff */
[----:B------:R-:W-:Y:S02]  /*08f0*/  @P0 LEA.HI.X R153, R146, c[0x0][0x21c], RZ, 0x4, P1 ;  /* 0x0000870092990a11 */ /* 0x000fe400008f24ff */
[----:B------:R-:W-:Y:S02]  /*0900*/  @P0 LEA.HI.X R151, R144, c[0x0][0x21c], RZ, 0x4, P2 ;  /* 0x0000870090970a11 */ /* 0x000fe400010f24ff */
[----:B------:R-:W-:Y:S01]  /*0910*/  @P0 LEA R148, P1, R143, c[0x0][0x218], 0x4 ;  /* 0x000086008f940a11 */ /* 0x000fe200078220ff */
[----:B------:R-:W-:Y:S01]  /*0920*/  ULDC.U8 UR6, c[0x0][0x1f0] ;  /* 0x00007c0000067ab9 */ /* 0x000fe20000000000 */
[----:B------:R-:W-:Y:S01]  /*0930*/  @P0 LEA R144, P2, R145, c[0x0][0x218], 0x4 ;  /* 0x0000860091900a11 */ /* 0x000fe200078420ff */
[----:B------:R0:W5:Y:S01]  /*0940*/  @P0 LDG.E.128 R24, [R152.64] ;  /* 0x0000000498180981 */ /* 0x000162000c1e1d00 */
[----:B------:R-:W-:-:S02]  /*0950*/  @P0 LEA R146, P3, R147, c[0x0][0x218], 0x4 ;  /* 0x0000860093920a11 */ /* 0x000fc400078620ff */
[----:B------:R-:W-:Y:S01]  /*0960*/  @P0 LEA.HI.X R149, R143, c[0x0][0x21c], RZ, 0x4, P1 ;  /* 0x000087008f950a11 */ /* 0x000fe200008f24ff */
[----:B------:R1:W5:Y:S01]  /*0970*/  @P0 LDG.E.128 R28, [R150.64] ;  /* 0x00000004961c0981 */ /* 0x000362000c1e1d00 */
[----:B------:R-:W-:Y:S02]  /*0980*/  @P0 LEA.HI.X R145, R145, c[0x0][0x21c], RZ, 0x4, P2 ;  /* 0x0000870091910a11 */ /* 0x000fe400010f24ff */
[----:B------:R-:W-:Y:S01]  /*0990*/  @P0 LEA.HI.X R147, R147, c[0x0][0x21c], RZ, 0x4, P3 ;  /* 0x0000870093930a11 */ /* 0x000fe200018f24ff */
[----:B------:R0:W5:Y:S04]  /*09a0*/  @P0 LDG.E.128 R32, [R148.64] ;  /* 0x0000000494200981 */ /* 0x000168000c1e1d00 */
[----:B------:R0:W5:Y:S04]  /*09b0*/  @P0 LDG.E.128 R36, [R144.64] ;  /* 0x0000000490240981 */ /* 0x000168000c1e1d00 */
[----:B------:R0:W5:Y:S01]  /*09c0*/  @P0 LDG.E.128 R40, [R146.64] ;  /* 0x0000000492280981 */ /* 0x000162000c1e1d00 */
[----:B------:R-:W-:-:S02]  /*09d0*/  ISETP.NE.AND P0, PT, RZ, UR6, PT ;  /* 0x00000006ff007c0c */ /* 0x000fc4000bf05270 */
[----:B------:R-:W-:Y:S02]  /*09e0*/  LOP3.LUT P1, RZ, R110, 0xff, RZ, 0xc0, !PT ;  /* 0x000000ff6eff7812 */ /* 0x000fe4000782c0ff */
[----:B------:R-:W-:-:S04]  /*09f0*/  IADD3 R132, R132, c[0x0][0x160], RZ ;  /* 0x0000580084847a10 */ /* 0x000fc80007ffe0ff */
[----:B------:R-:W-:Y:S02]  /*0a00*/  ISETP.GE.AND P5, PT, R132, c[0x0][0x164], PT ;  /* 0x0000590084007a0c */ /* 0x000fe40003fa6270 */
[----:B--2---:R-:W-:-:S05]  /*0a10*/  FSEL R161, R161, RZ, !P0 ;  /* 0x000000ffa1a17208 */ /* 0x004fca0004000000 */
[----:B---3--:R-:W-:-:S04]  /*0a20*/  FADD.FTZ R52, -R161, R52 ;  /* 0x00000034a1347221 */ /* 0x008fc80000010100 */
[----:B----4-:R-:W-:Y:S02]  /*0a30*/  FMUL.FTZ R143, R133, R52 ;  /* 0x00000034858f7220 */ /* 0x010fe40000410000 */
[----:B------:R-:W-:-:S04]  /*0a40*/  FADD.FTZ R52, -R161, R55 ;  /* 0x00000037a1347221 */ /* 0x000fc80000010100 */
[----:B0-----:R-:W-:Y:S02]  /*0a50*/  FMUL.FTZ R147, R133, R52 ;  /* 0x0000003485937220 */ /* 0x001fe40000410000 */
[----:B------:R-:W-:Y:S02]  /*0a60*/  FMUL.FTZ R148, R131, R56 ;  /* 0x0000003883947220 */ /* 0x000fe40000410000 */
[C---:B-1----:R-:W-:Y:S02]  /*0a70*/  FADD.FTZ R150, -R161.reuse, R53 ;  /* 0x00000035a1967221 */ /* 0x042fe40000010100 */
[C---:B------:R-:W-:Y:S02]  /*0a80*/  FADD.FTZ R52, -R161.reuse, R61 ;  /* 0x0000003da1347221 */ /* 0x040fe40000010100 */
[----:B------:R-:W-:Y:S02]  /*0a90*/  FADD.FTZ R154, -R161, R63 ;  /* 0x0000003fa19a7221 */ /* 0x000fe40000010100 */
[----:B------:R-:W-:-:S02]  /*0aa0*/  FMUL.FTZ R63, R133, R52 ;  /* 0x00000034853f7220 */ /* 0x000fc40000410000 */
[----:B------:R-:W-:Y:S02]  /*0ab0*/  FMUL.FTZ R149, R130, R57 ;  /* 0x0000003982957220 */ /* 0x000fe40000410000 */
[----:B------:R-:W-:Y:S02]  /*0ac0*/  FADD.FTZ R52, RZ, R148 ;  /* 0x00000094ff347221 */ /* 0x000fe40000010000 */
[----:B------:R-:W-:Y:S02]  /*0ad0*/  FADD.FTZ R54, -R161, R54 ;  /* 0x00000036a1367221 */ /* 0x000fe40000010100 */
[----:B------:R-:W-:Y:S02]  /*0ae0*/  FMUL.FTZ R144, R133, R150 ;  /* 0x0000009685907220 */ /* 0x000fe40000410000 */
[----:B------:R-:W-:Y:S02]  /*0af0*/  FFMA.FTZ R53, R143, R148, RZ ;  /* 0x000000948f357223 */ /* 0x000fe400000100ff */
[----:B------:R-:W-:-:S02]  /*0b00*/  FMUL.FTZ R151, R129, R58 ;  /* 0x0000003a81977220 */ /* 0x000fc40000410000 */
[----:B------:R-:W-:Y:S02]  /*0b10*/  FADD.FTZ R52, R52, R149 ;  /* 0x0000009534347221 */ /* 0x000fe40000010000 */
[C---:B------:R-:W-:Y:S02]  /*0b20*/  FMUL.FTZ R146, R133.reuse, R54 ;  /* 0x0000003685927220 */ /* 0x040fe40000410000 */
[----:B------:R-:W-:Y:S02]  /*0b30*/  FFMA.FTZ R53, R144, R149, R53 ;  /* 0x0000009590357223 */ /* 0x000fe40000010035 */
[----:B------:R-:W-:Y:S02]  /*0b40*/  FMUL.FTZ R154, R133, R154 ;  /* 0x0000009a859a7220 */ /* 0x000fe40000410000 */
[----:B------:R-:W-:Y:S02]  /*0b50*/  FMUL.FTZ R150, R128, R59 ;  /* 0x0000003b80967220 */ /* 0x000fe40000410000 */
[----:B------:R-:W-:-:S02]  /*0b60*/  FADD.FTZ R54, -R161, R77 ;  /* 0x0000004da1367221 */ /* 0x000fc40000010100 */
[----:B------:R-:W-:Y:S02]  /*0b70*/  FADD.FTZ R55, R52, R151 ;  /* 0x0000009734377221 */ /* 0x000fe40000010000 */
[----:B------:R-:W-:Y:S02]  /*0b80*/  FADD.FTZ R60, -R161, R60 ;  /* 0x0000003ca13c7221 */ /* 0x000fe40000010100 */
[----:B------:R-:W-:Y:S02]  /*0b90*/  FFMA.FTZ R53, R146, R151, R53 ;  /* 0x0000009792357223 */ /* 0x000fe40000010035 */
[C---:B------:R-:W-:Y:S02]  /*0ba0*/  FADD.FTZ R14, R67.reuse, R14 ;  /* 0x0000000e430e7221 */ /* 0x040fe40000010000 */
[----:B------:R-:W-:Y:S02]  /*0bb0*/  FFMA.FTZ R100, R67, R154, R100 ;  /* 0x0000009a43647223 */ /* 0x000fe40000010064 */
[----:B------:R-:W-:-:S02]  /*0bc0*/  FMUL.FTZ R157, R124, R67 ;  /* 0x000000437c9d7220 */ /* 0x000fc40000410000 */
[----:B------:R-:W-:Y:S02]  /*0bd0*/  FMUL.FTZ R155, R127, R64 ;  /* 0x000000407f9b7220 */ /* 0x000fe40000410000 */
[----:B------:R-:W-:Y:S02]  /*0be0*/  FMUL.FTZ R67, R133, R54 ;  /* 0x0000003685437220 */ /* 0x000fe40000410000 */
[----:B------:R-:W-:Y:S02]  /*0bf0*/  FADD.FTZ R52, R55, R150 ;  /* 0x0000009637347221 */ /* 0x000fe40000010000 */
[----:B------:R-:W-:Y:S02]  /*0c00*/  FMUL.FTZ R152, R133, R60 ;  /* 0x0000003c85987220 */ /* 0x000fe40000410000 */
[----:B------:R-:W-:Y:S02]  /*0c10*/  FFMA.FTZ R54, R147, R150, R53 ;  /* 0x0000009693367223 */ /* 0x000fe40000010035 */
[----:B------:R-:W-:-:S02]  /*0c20*/  FMUL.FTZ R156, R126, R65 ;  /* 0x000000417e9c7220 */ /* 0x000fc40000410000 */
[----:B------:R-:W-:Y:S02]  /*0c30*/  FADD.FTZ R53, R52, R155 ;  /* 0x0000009b34357221 */ /* 0x000fe40000010000 */
[----:B------:R-:W-:Y:S02]  /*0c40*/  FADD.FTZ R62, -R161, R62 ;  /* 0x0000003ea13e7221 */ /* 0x000fe40000010100 */
[----:B------:R-:W-:Y:S02]  /*0c50*/  FFMA.FTZ R52, R152, R155, R54 ;  /* 0x0000009b98347223 */ /* 0x000fe40000010036 */
[----:B------:R-:W-:Y:S02]  /*0c60*/  FMUL.FTZ R158, R125, R66 ;  /* 0x000000427d9e7220 */ /* 0x000fe40000410000 */
[----:B------:R-:W-:Y:S02]  /*0c70*/  FADD.FTZ R53, R53, R156 ;  /* 0x0000009c35357221 */ /* 0x000fe40000010000 */
[----:B------:R-:W-:-:S02]  /*0c80*/  FMUL.FTZ R153, R133, R62 ;  /* 0x0000003e85997220 */ /* 0x000fc40000410000 */
[----:B------:R-:W-:Y:S02]  /*0c90*/  FFMA.FTZ R52, R63, R156, R52 ;  /* 0x0000009c3f347223 */ /* 0x000fe40000010034 */
[----:B------:R-:W-:Y:S02]  /*0ca0*/  FADD.FTZ R54, R53, R158 ;  /* 0x0000009e35367221 */ /* 0x000fe40000010000 */
[----:B------:R-:W-:Y:S02]  /*0cb0*/  FADD.FTZ R68, -R161, R68 ;  /* 0x00000044a1447221 */ /* 0x000fe40000010100 */
[----:B------:R-:W-:Y:S02]  /*0cc0*/  FFMA.FTZ R52, R153, R158, R52 ;  /* 0x0000009e99347223 */ /* 0x000fe40000010034 */
[----:B------:R-:W-:Y:S02]  /*0cd0*/  FMUL.FTZ R164, R123, R72 ;  /* 0x000000487ba47220 */ /* 0x000fe40000410000 */
[----:B------:R-:W-:-:S02]  /*0ce0*/  FADD.FTZ R53, R54, R157 ;  /* 0x0000009d36357221 */ /* 0x000fc40000010000 */
[----:B------:R-:W-:Y:S02]  /*0cf0*/  FADD.FTZ R160, -R161, R69 ;  /* 0x00000045a1a07221 */ /* 0x000fe40000010100 */
[----:B------:R-:W-:Y:S02]  /*0d00*/  FMUL.FTZ R159, R133, R68 ;  /* 0x00000044859f7220 */ /* 0x000fe40000410000 */
[----:B------:R-:W-:Y:S02]  /*0d10*/  FFMA.FTZ R54, R154, R157, R52 ;  /* 0x0000009d9a367223 */ /* 0x000fe40000010034 */
[----:B------:R-:W-:Y:S02]  /*0d20*/  FMUL.FTZ R163, R122, R73 ;  /* 0x000000497aa37220 */ /* 0x000fe40000410000 */
[----:B------:R-:W-:Y:S02]  /*0d30*/  FADD.FTZ R52, R53, R164 ;  /* 0x000000a435347221 */ /* 0x000fe40000010000 */
[----:B------:R-:W-:-:S02]  /*0d40*/  FADD.FTZ R70, -R161, R70 ;  /* 0x00000046a1467221 */ /* 0x000fc40000010100 */
[----:B------:R-:W-:Y:S02]  /*0d50*/  FMUL.FTZ R160, R133, R160 ;  /* 0x000000a085a07220 */ /* 0x000fe40000410000 */
[----:B------:R-:W-:Y:S02]  /*0d60*/  FFMA.FTZ R53, R159, R164, R54 ;  /* 0x000000a49f357223 */ /* 0x000fe40000010036 */
[----:B------:R-:W-:Y:S02]  /*0d70*/  FMUL.FTZ R165, R121, R74 ;  /* 0x0000004a79a57220 */ /* 0x000fe40000410000 */
[----:B------:R-:W-:Y:S02]  /*0d80*/  FADD.FTZ R52, R52, R163 ;  /* 0x000000a334347221 */ /* 0x000fe40000010000 */
[----:B------:R-:W-:Y:S02]  /*0d90*/  FADD.FTZ R62, -R161, R71 ;  /* 0x00000047a13e7221 */ /* 0x000fe40000010100 */
[----:B------:R-:W-:-:S02]  /*0da0*/  FMUL.FTZ R162, R133, R70 ;  /* 0x0000004685a27220 */ /* 0x000fc40000410000 */
[----:B------:R-:W-:Y:S02]  /*0db0*/  FFMA.FTZ R53, R160, R163, R53 ;  /* 0x000000a3a0357223 */ /* 0x000fe40000010035 */
[C---:B------:R-:W-:Y:S02]  /*0dc0*/  FADD.FTZ R15, R64.reuse, R15 ;  /* 0x0000000f400f7221 */ /* 0x040fe40000010000 */
[----:B------:R-:W-:Y:S02]  /*0dd0*/  FFMA.FTZ R103, R64, R152, R103 ;  /* 0x0000009840677223 */ /* 0x000fe40000010067 */
[----:B------:R-:W-:Y:S02]  /*0de0*/  FMUL.FTZ R145, R120, R75 ;  /* 0x0000004b78917220 */ /* 0x000fe40000410000 */
[----:B------:R-:W-:Y:S02]  /*0df0*/  FADD.FTZ R52, R52, R165 ;  /* 0x000000a534347221 */ /* 0x000fe40000010000 */
[----:B------:R-:W-:-:S02]  /*0e00*/  FMUL.FTZ R62, R133, R62 ;  /* 0x0000003e853e7220 */ /* 0x000fc40000410000 */
[----:B------:R-:W-:Y:S02]  /*0e10*/  FADD.FTZ R64, -R161, R76 ;  /* 0x0000004ca1407221 */ /* 0x000fe40000010100 */
[----:B------:R-:W-:Y:S02]  /*0e20*/  FFMA.FTZ R53, R162, R165, R53 ;  /* 0x000000a5a2357223 */ /* 0x000fe40000010035 */
[----:B------:R-:W-:Y:S02]  /*0e30*/  FMUL.FTZ R69, R119, R80 ;  /* 0x0000005077457220 */ /* 0x000fe40000410000 */
[----:B------:R-:W-:Y:S02]  /*0e40*/  FADD.FTZ R52, R52, R145 ;  /* 0x0000009134347221 */ /* 0x000fe40000010000 */
[----:B------:R-:W-:Y:S02]  /*0e50*/  FMUL.FTZ R64, R133, R64 ;  /* 0x0000004085407220 */ /* 0x000fe40000410000 */
[----:B------:R-:W-:-:S02]  /*0e60*/  FFMA.FTZ R55, R62, R145, R53 ;  /* 0x000000913e377223 */ /* 0x000fc40000010035 */
[C---:B------:R-:W-:Y:S02]  /*0e70*/  FADD.FTZ R109, R56.reuse, R109 ;  /* 0x0000006d386d7221 */ /* 0x040fe40000010000 */
[----:B------:R-:W-:Y:S02]  /*0e80*/  FFMA.FTZ R111, R56, R143, R111 ;  /* 0x0000008f386f7223 */ /* 0x000fe4000001006f */
[C---:B------:R-:W-:Y:S02]  /*0e90*/  FADD.FTZ R56, -R161.reuse, R79 ;  /* 0x0000004fa1387221 */ /* 0x040fe40000010100 */
[----:B------:R-:W-:Y:S02]  /*0ea0*/  FMUL.FTZ R70, R118, R81 ;  /* 0x0000005176467220 */ /* 0x000fe40000410000 */
[----:B------:R-:W-:Y:S02]  /*0eb0*/  FADD.FTZ R53, R52, R69 ;  /* 0x0000004534357221 */ /* 0x000fe40000010000 */
[----:B------:R-:W-:-:S02]  /*0ec0*/  FADD.FTZ R68, -R161, R78 ;  /* 0x0000004ea1447221 */ /* 0x000fc40000010100 */
[----:B------:R-:W-:Y:S02]  /*0ed0*/  FFMA.FTZ R52, R64, R69, R55 ;  /* 0x0000004540347223 */ /* 0x000fe40000010037 */
[C---:B------:R-:W-:Y:S02]  /*0ee0*/  FADD.FTZ R12, R73.reuse, R12 ;  /* 0x0000000c490c7221 */ /* 0x040fe40000010000 */
[----:B------:R-:W-:Y:S02]  /*0ef0*/  FFMA.FTZ R98, R73, R160, R98 ;  /* 0x000000a049627223 */ /* 0x000fe40000010062 */
[C---:B------:R-:W-:Y:S02]  /*0f00*/  FADD.FTZ R10, R75.reuse, R10 ;  /* 0x0000000a4b0a7221 */ /* 0x040fe40000010000 */
[----:B------:R-:W-:Y:S02]  /*0f10*/  FFMA.FTZ R96, R75, R62, R96 ;  /* 0x0000003e4b607223 */ /* 0x000fe40000010060 */
[----:B------:R-:W-:-:S02]  /*0f20*/  FMUL.FTZ R73, R133, R56 ;  /* 0x0000003885497220 */ /* 0x000fc40000410000 */
[----:B------:R-:W-:Y:S02]  /*0f30*/  FADD.FTZ R84, -R161, R84 ;  /* 0x00000054a1547221 */ /* 0x000fe40000010100 */
[----:B------:R-:W-:Y:S02]  /*0f40*/  FMUL.FTZ R75, R117, R82 ;  /* 0x00000052754b7220 */ /* 0x000fe40000410000 */
[----:B------:R-:W-:Y:S02]  /*0f50*/  FADD.FTZ R56, R53, R70 ;  /* 0x0000004635387221 */ /* 0x000fe40000010000 */
[----:B------:R-:W-:Y:S02]  /*0f60*/  FMUL.FTZ R68, R133, R68 ;  /* 0x0000004485447220 */ /* 0x000fe40000410000 */
[----:B------:R-:W-:Y:S02]  /*0f70*/  FFMA.FTZ R52, R67, R70, R52 ;  /* 0x0000004643347223 */ /* 0x000fe40000010034 */
[----:B------:R-:W-:-:S02]  /*0f80*/  FADD.FTZ R16, R65, R16 ;  /* 0x0000001041107221 */ /* 0x000fc40000010000 */
[----:B------:R-:W-:Y:S02]  /*0f90*/  FFMA.FTZ R102, R65, R63, R102 ;  /* 0x0000003f41667223 */ /* 0x000fe40000010066 */
[C---:B------:R-:W-:Y:S02]  /*0fa0*/  FADD.FTZ R13, R66.reuse, R13 ;  /* 0x0000000d420d7221 */ /* 0x040fe40000010000 */
[----:B------:R-:W-:Y:S02]  /*0fb0*/  FFMA.FTZ R101, R66, R153, R101 ;  /* 0x0000009942657223 */ /* 0x000fe40000010065 */
[----:B------:R-:W-:Y:S02]  /*0fc0*/  FMUL.FTZ R65, R133, R84 ;  /* 0x0000005485417220 */ /* 0x000fe40000410000 */
[----:B------:R-:W-:Y:S02]  /*0fd0*/  FMUL.FTZ R76, R116, R83 ;  /* 0x00000053744c7220 */ /* 0x000fe40000410000 */
[----:B------:R-:W-:-:S02]  /*0fe0*/  FADD.FTZ R66, -R161, R85 ;  /* 0x00000055a1427221 */ /* 0x000fc40000010100 */
[----:B------:R-:W-:Y:S02]  /*0ff0*/  FADD.FTZ R53, R56, R75 ;  /* 0x0000004b38357221 */ /* 0x000fe40000010000 */
[----:B------:R-:W-:Y:S02]  /*1000*/  FFMA.FTZ R52, R68, R75, R52 ;  /* 0x0000004b44347223 */ /* 0x000fe40000010034 */
[C---:B------:R-:W-:Y:S02]  /*1010*/  FADD.FTZ R3, R88.reuse, R3 ;  /* 0x0000000358037221 */ /* 0x040fe40000010000 */
[----:B------:R-:W-:Y:S02]  /*1020*/  FFMA.FTZ R22, R88, R65, R22 ;  /* 0x0000004158167223 */ /* 0x000fe40000010016 */
[----:B------:R-:W-:Y:S02]  /*1030*/  FADD.FTZ R86, -R161, R86 ;  /* 0x00000056a1567221 */ /* 0x000fe40000010100 */
[----:B------:R-:W-:-:S02]  /*1040*/  FMUL.FTZ R88, R115, R88 ;  /* 0x0000005873587220 */ /* 0x000fc40000410000 */
[----:B------:R-:W-:Y:S02]  /*1050*/  FMUL.FTZ R66, R133, R66 ;  /* 0x0000004285427220 */ /* 0x000fe40000410000 */
[----:B------:R-:W-:Y:S02]  /*1060*/  FADD.FTZ R53, R53, R76 ;  /* 0x0000004c35357221 */ /* 0x000fe40000010000 */
[----:B------:R-:W-:Y:S02]  /*1070*/  FFMA.FTZ R55, R73, R76, R52 ;  /* 0x0000004c49377223 */ /* 0x000fe40000010034 */
[C---:B------:R-:W-:Y:S02]  /*1080*/  FADD.FTZ R4, R89.reuse, R4 ;  /* 0x0000000459047221 */ /* 0x040fe40000010000 */
[----:B------:R-:W-:Y:S02]  /*1090*/  FFMA.FTZ R23, R89, R66, R23 ;  /* 0x0000004259177223 */ /* 0x000fe40000010017 */
[----:B------:R-:W-:-:S02]  /*10a0*/  FMUL.FTZ R71, R133, R86 ;  /* 0x0000005685477220 */ /* 0x000fc40000410000 */
[----:B------:R-:W-:Y:S02]  /*10b0*/  FADD.FTZ R52, R53, R88 ;  /* 0x0000005835347221 */ /* 0x000fe40000010000 */
[----:B------:R-:W-:Y:S02]  /*10c0*/  FMUL.FTZ R89, R114, R89 ;  /* 0x0000005972597220 */ /* 0x000fe40000410000 */
[----:B------:R-:W-:Y:S01]  /*10d0*/  FFMA.FTZ R53, R65, R88, R55 ;  /* 0x0000005841357223 */ /* 0x000fe20000010037 */
[----:B------:R-:W-:Y:S01]  /*10e0*/  SHF.R.U32.HI R54, RZ, 0x5, R0 ;  /* 0x00000005ff367819 */ /* 0x000fe20000011600 */
[C---:B------:R-:W-:Y:S02]  /*10f0*/  FADD.FTZ R9, R74.reuse, R9 ;  /* 0x000000094a097221 */ /* 0x040fe40000010000 */
[----:B------:R-:W-:Y:S02]  /*1100*/  FFMA.FTZ R97, R74, R162, R97 ;  /* 0x000000a24a617223 */ /* 0x000fe40000010061 */
[----:B------:R-:W-:-:S02]  /*1110*/  FADD.FTZ R107, R90, R107 ;  /* 0x0000006b5a6b7221 */ /* 0x000fc40000010000 */
[----:B------:R-:W-:Y:S02]  /*1120*/  FFMA.FTZ R20, R90, R71, R20 ;  /* 0x000000475a147223 */ /* 0x000fe40000010014 */
[----:B------:R-:W-:Y:S02]  /*1130*/  FADD.FTZ R74, -R161, R87 ;  /* 0x00000057a14a7221 */ /* 0x000fe40000010100 */
[----:B------:R-:W-:Y:S02]  /*1140*/  FMUL.FTZ R90, R113, R90 ;  /* 0x0000005a715a7220 */ /* 0x000fe40000410000 */
[----:B------:R-:W-:Y:S02]  /*1150*/  FADD.FTZ R55, R52, R89 ;  /* 0x0000005934377221 */ /* 0x000fe40000010000 */
[----:B------:R-:W-:Y:S01]  /*1160*/  FFMA.FTZ R53, R66, R89, R53 ;  /* 0x0000005942357223 */ /* 0x000fe20000010035 */
[----:B------:R-:W-:Y:S01]  /*1170*/  LOP3.LUT R78, R54, 0x7fffffc, RZ, 0xc0, !PT ;  /* 0x07fffffc364e7812 */ /* 0x000fe200078ec0ff */
[----:B------:R-:W-:-:S02]  /*1180*/  FADD.FTZ R11, R72, R11 ;  /* 0x0000000b480b7221 */ /* 0x000fc40000010000 */
[----:B------:R-:W-:Y:S02]  /*1190*/  FFMA.FTZ R99, R72, R159, R99 ;  /* 0x0000009f48637223 */ /* 0x000fe40000010063 */
[----:B------:R-:W-:Y:S02]  /*11a0*/  FMUL.FTZ R74, R133, R74 ;  /* 0x0000004a854a7220 */ /* 0x000fe40000410000 */
[----:B------:R-:W-:Y:S02]  /*11b0*/  FMUL.FTZ R72, R112, R91 ;  /* 0x0000005b70487220 */ /* 0x000fe40000410000 */
[----:B------:R-:W-:Y:S02]  /*11c0*/  FADD.FTZ R55, R55, R90 ;  /* 0x0000005a37377221 */ /* 0x000fe40000010000 */
[----:B------:R-:W-:Y:S01]  /*11d0*/  FFMA.FTZ R53, R71, R90, R53 ;  /* 0x0000005a47357223 */ /* 0x000fe20000010035 */
[----:B------:R-:W-:Y:S01]  /*11e0*/  LOP3.LUT P0, RZ, R0, 0x1f, RZ, 0xc0, !PT ;  /* 0x0000001f00ff7812 */ /* 0x000fe2000780c0ff */
[C---:B------:R-:W-:Y:S01]  /*11f0*/  FADD.FTZ R19, R57.reuse, R19 ;  /* 0x0000001339137221 */ /* 0x040fe20000010000 */
[----:B------:R-:W-:Y:S01]  /*1200*/  @!P1 IADD3 R78, R78, 0x4, RZ ;  /* 0x000000044e4e9810 */ /* 0x000fe20007ffe0ff */
        /* <DEDUP_REMOVED lines=15> */
[----:B------:R-:W-:Y:S02]  /*1300*/  FADD.FTZ R60, R55, R72 ;  /* 0x00000048373c7221 */ /* 0x000fe40000010000 */
[----:B------:R-:W-:Y:S01]  /*1310*/  FFMA.FTZ R57, R74, R72, R53 ;  /* 0x000000484a397223 */ /* 0x000fe20000010035 */
[----:B------:R-:W-:Y:S05]  /*1320*/  BRA.DIV ~URZ, `(.L_x_2339) ;  /* 0x000012027f007947 */ /* 0x000fea000b800000 */
[----:B------:R0:W1:Y:S02]  /*1330*/  SHFL.DOWN PT, R55, R60, 0x10, 0x1f ;  /* 0x0a001f003c377f89 */ /* 0x00006400000e0000 */
.L_x_2348:
        /* <DEDUP_REMOVED lines=18> */
.L_x_2349:
[----:B------:R-:W-:Y:S01]  /*1460*/  @!P0 LOP3.LUT R53, R54, 0x3, RZ, 0xc0, !PT ;  /* 0x0000000336358812 */ /* 0x000fe200078ec0ff */
[----:B--2---:R-:W-:Y:S01]  /*1470*/  FADD.FTZ R60, R60, R57 ;  /* 0x000000393c3c7221 */ /* 0x004fe20000010000 */
[----:B------:R-:W-:Y:S01]  /*1480*/  ULDC.U8 UR6, c[0x0][0x1f0] ;  /* 0x00007c0000067ab9 */ /* 0x000fe20000000000 */
[----:B-1----:R-:W-:Y:S01]  /*1490*/  FADD.FTZ R61, R52, R59 ;  /* 0x0000003b343d7221 */ /* 0x002fe20000010000 */
[----:B------:R-:W-:Y:S02]  /*14a0*/  @!P0 IADD3 R77, R78, R53, RZ ;  /* 0x000000354e4d8210 */ /* 0x000fe40007ffe0ff */
[----:B------:R-:W-:Y:S01]  /*14b0*/  ISETP.NE.AND P1, PT, RZ, UR6, PT ;  /* 0x00000006ff007c0c */ /* 0x000fe2000bf25270 */
[----:B------:R-:W-:Y:S01]  /*14c0*/  WARPSYNC 0xffffffff ;  /* 0xffffffff00007948 */ /* 0x000fe20003800000 */
[----:B------:R-:W-:Y:S01]  /*14d0*/  ISETP.NE.U32.AND P2, PT, RZ, c[0x0][0x250], PT ;  /* 0x00009400ff007a0c */ /* 0x000fe20003f45070 */
[----:B------:R1:W-:Y:S04]  /*14e0*/  @!P0 STS.64 [R77.X8+0x2800], R60 ;  /* 0x0028003c4d008388 */ /* 0x0003e80000008a00 */
[----:B------:R-:W-:Y:S01]  /*14f0*/  BAR.SYNC.DEFER_BLOCKING 0x0 ;  /* 0x0000000000007b1d */ /* 0x000fe20000010000 */
[----:B------:R-:W-:-:S02]  /*1500*/  ISETP.NE.U32.AND P0, PT, RZ, c[0x0][0x218], PT ;  /* 0x00008600ff007a0c */ /* 0x000fc40003f05070 */
[----:B------:R-:W-:Y:S02]  /*1510*/  ISETP.NE.AND.EX P2, PT, RZ, c[0x0][0x254], PT, P2 ;  /* 0x00009500ff007a0c */ /* 0x000fe40003f45320 */
[----:B------:R-:W-:Y:S02]  /*1520*/  ISETP.NE.AND.EX P0, PT, RZ, c[0x0][0x21c], PT, P0 ;  /* 0x00008700ff007a0c */ /* 0x000fe40003f05300 */
[----:B-1----:R-:W-:-:S04]  /*1530*/  IADD3 R60, P3, R142, c[0x0][0x248], RZ ;  /* 0x000092008e3c7a10 */ /* 0x002fc80007f7e0ff */
[----:B------:R-:W-:Y:S02]  /*1540*/  IADD3.X R61, R141, c[0x0][0x24c], RZ, P3, !PT ;  /* 0x000093008d3d7a10 */ /* 0x000fe40001ffe4ff */
[----:B------:R-:W-:Y:S01]  /*1550*/  ISETP.NE.U32.AND P3, PT, RZ, c[0x0][0x258], PT ;  /* 0x00009600ff007a0c */ /* 0x000fe20003f65070 */
        /* <DEDUP_REMOVED lines=23> */
[-CC-:B------:R-:W-:Y:S02]  /*16d0*/  FFMA.FTZ R82, R152, R78.reuse, R77.reuse ;  /* 0x0000004e98527223 */ /* 0x180fe4000001004d */
[-CC-:B------:R-:W-:Y:S02]  /*16e0*/  FFMA.FTZ R63, R63, R78.reuse, R77.reuse ;  /* 0x0000004e3f3f7223 */ /* 0x180fe4000001004d */
[-CC-:B------:R-:W-:Y:S02]  /*16f0*/  FFMA.FTZ R153, R153, R78.reuse, R77.reuse ;  /* 0x0000004e99997223 */ /* 0x180fe4000001004d */
[----:B------:R-:W-:-:S02]  /*1700*/  FFMA.FTZ R154, R154, R78, R77 ;  /* 0x0000004e9a9a7223 */ /* 0x000fc4000001004d */
[-CC-:B------:R-:W-:Y:S02]  /*1710*/  FFMA.FTZ R159, R159, R78.reuse, R77.reuse ;  /* 0x0000004e9f9f7223 */ /* 0x180fe4000001004d */
[-CC-:B------:R-:W-:Y:S02]  /*1720*/  FFMA.FTZ R84, R160, R78.reuse, R77.reuse ;  /* 0x0000004ea0547223 */ /* 0x180fe4000001004d */
[----:B------:R-:W-:Y:S02]  /*1730*/  FFMA.FTZ R86, R162, R78, R77 ;  /* 0x0000004ea2567223 */ /* 0x000fe4000001004d */
[C---:B------:R-:W-:Y:S02]  /*1740*/  FMUL.FTZ R52, R133.reuse, R52 ;  /* 0x0000003485347220 */ /* 0x040fe40000410000 */
[C---:B------:R-:W-:Y:S02]  /*1750*/  FMUL.FTZ R53, R133.reuse, R144 ;  /* 0x0000009085357220 */ /* 0x040fe40000410000 */
[----:B------:R-:W-:-:S02]  /*1760*/  FMUL.FTZ R54, R133, R146 ;  /* 0x0000009285367220 */ /* 0x000fc40000410000 */
[----:B------:R-:W-:Y:S02]  /*1770*/  FMUL.FTZ R55, R133, R150 ;  /* 0x0000009685377220 */ /* 0x000fe40000410000 */
[----:B------:R-:W-:Y:S02]  /*1780*/  FADD.FTZ R82, R155, -R82 ;  /* 0x800000529b527221 */ /* 0x000fe40000010000 */
[----:B------:R-:W-:Y:S02]  /*1790*/  FADD.FTZ R156, R156, -R63 ;  /* 0x8000003f9c9c7221 */ /* 0x000fe40000010000 */
[----:B------:R-:W-:Y:S02]  /*17a0*/  FADD.FTZ R158, R158, -R153 ;  /* 0x800000999e9e7221 */ /* 0x000fe40000010000 */
[----:B------:R-:W-:Y:S02]  /*17b0*/  FADD.FTZ R154, R157, -R154 ;  /* 0x8000009a9d9a7221 */ /* 0x000fe40000010000 */
[----:B------:R-:W-:-:S02]  /*17c0*/  FADD.FTZ R164, R164, -R159 ;  /* 0x8000009fa4a47221 */ /* 0x000fc40000010000 */
[----:B------:R-:W-:Y:S02]  /*17d0*/  FADD.FTZ R84, R163, -R84 ;  /* 0x80000054a3547221 */ /* 0x000fe40000010000 */
[----:B------:R-:W-:Y:S02]  /*17e0*/  FADD.FTZ R86, R165, -R86 ;  /* 0x80000056a5567221 */ /* 0x000fe40000010000 */
[----:B-----5:R-:W-:Y:S02]  /*17f0*/  @P0 FADD.FTZ R52, R24, R52 ;  /* 0x0000003418340221 */ /* 0x020fe40000010000 */
[----:B------:R-:W-:Y:S02]  /*1800*/  @P0 FADD.FTZ R53, R25, R53 ;  /* 0x0000003519350221 */ /* 0x000fe40000010000 */
[----:B------:R-:W-:Y:S02]  /*1810*/  @P0 FADD.FTZ R54, R26, R54 ;  /* 0x000000361a360221 */ /* 0x000fe40000010000 */
[----:B------:R-:W-:Y:S01]  /*1820*/  @P0 FADD.FTZ R55, R27, R55 ;  /* 0x000000371b370221 */ /* 0x000fe20000010000 */
[----:B------:R-:W-:Y:S05]  /*1830*/  @!P1 BRA `(.L_x_2341) ;  /* 0x0000009000009947 */ /* 0x000fea0003800000 */
[----:B------:R-:W-:Y:S02]  /*1840*/  ISETP.NE.U32.AND P4, PT, RZ, c[0x0][0x258], PT ;  /* 0x00009600ff007a0c */ /* 0x000fe40003f85070 */
[----:B------:R-:W-:-:S02]  /*1850*/  IADD3 R80, P6, R142, c[0x0][0x258], RZ ;  /* 0x000096008e507a10 */ /* 0x000fc40007fde0ff */
[----:B------:R-:W-:Y:S02]  /*1860*/  ISETP.NE.AND.EX P4, PT, RZ, c[0x0][0x25c], PT, P4 ;  /* 0x00009700ff007a0c */ /* 0x000fe40003f85340 */
[----:B------:R-:W-:Y:S02]  /*1870*/  IADD3.X R81, R141, c[0x0][0x25c], RZ, P6, !PT ;  /* 0x000097008d517a10 */ /* 0x000fe400037fe4ff */
[----:B------:R-:W-:Y:S02]  /*1880*/  SEL R59, R55, R47, P4 ;  /* 0x0000002f373b7207 */ /* 0x000fe40002000000 */
[----:B------:R-:W-:Y:S02]  /*1890*/  SEL R58, R54, R46, P4 ;  /* 0x0000002e363a7207 */ /* 0x000fe40002000000 */
[----:B------:R-:W-:Y:S02]  /*18a0*/  SEL R57, R53, R45, P4 ;  /* 0x0000002d35397207 */ /* 0x000fe40002000000 */
[----:B------:R-:W-:-:S05]  /*18b0*/  SEL R56, R52, R44, P4 ;  /* 0x0000002c34387207 */ /* 0x000fca0002000000 */
[----:B------:R0:W-:Y:S02]  /*18c0*/  STG.E.128 [R80.64], R56 ;  /* 0x0000003850007986 */ /* 0x0001e4000c101d04 */
.L_x_2341:
[----:B------:R1:W-:Y:S01]  /*18d0*/  STG.E.128 [R60.64], R52 ;  /* 0x000000343c007986 */ /* 0x0003e2000c101d04 */
[----:B------:R-:W-:Y:S05]  /*18e0*/  @!P2 BRA `(.L_x_2342) ;  /* 0x000000900000a947 */ /* 0x000fea0003800000 */
[----:B------:R-:W-:Y:S02]  /*18f0*/  ISETP.NE.U32.AND P4, PT, RZ, c[0x0][0x250], PT ;  /* 0x00009400ff007a0c */ /* 0x000fe40003f85070 */
[----:B------:R-:W-:Y:S02]  /*1900*/  IADD3 R142, P6, R142, c[0x0][0x250], RZ ;  /* 0x000094008e8e7a10 */ /* 0x000fe40007fde0ff */
[----:B------:R-:W-:Y:S02]  /*1910*/  ISETP.NE.AND.EX P4, PT, RZ, c[0x0][0x254], PT, P4 ;  /* 0x00009500ff007a0c */ /* 0x000fe40003f85340 */
[----:B------:R-:W-:Y:S02]  /*1920*/  IADD3.X R143, R141, c[0x0][0x254], RZ, P6, !PT ;  /* 0x000095008d8f7a10 */ /* 0x000fe400037fe4ff */
[----:B-1----:R-:W-:Y:S02]  /*1930*/  SEL R55, R55, R51, P4 ;  /* 0x0000003337377207 */ /* 0x002fe40002000000 */
[----:B------:R-:W-:-:S02]  /*1940*/  SEL R54, R54, R50, P4 ;  /* 0x0000003236367207 */ /* 0x000fc40002000000 */
[----:B------:R-:W-:Y:S02]  /*1950*/  SEL R53, R53, R49, P4 ;  /* 0x0000003135357207 */ /* 0x000fe40002000000 */
[----:B------:R-:W-:-:S05]  /*1960*/  SEL R52, R52, R48, P4 ;  /* 0x0000003034347207 */ /* 0x000fca0002000000 */
[----:B------:R1:W-:Y:S02]  /*1970*/  STG.E.128 [R142.64], R52 ;  /* 0x000000348e007986 */ /* 0x0003e4000c101d04 */
.L_x_2342:
[----:B-1----:R-:W-:Y:S01]  /*1980*/  FFMA.FTZ R142, R62, R78, R77 ;  /* 0x0000004e3e8e7223 */ /* 0x002fe2000001004d */
[----:B0-----:R-:W-:Y:S01]  /*1990*/  IADD3 R56, P6, R140, c[0x0][0x248], RZ ;  /* 0x000092008c387a10 */ /* 0x001fe20007fde0ff */
[C---:B------:R-:W-:Y:S01]  /*19a0*/  FMUL.FTZ R60, R133.reuse, R82 ;  /* 0x00000052853c7220 */ /* 0x040fe20000410000 */
[----:B------:R-:W-:Y:S01]  /*19b0*/  ISETP.NE.AND.EX P3, PT, RZ, c[0x0][0x25c], PT, P3 ;  /* 0x00009700ff007a0c */ /* 0x000fe20003f65330 */
[C---:B------:R-:W-:Y:S02]  /*19c0*/  FMUL.FTZ R61, R133.reuse, R156 ;  /* 0x0000009c853d7220 */ /* 0x040fe40000410000 */
[C---:B------:R-:W-:Y:S02]  /*19d0*/  FMUL.FTZ R62, R133.reuse, R158 ;  /* 0x0000009e853e7220 */ /* 0x040fe40000410000 */
[----:B------:R-:W-:Y:S02]  /*19e0*/  FMUL.FTZ R63, R133, R154 ;  /* 0x0000009a853f7220 */ /* 0x000fe40000410000 */
[----:B------:R-:W-:-:S02]  /*19f0*/  @P0 FADD.FTZ R60, R28, R60 ;  /* 0x0000003c1c3c0221 */ /* 0x000fc40000010000 */
[----:B------:R-:W-:Y:S02]  /*1a00*/  @P0 FADD.FTZ R61, R29, R61 ;  /* 0x0000003d1d3d0221 */ /* 0x000fe40000010000 */
[----:B------:R-:W-:Y:S02]  /*1a10*/  @P0 FADD.FTZ R62, R30, R62 ;  /* 0x0000003e1e3e0221 */ /* 0x000fe40000010000 */
[----:B------:R-:W-:Y:S01]  /*1a20*/  @P0 FADD.FTZ R63, R31, R63 ;  /* 0x0000003f1f3f0221 */ /* 0x000fe20000010000 */
[----:B------:R-:W-:Y:S05]  /*1a30*/  @!P1 BRA `(.L_x_2343) ;  /* 0x0000007000009947 */ /* 0x000fea0003800000 */
[----:B------:R-:W-:Y:S02]  /*1a40*/  IADD3 R58, P4, R140, c[0x0][0x258], RZ ;  /* 0x000096008c3a7a10 */ /* 0x000fe40007f9e0ff */
[----:B------:R-:W-:Y:S02]  /*1a50*/  SEL R55, R63, R47, P3 ;  /* 0x0000002f3f377207 */ /* 0x000fe40001800000 */
[----:B------:R-:W-:Y:S02]  /*1a60*/  SEL R54, R62, R46, P3 ;  /* 0x0000002e3e367207 */ /* 0x000fe40001800000 */
[----:B------:R-:W-:-:S02]  /*1a70*/  SEL R53, R61, R45, P3 ;  /* 0x0000002d3d357207 */ /* 0x000fc40001800000 */
[----:B------:R-:W-:Y:S02]  /*1a80*/  IADD3.X R59, R139, c[0x0][0x25c], RZ, P4, !PT ;  /* 0x000097008b3b7a10 */ /* 0x000fe400027fe4ff */
[----:B------:R-:W-:-:S05]  /*1a90*/  SEL R52, R60, R44, P3 ;  /* 0x0000002c3c347207 */ /* 0x000fca0001800000 */
[----:B------:R0:W-:Y:S02]  /*1aa0*/  STG.E.128 [R58.64], R52 ;  /* 0x000000343a007986 */ /* 0x0001e4000c101d04 */
.L_x_2343:
[----:B------:R-:W-:Y:S01]  /*1ab0*/  @P2 IADD3 R140, P4, R140, c[0x0][0x250], RZ ;  /* 0x000094008c8c2a10 */ /* 0x000fe20007f9e0ff */
[----:B------:R-:W-:Y:S01]  /*1ac0*/  FADD.FTZ R142, R145, -R142 ;  /* 0x8000008e918e7221 */ /* 0x000fe20000010000 */
[----:B------:R-:W-:Y:S01]  /*1ad0*/  IADD3.X R57, R139, c[0x0][0x24c], RZ, P6, !PT ;  /* 0x000093008b397a10 */ /* 0x000fe200037fe4ff */
[----:B0-----:R-:W-:Y:S01]  /*1ae0*/  FMUL.FTZ R52, R133, R164 ;  /* 0x000000a485347220 */ /* 0x001fe20000410000 */
[----:B------:R-:W-:Y:S01]  /*1af0*/  @P2 IADD3.X R141, R139, c[0x0][0x254], RZ, P4, !PT ;  /* 0x000095008b8d2a10 */ /* 0x000fe200027fe4ff */
[C---:B------:R-:W-:Y:S01]  /*1b00*/  FMUL.FTZ R53, R133.reuse, R84 ;  /* 0x0000005485357220 */ /* 0x040fe20000410000 */
[----:B------:R-:W-:Y:S01]  /*1b10*/  ISETP.NE.U32.AND P4, PT, RZ, c[0x0][0x250], PT ;  /* 0x00009400ff007a0c */ /* 0x000fe20003f85070 */
[----:B------:R0:W-:Y:S01]  /*1b20*/  STG.E.128 [R56.64], R60 ;  /* 0x0000003c38007986 */ /* 0x0001e2000c101d04 */
[----:B------:R-:W-:Y:S01]  /*1b30*/  IADD3 R80, P6, R138, c[0x0][0x248], RZ ;  /* 0x000092008a507a10 */ /* 0x000fe20007fde0ff */
[C---:B------:R-:W-:Y:S01]  /*1b40*/  FMUL.FTZ R54, R133.reuse, R86 ;  /* 0x0000005685367220 */ /* 0x040fe20000410000 */
[----:B------:R-:W-:Y:S01]  /*1b50*/  ISETP.NE.AND.EX P4, PT, RZ, c[0x0][0x254], PT, P4 ;  /* 0x00009500ff007a0c */ /* 0x000fe20003f85340 */
[----:B------:R-:W-:Y:S01]  /*1b60*/  FMUL.FTZ R55, R133, R142 ;  /* 0x0000008e85377220 */ /* 0x000fe20000410000 */
[----:B------:R-:W-:Y:S01]  /*1b70*/  IADD3.X R81, R137, c[0x0][0x24c], RZ, P6, !PT ;  /* 0x0000930089517a10 */ /* 0x000fe200037fe4ff */
[----:B------:R-:W-:Y:S01]  /*1b80*/  @P0 FADD.FTZ R52, R32, R52 ;  /* 0x0000003420340221 */ /* 0x000fe20000010000 */
[----:B------:R-:W-:Y:S01]  /*1b90*/  @P2 IADD3 R82, P6, R138, c[0x0][0x250], RZ ;  /* 0x000094008a522a10 */ /* 0x000fe20007fde0ff */
[----:B------:R-:W-:-:S02]  /*1ba0*/  @P0 FADD.FTZ R53, R33, R53 ;  /* 0x0000003521350221 */ /* 0x000fc40000010000 */
[----:B------:R-:W-:Y:S01]  /*1bb0*/  @P0 FADD.FTZ R54, R34, R54 ;  /* 0x0000003622360221 */ /* 0x000fe20000010000 */
[----:B------:R-:W-:Y:S01]  /*1bc0*/  @P2 IADD3.X R83, R137, c[0x0][0x254], RZ, P6, !PT ;  /* 0x0000950089532a10 */ /* 0x000fe200037fe4ff */
[----:B------:R-:W-:-:S03]  /*1bd0*/  @P0 FADD.FTZ R55, R35, R55 ;  /* 0x0000003723370221 */ /* 0x000fc60000010000 */
[----:B------:R-:W-:Y:S02]  /*1be0*/  SEL R58, R54, R50, P4 ;  /* 0x00000032363a7207 */ /* 0x000fe40002000000 */
[----:B------:R-:W-:Y:S02]  /*1bf0*/  SEL R59, R55, R51, P4 ;  /* 0x00000033373b7207 */ /* 0x000fe40002000000 */
[----:B0-----:R-:W-:Y:S02]  /*1c00*/  SEL R60, R60, R48, P4 ;  /* 0x000000303c3c7207 */ /* 0x001fe40002000000 */
[----:B------:R-:W-:Y:S02]  /*1c10*/  SEL R61, R61, R49, P4 ;  /* 0x000000313d3d7207 */ /* 0x000fe40002000000 */
[----:B------:R-:W-:Y:S02]  /*1c20*/  SEL R62, R62, R50, P4 ;  /* 0x000000323e3e7207 */ /* 0x000fe40002000000 */
[----:B------:R-:W-:-:S02]  /*1c30*/  SEL R63, R63, R51, P4 ;  /* 0x000000333f3f7207 */ /* 0x000fc40002000000 */
[----:B------:R-:W-:Y:S02]  /*1c40*/  SEL R57, R53, R49, P4 ;  /* 0x0000003135397207 */ /* 0x000fe40002000000 */
[----:B------:R-:W-:Y:S01]  /*1c50*/  SEL R56, R52, R48, P4 ;  /* 0x0000003034387207 */ /* 0x000fe20002000000 */
[----:B------:R0:W-:Y:S01]  /*1c60*/  @P2 STG.E.128 [R140.64], R60 ;  /* 0x0000003c8c002986 */ /* 0x0001e2000c101d04 */
[----:B------:R-:W-:Y:S05]  /*1c70*/  @!P1 BRA `(.L_x_2344) ;  /* 0x0000007000009947 */ /* 0x000fea0003800000 */
[----:B------:R-:W-:Y:S02]  /*1c80*/  IADD3 R138, P6, R138, c[0x0][0x258], RZ ;  /* 0x000096008a8a7a10 */ /* 0x000fe40007fde0ff */
[----:B0-----:R-:W-:Y:S02]  /*1c90*/  SEL R63, R55, R47, P3 ;  /* 0x0000002f373f7207 */ /* 0x001fe40001800000 */
[----:B------:R-:W-:Y:S02]  /*1ca0*/  SEL R62, R54, R46, P3 ;  /* 0x0000002e363e7207 */ /* 0x000fe40001800000 */
[----:B------:R-:W-:-:S02]  /*1cb0*/  SEL R61, R53, R45, P3 ;  /* 0x0000002d353d7207 */ /* 0x000fc40001800000 */
[----:B------:R-:W-:Y:S02]  /*1cc0*/  IADD3.X R139, R137, c[0x0][0x25c], RZ, P6, !PT ;  /* 0x00009700898b7a10 */ /* 0x000fe400037fe4ff */
[----:B------:R-:W-:-:S05]  /*1cd0*/  SEL R60, R52, R44, P3 ;  /* 0x0000002c343c7207 */ /* 0x000fca0001800000 */
[----:B------:R0:W-:Y:S02]  /*1ce0*/  STG.E.128 [R138.64], R60 ;  /* 0x0000003c8a007986 */ /* 0x0001e4000c101d04 */
.L_x_2344:
[----:B------:R1:W-:Y:S01]  /*1cf0*/  STG.E.128 [R80.64], R52 ;  /* 0x0000003450007986 */ /* 0x0003e2000c101d04 */
[-CC-:B------:R-:W-:Y:S02]  /*1d00*/  FFMA.FTZ R64, R64, R78.reuse, R77.reuse ;  /* 0x0000004e40407223 */ /* 0x180fe4000001004d */
[-CC-:B------:R-:W-:Y:S01]  /*1d10*/  FFMA.FTZ R67, R67, R78.reuse, R77.reuse ;  /* 0x0000004e43437223 */ /* 0x180fe2000001004d */
[----:B------:R1:W-:Y:S01]  /*1d20*/  @P2 STG.E.128 [R82.64], R56 ;  /* 0x0000003852002986 */ /* 0x0003e2000c101d04 */
[-CC-:B------:R-:W-:Y:S02]  /*1d30*/  FFMA.FTZ R68, R68, R78.reuse, R77.reuse ;  /* 0x0000004e44447223 */ /* 0x180fe4000001004d */
[----:B------:R-:W-:Y:S02]  /*1d40*/  FFMA.FTZ R73, R73, R78, R77 ;  /* 0x0000004e49497223 */ /* 0x000fe4000001004d */
[----:B------:R-:W-:Y:S02]  /*1d50*/  FADD.FTZ R64, R69, -R64 ;  /* 0x8000004045407221 */ /* 0x000fe40000010000 */
[----:B------:R-:W-:-:S02]  /*1d60*/  FADD.FTZ R70, R70, -R67 ;  /* 0x8000004346467221 */ /* 0x000fc40000010000 */
[----:B------:R-:W-:Y:S02]  /*1d70*/  FADD.FTZ R68, R75, -R68 ;  /* 0x800000444b447221 */ /* 0x000fe40000010000 */
[----:B------:R-:W-:Y:S02]  /*1d80*/  FADD.FTZ R76, R76, -R73 ;  /* 0x800000494c4c7221 */ /* 0x000fe40000010000 */
[C---:B0-----:R-:W-:Y:S02]  /*1d90*/  FMUL.FTZ R60, R133.reuse, R64 ;  /* 0x00000040853c7220 */ /* 0x041fe40000410000 */
[C---:B------:R-:W-:Y:S02]  /*1da0*/  FMUL.FTZ R61, R133.reuse, R70 ;  /* 0x00000046853d7220 */ /* 0x040fe40000410000 */
[C---:B------:R-:W-:Y:S02]  /*1db0*/  FMUL.FTZ R62, R133.reuse, R68 ;  /* 0x00000044853e7220 */ /* 0x040fe40000410000 */
[----:B------:R-:W-:-:S02]  /*1dc0*/  FMUL.FTZ R63, R133, R76 ;  /* 0x0000004c853f7220 */ /* 0x000fc40000410000 */
[----:B------:R-:W-:Y:S02]  /*1dd0*/  @P0 FADD.FTZ R60, R36, R60 ;  /* 0x0000003c243c0221 */ /* 0x000fe40000010000 */
[----:B------:R-:W-:Y:S02]  /*1de0*/  @P0 FADD.FTZ R61, R37, R61 ;  /* 0x0000003d253d0221 */ /* 0x000fe40000010000 */
[----:B------:R-:W-:Y:S02]  /*1df0*/  @P0 FADD.FTZ R62, R38, R62 ;  /* 0x0000003e263e0221 */ /* 0x000fe40000010000 */
[----:B------:R-:W-:Y:S01]  /*1e00*/  @P0 FADD.FTZ R63, R39, R63 ;  /* 0x0000003f273f0221 */ /* 0x000fe20000010000 */
[----:B------:R-:W-:Y:S05]  /*1e10*/  @!P1 BRA `(.L_x_2345) ;  /* 0x0000007000009947 */ /* 0x000fea0003800000 */
[----:B-1----:R-:W-:Y:S02]  /*1e20*/  IADD3 R56, P6, R136, c[0x0][0x258], RZ ;  /* 0x0000960088387a10 */ /* 0x002fe40007fde0ff */
[----:B------:R-:W-:Y:S02]  /*1e30*/  SEL R55, R63, R47, P3 ;  /* 0x0000002f3f377207 */ /* 0x000fe40001800000 */
[----:B------:R-:W-:-:S02]  /*1e40*/  SEL R54, R62, R46, P3 ;  /* 0x0000002e3e367207 */ /* 0x000fc40001800000 */
[----:B------:R-:W-:Y:S02]  /*1e50*/  SEL R53, R61, R45, P3 ;  /* 0x0000002d3d357207 */ /* 0x000fe40001800000 */
[----:B------:R-:W-:Y:S02]  /*1e60*/  IADD3.X R57, R135, c[0x0][0x25c], RZ, P6, !PT ;  /* 0x0000970087397a10 */ /* 0x000fe400037fe4ff */
[----:B------:R-:W-:-:S05]  /*1e70*/  SEL R52, R60, R44, P3 ;  /* 0x0000002c3c347207 */ /* 0x000fca0001800000 */
[----:B------:R0:W-:Y:S02]  /*1e80*/  STG.E.128 [R56.64], R52 ;  /* 0x0000003438007986 */ /* 0x0001e4000c101d04 */
.L_x_2345:
[-CC-:B-1----:R-:W-:Y:S01]  /*1e90*/  FFMA.FTZ R65, R65, R78.reuse, R77.reuse ;  /* 0x0000004e41417223 */ /* 0x182fe2000001004d */
[----:B------:R-:W-:Y:S01]  /*1ea0*/  IADD3 R64, P6, R136, c[0x0][0x248], RZ ;  /* 0x0000920088407a10 */ /* 0x000fe20007fde0ff */
[-C--:B------:R-:W-:Y:S01]  /*1eb0*/  FFMA.FTZ R66, R66, R78.reuse, R77 ;  /* 0x0000004e42427223 */ /* 0x080fe2000001004d */
[----:B0-----:R-:W-:Y:S01]  /*1ec0*/  SEL R55, R63, R51, P4 ;  /* 0x000000333f377207 */ /* 0x001fe20002000000 */
[----:B------:R-:W-:Y:S01]  /*1ed0*/  FADD.FTZ R56, R88, -R65 ;  /* 0x8000004158387221 */ /* 0x000fe20000010000 */
[----:B------:R-:W-:Y:S01]  /*1ee0*/  IADD3.X R65, R135, c[0x0][0x24c], RZ, P6, !PT ;  /* 0x0000930087417a10 */ /* 0x000fe200037fe4ff */
[-CC-:B------:R-:W-:Y:S01]  /*1ef0*/  FFMA.FTZ R71, R71, R78.reuse, R77.reuse ;  /* 0x0000004e47477223 */ /* 0x180fe2000001004d */
[----:B------:R-:W-:Y:S01]  /*1f00*/  @P2 IADD3 R136, P6, R136, c[0x0][0x250], RZ ;  /* 0x0000940088882a10 */ /* 0x000fe20007fde0ff */
[----:B------:R-:W-:Y:S01]  /*1f10*/  FFMA.FTZ R77, R74, R78, R77 ;  /* 0x0000004e4a4d7223 */ /* 0x000fe2000001004d */
[----:B------:R-:W-:Y:S01]  /*1f20*/  SEL R54, R62, R50, P4 ;  /* 0x000000323e367207 */ /* 0x000fe20002000000 */
[----:B------:R-:W-:Y:S01]  /*1f30*/  FADD.FTZ R58, R89, -R66 ;  /* 0x80000042593a7221 */ /* 0x000fe20000010000 */
[----:B------:R-:W-:Y:S01]  /*1f40*/  @P2 IADD3.X R137, R135, c[0x0][0x254], RZ, P6, !PT ;  /* 0x0000950087892a10 */ /* 0x000fe200037fe4ff */
[----:B------:R-:W-:Y:S01]  /*1f50*/  FADD.FTZ R90, R90, -R71 ;  /* 0x800000475a5a7221 */ /* 0x000fe20000010000 */
[----:B------:R-:W-:Y:S01]  /*1f60*/  @P1 IADD3 R68, P6, R134, c[0x0][0x258], RZ ;  /* 0x0000960086441a10 */ /* 0x000fe20007fde0ff */
[----:B------:R-:W-:Y:S01]  /*1f70*/  FADD.FTZ R72, R72, -R77 ;  /* 0x8000004d48487221 */ /* 0x000fe20000010000 */
[----:B------:R-:W-:Y:S01]  /*1f80*/  SEL R53, R61, R49, P4 ;  /* 0x000000313d357207 */ /* 0x000fe20002000000 */
[C---:B------:R-:W-:Y:S01]  /*1f90*/  FMUL.FTZ R57, R133.reuse, R58 ;  /* 0x0000003a85397220 */ /* 0x040fe20000410000 */
[----:B------:R-:W-:Y:S01]  /*1fa0*/  @P1 IADD3.X R69, R108, c[0x0][0x25c], RZ, P6, !PT ;  /* 0x000097006c451a10 */ /* 0x000fe200037fe4ff */
[C---:B------:R-:W-:Y:S01]  /*1fb0*/  FMUL.FTZ R56, R133.reuse, R56 ;  /* 0x0000003885387220 */ /* 0x040fe20000410000 */
[----:B------:R-:W-:Y:S01]  /*1fc0*/  IADD3 R66, P6, R134, c[0x0][0x248], RZ ;  /* 0x0000920086427a10 */ /* 0x000fe20007fde0ff */
[C---:B------:R-:W-:Y:S01]  /*1fd0*/  FMUL.FTZ R58, R133.reuse, R90 ;  /* 0x0000005a853a7220 */ /* 0x040fe20000410000 */
[----:B------:R-:W-:Y:S01]  /*1fe0*/  SEL R52, R60, R48, P4 ;  /* 0x000000303c347207 */ /* 0x000fe20002000000 */
[----:B------:R-:W-:Y:S01]  /*1ff0*/  FMUL.FTZ R59, R133, R72 ;  /* 0x00000048853b7220 */ /* 0x000fe20000410000 */
[----:B------:R-:W-:Y:S01]  /*2000*/  IADD3.X R67, R108, c[0x0][0x24c], RZ, P6, !PT ;  /* 0x000093006c437a10 */ /* 0x000fe200037fe4ff */
[----:B------:R-:W-:Y:S01]  /*2010*/  @P0 FADD.FTZ R56, R40, R56 ;  /* 0x0000003828380221 */ /* 0x000fe20000010000 */
[----:B------:R-:W-:Y:S01]  /*2020*/  @P2 IADD3 R134, P6, R134, c[0x0][0x250], RZ ;  /* 0x0000940086862a10 */ /* 0x000fe20007fde0ff */
[----:B------:R-:W-:Y:S01]  /*2030*/  @P0 FADD.FTZ R57, R41, R57 ;  /* 0x0000003929390221 */ /* 0x000fe20000010000 */
[----:B------:R0:W-:Y:S01]  /*2040*/  STG.E.128 [R64.64], R60 ;  /* 0x0000003c40007986 */ /* 0x0001e2000c101d04 */
[----:B------:R-:W-:Y:S01]  /*2050*/  @P0 FADD.FTZ R58, R42, R58 ;  /* 0x0000003a2a3a0221 */ /* 0x000fe20000010000 */
[----:B------:R-:W-:Y:S01]  /*2060*/  SEL R44, R56, R44, P3 ;  /* 0x0000002c382c7207 */ /* 0x000fe20001800000 */
[----:B------:R-:W-:Y:S01]  /*2070*/  @P0 FADD.FTZ R59, R43, R59 ;  /* 0x0000003b2b3b0221 */ /* 0x000fe20000010000 */
[----:B------:R-:W-:Y:S01]  /*2080*/  SEL R45, R57, R45, P3 ;  /* 0x0000002d392d7207 */ /* 0x000fe20001800000 */
[----:B------:R0:W-:Y:S01]  /*2090*/  @P2 STG.E.128 [R136.64], R52 ;  /* 0x0000003488002986 */ /* 0x0001e2000c101d04 */
[----:B------:R-:W-:-:S02]  /*20a0*/  SEL R46, R58, R46, P3 ;  /* 0x0000002e3a2e7207 */ /* 0x000fc40001800000 */
[----:B------:R-:W-:Y:S02]  /*20b0*/  SEL R47, R59, R47, P3 ;  /* 0x0000002f3b2f7207 */ /* 0x000fe40001800000 */
[----:B------:R-:W-:Y:S02]  /*20c0*/  @P2 IADD3.X R135, R108, c[0x0][0x254], RZ, P6, !PT ;  /* 0x000095006c872a10 */ /* 0x000fe400037fe4ff */
[----:B------:R-:W-:Y:S01]  /*20d0*/  SEL R48, R56, R48, P4 ;  /* 0x0000003038307207 */ /* 0x000fe20002000000 */
[----:B------:R0:W-:Y:S01]  /*20e0*/  @P1 STG.E.128 [R68.64], R44 ;  /* 0x0000002c44001986 */ /* 0x0001e2000c101d04 */
[----:B------:R-:W-:Y:S02]  /*20f0*/  SEL R49, R57, R49, P4 ;  /* 0x0000003139317207 */ /* 0x000fe40002000000 */
[----:B------:R-:W-:Y:S01]  /*2100*/  SEL R50, R58, R50, P4 ;  /* 0x000000323a327207 */ /* 0x000fe20002000000 */
[----:B------:R0:W-:Y:S01]  /*2110*/  STG.E.128 [R66.64], R56 ;  /* 0x0000003842007986 */ /* 0x0001e2000c101d04 */
[----:B------:R-:W-:-:S02]  /*2120*/  SEL R51, R59, R51, P4 ;  /* 0x000000333b337207 */ /* 0x000fc40002000000 */
[----:B------:R-:W-:-:S03]  /*2130*/  LOP3.LUT P0, RZ, R110, 0xff, RZ, 0xc0, !PT ;  /* 0x000000ff6eff7812 */ /* 0x000fc6000780c0ff */
[----:B------:R0:W-:Y:S01]  /*2140*/  @P2 STG.E.128 [R134.64], R48 ;  /* 0x0000003086002986 */ /* 0x0001e2000c101d04 */
[----:B------:R-:W-:Y:S01]  /*2150*/  SEL R110, RZ, 0x1, P0 ;  /* 0x00000001ff6e7807 */ /* 0x000fe20000000000 */
[----:B0-----:R-:W-:Y:S01]  /*2160*/  @P5 CALL.REL.NOINC `(.L_x_2346) ;  /* 0x0000001000005944 */ /* 0x001fe20003c00000 */
[----:B------:R-:W-:Y:S05]  /*2170*/  BRA `(.L_x_2347) ;  /* 0xffffe41000007947 */ /* 0x000fea000383ffff */
.L_x_2346:
        /* <DEDUP_REMOVED lines=40> */
.L_x_2338:
        /* <DEDUP_REMOVED lines=19> */
.L_x_2339:
[----:B------:R-:W-:Y:S01]  /*2530*/  HFMA2.MMA R61, -RZ, RZ, 0, 9.5367431640625e-07 ;  /* 0x00000010ff3d7435 */ /* 0x000fe200000001ff */
[----:B------:R-:W-:-:S02]  /*2540*/  MOV R56, R60 ;  /* 0x0000003c00387202 */ /* 0x000fc40000000f00 */
[----:B------:R-:W-:Y:S02]  /*2550*/  MOV R58, 0x1f ;  /* 0x0000001f003a7802 */ /* 0x000fe40000000f00 */
[----:B------:R-:W-:Y:S02]  /*2560*/  MOV R77, 0xffffffff ;  /* 0xffffffff004d7802 */ /* 0x000fe40000000f00 */
[----:B------:R-:W-:Y:S02]  /*2570*/  MOV R52, 0x2590 ;  /* 0x0000259000347802 */ /* 0x000fe40000000f00 */
[----:B-----5:R-:W-:Y:S05]  /*2580*/  CALL.REL.NOINC `($__internal_99_$__cuda_sm70_shflsync_down_p) ;  /* 0x0000046000007944 */ /* 0x020fea0003c00000 */
[----:B-1----:R-:W-:Y:S01]  /*2590*/  MOV R55, R56 ;  /* 0x0000003800377202 */ /* 0x002fe20000000f00 */
[----:B0-----:R-:W-:Y:S05]  /*25a0*/  BRA `(.L_x_2348) ;  /* 0xffffed9000007947 */ /* 0x001fea000383ffff */
.L_x_2340:
[----:B------:R-:W-:Y:S01]  /*25b0*/  HFMA2.MMA R61, -RZ, RZ, 0, 9.5367431640625e-07 ;  /* 0x00000010ff3d7435 */ /* 0x000fe200000001ff */
[----:B------:R-:W-:Y:S02]  /*25c0*/  MOV R56, R57 ;  /* 0x0000003900387202 */ /* 0x000fe40000000f00 */
[----:B------:R-:W-:Y:S02]  /*25d0*/  MOV R58, 0x1f ;  /* 0x0000001f003a7802 */ /* 0x000fe40000000f00 */
[----:B------:R-:W-:-:S02]  /*25e0*/  MOV R77, 0xffffffff ;  /* 0xffffffff004d7802 */ /* 0x000fc40000000f00 */
[----:B------:R-:W-:Y:S02]  /*25f0*/  MOV R52, 0x2610 ;  /* 0x0000261000347802 */ /* 0x000fe40000000f00 */
[----:B01---5:R-:W-:Y:S05]  /*2600*/  CALL.REL.NOINC `($__internal_99_$__cuda_sm70_shflsync_down_p) ;  /* 0x000003e000007944 */ /* 0x023fea0003c00000 */
[----:B------:R-:W-:Y:S01]  /*2610*/  FADD.FTZ R60, R60, R55 ;  /* 0x000000373c3c7221 */ /* 0x000fe20000010000 */
[----:B0-----:R-:W-:Y:S01]  /*2620*/  HFMA2.MMA R61, -RZ, RZ, 0, 4.76837158203125e-07 ;  /* 0x00000008ff3d7435 */ /* 0x001fe200000001ff */
[----:B-1----:R-:W-:Y:S01]  /*2630*/  FADD.FTZ R57, R57, R56 ;  /* 0x0000003839397221 */ /* 0x002fe20000010000 */
[----:B------:R-:W-:Y:S02]  /*2640*/  MOV R58, 0x1f ;  /* 0x0000001f003a7802 */ /* 0x000fe40000000f00 */
[----:B------:R-:W-:Y:S02]  /*2650*/  MOV R77, 0xffffffff ;  /* 0xffffffff004d7802 */ /* 0x000fe40000000f00 */
[----:B------:R-:W-:Y:S02]  /*2660*/  MOV R56, R60 ;  /* 0x0000003c00387202 */ /* 0x000fe40000000f00 */
[----:B------:R-:W-:Y:S02]  /*2670*/  MOV R52, 0x2690 ;  /* 0x0000269000347802 */ /* 0x000fe40000000f00 */
[----:B------:R-:W-:Y:S05]  /*2680*/  CALL.REL.NOINC `($__internal_99_$__cuda_sm70_shflsync_down_p) ;  /* 0x0000036000007944 */ /* 0x000fea0003c00000 */
[----:B0-----:R-:W-:Y:S01]  /*2690*/  HFMA2.MMA R61, -RZ, RZ, 0, 4.76837158203125e-07 ;  /* 0x00000008ff3d7435 */ /* 0x001fe200000001ff */
[----:B-1----:R-:W-:-:S02]  /*26a0*/  MOV R55, R56 ;  /* 0x0000003800377202 */ /* 0x002fc40000000f00 */
[----:B------:R-:W-:Y:S02]  /*26b0*/  MOV R56, R57 ;  /* 0x0000003900387202 */ /* 0x000fe40000000f00 */
[----:B------:R-:W-:Y:S02]  /*26c0*/  MOV R58, 0x1f ;  /* 0x0000001f003a7802 */ /* 0x000fe40000000f00 */
[----:B------:R-:W-:Y:S02]  /*26d0*/  MOV R77, 0xffffffff ;  /* 0xffffffff004d7802 */ /* 0x000fe40000000f00 */
[----:B------:R-:W-:Y:S02]  /*26e0*/  MOV R52, 0x2700 ;  /* 0x0000270000347802 */ /* 0x000fe40000000f00 */
[----:B------:R-:W-:Y:S05]  /*26f0*/  CALL.REL.NOINC `($__internal_99_$__cuda_sm70_shflsync_down_p) ;  /* 0x000002f000007944 */ /* 0x000fea0003c00000 */
[----:B------:R-:W-:Y:S01]  /*2700*/  FADD.FTZ R60, R55, R60 ;  /* 0x0000003c373c7221 */ /* 0x000fe20000010000 */
[----:B0-----:R-:W-:Y:S01]  /*2710*/  HFMA2.MMA R61, -RZ, RZ, 0, 2.384185791015625e-07 ;  /* 0x00000004ff3d7435 */ /* 0x001fe200000001ff */
[----:B-1----:R-:W-:Y:S01]  /*2720*/  FADD.FTZ R57, R57, R56 ;  /* 0x0000003839397221 */ /* 0x002fe20000010000 */
[----:B------:R-:W-:Y:S02]  /*2730*/  MOV R58, 0x1f ;  /* 0x0000001f003a7802 */ /* 0x000fe40000000f00 */
[----:B------:R-:W-:-:S02]  /*2740*/  MOV R77, 0xffffffff ;  /* 0xffffffff004d7802 */ /* 0x000fc40000000f00 */
[----:B------:R-:W-:Y:S02]  /*2750*/  MOV R56, R60 ;  /* 0x0000003c00387202 */ /* 0x000fe40000000f00 */
[----:B------:R-:W-:Y:S02]  /*2760*/  MOV R52, 0x2780 ;  /* 0x0000278000347802 */ /* 0x000fe40000000f00 */
[----:B------:R-:W-:Y:S05]  /*2770*/  CALL.REL.NOINC `($__internal_99_$__cuda_sm70_shflsync_down_p) ;  /* 0x0000027000007944 */ /* 0x000fea0003c00000 */
[----:B0-----:R-:W-:Y:S01]  /*2780*/  HFMA2.MMA R61, -RZ, RZ, 0, 2.384185791015625e-07 ;  /* 0x00000004ff3d7435 */ /* 0x001fe200000001ff */
[----:B-1----:R-:W-:Y:S02]  /*2790*/  MOV R55, R56 ;  /* 0x0000003800377202 */ /* 0x002fe40000000f00 */
[----:B------:R-:W-:Y:S02]  /*27a0*/  MOV R56, R57 ;  /* 0x0000003900387202 */ /* 0x000fe40000000f00 */
[----:B------:R-:W-:Y:S02]  /*27b0*/  MOV R58, 0x1f ;  /* 0x0000001f003a7802 */ /* 0x000fe40000000f00 */
[----:B------:R-:W-:Y:S02]  /*27c0*/  MOV R77, 0xffffffff ;  /* 0xffffffff004d7802 */ /* 0x000fe40000000f00 */
[----:B------:R-:W-:-:S02]  /*27d0*/  MOV R52, 0x27f0 ;  /* 0x000027f000347802 */ /* 0x000fc40000000f00 */
[----:B------:R-:W-:Y:S05]  /*27e0*/  CALL.REL.NOINC `($__internal_99_$__cuda_sm70_shflsync_down_p) ;  /* 0x0000020000007944 */ /* 0x000fea0003c00000 */
[----:B------:R-:W-:Y:S01]  /*27f0*/  FADD.FTZ R60, R55, R60 ;  /* 0x0000003c373c7221 */ /* 0x000fe20000010000 */
[----:B0-----:R-:W-:Y:S01]  /*2800*/  HFMA2.MMA R61, -RZ, RZ, 0, 1.1920928955078125e-07 ;  /* 0x00000002ff3d7435 */ /* 0x001fe200000001ff */
[----:B-1----:R-:W-:Y:S01]  /*2810*/  FADD.FTZ R59, R57, R56 ;  /* 0x00000038393b7221 */ /* 0x002fe20000010000 */
[----:B------:R-:W-:-:S02]  /*2820*/  MOV R58, 0x1f ;  /* 0x0000001f003a7802 */ /* 0x000fc40000000f00 */
[----:B------:R-:W-:Y:S02]  /*2830*/  MOV R77, 0xffffffff ;  /* 0xffffffff004d7802 */ /* 0x000fe40000000f00 */
[----:B------:R-:W-:Y:S02]  /*2840*/  MOV R56, R60 ;  /* 0x0000003c00387202 */ /* 0x000fe40000000f00 */
[----:B------:R-:W-:Y:S02]  /*2850*/  MOV R52, 0x2870 ;  /* 0x0000287000347802 */ /* 0x000fe40000000f00 */
[----:B------:R-:W-:Y:S05]  /*2860*/  CALL.REL.NOINC `($__internal_99_$__cuda_sm70_shflsync_down_p) ;  /* 0x0000018000007944 */ /* 0x000fea0003c00000 */
[----:B0-----:R-:W-:Y:S01]  /*2870*/  HFMA2.MMA R61, -RZ, RZ, 0, 1.1920928955078125e-07 ;  /* 0x00000002ff3d7435 */ /* 0x001fe200000001ff */
[----:B-1----:R-:W-:Y:S02]  /*2880*/  MOV R55, R56 ;  /* 0x0000003800377202 */ /* 0x002fe40000000f00 */
[----:B------:R-:W-:Y:S02]  /*2890*/  MOV R56, R59 ;  /* 0x0000003b00387202 */ /* 0x000fe40000000f00 */
[----:B------:R-:W-:Y:S02]  /*28a0*/  MOV R58, 0x1f ;  /* 0x0000001f003a7802 */ /* 0x000fe40000000f00 */
[----:B------:R-:W-:-:S02]  /*28b0*/  MOV R77, 0xffffffff ;  /* 0xffffffff004d7802 */ /* 0x000fc40000000f00 */
[----:B------:R-:W-:Y:S02]  /*28c0*/  MOV R52, 0x28e0 ;  /* 0x000028e000347802 */ /* 0x000fe40000000f00 */
[----:B------:R-:W-:Y:S05]  /*28d0*/  CALL.REL.NOINC `($__internal_99_$__cuda_sm70_shflsync_down_p) ;  /* 0x0000011000007944 */ /* 0x000fea0003c00000 */
[----:B------:R-:W-:Y:S01]  /*28e0*/  FADD.FTZ R57, R55, R60 ;  /* 0x0000003c37397221 */ /* 0x000fe20000010000 */
[----:B0-----:R-:W-:Y:S01]  /*28f0*/  HFMA2.MMA R61, -RZ, RZ, 0, 5.9604644775390625e-08 ;  /* 0x00000001ff3d7435 */ /* 0x001fe200000001ff */
[----:B-1----:R-:W-:Y:S01]  /*2900*/  FADD.FTZ R59, R59, R56 ;  /* 0x000000383b3b7221 */ /* 0x002fe20000010000 */
[----:B------:R-:W-:Y:S02]  /*2910*/  MOV R58, 0x1f ;  /* 0x0000001f003a7802 */ /* 0x000fe40000000f00 */
[----:B------:R-:W-:Y:S02]  /*2920*/  MOV R77, 0xffffffff ;  /* 0xffffffff004d7802 */ /* 0x000fe40000000f00 */
[----:B------:R-:W-:Y:S02]  /*2930*/  MOV R56, R57 ;  /* 0x0000003900387202 */ /* 0x000fe40000000f00 */
[----:B------:R-:W-:Y:S02]  /*2940*/  MOV R52, 0x2960 ;  /* 0x0000296000347802 */ /* 0x000fe40000000f00 */
[----:B------:R-:W-:Y:S05]  /*2950*/  CALL.REL.NOINC `($__internal_99_$__cuda_sm70_shflsync_down_p) ;  /* 0x0000009000007944 */ /* 0x000fea0003c00000 */
[----:B0-----:R-:W-:Y:S01]  /*2960*/  HFMA2.MMA R61, -RZ, RZ, 0, 5.9604644775390625e-08 ;  /* 0x00000001ff3d7435 */ /* 0x001fe200000001ff */
[----:B-1----:R-:W-:-:S02]  /*2970*/  MOV R60, R56 ;  /* 0x00000038003c7202 */ /* 0x002fc40000000f00 */
[----:B------:R-:W-:Y:S02]  /*2980*/  MOV R56, R59 ;  /* 0x0000003b00387202 */ /* 0x000fe40000000f00 */
[----:B------:R-:W-:Y:S02]  /*2990*/  MOV R58, 0x1f ;  /* 0x0000001f003a7802 */ /* 0x000fe40000000f00 */
[----:B------:R-:W-:Y:S02]  /*29a0*/  MOV R77, 0xffffffff ;  /* 0xffffffff004d7802 */ /* 0x000fe40000000f00 */
[----:B------:R-:W-:Y:S02]  /*29b0*/  MOV R52, 0x29d0 ;  /* 0x000029d000347802 */ /* 0x000fe40000000f00 */
[----:B------:R-:W-:Y:S05]  /*29c0*/  CALL.REL.NOINC `($__internal_99_$__cuda_sm70_shflsync_down_p) ;  /* 0x0000002000007944 */ /* 0x000fea0003c00000 */
[----:B-1----:R-:W-:Y:S01]  /*29d0*/  MOV R52, R56 ;  /* 0x0000003800347202 */ /* 0x002fe20000000f00 */
[----:B0-----:R-:W-:Y:S05]  /*29e0*/  BRA `(.L_x_2349) ;  /* 0xffffea7000007947 */ /* 0x001fea000383ffff */
        .weak           $__internal_99_$__cuda_sm70_shflsync_down_p
        .type           $__internal_99_$__cuda_sm70_shflsync_down_p,@function
        .size           $__internal_99_$__cuda_sm70_shflsync_down_p,(.L_x_2846 - $__internal_99_$__cuda_sm70_shflsync_down_p)
$__internal_99_$__cuda_sm70_shflsync_down_p:
[----:B------:R-:W-:Y:S01]  /*29f0*/  HFMA2.MMA R53, -RZ, RZ, 0, 0 ;  /* 0x00000000ff357435 */ /* 0x000fe200000001ff */
[----:B------:R-:W-:Y:S04]  /*2a00*/  WARPSYNC R77 ;  /* 0x0000004d00007348 */ /* 0x000fe80003800000 */
[----:B------:R0:W1:Y:S01]  /*2a10*/  SHFL.DOWN PT, R56, R56, R61, R58 ;  /* 0x0800003d38387389 */ /* 0x00006200000e003a */
[----:B------:R-:W-:Y:S05]  /*2a20*/  RET.REL.NODEC R52 `(_ZN10layer_norm31ln_parallel_residual_bwd_kernelINS_13Kernel_traitsI6__halfffffjLj2560ELj1ELj1ELj4ELj16ENS_18Kernel_traits_baseILj2560ES2_ffffjLj128EEEEELb0ELb1ELb1EEEvNS_9BwdParamsE) ;  /* 0xffffd5d034007950 */ /* 0x000fea0003c3ffff */
.L_x_2350:
        /* <DEDUP_REMOVED lines=13> */
.L_x_2846:


//--------------------- .text._ZN10layer_norm31ln_parallel_residual_bwd_kernelINS_13Kernel_traitsI6__halfffffjLj2560ELj1ELj1ELj4ELj16ENS_18Kernel_traits_baseILj2560ES2_ffffjLj128EEEEELb1ELb0ELb0EEEvNS_9BwdParamsE --------------------------
	.section	.text._ZN10layer_norm31ln_parallel_residual_bwd_kernelINS_13Kernel_traitsI6__halfffffjLj2560ELj1ELj1ELj4ELj16ENS_18Kernel_traits_baseILj2560ES2_ffffjLj128EEEEELb1ELb0ELb0EEEvNS_9BwdParamsE,"ax",@progbits
	.sectioninfo	@"SHI_REGISTERS=230"
	.align	128
        .global         _ZN10layer_norm31ln_parallel_residual_bwd_kernelINS_13Kernel_traitsI6__halfffffjLj2560ELj1ELj1ELj4ELj16ENS_18Kernel_traits_baseILj2560ES2_ffffjLj128EEEEELb1ELb0ELb0EEEvNS_9BwdParamsE
        .type           _ZN10layer_norm31ln_parallel_residual_bwd_kernelINS_13Kernel_traitsI6__halfffffjLj2560ELj1ELj1ELj4ELj16ENS_18Kernel_traits_baseILj2560ES2_ffffjLj128EEEEELb1ELb0ELb0EEEvNS_9BwdParamsE,@function
        .size           _ZN10layer_norm31ln_parallel_residual_bwd_kernelINS_13Kernel_traitsI6__halfffffjLj2560ELj1ELj1ELj4ELj16ENS_18Kernel_traits_baseILj2560ES2_ffffjLj128EEEEELb1ELb0ELb0EEEvNS_9BwdParamsE,(.L_x_2847 - _ZN10layer_norm31ln_parallel_residual_bwd_kernelINS_13Kernel_traitsI6__halfffffjLj2560ELj1ELj1ELj4ELj16ENS_18Kernel_traits_baseILj2560ES2_ffffjLj128EEEEELb1ELb0ELb0EEEvNS_9BwdParamsE)
        .other          _ZN10layer_norm31ln_parallel_residual_bwd_kernelINS_13Kernel_traitsI6__halfffffjLj2560ELj1ELj1ELj4ELj16ENS_18Kernel_traits_baseILj2560ES2_ffffjLj128EEEEELb1ELb0ELb0EEEvNS_9BwdParamsE,@"STO_CUDA_ENTRY STV_DEFAULT"
_ZN10layer_norm31ln_parallel_residual_bwd_kernelINS_13Kernel_traitsI6__halfffffjLj2560ELj1ELj1ELj4ELj16ENS_18Kernel_traits_baseILj2560ES2_ffffjLj128EEEEELb1ELb0ELb0EEEvNS_9BwdParamsE:
.text._ZN10layer_norm31ln_parallel_residual_bwd_kernelINS_13Kernel_traitsI6__halfffffjLj2560ELj1ELj1ELj4ELj16ENS_18Kernel_traits_baseILj2560ES2_ffffjLj128EEEEELb1ELb0ELb0EEEvNS_9BwdParamsE:
        /* <DEDUP_REMOVED lines=97> */
[----:B------:R-:W-:Y:S01]  /*0610*/  HFMA2.MMA R41, -RZ, RZ, 0, 0 ;  /* 0x00000000ff297435 */ /* 0x000fe200000001ff */
[----:B------:R-:W-:Y:S01]  /*0620*/  SHF.R.U32.HI R160, RZ, 0x10, R11 ;  /* 0x00000010ffa07819 */ /* 0x000fe2000001160b */
[----:B------:R-:W-:Y:S01]  /*0630*/  IMAD.MOV.U32 R10, RZ, RZ, 0x1 ;  /* 0x00000001ff0a7424 */ /* 0x000fe200078e00ff */
        /* <DEDUP_REMOVED lines=70> */
.L_x_2374:
[----:B------:R-:W-:-:S05]  /*0aa0*/  MOV R145, 0x4 ;  /* 0x0000000400917802 */ /* 0x000fca0000000f00 */
[----:B------:R-:W-:-:S04]  /*0ab0*/  IMAD.WIDE R146, R172, R145, c[0x0][0x1a0] ;  /* 0x00006800ac927625 */ /* 0x000fc800078e0291 */
[C---:B------:R-:W-:Y:S01]  /*0ac0*/  IMAD.WIDE R144, R172.reuse, R145, c[0x0][0x1a8] ;  /* 0x00006a00ac907625 */ /* 0x040fe200078e0291 */
[----:B------:R0:W5:Y:S04]  /*0ad0*/  LDG.E R212, [R146.64] ;  /* 0x0000000492d47981 */ /* 0x000168000c1e1900 */
[----:B------:R0:W5:Y:S01]  /*0ae0*/  LDG.E R190, [R144.64] ;  /* 0x0000000490be7981 */ /* 0x000162000c1e1900 */
[----:B------:R-:W-:Y:S01]  /*0af0*/  IMAD R9, R172, c[0x0][0x168], RZ ;  /* 0x00005a00ac097a24 */ /* 0x000fe200078e02ff */
[----:B------:R-:W-:Y:S01]  /*0b00*/  BSSY B0, `(.L_x_2352) ;  /* 0x000004b000007945 */ /* 0x000fe20003800000 */
[----:B------:R-:W-:Y:S01]  /*0b10*/  MOV R216, RZ ;  /* 0x000000ff00d87202 */ /* 0x000fe20000000f00 */
[----:B------:R-:W-:Y:S02]  /*0b20*/  IMAD.MOV.U32 R214, RZ, RZ, RZ ;  /* 0x000000ffffd67224 */ /* 0x000fe400078e00ff */
        /* <DEDUP_REMOVED lines=8> */
[C---:B------:R-:W-:Y:S02]  /*0bb0*/  LEA.HI.X R145, R9.reuse, c[0x0][0x18c], RZ, 0x4, P0 ;  /* 0x0000630009917a11 */ /* 0x040fe400000f24ff */
[----:B------:R-:W-:Y:S01]  /*0bc0*/  ISETP.NE.U32.AND P0, PT, RZ, c[0x0][0x250], PT ;  /* 0x00009400ff007a0c */ /* 0x000fe20003f05070 */
[----:B------:R-:W-:-:S03]  /*0bd0*/  IMAD.WIDE.U32 R148, R9, R152, c[0x0][0x210] ;  /* 0x0000840009947625 */ /* 0x000fc600078e0098 */
[----:B------:R-:W2:Y:S01]  /*0be0*/  LDG.E.128 R144, [R144.64] ;  /* 0x0000000490907981 */ /* 0x000ea2000c1e1d00 */
[C---:B------:R-:W-:Y:S01]  /*0bf0*/  IMAD.WIDE.U32 R152, R9.reuse, R152, c[0x0][0x208] ;  /* 0x0000820009987625 */ /* 0x040fe200078e0098 */
[----:B------:R-:W-:Y:S02]  /*0c00*/  ISETP.NE.AND.EX P0, PT, RZ, c[0x0][0x254], PT, P0 ;  /* 0x00009500ff007a0c */ /* 0x000fe40003f05300 */
[----:B------:R-:W3:Y:S01]  /*0c10*/  LDG.E.128 R148, [R148.64] ;  /* 0x0000000494947981 */ /* 0x000ee2000c1e1d00 */
[----:B------:R-:W-:-:S03]  /*0c20*/  SHF.L.U32 R220, R9, 0x2, RZ ;  /* 0x0000000209dc7819 */ /* 0x000fc600000006ff */
[----:B------:R-:W4:Y:S01]  /*0c30*/  LDG.E.128 R152, [R152.64] ;  /* 0x0000000498987981 */ /* 0x000f22000c1e1d00 */
        /* <DEDUP_REMOVED lines=16> */
[----:B---3--:R-:W-:Y:S02]  /*0d40*/  FMUL.FTZ R144, R165, R148 ;  /* 0x00000094a5907220 */ /* 0x008fe40000410000 */
[--C-:B------:R-:W-:Y:S02]  /*0d50*/  FADD.FTZ R145, R145, -R191.reuse ;  /* 0x800000bf91917221 */ /* 0x100fe40000010000 */
[--C-:B------:R-:W-:Y:S02]  /*0d60*/  FADD.FTZ R223, R146, -R191.reuse ;  /* 0x800000bf92df7221 */ /* 0x100fe40000010000 */
[----:B------:R-:W-:Y:S02]  /*0d70*/  FADD.FTZ R147, R147, -R191 ;  /* 0x800000bf93937221 */ /* 0x000fe40000010000 */
[----:B------:R-:W-:-:S02]  /*0d80*/  FMUL.FTZ R146, R166, R149 ;  /* 0x00000095a6927220 */ /* 0x000fc40000410000 */
[C---:B------:R-:W-:Y:S02]  /*0d90*/  FMUL.FTZ R191, R190.reuse, R201 ;  /* 0x000000c9bebf7220 */ /* 0x040fe40000410000 */
[----:B----4-:R-:W-:Y:S02]  /*0da0*/  FFMA.FTZ R189, R169, R152, R144 ;  /* 0x00000098a9bd7223 */ /* 0x010fe40000010090 */
[----:B------:R-:W-:Y:S02]  /*0db0*/  FMUL.FTZ R188, R190, R145 ;  /* 0x00000091bebc7220 */ /* 0x000fe40000410000 */
[----:B------:R-:W-:Y:S02]  /*0dc0*/  FFMA.FTZ R201, R170, R153, R146 ;  /* 0x00000099aac97223 */ /* 0x000fe40000010092 */
[----:B0-----:R-:W-:Y:S02]  /*0dd0*/  FMUL.FTZ R210, R163, R150 ;  /* 0x00000096a3d27220 */ /* 0x001fe40000410000 */
[----:B------:R-:W-:-:S02]  /*0de0*/  FADD.FTZ R144, RZ, R189 ;  /* 0x000000bdff907221 */ /* 0x000fc40000010000 */
[----:B------:R-:W-:Y:S02]  /*0df0*/  FFMA.FTZ R145, R191, R189, RZ ;  /* 0x000000bdbf917223 */ /* 0x000fe400000100ff */
[----:B------:R-:W-:Y:S02]  /*0e00*/  FMUL.FTZ R208, R190, R147 ;  /* 0x00000093bed07220 */ /* 0x000fe40000410000 */
[----:B-1----:R-:W-:Y:S02]  /*0e10*/  FMUL.FTZ R221, R164, R151 ;  /* 0x00000097a4dd7220 */ /* 0x002fe40000410000 */
[----:B------:R-:W-:Y:S02]  /*0e20*/  FMUL.FTZ R211, R190, R223 ;  /* 0x000000dfbed37220 */ /* 0x000fe40000410000 */
        /* <DEDUP_REMOVED lines=24> */
.L_x_2353:
[----:B0-----:R-:W-:Y:S05]  /*0fb0*/  BSYNC B0 ;  /* 0x0000000000007941 */ /* 0x001fea0003800000 */
.L_x_2352:
[----:B------:R-:W-:Y:S01]  /*0fc0*/  BSSY B0, `(.L_x_2354) ;  /* 0x0000044000007945 */ /* 0x000fe20003800000 */
[----:B------:R-:W-:Y:S05]  /*0fd0*/  @!P3 BRA `(.L_x_2355) ;  /* 0x000004200000b947 */ /* 0x000fea0003800000 */
[----:B------:R-:W-:Y:S01]  /*0fe0*/  LEA R144, P0, R218, c[0x0][0x188], 0x4 ;  /* 0x00006200da907a11 */ /* 0x000fe200078020ff */
[----:B------:R-:W-:-:S03]  /*0ff0*/  IMAD.MOV.U32 R153, RZ, RZ, 0x10 ;  /* 0x00000010ff997424 */ /* 0x000fc600078e00ff */
[C---:B------:R-:W-:Y:S01]  /*1000*/  LEA.HI.X R145, R218.reuse, c[0x0][0x18c], RZ, 0x4, P0 ;  /* 0x00006300da917a11 */ /* 0x040fe200000f24ff */
[----:B------:R-:W-:Y:S01]  /*1010*/  IMAD.WIDE.U32 R148, R218, R153, c[0x0][0x210] ;  /* 0x00008400da947625 */ /* 0x000fe200078e0099 */
[----:B------:R-:W-:-:S04]  /*1020*/  ISETP.NE.U32.AND P0, PT, RZ, c[0x0][0x250], PT ;  /* 0x00009400ff007a0c */ /* 0x000fc80003f05070 */
[----:B------:R-:W-:Y:S02]  /*1030*/  ISETP.NE.AND.EX P0, PT, RZ, c[0x0][0x254], PT, P0 ;  /* 0x00009500ff007a0c */ /* 0x000fe40003f05300 */
[C---:B------:R-:W-:Y:S02]  /*1040*/  SHF.L.U32 R186, R218.reuse, 0x2, RZ ;  /* 0x00000002daba7819 */ /* 0x040fe400000006ff */
[C---:B------:R-:W-:Y:S01]  /*1050*/  SHF.L.U64.HI R5, R218.reuse, 0x2, RZ ;  /* 0x00000002da057819 */ /* 0x040fe200000102ff */
[----:B------:R-:W-:Y:S01]  /*1060*/  IMAD.WIDE.U32 R152, R218, R153, c[0x0][0x208] ;  /* 0x00008200da987625 */ /* 0x000fe200078e0099 */
[C---:B------:R-:W-:Y:S01]  /*1070*/  IADD3 R224, P1, R186.reuse, c[0x0][0x190], RZ ;  /* 0x00006400bae07a10 */ /* 0x040fe20007f3e0ff */
[----:B------:R-:W2:Y:S03]  /*1080*/  LDG.E.128 R144, [R144.64] ;  /* 0x0000000490907981 */ /* 0x000ea6000c1e1d00 */
[----:B------:R-:W-:Y:S01]  /*1090*/  IADD3.X R225, R5, c[0x0][0x194], RZ, P1, !PT ;  /* 0x0000650005e17a10 */ /* 0x000fe20000ffe4ff */
[----:B------:R-:W3:Y:S02]  /*10a0*/  LDG.E.128 R148, [R148.64] ;  /* 0x0000000494947981 */ /* 0x000ee4000c1e1d00 */
[----:B------:R-:W-:-:S02]  /*10b0*/  @P0 IADD3 R186, P1, R186, c[0x0][0x198], RZ ;  /* 0x00006600baba0a10 */ /* 0x000fc40007f3e0ff */
[----:B------:R-:W4:Y:S02]  /*10c0*/  LDG.E.128 R152, [R152.64] ;  /* 0x0000000498987981 */ /* 0x000f24000c1e1d00 */
[----:B------:R-:W-:Y:S02]  /*10d0*/  @P0 IADD3.X R187, R5, c[0x0][0x19c], RZ, P1, !PT ;  /* 0x0000670005bb0a10 */ /* 0x000fe40000ffe4ff */
[----:B------:R-:W-:Y:S01]  /*10e0*/  ISETP.NE.U32.AND P1, PT, RZ, c[0x0][0x218], PT ;  /* 0x00008600ff007a0c */ /* 0x000fe20003f25070 */
[----:B------:R0:W5:Y:S03]  /*10f0*/  LDG.E R5, [R224.64] ;  /* 0x00000004e0057981 */ /* 0x000166000c1e1900 */
[----:B------:R-:W-:Y:S01]  /*1100*/  ISETP.NE.AND.EX P1, PT, RZ, c[0x0][0x21c], PT, P1 ;  /* 0x00008700ff007a0c */ /* 0x000fe20003f25310 */
[----:B------:R1:W5:-:S12]  /*1110*/  @P0 LDG.E R6, [R186.64] ;  /* 0x00000004ba060981 */ /* 0x000358000c1e1900 */
[----:B------:R-:W-:-:S04]  /*1120*/  @P1 LEA R222, P0, R218, c[0x0][0x218], 0x4 ;  /* 0x00008600dade1a11 */ /* 0x000fc800078020ff */
[----:B------:R-:W-:-:S05]  /*1130*/  @P1 LEA.HI.X R223, R218, c[0x0][0x21c], RZ, 0x4, P0 ;  /* 0x00008700dadf1a11 */ /* 0x000fca00000f24ff */
[----:B------:R0:W5:Y:S01]  /*1140*/  @P1 LDG.E.128 R36, [R222.64] ;  /* 0x00000004de241981 */ /* 0x000162000c1e1d00 */
[----:B------:R-:W-:-:S04]  /*1150*/  ISETP.NE.AND P0, PT, R171, RZ, PT ;  /* 0x000000ffab00720c */ /* 0x000fc80003f05270 */
[----:B-----5:R-:W-:Y:S02]  /*1160*/  FSEL R199, R212, RZ, !P0 ;  /* 0x000000ffd4c77208 */ /* 0x020fe40004000000 */
[----:B------:R-:W-:-:S03]  /*1170*/  IADD3 R218, R218, 0x80, RZ ;  /* 0x00000080dada7810 */ /* 0x000fc60007ffe0ff */
[----:B--2---:R-:W-:Y:S02]  /*1180*/  FADD.FTZ R185, -R199, R144 ;  /* 0x00000090c7b97221 */ /* 0x004fe40000010100 */
[----:B---3--:R-:W-:Y:S02]  /*1190*/  FMUL.FTZ R144, R157, R148 ;  /* 0x000000949d907220 */ /* 0x008fe40000410000 */
[C---:B------:R-:W-:Y:S02]  /*11a0*/  FADD.FTZ R145, -R199.reuse, R145 ;  /* 0x00000091c7917221 */ /* 0x040fe40000010100 */
[C---:B------:R-:W-:Y:S02]  /*11b0*/  FADD.FTZ R209, -R199.reuse, R146 ;  /* 0x00000092c7d17221 */ /* 0x040fe40000010100 */
[----:B------:R-:W-:Y:S02]  /*11c0*/  FADD.FTZ R147, -R199, R147 ;  /* 0x00000093c7937221 */ /* 0x000fe40000010100 */
[----:B-1----:R-:W-:-:S02]  /*11d0*/  FMUL.FTZ R187, R190, R185 ;  /* 0x000000b9bebb7220 */ /* 0x002fc40000410000 */
[----:B------:R-:W-:Y:S02]  /*11e0*/  FMUL.FTZ R199, R158, R149 ;  /* 0x000000959ec77220 */ /* 0x000fe40000410000 */
[----:B----4-:R-:W-:Y:S02]  /*11f0*/  FFMA.FTZ R185, R161, R152, R144 ;  /* 0x00000098a1b97223 */ /* 0x010fe40000010090 */
[----:B------:R-:W-:Y:S02]  /*1200*/  FMUL.FTZ R186, R190, R145 ;  /* 0x00000091beba7220 */ /* 0x000fe40000410000 */
[----:B------:R-:W-:Y:S02]  /*1210*/  FFMA.FTZ R199, R162, R153, R199 ;  /* 0x00000099a2c77223 */ /* 0x000fe400000100c7 */
[----:B------:R-:W-:Y:S02]  /*1220*/  FMUL.FTZ R206, R35, R150 ;  /* 0x0000009623ce7220 */ /* 0x000fe40000410000 */
[----:B------:R-:W-:-:S02]  /*1230*/  FADD.FTZ R216, R216, R185 ;  /* 0x000000b9d8d87221 */ /* 0x000fc40000010000 */
[----:B------:R-:W-:Y:S02]  /*1240*/  FFMA.FTZ R214, R187, R185, R214 ;  /* 0x000000b9bbd67223 */ /* 0x000fe400000100d6 */
[----:B------:R-:W-:Y:S02]  /*1250*/  FMUL.FTZ R219, R156, R151 ;  /* 0x000000979cdb7220 */ /* 0x000fe40000410000 */
[----:B------:R-:W-:Y:S02]  /*1260*/  FMUL.FTZ R209, R190, R209 ;  /* 0x000000d1bed17220 */ /* 0x000fe40000410000 */
[----:B------:R-:W-:Y:S02]  /*1270*/  FFMA.FTZ R206, R159, R154, R206 ;  /* 0x0000009a9fce7223 */ /* 0x000fe400000100ce */
        /* <DEDUP_REMOVED lines=24> */
.L_x_2355:
[----:B0-----:R-:W-:Y:S05]  /*1400*/  BSYNC B0 ;  /* 0x0000000000007941 */ /* 0x001fea0003800000 */
.L_x_2354:
[----:B------:R-:W-:Y:S01]  /*1410*/  BSSY B0, `(.L_x_2356) ;  /* 0x0000044000007945 */ /* 0x000fe20003800000 */
[----:B------:R-:W-:Y:S05]  /*1420*/  @!P4 BRA `(.L_x_2357) ;  /* 0x000004200000c947 */ /* 0x000fea0003800000 */
[----:B------:R-:W-:Y:S01]  /*1430*/  LEA R144, P0, R218, c[0x0][0x188], 0x4 ;  /* 0x00006200da907a11 */ /* 0x000fe200078020ff */
[----:B------:R-:W-:-:S03]  /*1440*/  HFMA2.MMA R153, -RZ, RZ, 0, 9.5367431640625e-07 ;  /* 0x00000010ff997435 */ /* 0x000fc600000001ff */
[----:B------:R-:W-:Y:S02]  /*1450*/  LEA.HI.X R145, R218, c[0x0][0x18c], RZ, 0x4, P0 ;  /* 0x00006300da917a11 */ /* 0x000fe400000f24ff */
[----:B------:R-:W-:-:S04]  /*1460*/  ISETP.NE.U32.AND P0, PT, RZ, c[0x0][0x250], PT ;  /* 0x00009400ff007a0c */ /* 0x000fc80003f05070 */
[----:B------:R-:W-:Y:S01]  /*1470*/  ISETP.NE.AND.EX P0, PT, RZ, c[0x0][0x254], PT, P0 ;  /* 0x00009500ff007a0c */ /* 0x000fe20003f05300 */
[CC--:B------:R-:W-:Y:S01]  /*1480*/  IMAD.WIDE.U32 R148, R218.reuse, R153.reuse, c[0x0][0x210] ;  /* 0x00008400da947625 */ /* 0x0c0fe200078e0099 */
[C---:B------:R-:W-:Y:S01]  /*1490*/  SHF.L.U32 R226, R218.reuse, 0x2, RZ ;  /* 0x00000002dae27819 */ /* 0x040fe200000006ff */
[----:B------:R-:W2:Y:S01]  /*14a0*/  LDG.E.128 R144, [R144.64] ;  /* 0x0000000490907981 */ /* 0x000ea2000c1e1d00 */
[C---:B------:R-:W-:Y:S01]  /*14b0*/  SHF.L.U64.HI R3, R218.reuse, 0x2, RZ ;  /* 0x00000002da037819 */ /* 0x040fe200000102ff */
[----:B------:R-:W-:Y:S01]  /*14c0*/  IMAD.WIDE.U32 R152, R218, R153, c[0x0][0x208] ;  /* 0x00008200da987625 */ /* 0x000fe200078e0099 */
[C---:B------:R-:W-:Y:S01]  /*14d0*/  IADD3 R224, P1, R226.reuse, c[0x0][0x190], RZ ;  /* 0x00006400e2e07a10 */ /* 0x040fe20007f3e0ff */
[----:B------:R-:W3:Y:S03]  /*14e0*/  LDG.E.128 R148, [R148.64] ;  /* 0x0000000494947981 */ /* 0x000ee6000c1e1d00 */
[----:B------:R-:W-:Y:S01]  /*14f0*/  IADD3.X R225, R3, c[0x0][0x194], RZ, P1, !PT ;  /* 0x0000650003e17a10 */ /* 0x000fe20000ffe4ff */
[----:B------:R-:W4:Y:S02]  /*1500*/  LDG.E.128 R152, [R152.64] ;  /* 0x0000000498987981 */ /* 0x000f24000c1e1d00 */
[----:B------:R-:W-:-:S04]  /*1510*/  @P0 IADD3 R226, P1, R226, c[0x0][0x198], RZ ;  /* 0x00006600e2e20a10 */ /* 0x000fc80007f3e0ff */
        /* <DEDUP_REMOVED lines=11> */
[C---:B--2---:R-:W-:Y:S02]  /*15d0*/  FADD.FTZ R183, -R181.reuse, R144 ;  /* 0x00000090b5b77221 */ /* 0x044fe40000010100 */
[C---:B------:R-:W-:Y:S02]  /*15e0*/  FADD.FTZ R145, -R181.reuse, R145 ;  /* 0x00000091b5917221 */ /* 0x040fe40000010100 */
[C---:B------:R-:W-:Y:S02]  /*15f0*/  FADD.FTZ R207, -R181.reuse, R146 ;  /* 0x00000092b5cf7221 */ /* 0x040fe40000010100 */
[----:B------:R-:W-:Y:S02]  /*1600*/  FADD.FTZ R147, -R181, R147 ;  /* 0x00000093b5937221 */ /* 0x000fe40000010100 */
[----:B---3--:R-:W-:Y:S02]  /*1610*/  FMUL.FTZ R181, R30, R148 ;  /* 0x000000941eb57220 */ /* 0x008fe40000410000 */
[----:B------:R-:W-:-:S02]  /*1620*/  FMUL.FTZ R197, R29, R149 ;  /* 0x000000951dc57220 */ /* 0x000fc40000410000 */
[C---:B------:R-:W-:Y:S02]  /*1630*/  FMUL.FTZ R183, R190.reuse, R183 ;  /* 0x000000b7beb77220 */ /* 0x040fe40000410000 */
[----:B----4-:R-:W-:Y:S02]  /*1640*/  FFMA.FTZ R181, R33, R152, R181 ;  /* 0x0000009821b57223 */ /* 0x010fe400000100b5 */
[----:B------:R-:W-:Y:S02]  /*1650*/  FMUL.FTZ R184, R190, R145 ;  /* 0x00000091beb87220 */ /* 0x000fe40000410000 */
[----:B------:R-:W-:Y:S02]  /*1660*/  FMUL.FTZ R145, R28, R150 ;  /* 0x000000961c917220 */ /* 0x000fe40000410000 */
[----:B------:R-:W-:Y:S02]  /*1670*/  FFMA.FTZ R197, R34, R153, R197 ;  /* 0x0000009922c57223 */ /* 0x000fe400000100c5 */
[----:B------:R-:W-:-:S02]  /*1680*/  FADD.FTZ R216, R216, R181 ;  /* 0x000000b5d8d87221 */ /* 0x000fc40000010000 */
[----:B------:R-:W-:Y:S02]  /*1690*/  FFMA.FTZ R214, R183, R181, R214 ;  /* 0x000000b5b7d67223 */ /* 0x000fe400000100d6 */
[----:B------:R-:W-:Y:S02]  /*16a0*/  FFMA.FTZ R202, R32, R154, R145 ;  /* 0x0000009a20ca7223 */ /* 0x000fe40000010091 */
[----:B------:R-:W-:Y:S02]  /*16b0*/  FMUL.FTZ R144, R27, R151 ;  /* 0x000000971b907220 */ /* 0x000fe40000410000 */
        /* <DEDUP_REMOVED lines=25> */
.L_x_2357:
[----:B0-----:R-:W-:Y:S05]  /*1850*/  BSYNC B0 ;  /* 0x0000000000007941 */ /* 0x001fea0003800000 */
.L_x_2356:
[----:B------:R-:W-:Y:S01]  /*1860*/  BSSY B0, `(.L_x_2358) ;  /* 0x0000044000007945 */ /* 0x000fe20003800000 */
[----:B------:R-:W-:Y:S05]  /*1870*/  @!P5 BRA `(.L_x_2359) ;  /* 0x000004200000d947 */ /* 0x000fea0003800000 */
[C---:B------:R-:W-:Y:S02]  /*1880*/  LEA R144, P0, R218.reuse, c[0x0][0x188], 0x4 ;  /* 0x00006200da907a11 */ /* 0x040fe400078020ff */
[----:B------:R-:W-:Y:S02]  /*1890*/  MOV R153, 0x10 ;  /* 0x0000001000997802 */ /* 0x000fe40000000f00 */
[----:B------:R-:W-:-:S02]  /*18a0*/  LEA.HI.X R145, R218, c[0x0][0x18c], RZ, 0x4, P0 ;  /* 0x00006300da917a11 */ /* 0x000fc400000f24ff */
[----:B------:R-:W-:Y:S01]  /*18b0*/  ISETP.NE.U32.AND P0, PT, RZ, c[0x0][0x250], PT ;  /* 0x00009400ff007a0c */ /* 0x000fe20003f05070 */
[C---:B------:R-:W-:Y:S01]  /*18c0*/  IMAD.SHL.U32 R178, R218.reuse, 0x4, RZ ;  /* 0x00000004dab27824 */ /* 0x040fe200078e00ff */
[C---:B------:R-:W-:Y:S01]  /*18d0*/  SHF.L.U64.HI R0, R218.reuse, 0x2, RZ ;  /* 0x00000002da007819 */ /* 0x040fe200000102ff */
[-C--:B------:R-:W-:Y:S01]  /*18e0*/  IMAD.WIDE.U32 R148, R218, R153.reuse, c[0x0][0x210] ;  /* 0x00008400da947625 */ /* 0x080fe200078e0099 */
[----:B------:R-:W-:Y:S01]  /*18f0*/  ISETP.NE.AND.EX P0, PT, RZ, c[0x0][0x254], PT, P0 ;  /* 0x00009500ff007a0c */ /* 0x000fe20003f05300 */
[----:B------:R-:W2:Y:S01]  /*1900*/  LDG.E.128 R144, [R144.64] ;  /* 0x0000000490907981 */ /* 0x000ea2000c1e1d00 */
[----:B------:R-:W-:Y:S01]  /*1910*/  IADD3 R224, P1, R178, c[0x0][0x190], RZ ;  /* 0x00006400b2e07a10 */ /* 0x000fe20007f3e0ff */
[----:B------:R-:W-:Y:S02]  /*1920*/  IMAD.WIDE.U32 R152, R218, R153, c[0x0][0x208] ;  /* 0x00008200da987625 */ /* 0x000fe400078e0099 */
[----:B------:R-:W3:Y:S01]  /*1930*/  LDG.E.128 R148, [R148.64] ;  /* 0x0000000494947981 */ /* 0x000ee2000c1e1d00 */
[----:B------:R-:W-:-:S03]  /*1940*/  IADD3.X R225, R0, c[0x0][0x194], RZ, P1, !PT ;  /* 0x0000650000e17a10 */ /* 0x000fc60000ffe4ff */
[----:B------:R-:W4:Y:S04]  /*1950*/  LDG.E.128 R152, [R152.64] ;  /* 0x0000000498987981 */ /* 0x000f28000c1e1d00 */
        /* <DEDUP_REMOVED lines=13> */
[----:B------:R-:W-:Y:S02]  /*1a30*/  FADD.FTZ R195, -R176, R144 ;  /* 0x00000090b0c37221 */ /* 0x000fe40000010100 */
[----:B---3--:R-:W-:Y:S02]  /*1a40*/  FMUL.FTZ R145, R22, R148 ;  /* 0x0000009416917220 */ /* 0x008fe40000410000 */
[C---:B------:R-:W-:Y:S02]  /*1a50*/  FADD.FTZ R215, -R176.reuse, R146 ;  /* 0x00000092b0d77221 */ /* 0x040fe40000010100 */
[----:B------:R-:W-:Y:S02]  /*1a60*/  FADD.FTZ R147, -R176, R147 ;  /* 0x00000093b0937221 */ /* 0x000fe40000010100 */
[----:B------:R-:W-:-:S02]  /*1a70*/  FMUL.FTZ R144, R21, R149 ;  /* 0x0000009515907220 */ /* 0x000fc40000410000 */
[----:B-1----:R-:W-:Y:S02]  /*1a80*/  FMUL.FTZ R179, R190, R195 ;  /* 0x000000c3beb37220 */ /* 0x002fe40000410000 */
        /* <DEDUP_REMOVED lines=33> */
.L_x_2359:
[----:B0-----:R-:W-:Y:S05]  /*1ca0*/  BSYNC B0 ;  /* 0x0000000000007941 */ /* 0x001fea0003800000 */
.L_x_2358:
[----:B------:R-:W-:Y:S01]  /*1cb0*/  BSSY B0, `(.L_x_2360) ;  /* 0x0000045000007945 */ /* 0x000fe20003800000 */
[----:B------:R-:W-:Y:S05]  /*1cc0*/  @!P6 BRA `(.L_x_2361) ;  /* 0x000004300000e947 */ /* 0x000fea0003800000 */
[----:B------:R-:W-:Y:S01]  /*1cd0*/  ISETP.NE.U32.AND P1, PT, RZ, c[0x0][0x250], PT ;  /* 0x00009400ff007a0c */ /* 0x000fe20003f25070 */
[----:B------:R-:W-:Y:S01]  /*1ce0*/  HFMA2.MMA R153, -RZ, RZ, 0, 9.5367431640625e-07 ;  /* 0x00000010ff997435 */ /* 0x000fe200000001ff */
[----:B------:R-:W-:Y:S02]  /*1cf0*/  LEA R144, P0, R218, c[0x0][0x188], 0x4 ;  /* 0x00006200da907a11 */ /* 0x000fe400078020ff */
[----:B------:R-:W-:-:S02]  /*1d00*/  ISETP.NE.AND.EX P1, PT, RZ, c[0x0][0x254], PT, P1 ;  /* 0x00009500ff007a0c */ /* 0x000fc40003f25310 */
[C---:B------:R-:W-:Y:S02]  /*1d10*/  SHF.L.U32 R192, R218.reuse, 0x2, RZ ;  /* 0x00000002dac07819 */ /* 0x040fe400000006ff */
[C---:B------:R-:W-:Y:S02]  /*1d20*/  LEA.HI.X R145, R218.reuse, c[0x0][0x18c], RZ, 0x4, P0 ;  /* 0x00006300da917a11 */ /* 0x040fe400000f24ff */
[----:B------:R-:W-:Y:S01]  /*1d30*/  SHF.R.U32.HI R147, RZ, 0x1e, R218 ;  /* 0x0000001eff937819 */ /* 0x000fe200000116da */
[-C--:B------:R-:W-:Y:S01]  /*1d40*/  IMAD.WIDE.U32 R148, R218, R153.reuse, c[0x0][0x210] ;  /* 0x00008400da947625 */ /* 0x080fe200078e0099 */
[----:B------:R-:W-:Y:S02]  /*1d50*/  IADD3 R224, P0, R192, c[0x0][0x190], RZ ;  /* 0x00006400c0e07a10 */ /* 0x000fe40007f1e0ff */
[----:B------:R-:W-:Y:S02]  /*1d60*/  P2R R146, PR, RZ, 0x4 ;  /* 0x00000004ff927803 */ /* 0x000fe40000000000 */
[C---:B------:R-:W-:Y:S01]  /*1d70*/  IADD3.X R225, R147.reuse, c[0x0][0x194], RZ, P0, !PT ;  /* 0x0000650093e17a10 */ /* 0x040fe200007fe4ff */
[----:B------:R-:W-:Y:S01]  /*1d80*/  IMAD.WIDE.U32 R152, R218, R153, c[0x0][0x208] ;  /* 0x00008200da987625 */ /* 0x000fe200078e0099 */
[----:B------:R-:W-:Y:S01]  /*1d90*/  @P1 IADD3 R192, P0, R192, c[0x0][0x198], RZ ;  /* 0x00006600c0c01a10 */ /* 0x000fe20007f1e0ff */
[----:B------:R-:W2:Y:S03]  /*1da0*/  LDG.E.128 R148, [R148.64] ;  /* 0x0000000494947981 */ /* 0x000ea6000c1e1d00 */
[----:B------:R-:W-:Y:S01]  /*1db0*/  @P1 IADD3.X R193, R147, c[0x0][0x19c], RZ, P0, !PT ;  /* 0x0000670093c11a10 */ /* 0x000fe200007fe4ff */
[----:B------:R-:W3:Y:S01]  /*1dc0*/  LDG.E.128 R152, [R152.64] ;  /* 0x0000000498987981 */ /* 0x000ee2000c1e1d00 */
[----:B------:R-:W-:-:S03]  /*1dd0*/  ISETP.NE.U32.AND P0, PT, RZ, c[0x0][0x218], PT ;  /* 0x00008600ff007a0c */ /* 0x000fc60003f05070 */
[----:B------:R0:W5:Y:S01]  /*1de0*/  LDG.E R174, [R224.64] ;  /* 0x00000004e0ae7981 */ /* 0x000162000c1e1900 */
[----:B------:R-:W-:-:S03]  /*1df0*/  ISETP.NE.AND.EX P0, PT, RZ, c[0x0][0x21c], PT, P0 ;  /* 0x00008700ff007a0c */ /* 0x000fc60003f05300 */
[----:B------:R1:W5:Y:S10]  /*1e00*/  @P1 LDG.E R175, [R192.64] ;  /* 0x00000004c0af1981 */ /* 0x000374000c1e1900 */
[----:B------:R-:W-:-:S04]  /*1e10*/  @P0 LEA R222, P2, R218, c[0x0][0x218], 0x4 ;  /* 0x00008600dade0a11 */ /* 0x000fc800078420ff */
[----:B------:R-:W-:Y:S02]  /*1e20*/  @P0 LEA.HI.X R223, R218, c[0x0][0x21c], RZ, 0x4, P2 ;  /* 0x00008700dadf0a11 */ /* 0x000fe400010f24ff */
[----:B------:R-:W-:Y:S02]  /*1e30*/  ISETP.NE.AND P2, PT, R146, RZ, PT ;  /* 0x000000ff9200720c */ /* 0x000fe40003f45270 */
[----:B------:R-:W4:Y:S04]  /*1e40*/  LDG.E.128 R144, [R144.64] ;  /* 0x0000000490907981 */ /* 0x000f28000c1e1d00 */
[----:B------:R0:W5:Y:S01]  /*1e50*/  @P0 LDG.E.128 R136, [R222.64] ;  /* 0x00000004de880981 */ /* 0x000162000c1e1d00 */
[----:B------:R-:W-:-:S04]  /*1e60*/  ISETP.NE.AND P0, PT, R171, RZ, PT ;  /* 0x000000ffab00720c */ /* 0x000fc80003f05270 */
[----:B-----5:R-:W-:Y:S01]  /*1e70*/  FSEL R212, R212, RZ, !P0 ;  /* 0x000000ffd4d47208 */ /* 0x020fe20004000000 */
[----:B--2---:R-:W-:Y:S02]  /*1e80*/  FADD.FTZ R108, R108, R148 ;  /* 0x000000946c6c7221 */ /* 0x004fe40000010000 */
[----:B------:R-:W-:Y:S02]  /*1e90*/  FADD.FTZ R109, R109, R149 ;  /* 0x000000956d6d7221 */ /* 0x000fe40000010000 */
[----:B---3--:R-:W-:Y:S02]  /*1ea0*/  FADD.FTZ R72, R72, R152 ;  /* 0x0000009848487221 */ /* 0x008fe40000010000 */
[----:B------:R-:W-:Y:S02]  /*1eb0*/  FADD.FTZ R73, R73, R153 ;  /* 0x0000009949497221 */ /* 0x000fe40000010000 */
[----:B------:R-:W-:Y:S02]  /*1ec0*/  FADD.FTZ R74, R74, R154 ;  /* 0x0000009a4a4a7221 */ /* 0x000fe40000010000 */
[----:B----4-:R-:W-:-:S02]  /*1ed0*/  FADD.FTZ R203, -R212, R145 ;  /* 0x00000091d4cb7221 */ /* 0x010fc40000010100 */
[----:B------:R-:W-:Y:S02]  /*1ee0*/  FADD.FTZ R177, -R212, R144 ;  /* 0x00000090d4b17221 */ /* 0x000fe40000010100 */
[----:B------:R-:W-:Y:S02]  /*1ef0*/  FMUL.FTZ R145, R14, R148 ;  /* 0x000000940e917220 */ /* 0x000fe40000410000 */
[----:B------:R-:W-:Y:S02]  /*1f00*/  FMUL.FTZ R144, R13, R149 ;  /* 0x000000950d907220 */ /* 0x000fe40000410000 */
[----:B------:R-:W-:Y:S02]  /*1f10*/  FMUL.FTZ R177, R190, R177 ;  /* 0x000000b1beb17220 */ /* 0x000fe40000410000 */
[----:B------:R-:W-:Y:S02]  /*1f20*/  FFMA.FTZ R180, R18, R152, R145 ;  /* 0x0000009812b47223 */ /* 0x000fe40000010091 */
[----:B------:R-:W-:-:S02]  /*1f30*/  FMUL.FTZ R145, R12, R150 ;  /* 0x000000960c917220 */ /* 0x000fc40000410000 */
[----:B------:R-:W-:Y:S02]  /*1f40*/  FADD.FTZ R213, -R212, R146 ;  /* 0x00000092d4d57221 */ /* 0x000fe40000010100 */
[----:B------:R-:W-:Y:S02]  /*1f50*/  FMUL.FTZ R182, R190, R203 ;  /* 0x000000cbbeb67220 */ /* 0x000fe40000410000 */
[----:B-1----:R-:W-:Y:S02]  /*1f60*/  FFMA.FTZ R193, R17, R153, R144 ;  /* 0x0000009911c17223 */ /* 0x002fe40000010090 */
[----:B------:R-:W-:Y:S02]  /*1f70*/  FADD.FTZ R216, R216, R180 ;  /* 0x000000b4d8d87221 */ /* 0x000fe40000010000 */
[----:B------:R-:W-:Y:S02]  /*1f80*/  FFMA.FTZ R214, R177, R180, R214 ;  /* 0x000000b4b1d67223 */ /* 0x000fe400000100d6 */
[----:B------:R-:W-:-:S02]  /*1f90*/  FFMA.FTZ R194, R16, R154, R145 ;  /* 0x0000009a10c27223 */ /* 0x000fc40000010091 */
[----:B------:R-:W-:Y:S02]  /*1fa0*/  FADD.FTZ R147, -R212, R147 ;  /* 0x00000093d4937221 */ /* 0x000fe40000010100 */
[----:B------:R-:W-:Y:S02]  /*1fb0*/  FMUL.FTZ R144, R11, R151 ;  /* 0x000000970b907220 */ /* 0x000fe40000410000 */
[----:B------:R-:W-:Y:S02]  /*1fc0*/  FMUL.FTZ R203, R190, R213 ;  /* 0x000000d5becb7220 */ /* 0x000fe40000410000 */
[----:B------:R-:W-:Y:S02]  /*1fd0*/  FADD.FTZ R145, R216, R193 ;  /* 0x000000c1d8917221 */ /* 0x000fe40000010000 */
[----:B------:R-:W-:Y:S02]  /*1fe0*/  FFMA.FTZ R214, R182, R193, R214 ;  /* 0x000000c1b6d67223 */ /* 0x000fe400000100d6 */
[----:B------:R-:W-:-:S02]  /*1ff0*/  FMUL.FTZ R192, R190, R147 ;  /* 0x00000093bec07220 */ /* 0x000fc40000410000 */
[----:B------:R-:W-:Y:S02]  /*2000*/  FFMA.FTZ R213, R15, R155, R144 ;  /* 0x0000009b0fd57223 */ /* 0x000fe40000010090 */
[----:B------:R-:W-:Y:S02]  /*2010*/  FADD.FTZ R216, R145, R194 ;  /* 0x000000c291d87221 */ /* 0x000fe40000010000 */
[----:B------:R-:W-:Y:S02]  /*2020*/  FFMA.FTZ R214, R203, R194, R214 ;  /* 0x000000c2cbd67223 */ /* 0x000fe400000100d6 */
[----:B------:R-:W-:Y:S02]  /*2030*/  FFMA.FTZ R52, R152, R177, R52 ;  /* 0x000000b198347223 */ /* 0x000fe40000010034 */
[----:B------:R-:W-:Y:S02]  /*2040*/  FFMA.FTZ R53, R153, R182, R53 ;  /* 0x000000b699357223 */ /* 0x000fe40000010035 */
[----:B------:R-:W-:-:S02]  /*2050*/  FFMA.FTZ R54, R154, R203, R54 ;  /* 0x000000cb9a367223 */ /* 0x000fc40000010036 */
[----:B------:R-:W-:Y:S02]  /*2060*/  FADD.FTZ R75, R75, R155 ;  /* 0x0000009b4b4b7221 */ /* 0x000fe40000010000 */
[----:B------:R-:W-:Y:S02]  /*2070*/  FFMA.FTZ R55, R155, R192, R55 ;  /* 0x000000c09b377223 */ /* 0x000fe40000010037 */
        /* <DEDUP_REMOVED lines=8> */
.L_x_2361:
[----:B0-----:R-:W-:Y:S05]  /*2100*/  BSYNC B0 ;  /* 0x0000000000007941 */ /* 0x001fea0003800000 */
.L_x_2360:
[----:B------:R-:W-:Y:S02]  /*2110*/  LOP3.LUT P1, RZ, R10, 0xff, RZ, 0xc0, !PT ;  /* 0x000000ff0aff7812 */ /* 0x000fe4000782c0ff */
[----:B------:R-:W-:Y:S02]  /*2120*/  SHF.R.U32.HI R146, RZ, 0x5, R173 ;  /* 0x00000005ff927819 */ /* 0x000fe400000116ad */
[----:B------:R-:W-:-:S02]  /*2130*/  LOP3.LUT P0, RZ, R173, 0x1f, RZ, 0xc0, !PT ;  /* 0x0000001fadff7812 */ /* 0x000fc4000780c0ff */
[----:B------:R-:W-:-:S07]  /*2140*/  LOP3.LUT R154, R146, 0x7fffffc, RZ, 0xc0, !PT ;  /* 0x07fffffc929a7812 */ /* 0x000fce00078ec0ff */
[----:B------:R-:W-:Y:S01]  /*2150*/  @!P1 IADD3 R154, R154, 0x4, RZ ;  /* 0x000000049a9a9810 */ /* 0x000fe20007ffe0ff */
[----:B------:R-:W-:Y:S05]  /*2160*/  BRA.DIV ~URZ, `(.L_x_2362) ;  /* 0x00001b227f007947 */ /* 0x000fea000b800000 */
[----:B------:R0:W1:Y:S02]  /*2170*/  SHFL.DOWN PT, R147, R216, 0x10, 0x1f ;  /* 0x0a001f00d8937f89 */ /* 0x00006400000e0000 */
.L_x_2383:
        /* <DEDUP_REMOVED lines=18> */
.L_x_2384:
[----:B------:R-:W-:Y:S01]  /*22a0*/  @!P0 LOP3.LUT R145, R146, 0x3, RZ, 0xc0, !PT ;  /* 0x0000000392918812 */ /* 0x000fe200078ec0ff */
[----:B---3--:R-:W-:Y:S01]  /*22b0*/  FADD.FTZ R152, R151, R150 ;  /* 0x0000009697987221 */ /* 0x008fe20000010000 */
[----:B------:R-:W-:Y:S01]  /*22c0*/  WARPSYNC 0xffffffff ;  /* 0xffffffff00007948 */ /* 0x000fe20003800000 */
[----:B-12---:R-:W-:Y:S01]  /*22d0*/  FADD.FTZ R153, R212, R153 ;  /* 0x00000099d4997221 */ /* 0x006fe20000010000 */
[----:B------:R-:W-:Y:S01]  /*22e0*/  @!P0 IADD3 R155, R154, R145, RZ ;  /* 0x000000919a9b8210 */ /* 0x000fe20007ffe0ff */
[----:B------:R-:W-:Y:S04]  /*22f0*/  BSSY B0, `(.L_x_2364) ;  /* 0x000004f000007945 */ /* 0x000fe80003800000 */
[----:B------:R-:W-:Y:S04]  /*2300*/  @!P0 STS.64 [R155.X8+0x2800], R152 ;  /* 0x002800989b008388 */ /* 0x000fe80000008a00 */
[----:B------:R-:W-:Y:S01]  /*2310*/  BAR.SYNC.DEFER_BLOCKING 0x0 ;  /* 0x0000000000007b1d */ /* 0x000fe20000010000 */
[----:B------:R-:W-:-:S05]  /*2320*/  ISETP.NE.AND P0, PT, R171, RZ, PT ;  /* 0x000000ffab00720c */ /* 0x000fca0003f05270 */
[----:B------:R-:W1:Y:S04]  /*2330*/  LDS.128 R144, [R154.X8+0x2800] ;  /* 0x002800009a907984 */ /* 0x000e680000008c00 */
[----:B------:R-:W2:Y:S01]  /*2340*/  LDS.128 R148, [R154.X8+0x2810] ;  /* 0x002810009a947984 */ /* 0x000ea20000008c00 */
[----:B-1----:R-:W-:Y:S02]  /*2350*/  FADD.FTZ R223, RZ, R144 ;  /* 0x00000090ffdf7221 */ /* 0x002fe40000010000 */
[----:B------:R-:W-:Y:S02]  /*2360*/  FADD.FTZ R144, RZ, R145 ;  /* 0x00000091ff907221 */ /* 0x000fe40000010000 */
[----:B------:R-:W-:Y:S02]  /*2370*/  FADD.FTZ R223, R146, R223 ;  /* 0x000000df92df7221 */ /* 0x000fe40000010000 */
[----:B------:R-:W-:-:S02]  /*2380*/  FADD.FTZ R144, R147, R144 ;  /* 0x0000009093907221 */ /* 0x000fc40000010000 */
[----:B--2---:R-:W-:Y:S02]  /*2390*/  FADD.FTZ R223, R223, R148 ;  /* 0x00000094dfdf7221 */ /* 0x004fe40000010000 */
        /* <DEDUP_REMOVED lines=13> */
[----:B------:R-:W-:Y:S01]  /*2470*/  MOV R220, 0x10 ;  /* 0x0000001000dc7802 */ /* 0x000fe20000000f00 */
[----:B------:R-:W-:Y:S02]  /*2480*/  FADD.FTZ R147, R201, -R146 ;  /* 0x80000092c9937221 */ /* 0x000fe40000010000 */
[----:B------:R-:W-:-:S02]  /*2490*/  FMUL.FTZ R145, R190, R145 ;  /* 0x00000091be917220 */ /* 0x000fc40000410000 */
[-CC-:B------:R-:W-:Y:S02]  /*24a0*/  FFMA.FTZ R149, R211, R152.reuse, R153.reuse ;  /* 0x00000098d3957223 */ /* 0x180fe40000010099 */
[----:B------:R-:W-:Y:S02]  /*24b0*/  FFMA.FTZ R146, R208, R152, R153 ;  /* 0x00000098d0927223 */ /* 0x000fe40000010099 */
[----:B------:R-:W-:Y:S02]  /*24c0*/  FMUL.FTZ R144, R190, R147 ;  /* 0x00000093be907220 */ /* 0x000fe40000410000 */
[----:B------:R-:W-:Y:S02]  /*24d0*/  @P0 FADD.FTZ R145, R112, R145 ;  /* 0x0000009170910221 */ /* 0x000fe40000010000 */
[----:B------:R-:W-:Y:S02]  /*24e0*/  FADD.FTZ R149, R210, -R149 ;  /* 0x80000095d2957221 */ /* 0x000fe40000010000 */
[----:B------:R-:W-:-:S02]  /*24f0*/  FADD.FTZ R147, R221, -R146 ;  /* 0x80000092dd937221 */ /* 0x000fc40000010000 */
[----:B------:R-:W-:Y:S02]  /*2500*/  FMUL.FTZ R212, R145, c[0x0][0x1e8] ;  /* 0x00007a0091d47a20 */ /* 0x000fe40000410000 */
[----:B------:R-:W-:Y:S02]  /*2510*/  @P0 FADD.FTZ R144, R113, R144 ;  /* 0x0000009071900221 */ /* 0x000fe40000010000 */
[C---:B------:R-:W-:Y:S02]  /*2520*/  FMUL.FTZ R149, R190.reuse, R149 ;  /* 0x00000095be957220 */ /* 0x040fe40000410000 */
[----:B------:R-:W-:Y:S01]  /*2530*/  FMUL.FTZ R148, R190, R147 ;  /* 0x00000093be947220 */ /* 0x000fe20000410000 */
[----:B------:R-:W-:Y:S01]  /*2540*/  SEL R147, R212, RZ, P1 ;  /* 0x000000ffd4937207 */ /* 0x000fe20000800000 */
[----:B------:R-:W-:Y:S01]  /*2550*/  FMUL.FTZ R214, R144, c[0x0][0x1e8] ;  /* 0x00007a0090d67a20 */ /* 0x000fe20000410000 */
[----:B------:R-:W-:Y:S01]  /*2560*/  LOP3.LUT P1, RZ, R8, 0xff00, RZ, 0xc0, !PT ;  /* 0x0000ff0008ff7812 */ /* 0x000fe2000782c0ff */
[----:B------:R-:W-:-:S02]  /*2570*/  @P0 FADD.FTZ R149, R114, R149 ;  /* 0x0000009572950221 */ /* 0x000fc40000010000 */
[----:B------:R-:W-:Y:S01]  /*2580*/  @P0 FADD.FTZ R148, R115, R148 ;  /* 0x0000009473940221 */ /* 0x000fe20000010000 */
[----:B------:R-:W-:Y:S01]  /*2590*/  SEL R146, R214, RZ, P1 ;  /* 0x000000ffd6927207 */ /* 0x000fe20000800000 */
[----:B0-----:R-:W-:Y:S01]  /*25a0*/  FMUL.FTZ R216, R149, c[0x0][0x1e8] ;  /* 0x00007a0095d87a20 */ /* 0x001fe20000410000 */
[----:B------:R-:W-:Y:S01]  /*25b0*/  ISETP.NE.U32.AND P0, PT, RZ, c[0x0][0x258], PT ;  /* 0x00009600ff007a0c */ /* 0x000fe20003f05070 */
[----:B------:R-:W-:Y:S01]  /*25c0*/  FMUL.FTZ R218, R148, c[0x0][0x1e8] ;  /* 0x00007a0094da7a20 */ /* 0x000fe20000410000 */
[----:B------:R-:W-:Y:S02]  /*25d0*/  LOP3.LUT P1, RZ, R8, 0xff0000, RZ, 0xc0, !PT ;  /* 0x00ff000008ff7812 */ /* 0x000fe4000782c0ff */
[----:B------:R-:W-:Y:S02]  /*25e0*/  ISETP.NE.AND.EX P0, PT, RZ, c[0x0][0x25c], PT, P0 ;  /* 0x00009700ff007a0c */ /* 0x000fe40003f05300 */
[----:B------:R-:W-:Y:S02]  /*25f0*/  SEL R155, R216, RZ, P1 ;  /* 0x000000ffd89b7207 */ /* 0x000fe40000800000 */
[----:B------:R-:W-:-:S02]  /*2600*/  LOP3.LUT P1, RZ, R8, 0xff000000, RZ, 0xc0, !PT ;  /* 0xff00000008ff7812 */ /* 0x000fc4000782c0ff */
[----:B------:R-:W-:Y:S02]  /*2610*/  SEL R140, R145, R140, P0 ;  /* 0x0000008c918c7207 */ /* 0x000fe40000000000 */
[----:B------:R-:W-:Y:S02]  /*2620*/  SEL R154, R218, RZ, P1 ;  /* 0x000000ffda9a7207 */ /* 0x000fe40000800000 */
[----:B------:R-:W-:Y:S02]  /*2630*/  ISETP.NE.U32.AND P1, PT, RZ, c[0x0][0x250], PT ;  /* 0x00009400ff007a0c */ /* 0x000fe40003f25070 */
[----:B------:R-:W-:Y:S01]  /*2640*/  SEL R141, R144, R141, P0 ;  /* 0x0000008d908d7207 */ /* 0x000fe20000000000 */
[----:B------:R-:W-:Y:S01]  /*2650*/  @P0 IMAD.WIDE.U32 R150, R9, R220, c[0x0][0x258] ;  /* 0x0000960009960625 */ /* 0x000fe200078e00dc */
[----:B------:R-:W-:Y:S02]  /*2660*/  ISETP.NE.AND.EX P1, PT, RZ, c[0x0][0x254], PT, P1 ;  /* 0x00009500ff007a0c */ /* 0x000fe40003f25310 */
[----:B------:R-:W-:-:S02]  /*2670*/  SEL R142, R149, R142, P0 ;  /* 0x0000008e958e7207 */ /* 0x000fc40000000000 */
[----:B------:R-:W-:Y:S02]  /*2680*/  SEL R143, R148, R143, P0 ;  /* 0x0000008f948f7207 */ /* 0x000fe40000000000 */
[----:B------:R-:W-:Y:S02]  /*2690*/  SEL R60, R147, R60, P1 ;  /* 0x0000003c933c7207 */ /* 0x000fe40000800000 */
[----:B------:R-:W-:Y:S01]  /*26a0*/  SEL R61, R146, R61, P1 ;  /* 0x0000003d923d7207 */ /* 0x000fe20000800000 */
[----:B------:R0:W-:Y:S01]  /*26b0*/  @P0 STG.E.128 [R150.64], R140 ;  /* 0x0000008c96000986 */ /* 0x0001e2000c101d04 */
[----:B------:R-:W-:Y:S02]  /*26c0*/  SEL R62, R155, R62, P1 ;  /* 0x0000003e9b3e7207 */ /* 0x000fe40000800000 */
[----:B------:R-:W-:Y:S02]  /*26d0*/  SEL R63, R154, R63, P1 ;  /* 0x0000003f9a3f7207 */ /* 0x000fe40000800000 */
[----:B------:R-:W-:-:S02]  /*26e0*/  LOP3.LUT P1, RZ, R7, 0xff, RZ, 0xc0, !PT ;  /* 0x000000ff07ff7812 */ /* 0x000fc4000782c0ff */
[----:B------:R-:W-:Y:S02]  /*26f0*/  ISETP.NE.U32.AND P0, PT, RZ, c[0x0][0x250], PT ;  /* 0x00009400ff007a0c */ /* 0x000fe40003f05070 */
[----:B------:R-:W-:Y:S02]  /*2700*/  SEL R144, R212, RZ, P1 ;  /* 0x000000ffd4907207 */ /* 0x000fe40000800000 */
[C---:B------:R-:W-:Y:S02]  /*2710*/  LOP3.LUT P1, RZ, R7.reuse, 0xff00, RZ, 0xc0, !PT ;  /* 0x0000ff0007ff7812 */ /* 0x040fe4000782c0ff */
[----:B------:R-:W-:Y:S02]  /*2720*/  ISETP.NE.AND.EX P0, PT, RZ, c[0x0][0x254], PT, P0 ;  /* 0x00009500ff007a0c */ /* 0x000fe40003f05300 */
[----:B------:R-:W-:Y:S02]  /*2730*/  SEL R145, R214, RZ, P1 ;  /* 0x000000ffd6917207 */ /* 0x000fe40000800000 */
[----:B------:R-:W-:Y:S01]  /*2740*/  LOP3.LUT P1, RZ, R7, 0xff0000, RZ, 0xc0, !PT ;  /* 0x00ff000007ff7812 */ /* 0x000fe2000782c0ff */
[----:B0-----:R-:W-:-:S03]  /*2750*/  IMAD.WIDE.U32 R150, R9, R220, c[0x0][0x248] ;  /* 0x0000920009967625 */ /* 0x001fc600078e00dc */
[----:B------:R-:W-:Y:S02]  /*2760*/  SEL R146, R216, RZ, P1 ;  /* 0x000000ffd8927207 */ /* 0x000fe40000800000 */
[----:B------:R-:W-:-:S04]  /*2770*/  LOP3.LUT P1, RZ, R7, 0xff000000, RZ, 0xc0, !PT ;  /* 0xff00000007ff7812 */ /* 0x000fc8000782c0ff */
[----:B------:R-:W-:Y:S02]  /*2780*/  SEL R147, R218, RZ, P1 ;  /* 0x000000ffda937207 */ /* 0x000fe40000800000 */
[----:B------:R-:W-:-:S03]  /*2790*/  @P0 LEA R148, P1, R9, c[0x0][0x250], 0x4 ;  /* 0x0000940009940a11 */ /* 0x000fc600078220ff */
[----:B------:R0:W-:Y:S01]  /*27a0*/  STG.E.128 [R150.64], R144 ;  /* 0x0000009096007986 */ /* 0x0001e2000c101d04 */
[C---:B------:R-:W-:Y:S02]  /*27b0*/  @P0 LEA.HI.X R149, R9.reuse, c[0x0][0x254], RZ, 0x4, P1 ;  /* 0x0000950009950a11 */ /* 0x040fe400008f24ff */
[----:B------:R-:W-:-:S03]  /*27c0*/  IADD3 R9, R9, 0x80, RZ ;  /* 0x0000008009097810 */ /* 0x000fc60007ffe0ff */
[----:B------:R0:W-:Y:S04]  /*27d0*/  @P0 STG.E.128 [R148.64], R60 ;  /* 0x0000003c94000986 */ /* 0x0001e8000c101d04 */
.L_x_2365:
[----:B------:R-:W-:Y:S05]  /*27e0*/  BSYNC B0 ;  /* 0x0000000000007941 */ /* 0x000fea0003800000 */
.L_x_2364:
        /* <DEDUP_REMOVED lines=26> */
[----:B------:R-:W-:Y:S01]  /*2990*/  FMUL.FTZ R212, R149, c[0x0][0x1e8] ;  /* 0x00007a0095d47a20 */ /* 0x000fe20000410000 */
[----:B------:R-:W-:Y:S01]  /*29a0*/  ISETP.NE.U32.AND P0, PT, RZ, c[0x0][0x258], PT ;  /* 0x00009600ff007a0c */ /* 0x000fe20003f05070 */
[----:B------:R-:W-:Y:S01]  /*29b0*/  FMUL.FTZ R214, R148, c[0x0][0x1e8] ;  /* 0x00007a0094d67a20 */ /* 0x000fe20000410000 */
[----:B------:R-:W-:Y:S01]  /*29c0*/  LOP3.LUT P1, RZ, R6, 0xff0000, RZ, 0xc0, !PT ;  /* 0x00ff000006ff7812 */ /* 0x000fe2000782c0ff */
[----:B------:R-:W-:Y:S01]  /*29d0*/  IMAD.MOV.U32 R216, RZ, RZ, 0x10 ;  /* 0x00000010ffd87424 */ /* 0x000fe200078e00ff */
        /* <DEDUP_REMOVED lines=19> */
[----:B------:R-:W-:Y:S02]  /*2b10*/  LOP3.LUT P1, RZ, R5, 0xff00, RZ, 0xc0, !PT ;  /* 0x0000ff0005ff7812 */ /* 0x000fe4000782c0ff */
        /* <DEDUP_REMOVED lines=12> */
.L_x_2367:
[----:B------:R-:W-:Y:S05]  /*2be0*/  BSYNC B0 ;  /* 0x0000000000007941 */ /* 0x000fea0003800000 */
.L_x_2366:
        /* <DEDUP_REMOVED lines=8> */
[----:B------:R-:W-:Y:S01]  /*2c70*/  HFMA2.MMA R216, -RZ, RZ, 0, 9.5367431640625e-07 ;  /* 0x00000010ffd87435 */ /* 0x000fe200000001ff */
        /* <DEDUP_REMOVED lines=54> */
.L_x_2369:
[----:B------:R-:W-:Y:S05]  /*2fe0*/  BSYNC B0 ;  /* 0x0000000000007941 */ /* 0x000fea0003800000 */
.L_x_2368:
        /* <DEDUP_REMOVED lines=63> */
.L_x_2371:
[----:B------:R-:W-:Y:S05]  /*33e0*/  BSYNC B0 ;  /* 0x0000000000007941 */ /* 0x000fea0003800000 */
.L_x_2370:
[----:B------:R-:W-:Y:S01]  /*33f0*/  BSSY B0, `(.L_x_2372) ;  /* 0x000003e000007945 */ /* 0x000fe20003800000 */
[----:B------:R-:W-:Y:S05]  /*3400*/  @!P6 BRA `(.L_x_2373) ;  /* 0x000003c00000e947 */ /* 0x000fea0003800000 */
[----:B------:R-:W-:Y:S01]  /*3410*/  ISETP.NE.U32.AND P0, PT, RZ, c[0x0][0x218], PT ;  /* 0x00008600ff007a0c */ /* 0x000fe20003f05070 */
[-CC-:B0-----:R-:W-:Y:S01]  /*3420*/  FFMA.FTZ R144, R182, R152.reuse, R153.reuse ;  /* 0x00000098b6907223 */ /* 0x181fe20000010099 */
[----:B------:R-:W-:Y:S01]  /*3430*/  LOP3.LUT P1, RZ, R175, 0xff, RZ, 0xc0, !PT ;  /* 0x000000ffafff7812 */ /* 0x000fe2000782c0ff */
[-CC-:B------:R-:W-:Y:S01]  /*3440*/  FFMA.FTZ R145, R177, R152.reuse, R153.reuse ;  /* 0x00000098b1917223 */ /* 0x180fe20000010099 */
[----:B------:R-:W-:Y:S01]  /*3450*/  ISETP.NE.AND.EX P0, PT, RZ, c[0x0][0x21c], PT, P0 ;  /* 0x00008700ff007a0c */ /* 0x000fe20003f05300 */
[-CC-:B------:R-:W-:Y:S01]  /*3460*/  FFMA.FTZ R149, R203, R152.reuse, R153.reuse ;  /* 0x00000098cb957223 */ /* 0x180fe20000010099 */
[----:B------:R-:W-:Y:S01]  /*3470*/  HFMA2.MMA R214, -RZ, RZ, 0, 9.5367431640625e-07 ;  /* 0x00000010ffd67435 */ /* 0x000fe200000001ff */
[----:B------:R-:W-:Y:S02]  /*3480*/  FFMA.FTZ R152, R192, R152, R153 ;  /* 0x00000098c0987223 */ /* 0x000fe40000010099 */
        /* <DEDUP_REMOVED lines=10> */
[----:B------:R-:W-:Y:S02]  /*3530*/  @P0 FADD.FTZ R149, R138, R149 ;  /* 0x000000958a950221 */ /* 0x000fe40000010000 */
[----:B------:R-:W-:Y:S01]  /*3540*/  @P0 FADD.FTZ R190, R139, R190 ;  /* 0x000000be8bbe0221 */ /* 0x000fe20000010000 */
[----:B------:R-:W-:Y:S01]  /*3550*/  LOP3.LUT P0, RZ, R175, 0xff00, RZ, 0xc0, !PT ;  /* 0x0000ff00afff7812 */ /* 0x000fe2000780c0ff */
[----:B------:R-:W-:-:S02]  /*3560*/  FMUL.FTZ R154, R144, c[0x0][0x1e8] ;  /* 0x00007a00909a7a20 */ /* 0x000fc40000410000 */
[----:B------:R-:W-:Y:S02]  /*3570*/  FMUL.FTZ R152, R145, c[0x0][0x1e8] ;  /* 0x00007a0091987a20 */ /* 0x000fe40000410000 */
[----:B------:R-:W-:Y:S01]  /*3580*/  FMUL.FTZ R155, R149, c[0x0][0x1e8] ;  /* 0x00007a00959b7a20 */ /* 0x000fe20000410000 */
[----:B------:R-:W-:Y:S01]  /*3590*/  SEL R146, R154, RZ, P0 ;  /* 0x000000ff9a927207 */ /* 0x000fe20000000000 */
[----:B------:R-:W-:Y:S01]  /*35a0*/  FMUL.FTZ R212, R190, c[0x0][0x1e8] ;  /* 0x00007a00bed47a20 */ /* 0x000fe20000410000 */
[----:B------:R-:W-:Y:S02]  /*35b0*/  SEL R147, R152, RZ, P1 ;  /* 0x000000ff98937207 */ /* 0x000fe40000800000 */
[----:B------:R-:W-:Y:S02]  /*35c0*/  ISETP.NE.U32.AND P0, PT, RZ, c[0x0][0x258], PT ;  /* 0x00009600ff007a0c */ /* 0x000fe40003f05070 */
[----:B------:R-:W-:Y:S02]  /*35d0*/  LOP3.LUT P1, RZ, R175, 0xff0000, RZ, 0xc0, !PT ;  /* 0x00ff0000afff7812 */ /* 0x000fe4000782c0ff */
[----:B------:R-:W-:-:S02]  /*35e0*/  ISETP.NE.AND.EX P0, PT, RZ, c[0x0][0x25c], PT, P0 ;  /* 0x00009700ff007a0c */ /* 0x000fc40003f05300 */
[----:B------:R-:W-:Y:S02]  /*35f0*/  SEL R153, R155, RZ, P1 ;  /* 0x000000ff9b997207 */ /* 0x000fe40000800000 */
[----:B------:R-:W-:Y:S02]  /*3600*/  LOP3.LUT P1, RZ, R175, 0xff000000, RZ, 0xc0, !PT ;  /* 0xff000000afff7812 */ /* 0x000fe4000782c0ff */
[----:B------:R-:W-:Y:S02]  /*3610*/  SEL R140, R145, R140, P0 ;  /* 0x0000008c918c7207 */ /* 0x000fe40000000000 */
[----:B------:R-:W-:Y:S02]  /*3620*/  SEL R148, R212, RZ, P1 ;  /* 0x000000ffd4947207 */ /* 0x000fe40000800000 */
[----:B------:R-:W-:Y:S02]  /*3630*/  ISETP.NE.U32.AND P1, PT, RZ, c[0x0][0x250], PT ;  /* 0x00009400ff007a0c */ /* 0x000fe40003f25070 */
[----:B------:R-:W-:Y:S01]  /*3640*/  SEL R141, R144, R141, P0 ;  /* 0x0000008d908d7207 */ /* 0x000fe20000000000 */
[----:B------:R-:W-:Y:S01]  /*3650*/  @P0 IMAD.WIDE.U32 R150, R9, R214, c[0x0][0x258] ;  /* 0x0000960009960625 */ /* 0x000fe200078e00d6 */
[----:B------:R-:W-:-:S02]  /*3660*/  ISETP.NE.AND.EX P1, PT, RZ, c[0x0][0x254], PT, P1 ;  /* 0x00009500ff007a0c */ /* 0x000fc40003f25310 */
[----:B------:R-:W-:Y:S02]  /*3670*/  SEL R142, R149, R142, P0 ;  /* 0x0000008e958e7207 */ /* 0x000fe40000000000 */
[----:B------:R-:W-:Y:S02]  /*3680*/  SEL R143, R190, R143, P0 ;  /* 0x0000008fbe8f7207 */ /* 0x000fe40000000000 */
[----:B------:R-:W-:Y:S02]  /*3690*/  SEL R60, R147, R60, P1 ;  /* 0x0000003c933c7207 */ /* 0x000fe40000800000 */
[----:B------:R-:W-:Y:S01]  /*36a0*/  SEL R61, R146, R61, P1 ;  /* 0x0000003d923d7207 */ /* 0x000fe20000800000 */
[----:B------:R0:W-:Y:S01]  /*36b0*/  @P0 STG.E.128 [R150.64], R140 ;  /* 0x0000008c96000986 */ /* 0x0001e2000c101d04 */
[----:B------:R-:W-:Y:S02]  /*36c0*/  SEL R62, R153, R62, P1 ;  /* 0x0000003e993e7207 */ /* 0x000fe40000800000 */
[----:B------:R-:W-:-:S02]  /*36d0*/  SEL R63, R148, R63, P1 ;  /* 0x0000003f943f7207 */ /* 0x000fc40000800000 */
[----:B------:R-:W-:Y:S02]  /*36e0*/  LOP3.LUT P1, RZ, R174, 0xff, RZ, 0xc0, !PT ;  /* 0x000000ffaeff7812 */ /* 0x000fe4000782c0ff */
[----:B------:R-:W-:Y:S02]  /*36f0*/  ISETP.NE.U32.AND P0, PT, RZ, c[0x0][0x250], PT ;  /* 0x00009400ff007a0c */ /* 0x000fe40003f05070 */
[----:B------:R-:W-:Y:S02]  /*3700*/  SEL R144, R152, RZ, P1 ;  /* 0x000000ff98907207 */ /* 0x000fe40000800000 */
[----:B------:R-:W-:Y:S02]  /*3710*/  LOP3.LUT P1, RZ, R174, 0xff00, RZ, 0xc0, !PT ;  /* 0x0000ff00aeff7812 */ /* 0x000fe4000782c0ff */
[----:B------:R-:W-:Y:S02]  /*3720*/  ISETP.NE.AND.EX P0, PT, RZ, c[0x0][0x254], PT, P0 ;  /* 0x00009500ff007a0c */ /* 0x000fe40003f05300 */
[----:B------:R-:W-:-:S02]  /*3730*/  SEL R145, R154, RZ, P1 ;  /* 0x000000ff9a917207 */ /* 0x000fc40000800000 */
[----:B------:R-:W-:Y:S01]  /*3740*/  LOP3.LUT P1, RZ, R174, 0xff0000, RZ, 0xc0, !PT ;  /* 0x00ff0000aeff7812 */ /* 0x000fe2000782c0ff */
[----:B0-----:R-:W-:-:S03]  /*3750*/  IMAD.WIDE.U32 R150, R9, R214, c[0x0][0x248] ;  /* 0x0000920009967625 */ /* 0x001fc600078e00d6 */
[----:B------:R-:W-:Y:S02]  /*3760*/  SEL R146, R155, RZ, P1 ;  /* 0x000000ff9b927207 */ /* 0x000fe40000800000 */
[----:B------:R-:W-:-:S04]  /*3770*/  LOP3.LUT P1, RZ, R174, 0xff000000, RZ, 0xc0, !PT ;  /* 0xff000000aeff7812 */ /* 0x000fc8000782c0ff */
[----:B------:R-:W-:Y:S02]  /*3780*/  SEL R147, R212, RZ, P1 ;  /* 0x000000ffd4937207 */ /* 0x000fe40000800000 */
[----:B------:R-:W-:-:S03]  /*3790*/  @P0 LEA R148, P1, R9, c[0x0][0x250], 0x4 ;  /* 0x0000940009940a11 */ /* 0x000fc600078220ff */
[----:B------:R0:W-:Y:S01]  /*37a0*/  STG.E.128 [R150.64], R144 ;  /* 0x0000009096007986 */ /* 0x0001e2000c101d04 */
[----:B------:R-:W-:-:S05]  /*37b0*/  @P0 LEA.HI.X R149, R9, c[0x0][0x254], RZ, 0x4, P1 ;  /* 0x0000950009950a11 */ /* 0x000fca00008f24ff */
[----:B------:R0:W-:Y:S04]  /*37c0*/  @P0 STG.E.128 [R148.64], R60 ;  /* 0x0000003c94000986 */ /* 0x0001e8000c101d04 */
.L_x_2373:
[----:B------:R-:W-:Y:S05]  /*37d0*/  BSYNC B0 ;  /* 0x0000000000007941 */ /* 0x000fea0003800000 */
.L_x_2372:
[----:B------:R-:W-:Y:S02]  /*37e0*/  IADD3 R172, R172, c[0x0][0x160], RZ ;  /* 0x00005800acac7a10 */ /* 0x000fe40007ffe0ff */
[----:B------:R-:W-:Y:S02]  /*37f0*/  LOP3.LUT P1, RZ, R10, 0xff, RZ, 0xc0, !PT ;  /* 0x000000ff0aff7812 */ /* 0x000fe4000782c0ff */
[----:B------:R-:W-:Y:S02]  /*3800*/  ISETP.GE.AND P0, PT, R172, c[0x0][0x164], PT ;  /* 0x00005900ac007a0c */ /* 0x000fe40003f06270 */
[----:B------:R-:W-:-:S11]  /*3810*/  SEL R10, RZ, 0x1, P1 ;  /* 0x00000001ff0a7807 */ /* 0x000fd60000800000 */
[----:B0-----:R-:W-:Y:S01]  /*3820*/  @P0 CALL.REL.NOINC `(.L_x_2351) ;  /* 0x0000001000000944 */ /* 0x001fe20003c00000 */
[----:B------:R-:W-:Y:S05]  /*3830*/  BRA `(.L_x_2374) ;  /* 0xffffd26000007947 */ /* 0x000fea000383ffff */
.L_x_2351:
        /* <DEDUP_REMOVED lines=18> */
.L_x_2376:
[----:B------:R-:W-:Y:S05]  /*3960*/  BSYNC B0 ;  /* 0x0000000000007941 */ /* 0x000fea0003800000 */
.L_x_2375:
        /* <DEDUP_REMOVED lines=12> */
.L_x_2378:
[----:B------:R-:W-:Y:S05]  /*3a30*/  BSYNC B0 ;  /* 0x0000000000007941 */ /* 0x000fea0003800000 */
.L_x_2377:
        /* <DEDUP_REMOVED lines=12> */
.L_x_2380:
[----:B------:R-:W-:Y:S05]  /*3b00*/  BSYNC B0 ;  /* 0x0000000000007941 */ /* 0x000fea0003800000 */
.L_x_2379:
        /* <DEDUP_REMOVED lines=12> */
.L_x_2382:
[----:B------:R-:W-:Y:S05]  /*3bd0*/  BSYNC B0 ;  /* 0x0000000000007941 */ /* 0x000fea0003800000 */
.L_x_2381:
[----:B------:R-:W-:Y:S05]  /*3be0*/  @!P6 EXIT ;  /* 0x000000000000e94d */ /* 0x000fea0003800000 */
[----:B0----5:R-:W-:-:S10]  /*3bf0*/  HFMA2.MMA R9, -RZ, RZ, 0, 9.5367431640625e-07 ;  /* 0x00000010ff097435 */ /* 0x021fd400000001ff */
        /* <DEDUP_REMOVED lines=9> */
.L_x_2362:
[----:B-----5:R-:W-:Y:S01]  /*3c90*/  HFMA2.MMA R212, -RZ, RZ, 0, 1.847743988037109375e-06 ;  /* 0x0000001fffd47435 */ /* 0x020fe200000001ff */
[----:B------:R-:W-:Y:S01]  /*3ca0*/  MOV R148, R216 ;  /* 0x000000d800947202 */ /* 0x000fe20000000f00 */
[----:B------:R-:W-:Y:S01]  /*3cb0*/  IMAD.MOV.U32 R149, RZ, RZ, 0x10 ;  /* 0x00000010ff957424 */ /* 0x000fe200078e00ff */
[----:B------:R-:W-:-:S02]  /*3cc0*/  MOV R155, 0xffffffff ;  /* 0xffffffff009b7802 */ /* 0x000fc40000000f00 */
[----:B------:R-:W-:Y:S02]  /*3cd0*/  MOV R144, 0x3cf0 ;  /* 0x00003cf000907802 */ /* 0x000fe40000000f00 */
[----:B------:R-:W-:Y:S05]  /*3ce0*/  CALL.REL.NOINC `($__internal_100_$__cuda_sm70_shflsync_down_p) ;  /* 0x0000045000007944 */ /* 0x000fea0003c00000 */
[----:B-1----:R-:W-:Y:S01]  /*3cf0*/  MOV R147, R212 ;  /* 0x000000d400937202 */ /* 0x002fe20000000f00 */
[----:B0-----:R-:W-:Y:S05]  /*3d00*/  BRA `(.L_x_2383) ;  /* 0xffffe47000007947 */ /* 0x001fea000383ffff */
.L_x_2363:
[----:B-----5:R-:W-:Y:S01]  /*3d10*/  HFMA2.MMA R212, -RZ, RZ, 0, 1.847743988037109375e-06 ;  /* 0x0000001fffd47435 */ /* 0x020fe200000001ff */
[----:B------:R-:W-:Y:S01]  /*3d20*/  MOV R148, R214 ;  /* 0x000000d600947202 */ /* 0x000fe20000000f00 */
[----:B------:R-:W-:Y:S01]  /*3d30*/  IMAD.MOV.U32 R149, RZ, RZ, 0x10 ;  /* 0x00000010ff957424 */ /* 0x000fe200078e00ff */
[----:B------:R-:W-:Y:S02]  /*3d40*/  MOV R155, 0xffffffff ;  /* 0xffffffff009b7802 */ /* 0x000fe40000000f00 */
[----:B------:R-:W-:Y:S02]  /*3d50*/  MOV R144, 0x3d70 ;  /* 0x00003d7000907802 */ /* 0x000fe40000000f00 */
[----:B01----:R-:W-:Y:S05]  /*3d60*/  CALL.REL.NOINC `($__internal_100_$__cuda_sm70_shflsync_down_p) ;  /* 0x000003d000007944 */ /* 0x003fea0003c00000 */
[----:B------:R-:W-:Y:S01]  /*3d70*/  FADD.FTZ R216, R147, R216 ;  /* 0x000000d893d87221 */ /* 0x000fe20000010000 */
[----:B0-----:R-:W-:Y:S01]  /*3d80*/  HFMA2.MMA R149, -RZ, RZ, 0, 4.76837158203125e-07 ;  /* 0x00000008ff957435 */ /* 0x001fe200000001ff */
[----:B-1----:R-:W-:Y:S01]  /*3d90*/  FADD.FTZ R151, R214, R212 ;  /* 0x000000d4d6977221 */ /* 0x002fe20000010000 */
[----:B------:R-:W-:Y:S01]  /*3da0*/  MOV R212, 0x1f ;  /* 0x0000001f00d47802 */ /* 0x000fe20000000f00 */
[----:B------:R-:W-:Y:S01]  /*3db0*/  IMAD.MOV.U32 R155, RZ, RZ, -0x1 ;  /* 0xffffffffff9b7424 */ /* 0x000fe200078e00ff */
[----:B------:R-:W-:-:S02]  /*3dc0*/  MOV R148, R216 ;  /* 0x000000d800947202 */ /* 0x000fc40000000f00 */
[----:B------:R-:W-:Y:S02]  /*3dd0*/  MOV R144, 0x3df0 ;  /* 0x00003df000907802 */ /* 0x000fe40000000f00 */
[----:B------:R-:W-:Y:S05]  /*3de0*/  CALL.REL.NOINC `($__internal_100_$__cuda_sm70_shflsync_down_p) ;  /* 0x0000035000007944 */ /* 0x000fea0003c00000 */
[----:B0-----:R-:W-:Y:S01]  /*3df0*/  HFMA2.MMA R149, -RZ, RZ, 0, 4.76837158203125e-07 ;  /* 0x00000008ff957435 */ /* 0x001fe200000001ff */
[----:B-1----:R-:W-:Y:S01]  /*3e00*/  MOV R147, R212 ;  /* 0x000000d400937202 */ /* 0x002fe20000000f00 */
[----:B------:R-:W-:Y:S01]  /*3e10*/  IMAD.MOV.U32 R212, RZ, RZ, 0x1f ;  /* 0x0000001fffd47424 */ /* 0x000fe200078e00ff */
[----:B------:R-:W-:Y:S02]  /*3e20*/  MOV R148, R151 ;  /* 0x0000009700947202 */ /* 0x000fe40000000f00 */
[----:B------:R-:W-:Y:S02]  /*3e30*/  MOV R155, 0xffffffff ;  /* 0xffffffff009b7802 */ /* 0x000fe40000000f00 */
[----:B------:R-:W-:Y:S02]  /*3e40*/  MOV R144, 0x3e60 ;  /* 0x00003e6000907802 */ /* 0x000fe40000000f00 */
[----:B------:R-:W-:Y:S05]  /*3e50*/  CALL.REL.NOINC `($__internal_100_$__cuda_sm70_shflsync_down_p) ;  /* 0x000002e000007944 */ /* 0x000fea0003c00000 */
[----:B------:R-:W-:Y:S01]  /*3e60*/  FADD.FTZ R216, R147, R216 ;  /* 0x000000d893d87221 */ /* 0x000fe20000010000 */
[----:B0-----:R-:W-:Y:S01]  /*3e70*/  HFMA2.MMA R149, -RZ, RZ, 0, 2.384185791015625e-07 ;  /* 0x00000004ff957435 */ /* 0x001fe200000001ff */
[----:B-1----:R-:W-:Y:S01]  /*3e80*/  FADD.FTZ R151, R151, R212 ;  /* 0x000000d497977221 */ /* 0x002fe20000010000 */
[----:B------:R-:W-:Y:S01]  /*3e90*/  MOV R212, 0x1f ;  /* 0x0000001f00d47802 */ /* 0x000fe20000000f00 */
[----:B------:R-:W-:Y:S01]  /*3ea0*/  IMAD.MOV.U32 R148, RZ, RZ, R216 ;  /* 0x000000ffff947224 */ /* 0x000fe200078e00d8 */
[----:B------:R-:W-:-:S02]  /*3eb0*/  MOV R155, 0xffffffff ;  /* 0xffffffff009b7802 */ /* 0x000fc40000000f00 */
[----:B------:R-:W-:Y:S02]  /*3ec0*/  MOV R144, 0x3ee0 ;  /* 0x00003ee000907802 */ /* 0x000fe40000000f00 */
[----:B------:R-:W-:Y:S05]  /*3ed0*/  CALL.REL.NOINC `($__internal_100_$__cuda_sm70_shflsync_down_p) ;  /* 0x0000026000007944 */ /* 0x000fea0003c00000 */
[----:B0-----:R-:W-:Y:S01]  /*3ee0*/  HFMA2.MMA R149, -RZ, RZ, 0, 2.384185791015625e-07 ;  /* 0x00000004ff957435 */ /* 0x001fe200000001ff */
[----:B-1----:R-:W-:Y:S01]  /*3ef0*/  MOV R147, R212 ;  /* 0x000000d400937202 */ /* 0x002fe20000000f00 */
[----:B------:R-:W-:Y:S01]  /*3f00*/  IMAD.MOV.U32 R155, RZ, RZ, -0x1 ;  /* 0xffffffffff9b7424 */ /* 0x000fe200078e00ff */
[----:B------:R-:W-:Y:S02]  /*3f10*/  MOV R148, R151 ;  /* 0x0000009700947202 */ /* 0x000fe40000000f00 */
[----:B------:R-:W-:Y:S02]  /*3f20*/  MOV R212, 0x1f ;  /* 0x0000001f00d47802 */ /* 0x000fe40000000f00 */
[----:B------:R-:W-:Y:S02]  /*3f30*/  MOV R144, 0x3f50 ;  /* 0x00003f5000907802 */ /* 0x000fe40000000f00 */
[----:B------:R-:W-:Y:S05]  /*3f40*/  CALL.REL.NOINC `($__internal_100_$__cuda_sm70_shflsync_down_p) ;  /* 0x000001f000007944 */ /* 0x000fea0003c00000 */
[----:B------:R-:W-:Y:S01]  /*3f50*/  FADD.FTZ R150, R147, R216 ;  /* 0x000000d893967221 */ /* 0x000fe20000010000 */
[----:B0-----:R-:W-:Y:S01]  /*3f60*/  HFMA2.MMA R149, -RZ, RZ, 0, 1.1920928955078125e-07 ;  /* 0x00000002ff957435 */ /* 0x001fe200000001ff */
[----:B-1----:R-:W-:Y:S01]  /*3f70*/  FADD.FTZ R151, R151, R212 ;  /* 0x000000d497977221 */ /* 0x002fe20000010000 */
[----:B------:R-:W-:-:S02]  /*3f80*/  MOV R212, 0x1f ;  /* 0x0000001f00d47802 */ /* 0x000fc40000000f00 */
[----:B------:R-:W-:Y:S02]  /*3f90*/  MOV R155, 0xffffffff ;  /* 0xffffffff009b7802 */ /* 0x000fe40000000f00 */
[----:B------:R-:W-:Y:S02]  /*3fa0*/  MOV R148, R150 ;  /* 0x0000009600947202 */ /* 0x000fe40000000f00 */
[----:B------:R-:W-:Y:S02]  /*3fb0*/  MOV R144, 0x3fd0 ;  /* 0x00003fd000907802 */ /* 0x000fe40000000f00 */
[----:B------:R-:W-:Y:S05]  /*3fc0*/  CALL.REL.NOINC `($__internal_100_$__cuda_sm70_shflsync_down_p) ;  /* 0x0000017000007944 */ /* 0x000fea0003c00000 */
[----:B0-----:R-:W-:Y:S01]  /*3fd0*/  HFMA2.MMA R149, -RZ, RZ, 0, 1.1920928955078125e-07 ;  /* 0x00000002ff957435 */ /* 0x001fe200000001ff */
[----:B-1----:R-:W-:Y:S01]  /*3fe0*/  IMAD.MOV.U32 R147, RZ, RZ, R212 ;  /* 0x000000ffff937224 */ /* 0x002fe200078e00d4 */
[----:B------:R-:W-:Y:S02]  /*3ff0*/  MOV R148, R151 ;  /* 0x0000009700947202 */ /* 0x000fe40000000f00 */
[----:B------:R-:W-:Y:S02]  /*4000*/  MOV R212, 0x1f ;  /* 0x0000001f00d47802 */ /* 0x000fe40000000f00 */
[----:B------:R-:W-:-:S02]  /*4010*/  MOV R155, 0xffffffff ;  /* 0xffffffff009b7802 */ /* 0x000fc40000000f00 */
[----:B------:R-:W-:Y:S02]  /*4020*/  MOV R144, 0x4040 ;  /* 0x0000404000907802 */ /* 0x000fe40000000f00 */
[----:B------:R-:W-:Y:S05]  /*4030*/  CALL.REL.NOINC `($__internal_100_$__cuda_sm70_shflsync_down_p) ;  /* 0x0000010000007944 */ /* 0x000fea0003c00000 */
[----:B------:R-:W-:Y:S01]  /*4040*/  FADD.FTZ R150, R147, R150 ;  /* 0x0000009693967221 */ /* 0x000fe20000010000 */
[----:B0-----:R-:W-:Y:S01]  /*4050*/  MOV R155, 0xffffffff ;  /* 0xffffffff009b7802 */ /* 0x001fe20000000f00 */
[----:B-1----:R-:W-:Y:S01]  /*4060*/  FADD.FTZ R153, R151, R212 ;  /* 0x000000d497997221 */ /* 0x002fe20000010000 */
[----:B------:R-:W-:Y:S01]  /*4070*/  HFMA2.MMA R212, -RZ, RZ, 0, 1.847743988037109375e-06 ;  /* 0x0000001fffd47435 */ /* 0x000fe200000001ff */
[----:B------:R-:W-:Y:S01]  /*4080*/  IMAD.MOV.U32 R149, RZ, RZ, 0x1 ;  /* 0x00000001ff957424 */ /* 0x000fe200078e00ff */
[----:B------:R-:W-:Y:S02]  /*4090*/  MOV R148, R150 ;  /* 0x0000009600947202 */ /* 0x000fe40000000f00 */
[----:B------:R-:W-:Y:S02]  /*40a0*/  MOV R144, 0x40c0 ;  /* 0x000040c000907802 */ /* 0x000fe40000000f00 */
[----:B------:R-:W-:Y:S05]  /*40b0*/  CALL.REL.NOINC `($__internal_100_$__cuda_sm70_shflsync_down_p) ;  /* 0x0000008000007944 */ /* 0x000fea0003c00000 */
[----:B0-----:R-:W-:Y:S01]  /*40c0*/  HFMA2.MMA R149, -RZ, RZ, 0, 5.9604644775390625e-08 ;  /* 0x00000001ff957435 */ /* 0x001fe200000001ff */
[----:B-1----:R-:W-:Y:S01]  /*40d0*/  MOV R151, R212 ;  /* 0x000000d400977202 */ /* 0x002fe20000000f00 */
[----:B------:R-:W-:Y:S01]  /*40e0*/  IMAD.MOV.U32 R148, RZ, RZ, R153 ;  /* 0x000000ffff947224 */ /* 0x000fe200078e0099 */
[----:B------:R-:W-:-:S02]  /*40f0*/  MOV R212, 0x1f ;  /* 0x0000001f00d47802 */ /* 0x000fc40000000f00 */
[----:B------:R-:W-:Y:S02]  /*4100*/  MOV R155, 0xffffffff ;  /* 0xffffffff009b7802 */ /* 0x000fe40000000f00 */
[----:B------:R-:W-:Y:S02]  /*4110*/  MOV R144, 0x4130 ;  /* 0x0000413000907802 */ /* 0x000fe40000000f00 */
[----:B------:R-:W-:Y:S05]  /*4120*/  CALL.REL.NOINC `($__internal_100_$__cuda_sm70_shflsync_down_p) ;  /* 0x0000001000007944 */ /* 0x000fea0003c00000 */
[----:B01----:R-:W-:Y:S05]  /*4130*/  BRA `(.L_x_2384) ;  /* 0xffffe16000007947 */ /* 0x003fea000383ffff */
        .weak           $__internal_100_$__cuda_sm70_shflsync_down_p
        .type           $__internal_100_$__cuda_sm70_shflsync_down_p,@function
        .size           $__internal_100_$__cuda_sm70_shflsync_down_p,(.L_x_2847 - $__internal_100_$__cuda_sm70_shflsync_down_p)
$__internal_100_$__cuda_sm70_shflsync_down_p:
[----:B------:R-:W-:Y:S01]  /*4140*/  HFMA2.MMA R145, -RZ, RZ, 0, 0 ;  /* 0x00000000ff917435 */ /* 0x000fe200000001ff */
[----:B------:R-:W-:Y:S04]  /*4150*/  WARPSYNC R155 ;  /* 0x0000009b00007348 */ /* 0x000fe80003800000 */
[----:B------:R0:W1:Y:S01]  /*4160*/  SHFL.DOWN PT, R212, R148, R149, R212 ;  /* 0x0800009594d47389 */ /* 0x00006200000e00d4 */
[----:B------:R-:W-:Y:S05]  /*4170*/  RET.REL.NODEC R144 `(_ZN10layer_norm31ln_parallel_residual_bwd_kernelINS_13Kernel_traitsI6__halfffffjLj2560ELj1ELj1ELj4ELj16ENS_18Kernel_traits_baseILj2560ES2_ffffjLj128EEEEELb1ELb0ELb0EEEvNS_9BwdParamsE) ;  /* 0xffffbe8090007950 */ /* 0x000fea0003c3ffff */
.L_x_2385:
        /* <DEDUP_REMOVED lines=16> */
.L_x_2847:


//--------------------- .text._ZN10layer_norm31ln_parallel_residual_bwd_kernelINS_13Kernel_traitsI6__halfffffjLj2560ELj1ELj1ELj4ELj16ENS_18Kernel_traits_baseILj2560ES2_ffffjLj128EEEEELb1ELb0ELb1EEEvNS_9BwdParamsE --------------------------
	.section	.text._ZN10layer_norm31ln_parallel_residual_bwd_kernelINS_13Kernel_traitsI6__halfffffjLj2560ELj1ELj1ELj4ELj16ENS_18Kernel_traits_baseILj2560ES2_ffffjLj128EEEEELb1ELb0ELb1EEEvNS_9BwdParamsE,"ax",@progbits
	.sectioninfo	@"SHI_REGISTERS=250"
	.align	128
        .global         _ZN10layer_norm31ln_parallel_residual_bwd_kernelINS_13Kernel_traitsI6__halfffffjLj2560ELj1ELj1ELj4ELj16ENS_18Kernel_traits_baseILj2560ES2_ffffjLj128EEEEELb1ELb0ELb1EEEvNS_9BwdParamsE
        .type           _ZN10layer_norm31ln_parallel_residual_bwd_kernelINS_13Kernel_traitsI6__halfffffjLj2560ELj1ELj1ELj4ELj16ENS_18Kernel_traits_baseILj2560ES2_ffffjLj128EEEEELb1ELb0ELb1EEEvNS_9BwdParamsE,@function
        .size           _ZN10layer_norm31ln_parallel_residual_bwd_kernelINS_13Kernel_traitsI6__halfffffjLj2560ELj1ELj1ELj4ELj16ENS_18Kernel_traits_baseILj2560ES2_ffffjLj128EEEEELb1ELb0ELb1EEEvNS_9BwdParamsE,(.L_x_2848 - _ZN10layer_norm31ln_parallel_residual_bwd_kernelINS_13Kernel_traitsI6__halfffffjLj2560ELj1ELj1ELj4ELj16ENS_18Kernel_traits_baseILj2560ES2_ffffjLj128EEEEELb1ELb0ELb1EEEvNS_9BwdParamsE)
        .other          _ZN10layer_norm31ln_parallel_residual_bwd_kernelINS_13Kernel_traitsI6__halfffffjLj2560ELj1ELj1ELj4ELj16ENS_18Kernel_traits_baseILj2560ES2_ffffjLj128EEEEELb1ELb0ELb1EEEvNS_9BwdParamsE,@"STO_CUDA_ENTRY STV_DEFAULT"
_ZN10layer_norm31ln_parallel_residual_bwd_kernelINS_13Kernel_traitsI6__halfffffjLj2560ELj1ELj1ELj4ELj16ENS_18Kernel_traits_baseILj2560ES2_ffffjLj128EEEEELb1ELb0ELb1EEEvNS_9BwdParamsE:
.text._ZN10layer_norm31ln_parallel_residual_bwd_kernelINS_13Kernel_traitsI6__halfffffjLj2560ELj1ELj1ELj4ELj16ENS_18Kernel_traits_baseILj2560ES2_ffffjLj128EEEEELb1ELb0ELb1EEEvNS_9BwdParamsE:
        /* <DEDUP_REMOVED lines=48> */
.L_x_2386:
[----:B------:R-:W-:-:S04]  /*0300*/  SHF.L.U32 R0, R137, 0x3, RZ ;  /* 0x0000000389007819 */ /* 0x000fc800000006ff */
        /* <DEDUP_REMOVED lines=117> */
.L_x_2395:
[C---:B------:R-:W-:Y:S01]  /*0a60*/  IMAD R72, R216.reuse, c[0x0][0x168], RZ ;  /* 0x00005a00d8487a24 */ /* 0x040fe200078e02ff */
[----:B------:R-:W-:Y:S01]  /*0a70*/  LOP3.LUT R128, R137, 0x7f, RZ, 0xc0, !PT ;  /* 0x0000007f89807812 */ /* 0x000fe200078ec0ff */
[----:B------:R-:W-:Y:S01]  /*0a80*/  IMAD.MOV.U32 R91, RZ, RZ, 0x4 ;  /* 0x00000004ff5b7424 */ /* 0x000fe200078e00ff */
[----:B------:R-:W-:Y:S02]  /*0a90*/  MOV R129, 0x10 ;  /* 0x0000001000817802 */ /* 0x000fe40000000f00 */
[----:B------:R-:W-:Y:S01]  /*0aa0*/  SHF.R.S32.HI R73, RZ, 0x1f, R72 ;  /* 0x0000001fff497819 */ /* 0x000fe20000011448 */
[----:B------:R-:W-:-:S03]  /*0ab0*/  IMAD.WIDE R244, R216, R91, c[0x0][0x1a0] ;  /* 0x00006800d8f47625 */ /* 0x000fc600078e025b */
[----:B------:R-:W-:-:S03]  /*0ac0*/  LEA.HI R73, R73, R72, RZ, 0x2 ;  /* 0x0000004849497211 */ /* 0x000fc600078f10ff */
[----:B------:R-:W2:Y:S01]  /*0ad0*/  LDG.E R244, [R244.64] ;  /* 0x00000004f4f47981 */ /* 0x000ea2000c1e1900 */
[----:B------:R-:W-:-:S04]  /*0ae0*/  LEA.HI.SX32 R128, R73, R128, 0x1e ;  /* 0x0000008049807211 */ /* 0x000fc800078ff2ff */
[C---:B------:R-:W-:Y:S02]  /*0af0*/  SHF.L.U32 R231, R128.reuse, 0x4, RZ ;  /* 0x0000000480e77819 */ /* 0x040fe400000006ff */
[----:B------:R-:W-:Y:S02]  /*0b00*/  IADD3 R124, R128, 0x80, RZ ;  /* 0x00000080807c7810 */ /* 0x000fe40007ffe0ff */
[----:B------:R-:W-:Y:S02]  /*0b10*/  SHF.R.U32.HI R230, RZ, 0x1c, R128 ;  /* 0x0000001cffe67819 */ /* 0x000fe40000011680 */
[----:B------:R-:W-:Y:S02]  /*0b20*/  IADD3 R72, P0, R231, c[0x0][0x188], RZ ;  /* 0x00006200e7487a10 */ /* 0x000fe40007f1e0ff */
[----:B------:R-:W-:Y:S02]  /*0b30*/  SHF.L.U32 R228, R124, 0x4, RZ ;  /* 0x000000047ce47819 */ /* 0x000fe400000006ff */
[----:B------:R-:W-:-:S02]  /*0b40*/  IADD3.X R73, R230, c[0x0][0x18c], RZ, P0, !PT ;  /* 0x00006300e6497a10 */ /* 0x000fc400007fe4ff */
[----:B------:R-:W-:Y:S02]  /*0b50*/  SHF.R.U32.HI R227, RZ, 0x1c, R124 ;  /* 0x0000001cffe37819 */ /* 0x000fe4000001167c */
[----:B------:R-:W-:Y:S02]  /*0b60*/  IADD3 R84, P0, R228, c[0x0][0x188], RZ ;  /* 0x00006200e4547a10 */ /* 0x000fe40007f1e0ff */
[----:B------:R-:W-:Y:S01]  /*0b70*/  IADD3 R236, R128, 0x100, RZ ;  /* 0x0000010080ec7810 */ /* 0x000fe20007ffe0ff */
[----:B------:R-:W-:Y:S01]  /*0b80*/  IMAD.WIDE R90, R216, R91, c[0x0][0x1a8] ;  /* 0x00006a00d85a7625 */ /* 0x000fe200078e025b */
[----:B------:R-:W-:Y:S01]  /*0b90*/  IADD3.X R85, R227, c[0x0][0x18c], RZ, P0, !PT ;  /* 0x00006300e3557a10 */ /* 0x000fe200007fe4ff */
[----:B------:R-:W3:Y:S01]  /*0ba0*/  LDG.E.128 R72, [R72.64] ;  /* 0x0000000448487981 */ /* 0x000ee2000c1e1d00 */
[----:B------:R-:W-:Y:S01]  /*0bb0*/  ISETP.NE.U32.AND P0, PT, RZ, c[0x0][0x250], PT ;  /* 0x00009400ff007a0c */ /* 0x000fe20003f05070 */
[----:B------:R-:W-:Y:S01]  /*0bc0*/  IMAD.WIDE.U32 R76, R128, R129, c[0x0][0x210] ;  /* 0x00008400804c7625 */ /* 0x000fe200078e0081 */
[----:B------:R-:W-:Y:S01]  /*0bd0*/  SHF.R.U32.HI R223, RZ, 0x1c, R236 ;  /* 0x0000001cffdf7819 */ /* 0x000fe200000116ec */
[----:B------:R0:W4:Y:S01]  /*0be0*/  LDG.E R221, [R90.64] ;  /* 0x000000045add7981 */ /* 0x000122000c1e1900 */
[----:B------:R-:W-:Y:S01]  /*0bf0*/  ISETP.NE.AND.EX P0, PT, RZ, c[0x0][0x254], PT, P0 ;  /* 0x00009500ff007a0c */ /* 0x000fe20003f05300 */
[----:B------:R-:W-:-:S02]  /*0c00*/  IMAD.SHL.U32 R224, R236, 0x10, RZ ;  /* 0x00000010ece07824 */ /* 0x000fc400078e00ff */
[C---:B------:R-:W-:Y:S01]  /*0c10*/  IMAD.WIDE.U32 R80, R128.reuse, R129, c[0x0][0x208] ;  /* 0x0000820080507625 */ /* 0x040fe200078e0081 */
[----:B------:R-:W4:Y:S01]  /*0c20*/  LDG.E.128 R76, [R76.64] ;  /* 0x000000044c4c7981 */ /* 0x000f22000c1e1d00 */
[----:B------:R-:W-:Y:S02]  /*0c30*/  SHF.L.U32 R232, R128, 0x2, RZ ;  /* 0x0000000280e87819 */ /* 0x000fe400000006ff */
[----:B------:R-:W-:Y:S01]  /*0c40*/  IADD3 R96, P1, R224, c[0x0][0x188], RZ ;  /* 0x00006200e0607a10 */ /* 0x000fe20007f3e0ff */
[----:B------:R-:W4:Y:S01]  /*0c50*/  LDG.E.128 R84, [R84.64] ;  /* 0x0000000454547981 */ /* 0x000f22000c1e1d00 */
[----:B------:R-:W-:Y:S02]  /*0c60*/  IADD3 R234, R128, 0x180, RZ ;  /* 0x0000018080ea7810 */ /* 0x000fe40007ffe0ff */
[----:B------:R-:W-:Y:S01]  /*0c70*/  IADD3.X R97, R223, c[0x0][0x18c], RZ, P1, !PT ;  /* 0x00006300df617a10 */ /* 0x000fe20000ffe4ff */
[----:B------:R-:W4:Y:S01]  /*0c80*/  LDG.E.128 R80, [R80.64] ;  /* 0x0000000450507981 */ /* 0x000f22000c1e1d00 */
[----:B------:R-:W-:-:S02]  /*0c90*/  SHF.R.U32.HI R233, RZ, 0x1e, R128 ;  /* 0x0000001effe97819 */ /* 0x000fc40000011680 */
[----:B------:R-:W-:Y:S01]  /*0ca0*/  @P0 IADD3 R112, P1, R232, c[0x0][0x198], RZ ;  /* 0x00006600e8700a10 */ /* 0x000fe20007f3e0ff */
[CC--:B------:R-:W-:Y:S01]  /*0cb0*/  IMAD.WIDE.U32 R92, R124.reuse, R129.reuse, c[0x0][0x210] ;  /* 0x000084007c5c7625 */ /* 0x0c0fe200078e0081 */
[----:B------:R-:W-:Y:S01]  /*0cc0*/  SHF.L.U32 R240, R124, 0x2, RZ ;  /* 0x000000027cf07819 */ /* 0x000fe200000006ff */
[----:B------:R-:W4:Y:S01]  /*0cd0*/  LDG.E.128 R96, [R96.64] ;  /* 0x0000000460607981 */ /* 0x000f22000c1e1d00 */
[----:B------:R-:W-:Y:S01]  /*0ce0*/  SHF.L.U32 R220, R234, 0x4, RZ ;  /* 0x00000004eadc7819 */ /* 0x000fe200000006ff */
[-C--:B------:R-:W-:Y:S01]  /*0cf0*/  IMAD.WIDE.U32 R104, R236, R129.reuse, c[0x0][0x210] ;  /* 0x00008400ec687625 */ /* 0x080fe200078e0081 */
[----:B------:R-:W-:Y:S01]  /*0d00*/  @P0 IADD3.X R113, R233, c[0x0][0x19c], RZ, P1, !PT ;  /* 0x00006700e9710a10 */ /* 0x000fe20000ffe4ff */
[----:B------:R-:W4:Y:S01]  /*0d10*/  LDG.E.128 R92, [R92.64] ;  /* 0x000000045c5c7981 */ /* 0x000f22000c1e1d00 */
[----:B------:R-:W-:Y:S02]  /*0d20*/  SHF.R.U32.HI R226, RZ, 0x1e, R124 ;  /* 0x0000001effe27819 */ /* 0x000fe4000001167c */
[----:B------:R-:W-:Y:S01]  /*0d30*/  @P0 IADD3 R110, P1, R240, c[0x0][0x198], RZ ;  /* 0x00006600f06e0a10 */ /* 0x000fe20007f3e0ff */
[----:B------:R-:W-:Y:S01]  /*0d40*/  IMAD.WIDE.U32 R100, R236, R129, c[0x0][0x208] ;  /* 0x00008200ec647625 */ /* 0x000fe200078e0081 */
[----:B------:R-:W-:Y:S01]  /*0d50*/  SHF.R.U32.HI R219, RZ, 0x1c, R234 ;  /* 0x0000001cffdb7819 */ /* 0x000fe200000116ea */
[----:B------:R-:W4:Y:S01]  /*0d60*/  LDG.E.128 R104, [R104.64] ;  /* 0x0000000468687981 */ /* 0x000f22000c1e1d00 */
[----:B------:R-:W-:-:S02]  /*0d70*/  IADD3 R108, P3, R220, c[0x0][0x188], RZ ;  /* 0x00006200dc6c7a10 */ /* 0x000fc40007f7e0ff */
[----:B------:R-:W-:Y:S01]  /*0d80*/  @P0 IADD3.X R111, R226, c[0x0][0x19c], RZ, P1, !PT ;  /* 0x00006700e26f0a10 */ /* 0x000fe20000ffe4ff */
[-C--:B------:R-:W-:Y:S01]  /*0d90*/  IMAD.WIDE.U32 R88, R124, R129.reuse, c[0x0][0x208] ;  /* 0x000082007c587625 */ /* 0x080fe200078e0081 */
[----:B------:R-:W-:Y:S01]  /*0da0*/  IADD3.X R109, R219, c[0x0][0x18c], RZ, P3, !PT ;  /* 0x00006300db6d7a10 */ /* 0x000fe20001ffe4ff */
[----:B------:R-:W4:Y:S01]  /*0db0*/  LDG.E.128 R100, [R100.64] ;  /* 0x0000000464647981 */ /* 0x000f22000c1e1d00 */
[----:B------:R-:W-:Y:S01]  /*0dc0*/  ISETP.NE.U32.AND P1, PT, RZ, c[0x0][0x218], PT ;  /* 0x00008600ff007a0c */ /* 0x000fe20003f25070 */
[----:B------:R-:W-:Y:S02]  /*0dd0*/  IMAD.WIDE.U32 R116, R234, R129, c[0x0][0x210] ;  /* 0x00008400ea747625 */ /* 0x000fe400078e0081 */
[----:B------:R1:W5:Y:S01]  /*0de0*/  @P0 LDG.E R188, [R110.64] ;  /* 0x000000046ebc0981 */ /* 0x000362000c1e1900 */
[----:B------:R-:W-:Y:S01]  /*0df0*/  ISETP.NE.AND.EX P1, PT, RZ, c[0x0][0x21c], PT, P1 ;  /* 0x00008700ff007a0c */ /* 0x000fe20003f25310 */
[----:B------:R-:W-:Y:S01]  /*0e00*/  IMAD.SHL.U32 R241, R236, 0x4, RZ ;  /* 0x00000004ecf17824 */ /* 0x000fe200078e00ff */
[----:B------:R-:W-:Y:S01]  /*0e10*/  SHF.L.U32 R243, R234, 0x2, RZ ;  /* 0x00000002eaf37819 */ /* 0x000fe200000006ff */
[----:B------:R1:W5:Y:S01]  /*0e20*/  @P0 LDG.E R187, [R112.64] ;  /* 0x0000000470bb0981 */ /* 0x000362000c1e1900 */
[----:B------:R-:W-:-:S03]  /*0e30*/  IADD3 R235, R128, 0x200, RZ ;  /* 0x0000020080eb7810 */ /* 0x000fc60007ffe0ff */
[----:B0-----:R-:W4:Y:S04]  /*0e40*/  LDG.E.128 R88, [R88.64] ;  /* 0x0000000458587981 */ /* 0x001f28000c1e1d00 */
[----:B-1----:R-:W4:Y:S01]  /*0e50*/  LDG.E.128 R108, [R108.64] ;  /* 0x000000046c6c7981 */ /* 0x002f22000c1e1d00 */
[----:B------:R-:W-:Y:S01]  /*0e60*/  IMAD.WIDE.U32 R112, R234, R129, c[0x0][0x208] ;  /* 0x00008200ea707625 */ /* 0x000fe200078e0081 */
[----:B------:R-:W-:Y:S02]  /*0e70*/  SHF.R.U32.HI R229, RZ, 0x1e, R236 ;  /* 0x0000001effe57819 */ /* 0x000fe400000116ec */
[----:B------:R-:W4:Y:S01]  /*0e80*/  LDG.E.128 R116, [R116.64] ;  /* 0x0000000474747981 */ /* 0x000f22000c1e1d00 */
[----:B------:R-:W-:Y:S02]  /*0e90*/  SHF.R.U32.HI R218, RZ, 0x1e, R234 ;  /* 0x0000001effda7819 */ /* 0x000fe400000116ea */
[----:B------:R-:W-:Y:S01]  /*0ea0*/  @P0 IADD3 R120, P2, R241, c[0x0][0x198], RZ ;  /* 0x00006600f1780a10 */ /* 0x000fe20007f5e0ff */
[----:B------:R-:W4:Y:S01]  /*0eb0*/  LDG.E.128 R112, [R112.64] ;  /* 0x0000000470707981 */ /* 0x000f22000c1e1d00 */
[----:B------:R-:W-:-:S02]  /*0ec0*/  @P0 IADD3 R122, P3, R243, c[0x0][0x198], RZ ;  /* 0x00006600f37a0a10 */ /* 0x000fc40007f7e0ff */
[----:B------:R-:W-:Y:S02]  /*0ed0*/  SHF.L.U32 R242, R235, 0x2, RZ ;  /* 0x00000002ebf27819 */ /* 0x000fe400000006ff */
[----:B------:R-:W-:Y:S02]  /*0ee0*/  @P0 IADD3.X R121, R229, c[0x0][0x19c], RZ, P2, !PT ;  /* 0x00006700e5790a10 */ /* 0x000fe400017fe4ff */
[----:B------:R-:W-:Y:S02]  /*0ef0*/  @P0 IADD3.X R123, R218, c[0x0][0x19c], RZ, P3, !PT ;  /* 0x00006700da7b0a10 */ /* 0x000fe40001ffe4ff */
[----:B------:R-:W-:Y:S01]  /*0f00*/  SHF.R.U32.HI R222, RZ, 0x1e, R235 ;  /* 0x0000001effde7819 */ /* 0x000fe200000116eb */
[----:B------:R0:W5:Y:S01]  /*0f10*/  @P0 LDG.E R189, [R120.64] ;  /* 0x0000000478bd0981 */ /* 0x000162000c1e1900 */
[----:B------:R-:W-:Y:S02]  /*0f20*/  @P0 IADD3 R126, P3, R242, c[0x0][0x198], RZ ;  /* 0x00006600f27e0a10 */ /* 0x000fe40007f7e0ff */
[----:B------:R-:W-:Y:S01]  /*0f30*/  SHF.L.U32 R217, R235, 0x4, RZ ;  /* 0x00000004ebd97819 */ /* 0x000fe200000006ff */
[----:B------:R1:W5:Y:S01]  /*0f40*/  @P0 LDG.E R190, [R122.64] ;  /* 0x000000047abe0981 */ /* 0x000362000c1e1900 */
[----:B------:R-:W-:-:S02]  /*0f50*/  @P1 LEA R130, P2, R128, c[0x0][0x218], 0x4 ;  /* 0x0000860080821a11 */ /* 0x000fc400078420ff */
[----:B------:R-:W-:Y:S02]  /*0f60*/  @P0 IADD3.X R127, R222, c[0x0][0x19c], RZ, P3, !PT ;  /* 0x00006700de7f0a10 */ /* 0x000fe40001ffe4ff */
[----:B------:R-:W-:Y:S02]  /*0f70*/  SHF.R.U32.HI R192, RZ, 0x1c, R235 ;  /* 0x0000001cffc07819 */ /* 0x000fe400000116eb */
[----:B0-----:R-:W-:Y:S01]  /*0f80*/  IADD3 R120, P3, R217, c[0x0][0x188], RZ ;  /* 0x00006200d9787a10 */ /* 0x001fe20007f7e0ff */
[----:B------:R0:W5:Y:S01]  /*0f90*/  @P0 LDG.E R191, [R126.64] ;  /* 0x000000047ebf0981 */ /* 0x000162000c1e1900 */
[----:B------:R-:W-:Y:S02]  /*0fa0*/  @P1 LEA.HI.X R131, R128, c[0x0][0x21c], RZ, 0x4, P2 ;  /* 0x0000870080831a11 */ /* 0x000fe400010f24ff */
[----:B------:R-:W-:Y:S02]  /*0fb0*/  @P1 LEA R246, P2, R124, c[0x0][0x218], 0x4 ;  /* 0x000086007cf61a11 */ /* 0x000fe400078420ff */
[----:B------:R-:W-:Y:S01]  /*0fc0*/  IADD3.X R121, R192, c[0x0][0x18c], RZ, P3, !PT ;  /* 0x00006300c0797a10 */ /* 0x000fe20001ffe4ff */
[----:B------:R0:W5:Y:S01]  /*0fd0*/  @P1 LDG.E.128 R44, [R130.64] ;  /* 0x00000004822c1981 */ /* 0x000162000c1e1d00 */
[----:B------:R-:W-:Y:S01]  /*0fe0*/  @P1 LEA.HI.X R247, R124, c[0x0][0x21c], RZ, 0x4, P2 ;  /* 0x000087007cf71a11 */ /* 0x000fe200010f24ff */
[----:B------:R-:W-:-:S03]  /*0ff0*/  IMAD.WIDE.U32 R124, R235, R129, c[0x0][0x208] ;  /* 0x00008200eb7c7625 */ /* 0x000fc600078e0081 */
[----:B-1----:R-:W4:Y:S01]  /*1000*/  LDG.E.128 R120, [R120.64] ;  /* 0x0000000478787981 */ /* 0x002f22000c1e1d00 */
[----:B------:R-:W-:-:S03]  /*1010*/  IMAD.WIDE.U32 R128, R235, R129, c[0x0][0x210] ;  /* 0x00008400eb807625 */ /* 0x000fc600078e0081 */
[----:B0-----:R-:W4:Y:S04]  /*1020*/  LDG.E.128 R124, [R124.64] ;  /* 0x000000047c7c7981 */ /* 0x001f28000c1e1d00 */
[----:B------:R-:W4:Y:S01]  /*1030*/  LDG.E.128 R128, [R128.64] ;  /* 0x0000000480807981 */ /* 0x000f22000c1e1d00 */
[----:B------:R-:W-:-:S03]  /*1040*/  @P1 LEA R238, P2, R236, c[0x0][0x218], 0x4 ;  /* 0x00008600ecee1a11 */ /* 0x000fc600078420ff */
[----:B------:R0:W5:Y:S01]  /*1050*/  @P1 LDG.E.128 R48, [R246.64] ;  /* 0x00000004f6301981 */ /* 0x000162000c1e1d00 */
[----:B------:R-:W-:Y:S02]  /*1060*/  @P1 LEA.HI.X R239, R236, c[0x0][0x21c], RZ, 0x4, P2 ;  /* 0x00008700ecef1a11 */ /* 0x000fe400010f24ff */
[----:B------:R-:W-:-:S03]  /*1070*/  @P1 LEA R236, P2, R234, c[0x0][0x218], 0x4 ;  /* 0x00008600eaec1a11 */ /* 0x000fc600078420ff */
[----:B------:R1:W5:Y:S01]  /*1080*/  @P1 LDG.E.128 R52, [R238.64] ;  /* 0x00000004ee341981 */ /* 0x000362000c1e1d00 */
[----:B------:R-:W-:Y:S02]  /*1090*/  @P1 LEA.HI.X R237, R234, c[0x0][0x21c], RZ, 0x4, P2 ;  /* 0x00008700eaed1a11 */ /* 0x000fe400010f24ff */
[----:B------:R-:W-:-:S03]  /*10a0*/  @P1 LEA R234, P2, R235, c[0x0][0x218], 0x4 ;  /* 0x00008600ebea1a11 */ /* 0x000fc600078420ff */
[----:B------:R0:W5:Y:S01]  /*10b0*/  @P1 LDG.E.128 R56, [R236.64] ;  /* 0x00000004ec381981 */ /* 0x000162000c1e1d00 */
[----:B------:R-:W-:-:S05]  /*10c0*/  @P1 LEA.HI.X R235, R235, c[0x0][0x21c], RZ, 0x4, P2 ;  /* 0x00008700ebeb1a11 */ /* 0x000fca00010f24ff */
[----:B------:R0:W5:Y:S01]  /*10d0*/  @P1 LDG.E.128 R60, [R234.64] ;  /* 0x00000004ea3c1981 */ /* 0x000162000c1e1d00 */
[----:B------:R-:W-:-:S04]  /*10e0*/  IADD3 R232, P1, R232, c[0x0][0x190], RZ ;  /* 0x00006400e8e87a10 */ /* 0x000fc80007f3e0ff */
[----:B------:R-:W-:Y:S02]  /*10f0*/  IADD3.X R233, R233, c[0x0][0x194], RZ, P1, !PT ;  /* 0x00006500e9e97a10 */ /* 0x000fe40000ffe4ff */
[----:B------:R-:W-:Y:S02]  /*1100*/  IADD3 R240, P1, R240, c[0x0][0x190], RZ ;  /* 0x00006400f0f07a10 */ /* 0x000fe40007f3e0ff */
[----:B-1----:R-:W-:Y:S01]  /*1110*/  IADD3 R238, P2, R241, c[0x0][0x190], RZ ;  /* 0x00006400f1ee7a10 */ /* 0x002fe20007f5e0ff */
[----:B------:R-:W-:Y:S01]  /*1120*/  ULDC.U8 UR6, c[0x0][0x1f0] ;  /* 0x00007c0000067ab9 */ /* 0x000fe20000000000 */
[----:B------:R-:W-:Y:S01]  /*1130*/  IADD3.X R241, R226, c[0x0][0x194], RZ, P1, !PT ;  /* 0x00006500e2f17a10 */ /* 0x000fe20000ffe4ff */
[----:B------:R4:W5:Y:S01]  /*1140*/  LDG.E R232, [R232.64] ;  /* 0x00000004e8e87981 */ /* 0x000962000c1e1900 */
[----:B0-----:R-:W-:-:S04]  /*1150*/  IADD3 R236, P1, R243, c[0x0][0x190], RZ ;  /* 0x00006400f3ec7a10 */ /* 0x001fc80007f3e0ff */
[----:B------:R-:W-:Y:S02]  /*1160*/  IADD3.X R237, R218, c[0x0][0x194], RZ, P1, !PT ;  /* 0x00006500daed7a10 */ /* 0x000fe40000ffe4ff */
[----:B------:R-:W-:Y:S02]  /*1170*/  ISETP.NE.AND P1, PT, RZ, UR6, PT ;  /* 0x00000006ff007c0c */ /* 0x000fe4000bf25270 */
[----:B------:R-:W-:Y:S02]  /*1180*/  IADD3.X R239, R229, c[0x0][0x194], RZ, P2, !PT ;  /* 0x00006500e5ef7a10 */ /* 0x000fe400017fe4ff */
[----:B------:R-:W-:Y:S01]  /*1190*/  IADD3 R234, P2, R242, c[0x0][0x190], RZ ;  /* 0x00006400f2ea7a10 */ /* 0x000fe20007f5e0ff */
[----:B------:R0:W5:Y:S03]  /*11a0*/  LDG.E R229, [R240.64] ;  /* 0x00000004f0e57981 */ /* 0x000166000c1e1900 */
[----:B------:R-:W-:Y:S01]  /*11b0*/  IADD3.X R235, R222, c[0x0][0x194], RZ, P2, !PT ;  /* 0x00006500deeb7a10 */ /* 0x000fe200017fe4ff */
[----:B------:R1:W5:Y:S04]  /*11c0*/  LDG.E R226, [R238.64] ;  /* 0x00000004eee27981 */ /* 0x000368000c1e1900 */
[----:B------:R0:W5:Y:S04]  /*11d0*/  LDG.E R218, [R234.64] ;  /* 0x00000004eada7981 */ /* 0x000168000c1e1900 */
[----:B------:R0:W5:Y:S01]  /*11e0*/  LDG.E R222, [R236.64] ;  /* 0x00000004ecde7981 */ /* 0x000162000c1e1900 */
[----:B------:R-:W-:-:S02]  /*11f0*/  LOP3.LUT P2, RZ, R225, 0xff, RZ, 0xc0, !PT ;  /* 0x000000ffe1ff7812 */ /* 0x000fc4000784c0ff */
[----:B--2---:R-:W-:-:S05]  /*1200*/  FSEL R244, R244, RZ, !P1 ;  /* 0x000000fff4f47208 */ /* 0x004fca0004800000 */
[--C-:B---3--:R-:W-:Y:S02]  /*1210*/  FADD.FTZ R72, R72, -R244.reuse ;  /* 0x800000f448487221 */ /* 0x108fe40000010000 */
[--C-:B-1----:R-:W-:Y:S02]  /*1220*/  FADD.FTZ R238, R73, -R244.reuse ;  /* 0x800000f449ee7221 */ /* 0x102fe40000010000 */
[----:B----4-:R-:W-:Y:S02]  /*1230*/  FMUL.FTZ R233, R221, R72 ;  /* 0x00000048dde97220 */ /* 0x010fe40000410000 */
[----:B------:R-:W-:Y:S02]  /*1240*/  FADD.FTZ R74, R74, -R244 ;  /* 0x800000f44a4a7221 */ /* 0x000fe40000010000 */
[----:B------:R-:W-:Y:S02]  /*1250*/  FMUL.FTZ R72, R213, R76 ;  /* 0x0000004cd5487220 */ /* 0x000fe40000410000 */
[----:B0-----:R-:W-:-:S02]  /*1260*/  FMUL.FTZ R234, R221, R238 ;  /* 0x000000eeddea7220 */ /* 0x001fc40000410000 */
[----:B------:R-:W-:Y:S02]  /*1270*/  FMUL.FTZ R235, R221, R74 ;  /* 0x0000004addeb7220 */ /* 0x000fe40000410000 */
[----:B------:R-:W-:Y:S02]  /*1280*/  FMUL.FTZ R238, R209, R78 ;  /* 0x0000004ed1ee7220 */ /* 0x000fe40000410000 */
[----:B------:R-:W-:Y:S02]  /*1290*/  FFMA.FTZ R236, R215, R80, R72 ;  /* 0x00000050d7ec7223 */ /* 0x000fe40000010048 */
[----:B------:R-:W-:Y:S02]  /*12a0*/  FADD.FTZ R72, R75, -R244 ;  /* 0x800000f44b487221 */ /* 0x000fe40000010000 */
[----:B------:R-:W-:Y:S02]  /*12b0*/  FADD.FTZ R84, -R244, R84 ;  /* 0x00000054f4547221 */ /* 0x000fe40000010100 */
[----:B------:R-:W-:-:S02]  /*12c0*/  FADD.FTZ R159, R82, R159 ;  /* 0x0000009f529f7221 */ /* 0x000fc40000010000 */
[----:B------:R-:W-:Y:S02]  /*12d0*/  FFMA.FTZ R161, R82, R235, R161 ;  /* 0x000000eb52a17223 */ /* 0x000fe400000100a1 */
[----:B------:R-:W-:Y:S02]  /*12e0*/  FFMA.FTZ R238, R211, R82, R238 ;  /* 0x00000052d3ee7223 */ /* 0x000fe400000100ee */
[----:B------:R-:W-:Y:S02]  /*12f0*/  FADD.FTZ R240, -R244, R86 ;  /* 0x00000056f4f07221 */ /* 0x000fe40000010100 */
[C---:B------:R-:W-:Y:S02]  /*1300*/  FMUL.FTZ R82, R221.reuse, R72 ;  /* 0x00000048dd527220 */ /* 0x040fe40000410000 */
[----:B------:R-:W-:Y:S02]  /*1310*/  FMUL.FTZ R239, R208, R79 ;  /* 0x0000004fd0ef7220 */ /* 0x000fe40000410000 */
[----:B------:R-:W-:-:S02]  /*1320*/  FMUL.FTZ R86, R221, R84 ;  /* 0x00000054dd567220 */ /* 0x000fc40000410000 */
        /* <DEDUP_REMOVED lines=9> */
[C---:B------:R-:W-:Y:S02]  /*13c0*/  FMUL.FTZ R85, R221.reuse, R72 ;  /* 0x00000048dd557220 */ /* 0x040fe40000410000 */
[----:B------:R-:W-:Y:S02]  /*13d0*/  FADD.FTZ R92, -R244, R97 ;  /* 0x00000061f45c7221 */ /* 0x000fe40000010100 */
[----:B------:R-:W-:-:S02]  /*13e0*/  FMUL.FTZ R83, R221, R96 ;  /* 0x00000060dd537220 */ /* 0x000fc40000410000 */
[----:B------:R-:W-:Y:S02]  /*13f0*/  FADD.FTZ R98, -R244, R98 ;  /* 0x00000062f4627221 */ /* 0x000fe40000010100 */
[----:B------:R-:W-:Y:S02]  /*1400*/  FMUL.FTZ R72, R197, R104 ;  /* 0x00000068c5487220 */ /* 0x000fe40000410000 */
[C---:B------:R-:W-:Y:S02]  /*1410*/  FMUL.FTZ R241, R221.reuse, R74 ;  /* 0x0000004addf17220 */ /* 0x040fe40000410000 */
[C---:B------:R-:W-:Y:S02]  /*1420*/  FADD.FTZ R14, R100.reuse, R14 ;  /* 0x0000000e640e7221 */ /* 0x040fe40000010000 */
[----:B------:R-:W-:Y:S02]  /*1430*/  FMUL.FTZ R92, R221, R92 ;  /* 0x0000005cdd5c7220 */ /* 0x000fe40000410000 */
[----:B------:R-:W-:-:S02]  /*1440*/  FFMA.FTZ R2, R100, R83, R2 ;  /* 0x0000005364027223 */ /* 0x000fc40000010002 */
[----:B------:R-:W-:Y:S02]  /*1450*/  FMUL.FTZ R242, R204, R93 ;  /* 0x0000005dccf27220 */ /* 0x000fe40000410000 */
[----:B------:R-:W-:Y:S02]  /*1460*/  FADD.FTZ R74, -R244, R99 ;  /* 0x00000063f44a7221 */ /* 0x000fe40000010100 */
[----:B------:R-:W-:Y:S02]  /*1470*/  FMUL.FTZ R73, R196, R105 ;  /* 0x00000069c4497220 */ /* 0x000fe40000410000 */
[----:B------:R-:W-:Y:S02]  /*1480*/  FFMA.FTZ R100, R199, R100, R72 ;  /* 0x00000064c7647223 */ /* 0x000fe40000010048 */
[----:B------:R-:W-:Y:S02]  /*1490*/  FMUL.FTZ R97, R221, R98 ;  /* 0x00000062dd617220 */ /* 0x000fe40000410000 */
[----:B------:R-:W-:-:S02]  /*14a0*/  FMUL.FTZ R72, R193, R106 ;  /* 0x0000006ac1487220 */ /* 0x000fc40000410000 */
[----:B------:R-:W-:Y:S02]  /*14b0*/  FADD.FTZ R108, -R244, R108 ;  /* 0x0000006cf46c7221 */ /* 0x000fe40000010100 */
[C---:B------:R-:W-:Y:S02]  /*14c0*/  FADD.FTZ R13, R101.reuse, R13 ;  /* 0x0000000d650d7221 */ /* 0x040fe40000010000 */
[----:B------:R-:W-:Y:S02]  /*14d0*/  FFMA.FTZ R0, R101, R92, R0 ;  /* 0x0000005c65007223 */ /* 0x000fe40000010000 */
[C---:B------:R-:W-:Y:S02]  /*14e0*/  FADD.FTZ R151, R88.reuse, R151 ;  /* 0x0000009758977221 */ /* 0x040fe40000010000 */
[----:B------:R-:W-:Y:S02]  /*14f0*/  FFMA.FTZ R153, R88, R86, R153 ;  /* 0x0000005658997223 */ /* 0x000fe40000010099 */
[----:B------:R-:W-:-:S02]  /*1500*/  FFMA.FTZ R87, R207, R88, R87 ;  /* 0x00000058cf577223 */ /* 0x000fc40000010057 */
[C---:B------:R-:W-:Y:S02]  /*1510*/  FADD.FTZ R150, R89.reuse, R150 ;  /* 0x0000009659967221 */ /* 0x040fe40000010000 */
[----:B------:R-:W-:Y:S02]  /*1520*/  FFMA.FTZ R152, R89, R85, R152 ;  /* 0x0000005559987223 */ /* 0x000fe40000010098 */
[----:B------:R-:W-:Y:S02]  /*1530*/  FFMA.FTZ R242, R206, R89, R242 ;  /* 0x00000059cef27223 */ /* 0x000fe400000100f2 */
[----:B------:R-:W-:Y:S02]  /*1540*/  FFMA.FTZ R101, R198, R101, R73 ;  /* 0x00000065c6657223 */ /* 0x000fe40000010049 */
[----:B------:R-:W-:Y:S02]  /*1550*/  FADD.FTZ R16, R102, R16 ;  /* 0x0000001066107221 */ /* 0x000fe40000010000 */
[----:B------:R-:W-:-:S02]  /*1560*/  FMUL.FTZ R96, R221, R74 ;  /* 0x0000004add607220 */ /* 0x000fc40000410000 */
[----:B------:R-:W-:Y:S02]  /*1570*/  FFMA.FTZ R4, R102, R97, R4 ;  /* 0x0000006166047223 */ /* 0x000fe40000010004 */
[----:B------:R-:W-:Y:S02]  /*1580*/  FMUL.FTZ R240, R221, R240 ;  /* 0x000000f0ddf07220 */ /* 0x000fe40000410000 */
[----:B------:R-:W-:Y:S02]  /*1590*/  FMUL.FTZ R243, R201, R94 ;  /* 0x0000005ec9f37220 */ /* 0x000fe40000410000 */
[----:B------:R-:W-:Y:S02]  /*15a0*/  FMUL.FTZ R84, R200, R95 ;  /* 0x0000005fc8547220 */ /* 0x000fe40000410000 */
[----:B------:R-:W-:Y:S02]  /*15b0*/  FMUL.FTZ R73, R178, R107 ;  /* 0x0000006bb2497220 */ /* 0x000fe40000410000 */
[----:B------:R-:W-:-:S02]  /*15c0*/  FFMA.FTZ R102, R195, R102, R72 ;  /* 0x00000066c3667223 */ /* 0x000fc40000010048 */
[C---:B------:R-:W-:Y:S02]  /*15d0*/  FADD.FTZ R88, -R244.reuse, R109 ;  /* 0x0000006df4587221 */ /* 0x040fe40000010100 */
[----:B------:R-:W-:Y:S02]  /*15e0*/  FMUL.FTZ R89, R221, R108 ;  /* 0x0000006cdd597220 */ /* 0x000fe40000410000 */
[----:B------:R-:W-:Y:S02]  /*15f0*/  FADD.FTZ R110, -R244, R110 ;  /* 0x0000006ef46e7221 */ /* 0x000fe40000010100 */
[----:B------:R-:W-:Y:S02]  /*1600*/  FMUL.FTZ R72, R177, R116 ;  /* 0x00000074b1487220 */ /* 0x000fe40000410000 */
[C---:B------:R-:W-:Y:S02]  /*1610*/  FADD.FTZ R15, R103.reuse, R15 ;  /* 0x0000000f670f7221 */ /* 0x040fe40000010000 */
[----:B------:R-:W-:-:S02]  /*1620*/  FFMA.FTZ R3, R103, R96, R3 ;  /* 0x0000006067037223 */ /* 0x000fc40000010003 */
[C---:B------:R-:W-:Y:S02]  /*1630*/  FADD.FTZ R143, R90.reuse, R143 ;  /* 0x0000008f5a8f7221 */ /* 0x040fe40000010000 */
[----:B------:R-:W-:Y:S02]  /*1640*/  FFMA.FTZ R145, R90, R240, R145 ;  /* 0x000000f05a917223 */ /* 0x000fe40000010091 */
[----:B------:R-:W-:Y:S02]  /*1650*/  FFMA.FTZ R243, R203, R90, R243 ;  /* 0x0000005acbf37223 */ /* 0x000fe400000100f3 */
[C---:B------:R-:W-:Y:S02]  /*1660*/  FADD.FTZ R142, R91.reuse, R142 ;  /* 0x0000008e5b8e7221 */ /* 0x040fe40000010000 */
[----:B------:R-:W-:Y:S02]  /*1670*/  FFMA.FTZ R144, R91, R241, R144 ;  /* 0x000000f15b907223 */ /* 0x000fe40000010090 */
[----:B------:R-:W-:-:S02]  /*1680*/  FFMA.FTZ R84, R202, R91, R84 ;  /* 0x0000005bca547223 */ /* 0x000fc40000010054 */
[----:B------:R-:W-:Y:S02]  /*1690*/  FFMA.FTZ R103, R194, R103, R73 ;  /* 0x00000067c2677223 */ /* 0x000fe40000010049 */
[C---:B------:R-:W-:Y:S02]  /*16a0*/  FADD.FTZ R18, R112.reuse, R18 ;  /* 0x0000001270127221 */ /* 0x040fe40000010000 */
[----:B------:R-:W-:Y:S02]  /*16b0*/  FMUL.FTZ R88, R221, R88 ;  /* 0x00000058dd587220 */ /* 0x000fe40000410000 */
[----:B------:R-:W-:Y:S02]  /*16c0*/  FFMA.FTZ R6, R112, R89, R6 ;  /* 0x0000005970067223 */ /* 0x000fe40000010006 */
[----:B------:R-:W-:Y:S02]  /*16d0*/  FADD.FTZ R90, -R244, R111 ;  /* 0x0000006ff45a7221 */ /* 0x000fe40000010100 */
[----:B------:R-:W-:-:S02]  /*16e0*/  FMUL.FTZ R73, R180, R117 ;  /* 0x00000075b4497220 */ /* 0x000fc40000410000 */
[----:B------:R-:W-:Y:S02]  /*16f0*/  FFMA.FTZ R112, R185, R112, R72 ;  /* 0x00000070b9707223 */ /* 0x000fe40000010048 */
[----:B------:R-:W-:Y:S02]  /*1700*/  FMUL.FTZ R91, R221, R110 ;  /* 0x0000006edd5b7220 */ /* 0x000fe40000410000 */
[----:B------:R-:W-:Y:S02]  /*1710*/  FMUL.FTZ R72, R175, R118 ;  /* 0x00000076af487220 */ /* 0x000fe40000410000 */
[----:B------:R-:W-:Y:S02]  /*1720*/  FMUL.FTZ R237, R212, R77 ;  /* 0x0000004dd4ed7220 */ /* 0x000fe40000410000 */
[C---:B------:R-:W-:Y:S02]  /*1730*/  FADD.FTZ R17, R113.reuse, R17 ;  /* 0x0000001171117221 */ /* 0x040fe40000010000 */
[----:B------:R-:W-:-:S02]  /*1740*/  FFMA.FTZ R5, R113, R88, R5 ;  /* 0x0000005871057223 */ /* 0x000fc40000010005 */
[----:B------:R-:W-:Y:S02]  /*1750*/  FFMA.FTZ R113, R170, R113, R73 ;  /* 0x00000071aa717223 */ /* 0x000fe40000010049 */
[C---:B------:R-:W-:Y:S02]  /*1760*/  FADD.FTZ R20, R114.reuse, R20 ;  /* 0x0000001472147221 */ /* 0x040fe40000010000 */
[----:B------:R-:W-:Y:S02]  /*1770*/  FMUL.FTZ R90, R221, R90 ;  /* 0x0000005add5a7220 */ /* 0x000fe40000410000 */
[----:B------:R-:W-:Y:S02]  /*1780*/  FFMA.FTZ R8, R114, R91, R8 ;  /* 0x0000005b72087223 */ /* 0x000fe40000010008 */
[----:B------:R-:W-:Y:S02]  /*1790*/  FMUL.FTZ R73, R182, R119 ;  /* 0x00000077b6497220 */ /* 0x000fe40000410000 */
[----:B------:R-:W-:-:S02]  /*17a0*/  FFMA.FTZ R114, R183, R114, R72 ;  /* 0x00000072b7727223 */ /* 0x000fc40000010048 */
[----:B------:R-:W-:Y:S02]  /*17b0*/  FFMA.FTZ R237, R214, R81, R237 ;  /* 0x00000051d6ed7223 */ /* 0x000fe400000100ed */
[----:B------:R-:W-:Y:S02]  /*17c0*/  FADD.FTZ R72, RZ, R236 ;  /* 0x000000ecff487221 */ /* 0x000fe40000010000 */
[C---:B------:R-:W-:Y:S02]  /*17d0*/  FADD.FTZ R19, R115.reuse, R19 ;  /* 0x0000001373137221 */ /* 0x040fe40000010000 */
[----:B------:R-:W-:Y:S02]  /*17e0*/  FFMA.FTZ R7, R115, R90, R7 ;  /* 0x0000005a73077223 */ /* 0x000fe40000010007 */
[----:B------:R-:W-:Y:S02]  /*17f0*/  FFMA.FTZ R115, R172, R115, R73 ;  /* 0x00000073ac737223 */ /* 0x000fe40000010049 */
[----:B------:R-:W-:-:S02]  /*1800*/  FADD.FTZ R73, R237, R72 ;  /* 0x00000048ed497221 */ /* 0x000fc40000010000 */
[----:B------:R-:W-:Y:S02]  /*1810*/  FFMA.FTZ R72, R233, R236, RZ ;  /* 0x000000ece9487223 */ /* 0x000fe400000100ff */
[----:B------:R-:W-:Y:S02]  /*1820*/  FADD.FTZ R120, -R244, R120 ;  /* 0x00000078f4787221 */ /* 0x000fe40000010100 */
[----:B------:R-:W-:Y:S02]  /*1830*/  FFMA.FTZ R72, R234, R237, R72 ;  /* 0x000000edea487223 */ /* 0x000fe40000010048 */
[----:B------:R-:W-:Y:S02]  /*1840*/  FADD.FTZ R74, R238, R73 ;  /* 0x00000049ee4a7221 */ /* 0x000fe40000010000 */
[C---:B------:R-:W-:Y:S02]  /*1850*/  FADD.FTZ R146, R93.reuse, R146 ;  /* 0x000000925d927221 */ /* 0x040fe40000010000 */
[----:B------:R-:W-:-:S02]  /*1860*/  FFMA.FTZ R148, R93, R85, R148 ;  /* 0x000000555d947223 */ /* 0x000fc40000010094 */
[----:B------:R-:W-:Y:S02]  /*1870*/  FFMA.FTZ R72, R235, R238, R72 ;  /* 0x000000eeeb487223 */ /* 0x000fe40000010048 */
[----:B------:R-:W-:Y:S02]  /*1880*/  FMUL.FTZ R93, R221, R120 ;  /* 0x00000078dd5d7220 */ /* 0x000fe40000410000 */
[----:B------:R-:W-:Y:S02]  /*1890*/  FMUL.FTZ R73, R173, R128 ;  /* 0x00000080ad497220 */ /* 0x000fe40000410000 */
        /* <DEDUP_REMOVED lines=17> */
[C---:B------:R-:W-:Y:S02]  /*19b0*/  FADD.FTZ R139, R94.reuse, R139 ;  /* 0x0000008b5e8b7221 */ /* 0x040fe40000010000 */
[----:B------:R-:W-:Y:S02]  /*19c0*/  FFMA.FTZ R141, R94, R240, R141 ;  /* 0x000000f05e8d7223 */ /* 0x000fe4000001008d */
[----:B------:R-:W-:Y:S02]  /*19d0*/  FADD.FTZ R74, R102, R73 ;  /* 0x00000049664a7221 */ /* 0x000fe40000010000 */
[----:B------:R-:W-:-:S02]  /*19e0*/  FADD.FTZ R94, -R244, R121 ;  /* 0x00000079f45e7221 */ /* 0x000fc40000010100 */
[----:B------:R-:W-:Y:S02]  /*19f0*/  FFMA.FTZ R72, R97, R102, R72 ;  /* 0x0000006661487223 */ /* 0x000fe40000010048 */
[----:B------:R-:W-:Y:S02]  /*1a00*/  FADD.FTZ R73, R103, R74 ;  /* 0x0000004a67497221 */ /* 0x000fe40000010000 */
[----:B------:R-:W-:Y:S02]  /*1a10*/  FMUL.FTZ R94, R221, R94 ;  /* 0x0000005edd5e7220 */ /* 0x000fe40000410000 */
[----:B------:R-:W-:Y:S02]  /*1a20*/  FFMA.FTZ R72, R96, R103, R72 ;  /* 0x0000006760487223 */ /* 0x000fe40000010048 */
[----:B------:R-:W-:Y:S02]  /*1a30*/  FADD.FTZ R122, -R244, R122 ;  /* 0x0000007af47a7221 */ /* 0x000fe40000010100 */
[----:B------:R-:W-:-:S02]  /*1a40*/  FMUL.FTZ R75, R184, R129 ;  /* 0x00000081b84b7220 */ /* 0x000fc40000410000 */
[----:B------:R-:W-:Y:S02]  /*1a50*/  FADD.FTZ R74, R112, R73 ;  /* 0x00000049704a7221 */ /* 0x000fe40000010000 */
[C---:B------:R-:W-:Y:S02]  /*1a60*/  FADD.FTZ R138, R95.reuse, R138 ;  /* 0x0000008a5f8a7221 */ /* 0x040fe40000010000 */
[----:B------:R-:W-:Y:S02]  /*1a70*/  FFMA.FTZ R140, R95, R241, R140 ;  /* 0x000000f15f8c7223 */ /* 0x000fe4000001008c */
[C---:B------:R-:W-:Y:S02]  /*1a80*/  FADD.FTZ R21, R125.reuse, R21 ;  /* 0x000000157d157221 */ /* 0x040fe40000010000 */
[----:B------:R-:W-:Y:S02]  /*1a90*/  FFMA.FTZ R9, R125, R94, R9 ;  /* 0x0000005e7d097223 */ /* 0x000fe40000010009 */
[----:B------:R-:W-:-:S02]  /*1aa0*/  FFMA.FTZ R72, R89, R112, R72 ;  /* 0x0000007059487223 */ /* 0x000fc40000010048 */
[----:B------:R-:W-:Y:S02]  /*1ab0*/  FFMA.FTZ R125, R174, R125, R75 ;  /* 0x0000007dae7d7223 */ /* 0x000fe4000001004b */
[----:B------:R-:W-:Y:S02]  /*1ac0*/  FMUL.FTZ R95, R221, R122 ;  /* 0x0000007add5f7220 */ /* 0x000fe40000410000 */
[----:B------:R-:W-:Y:S02]  /*1ad0*/  FADD.FTZ R98, -R244, R123 ;  /* 0x0000007bf4627221 */ /* 0x000fe40000010100 */
[----:B------:R-:W-:Y:S02]  /*1ae0*/  FMUL.FTZ R75, R171, R130 ;  /* 0x00000082ab4b7220 */ /* 0x000fe40000410000 */
[----:B------:R-:W-:Y:S02]  /*1af0*/  FADD.FTZ R73, R113, R74 ;  /* 0x0000004a71497221 */ /* 0x000fe40000010000 */
[----:B------:R-:W-:-:S02]  /*1b00*/  FFMA.FTZ R72, R88, R113, R72 ;  /* 0x0000007158487223 */ /* 0x000fc40000010048 */
[C---:B------:R-:W-:Y:S02]  /*1b10*/  FADD.FTZ R24, R126.reuse, R24 ;  /* 0x000000187e187221 */ /* 0x040fe40000010000 */
[----:B------:R-:W-:Y:S02]  /*1b20*/  FFMA.FTZ R12, R126, R95, R12 ;  /* 0x0000005f7e0c7223 */ /* 0x000fe4000001000c */
[----:B------:R-:W-:Y:S02]  /*1b30*/  FFMA.FTZ R126, R179, R126, R75 ;  /* 0x0000007eb37e7223 */ /* 0x000fe4000001004b */
[----:B------:R-:W-:Y:S02]  /*1b40*/  FMUL.FTZ R98, R221, R98 ;  /* 0x00000062dd627220 */ /* 0x000fe40000410000 */
[----:B------:R-:W-:Y:S02]  /*1b50*/  FMUL.FTZ R75, R186, R131 ;  /* 0x00000083ba4b7220 */ /* 0x000fe40000410000 */
[----:B------:R-:W-:-:S02]  /*1b60*/  FADD.FTZ R74, R114, R73 ;  /* 0x00000049724a7221 */ /* 0x000fc40000010000 */
[----:B------:R-:W-:Y:S02]  /*1b70*/  FFMA.FTZ R72, R91, R114, R72 ;  /* 0x000000725b487223 */ /* 0x000fe40000010048 */
[C---:B------:R-:W-:Y:S02]  /*1b80*/  FADD.FTZ R23, R127.reuse, R23 ;  /* 0x000000177f177221 */ /* 0x040fe40000010000 */
[----:B------:R-:W-:Y:S02]  /*1b90*/  FFMA.FTZ R11, R127, R98, R11 ;  /* 0x000000627f0b7223 */ /* 0x000fe4000001000b */
[----:B------:R-:W-:Y:S02]  /*1ba0*/  FFMA.FTZ R127, R176, R127, R75 ;  /* 0x0000007fb07f7223 */ /* 0x000fe4000001004b */
[----:B------:R-:W-:Y:S02]  /*1bb0*/  FADD.FTZ R73, R115, R74 ;  /* 0x0000004a73497221 */ /* 0x000fe40000010000 */
[----:B------:R-:W-:-:S02]  /*1bc0*/  FFMA.FTZ R75, R90, R115, R72 ;  /* 0x000000735a4b7223 */ /* 0x000fc40000010048 */
[----:B------:R-:W-:Y:S02]  /*1bd0*/  FADD.FTZ R72, R124, R73 ;  /* 0x000000497c487221 */ /* 0x000fe40000010000 */
[----:B------:R-:W-:Y:S01]  /*1be0*/  FFMA.FTZ R73, R93, R124, R75 ;  /* 0x0000007c5d497223 */ /* 0x000fe2000001004b */
[----:B------:R-:W-:Y:S01]  /*1bf0*/  SHF.R.U32.HI R74, RZ, 0x5, R137 ;  /* 0x00000005ff4a7819 */ /* 0x000fe20000011689 */
[----:B------:R-:W-:Y:S02]  /*1c00*/  FADD.FTZ R75, R72, R125 ;  /* 0x0000007d484b7221 */ /* 0x000fe40000010000 */
[----:B------:R-:W-:Y:S01]  /*1c10*/  FFMA.FTZ R73, R94, R125, R73 ;  /* 0x0000007d5e497223 */ /* 0x000fe20000010049 */
[----:B------:R-:W-:Y:S01]  /*1c20*/  IADD3 R216, R216, c[0x0][0x160], RZ ;  /* 0x00005800d8d87a10 */ /* 0x000fe20007ffe0ff */
[C---:B------:R-:W-:Y:S02]  /*1c30*/  FADD.FTZ R41, R104.reuse, R41 ;  /* 0x0000002968297221 */ /* 0x040fe40000010000 */
[----:B------:R-:W-:Y:S01]  /*1c40*/  FFMA.FTZ R26, R104, R83, R26 ;  /* 0x00000053681a7223 */ /* 0x000fe2000001001a */
[----:B------:R-:W-:Y:S01]  /*1c50*/  LOP3.LUT R104, R74, 0x7fffffc, RZ, 0xc0, !PT ;  /* 0x07fffffc4a687812 */ /* 0x000fe200078ec0ff */
[----:B------:R-:W-:-:S02]  /*1c60*/  FADD.FTZ R72, R75, R126 ;  /* 0x0000007e4b487221 */ /* 0x000fc40000010000 */
[----:B------:R-:W-:Y:S01]  /*1c70*/  FFMA.FTZ R73, R95, R126, R73 ;  /* 0x0000007e5f497223 */ /* 0x000fe20000010049 */
[----:B------:R-:W-:Y:S01]  /*1c80*/  LOP3.LUT P1, RZ, R137, 0x1f, RZ, 0xc0, !PT ;  /* 0x0000001f89ff7812 */ /* 0x000fe2000782c0ff */
[----:B------:R-:W-:Y:S01]  /*1c90*/  FADD.FTZ R167, R80, R167 ;  /* 0x000000a750a77221 */ /* 0x000fe20000010000 */
[----:B------:R-:W-:Y:S01]  /*1ca0*/  ISETP.GE.AND P5, PT, R216, c[0x0][0x164], PT ;  /* 0x00005900d8007a0c */ /* 0x000fe20003fa6270 */
[----:B------:R-:W-:Y:S01]  /*1cb0*/  FFMA.FTZ R169, R80, R233, R169 ;  /* 0x000000e950a97223 */ /* 0x000fe200000100a9 */
[----:B------:R-:W-:Y:S01]  /*1cc0*/  @!P2 IADD3 R104, R104, 0x4, RZ ;  /* 0x000000046868a810 */ /* 0x000fe20007ffe0ff */
[C---:B------:R-:W-:Y:S02]  /*1cd0*/  FADD.FTZ R162, R77.reuse, R162 ;  /* 0x000000a24da27221 */ /* 0x040fe40000010000 */
[----:B------:R-:W-:Y:S02]  /*1ce0*/  FFMA.FTZ R164, R77, R234, R164 ;  /* 0x000000ea4da47223 */ /* 0x000fe400000100a4 */
[----:B------:R-:W-:-:S02]  /*1cf0*/  FADD.FTZ R166, R81, R166 ;  /* 0x000000a651a67221 */ /* 0x000fc40000010000 */
[----:B------:R-:W-:Y:S02]  /*1d00*/  FFMA.FTZ R168, R81, R234, R168 ;  /* 0x000000ea51a87223 */ /* 0x000fe400000100a8 */
[C---:B------:R-:W-:Y:S02]  /*1d10*/  FADD.FTZ R163, R76.reuse, R163 ;  /* 0x000000a34ca37221 */ /* 0x040fe40000010000 */
[----:B------:R-:W-:Y:S02]  /*1d20*/  FFMA.FTZ R165, R76, R233, R165 ;  /* 0x000000e94ca57223 */ /* 0x000fe400000100a5 */
        /* <DEDUP_REMOVED lines=27> */
[----:B------:R-:W-:Y:S01]  /*1ee0*/  FFMA.FTZ R77, R98, R127, R73 ;  /* 0x0000007f624d7223 */ /* 0x000fe20000010049 */
[----:B------:R-:W-:Y:S05]  /*1ef0*/  BRA.DIV ~URZ, `(.L_x_2388) ;  /* 0x00001ac27f007947 */ /* 0x000fea000b800000 */
[----:B------:R0:W1:Y:S02]  /*1f00*/  SHFL.DOWN PT, R75, R80, 0x10, 0x1f ;  /* 0x0a001f00504b7f89 */ /* 0x00006400000e0000 */
.L_x_2396:
        /* <DEDUP_REMOVED lines=18> */
.L_x_2397:
[----:B------:R-:W-:Y:S01]  /*2030*/  @!P1 LOP3.LUT R73, R74, 0x3, RZ, 0xc0, !PT ;  /* 0x000000034a499812 */ /* 0x000fe200078ec0ff */
[----:B--2---:R-:W-:Y:S01]  /*2040*/  FADD.FTZ R80, R80, R77 ;  /* 0x0000004d50507221 */ /* 0x004fe20000010000 */
[----:B------:R-:W-:Y:S01]  /*2050*/  ULDC.U8 UR6, c[0x0][0x1f0] ;  /* 0x00007c0000067ab9 */ /* 0x000fe20000000000 */
[----:B-1----:R-:W-:Y:S01]  /*2060*/  FADD.FTZ R81, R72, R79 ;  /* 0x0000004f48517221 */ /* 0x002fe20000010000 */
[----:B------:R-:W-:Y:S01]  /*2070*/  ISETP.NE.AND P2, PT, RZ, UR6, PT ;  /* 0x00000006ff007c0c */ /* 0x000fe2000bf45270 */
[----:B------:R-:W-:Y:S01]  /*2080*/  @!P1 IMAD.IADD R99, R104, 0x1, R73 ;  /* 0x0000000168639824 */ /* 0x000fe200078e0249 */
[----:B------:R-:W-:Y:S01]  /*2090*/  WARPSYNC 0xffffffff ;  /* 0xffffffff00007948 */ /* 0x000fe20003800000 */
[----:B------:R-:W-:-:S03]  /*20a0*/  ISETP.NE.U32.AND P3, PT, RZ, c[0x0][0x258], PT ;  /* 0x00009600ff007a0c */ /* 0x000fc60003f65070 */
[----:B------:R1:W-:Y:S04]  /*20b0*/  @!P1 STS.64 [R99.X8+0x2800], R80 ;  /* 0x0028005063009388 */ /* 0x0003e80000008a00 */
[----:B------:R-:W-:Y:S01]  /*20c0*/  BAR.SYNC.DEFER_BLOCKING 0x0 ;  /* 0x0000000000007b1d */ /* 0x000fe20000010000 */
[----:B------:R-:W-:Y:S02]  /*20d0*/  ISETP.NE.U32.AND P1, PT, RZ, c[0x0][0x218], PT ;  /* 0x00008600ff007a0c */ /* 0x000fe40003f25070 */
[----:B------:R-:W-:Y:S02]  /*20e0*/  ISETP.NE.AND.EX P3, PT, RZ, c[0x0][0x25c], PT, P3 ;  /* 0x00009700ff007a0c */ /* 0x000fe40003f65330 */
[----:B------:R-:W-:Y:S02]  /*20f0*/  ISETP.NE.AND.EX P1, PT, RZ, c[0x0][0x21c], PT, P1 ;  /* 0x00008700ff007a0c */ /* 0x000fe40003f25310 */
[----:B-1----:R-:W-:Y:S01]  /*2100*/  IADD3 R80, P6, R231, c[0x0][0x248], RZ ;  /* 0x00009200e7507a10 */ /* 0x002fe20007fde0ff */
        /* <DEDUP_REMOVED lines=32> */
[----:B------:R-:W-:Y:S02]  /*2310*/  IADD3 R76, P4, R231, c[0x0][0x258], RZ ;  /* 0x00009600e74c7a10 */ /* 0x000fe40007f9e0ff */
[----:B------:R-:W-:Y:S02]  /*2320*/  SEL R75, R82, R67, P2 ;  /* 0x00000043524b7207 */ /* 0x000fe40001000000 */
[----:B------:R-:W-:-:S02]  /*2330*/  SEL R74, R105, R66, P2 ;  /* 0x00000042694a7207 */ /* 0x000fc40001000000 */
[----:B------:R-:W-:Y:S02]  /*2340*/  SEL R73, R234, R65, P2 ;  /* 0x00000041ea497207 */ /* 0x000fe40001000000 */
[----:B------:R-:W-:Y:S02]  /*2350*/  IADD3.X R77, R230, c[0x0][0x25c], RZ, P4, !PT ;  /* 0x00009700e64d7a10 */ /* 0x000fe400027fe4ff */
[----:B------:R-:W-:-:S05]  /*2360*/  SEL R72, R79, R64, P2 ;  /* 0x000000404f487207 */ /* 0x000fca0001000000 */
[----:B------:R0:W-:Y:S02]  /*2370*/  STG.E.128 [R76.64], R72 ;  /* 0x000000484c007986 */ /* 0x0001e4000c101d04 */
.L_x_2390:
[----:B------:R-:W-:Y:S01]  /*2380*/  FMUL.FTZ R79, R79, c[0x0][0x1e8] ;  /* 0x00007a004f4f7a20 */ /* 0x000fe20000410000 */
[----:B------:R-:W-:Y:S01]  /*2390*/  LOP3.LUT P4, RZ, R232, 0xff, RZ, 0xc0, !PT ;  /* 0x000000ffe8ff7812 */ /* 0x000fe2000788c0ff */
[----:B------:R-:W-:Y:S01]  /*23a0*/  FMUL.FTZ R82, R82, c[0x0][0x1e8] ;  /* 0x00007a0052527a20 */ /* 0x000fe20000410000 */
[----:B------:R-:W-:Y:S01]  /*23b0*/  IADD3.X R81, R230, c[0x0][0x24c], RZ, P6, !PT ;  /* 0x00009300e6517a10 */ /* 0x000fe200037fe4ff */
[----:B------:R-:W-:Y:S01]  /*23c0*/  FMUL.FTZ R234, R234, c[0x0][0x1e8] ;  /* 0x00007a00eaea7a20 */ /* 0x000fe20000410000 */
[----:B0-----:R-:W-:Y:S01]  /*23d0*/  SEL R72, R79, RZ, P4 ;  /* 0x000000ff4f487207 */ /* 0x001fe20002000000 */
[----:B------:R-:W-:Y:S01]  /*23e0*/  FMUL.FTZ R105, R105, c[0x0][0x1e8] ;  /* 0x00007a0069697a20 */ /* 0x000fe20000410000 */
[C---:B------:R-:W-:Y:S01]  /*23f0*/  LOP3.LUT P4, RZ, R232.reuse, 0xff000000, RZ, 0xc0, !PT ;  /* 0xff000000e8ff7812 */ /* 0x040fe2000788c0ff */
[-CC-:B------:R-:W-:Y:S01]  /*2400*/  FFMA.FTZ R85, R85, R104.reuse, R99.reuse ;  /* 0x0000006855557223 */ /* 0x180fe20000010063 */
[----:B------:R-:W-:Y:S01]  /*2410*/  LOP3.LUT P6, RZ, R232, 0xff00, RZ, 0xc0, !PT ;  /* 0x0000ff00e8ff7812 */ /* 0x000fe200078cc0ff */
[-CC-:B------:R-:W-:Y:S01]  /*2420*/  FFMA.FTZ R86, R86, R104.reuse, R99.reuse ;  /* 0x0000006856567223 */ /* 0x180fe20000010063 */
[----:B------:R-:W-:Y:S01]  /*2430*/  SEL R75, R82, RZ, P4 ;  /* 0x000000ff524b7207 */ /* 0x000fe20002000000 */
[-C--:B------:R-:W-:Y:S01]  /*2440*/  FFMA.FTZ R240, R240, R104.reuse, R99 ;  /* 0x00000068f0f07223 */ /* 0x080fe20000010063 */
[----:B------:R-:W-:Y:S01]  /*2450*/  LOP3.LUT P4, RZ, R187, 0xff000000, RZ, 0xc0, !PT ;  /* 0xff000000bbff7812 */ /* 0x000fe2000788c0ff */
[----:B------:R-:W-:Y:S01]  /*2460*/  FADD.FTZ R242, R242, -R85 ;  /* 0x80000055f2f27221 */ /* 0x000fe20000010000 */
[----:B------:R-:W-:Y:S01]  /*2470*/  SEL R73, R234, RZ, P6 ;  /* 0x000000ffea497207 */ /* 0x000fe20003000000 */
[----:B------:R-:W-:Y:S01]  /*2480*/  FFMA.FTZ R241, R241, R104, R99 ;  /* 0x00000068f1f17223 */ /* 0x000fe20000010063 */
[----:B------:R-:W-:Y:S01]  /*2490*/  SEL R82, R82, RZ, P4 ;  /* 0x000000ff52527207 */ /* 0x000fe20002000000 */
[----:B------:R-:W-:Y:S01]  /*24a0*/  FADD.FTZ R86, R87, -R86 ;  /* 0x8000005657567221 */ /* 0x000fe20000010000 */
[----:B------:R-:W-:Y:S01]  /*24b0*/  LOP3.LUT P6, RZ, R232, 0xff0000, RZ, 0xc0, !PT ;  /* 0x00ff0000e8ff7812 */ /* 0x000fe200078cc0ff */
[----:B------:R-:W-:Y:S01]  /*24c0*/  FADD.FTZ R240, R243, -R240 ;  /* 0x800000f0f3f07221 */ /* 0x000fe20000010000 */
[----:B------:R-:W-:Y:S01]  /*24d0*/  LOP3.LUT P4, RZ, R187, 0xff00, RZ, 0xc0, !PT ;  /* 0x0000ff00bbff7812 */ /* 0x000fe2000788c0ff */
[----:B------:R-:W-:Y:S01]  /*24e0*/  FADD.FTZ R84, R84, -R241 ;  /* 0x800000f154547221 */ /* 0x000fe20000010000 */
[----:B------:R-:W-:Y:S01]  /*24f0*/  SEL R74, R105, RZ, P6 ;  /* 0x000000ff694a7207 */ /* 0x000fe20003000000 */
[C---:B------:R-:W-:Y:S01]  /*2500*/  FMUL.FTZ R242, R221.reuse, R242 ;  /* 0x000000f2ddf27220 */ /* 0x040fe20000410000 */
[----:B------:R-:W-:Y:S01]  /*2510*/  SEL R234, R234, RZ, P4 ;  /* 0x000000ffeaea7207 */ /* 0x000fe20002000000 */
[----:B------:R-:W-:Y:S01]  /*2520*/  FMUL.FTZ R87, R221, R240 ;  /* 0x000000f0dd577220 */ /* 0x000fe20000410000 */
[----:B------:R-:W-:Y:S01]  /*2530*/  LOP3.LUT P6, RZ, R187, 0xff0000, RZ, 0xc0, !PT ;  /* 0x00ff0000bbff7812 */ /* 0x000fe200078cc0ff */
[----:B------:R0:W-:Y:S01]  /*2540*/  STG.E.128 [R80.64], R72 ;  /* 0x0000004850007986 */ /* 0x0001e2000c101d04 */
[----:B------:R-:W-:Y:S01]  /*2550*/  @P0 IADD3 R106, P4, R231, c[0x0][0x250], RZ ;  /* 0x00009400e76a0a10 */ /* 0x000fe20007f9e0ff */
[----:B------:R-:W-:Y:S01]  /*2560*/  @P1 FADD.FTZ R242, R49, R242 ;  /* 0x000000f231f21221 */ /* 0x000fe20000010000 */
[----:B------:R-:W-:Y:S01]  /*2570*/  SEL R105, R105, RZ, P6 ;  /* 0x000000ff69697207 */ /* 0x000fe20003000000 */
[----:B------:R-:W-:Y:S01]  /*2580*/  FMUL.FTZ R84, R221, R84 ;  /* 0x00000054dd547220 */ /* 0x000fe20000410000 */
[----:B------:R-:W-:Y:S01]  /*2590*/  @P0 IADD3.X R107, R230, c[0x0][0x254], RZ, P4, !PT ;  /* 0x00009500e66b0a10 */ /* 0x000fe200027fe4ff */
[----:B------:R-:W-:Y:S01]  /*25a0*/  @P1 FADD.FTZ R87, R50, R87 ;  /* 0x0000005732571221 */ /* 0x000fe20000010000 */
[----:B------:R-:W-:Y:S01]  /*25b0*/  LOP3.LUT P6, RZ, R187, 0xff, RZ, 0xc0, !PT ;  /* 0x000000ffbbff7812 */ /* 0x000fe200078cc0ff */
[----:B------:R-:W-:Y:S01]  /*25c0*/  @P1 FADD.FTZ R84, R51, R84 ;  /* 0x0000005433541221 */ /* 0x000fe20000010000 */
[----:B------:R-:W-:-:S02]  /*25d0*/  ISETP.NE.U32.AND P4, PT, RZ, c[0x0][0x250], PT ;  /* 0x00009400ff007a0c */ /* 0x000fc40003f85070 */
[----:B------:R-:W-:Y:S02]  /*25e0*/  SEL R109, R79, RZ, P6 ;  /* 0x000000ff4f6d7207 */ /* 0x000fe40003000000 */
[----:B------:R-:W-:Y:S02]  /*25f0*/  ISETP.NE.AND.EX P4, PT, RZ, c[0x0][0x254], PT, P4 ;  /* 0x00009500ff007a0c */ /* 0x000fe40003f85340 */
[----:B------:R-:W-:Y:S02]  /*2600*/  LOP3.LUT P6, RZ, R225, 0xff, RZ, 0xc0, !PT ;  /* 0x000000ffe1ff7812 */ /* 0x000fe400078cc0ff */
[----:B------:R-:W-:Y:S01]  /*2610*/  SEL R79, R82, R71, P4 ;  /* 0x00000047524f7207 */ /* 0x000fe20002000000 */
[----:B------:R-:W-:Y:S01]  /*2620*/  FMUL.FTZ R82, R242, c[0x0][0x1e8] ;  /* 0x00007a00f2527a20 */ /* 0x000fe20000410000 */
[----:B------:R-:W-:Y:S02]  /*2630*/  SEL R78, R105, R70, P4 ;  /* 0x00000046694e7207 */ /* 0x000fe40002000000 */
[----:B------:R-:W-:-:S02]  /*2640*/  SEL R77, R234, R69, P4 ;  /* 0x00000045ea4d7207 */ /* 0x000fc40002000000 */
[----:B------:R-:W-:Y:S01]  /*2650*/  SEL R76, R109, R68, P4 ;  /* 0x000000446d4c7207 */ /* 0x000fe20002000000 */
[----:B------:R-:W-:Y:S01]  /*2660*/  FMUL.FTZ R109, R221, R86 ;  /* 0x00000056dd6d7220 */ /* 0x000fe20000410000 */
[----:B------:R-:W-:-:S03]  /*2670*/  SEL R105, RZ, 0x1, P6 ;  /* 0x00000001ff697807 */ /* 0x000fc60003000000 */
[----:B------:R0:W-:Y:S01]  /*2680*/  @P0 STG.E.128 [R106.64], R76 ;  /* 0x0000004c6a000986 */ /* 0x0001e2000c101d04 */
[----:B------:R-:W-:Y:S01]  /*2690*/  @P1 FADD.FTZ R109, R48, R109 ;  /* 0x0000006d306d1221 */ /* 0x000fe20000010000 */
[----:B------:R-:W-:Y:S05]  /*26a0*/  @!P3 BRA `(.L_x_2391) ;  /* 0x000000700000b947 */ /* 0x000fea0003800000 */
[----:B0-----:R-:W-:Y:S02]  /*26b0*/  IADD3 R76, P6, R228, c[0x0][0x258], RZ ;  /* 0x00009600e44c7a10 */ /* 0x001fe40007fde0ff */
[----:B------:R-:W-:Y:S02]  /*26c0*/  SEL R73, R242, R65, P2 ;  /* 0x00000041f2497207 */ /* 0x000fe40001000000 */
[----:B------:R-:W-:Y:S02]  /*26d0*/  SEL R75, R84, R67, P2 ;  /* 0x00000043544b7207 */ /* 0x000fe40001000000 */
[----:B------:R-:W-:Y:S02]  /*26e0*/  SEL R74, R87, R66, P2 ;  /* 0x00000042574a7207 */ /* 0x000fe40001000000 */
[----:B------:R-:W-:-:S02]  /*26f0*/  IADD3.X R77, R227, c[0x0][0x25c], RZ, P6, !PT ;  /* 0x00009700e34d7a10 */ /* 0x000fc400037fe4ff */
[----:B------:R-:W-:-:S05]  /*2700*/  SEL R72, R109, R64, P2 ;  /* 0x000000406d487207 */ /* 0x000fca0001000000 */
[----:B------:R0:W-:Y:S02]  /*2710*/  STG.E.128 [R76.64], R72 ;  /* 0x000000484c007986 */ /* 0x0001e4000c101d04 */
.L_x_2391:
[----:B------:R-:W-:Y:S01]  /*2720*/  LOP3.LUT P6, RZ, R229, 0xff00, RZ, 0xc0, !PT ;  /* 0x0000ff00e5ff7812 */ /* 0x000fe200078cc0ff */
[----:B0-----:R-:W-:Y:S02]  /*2730*/  FMUL.FTZ R73, R84, c[0x0][0x1e8] ;  /* 0x00007a0054497a20 */ /* 0x001fe40000410000 */
[----:B------:R-:W-:Y:S01]  /*2740*/  FMUL.FTZ R72, R87, c[0x0][0x1e8] ;  /* 0x00007a0057487a20 */ /* 0x000fe20000410000 */
[----:B------:R-:W-:Y:S01]  /*2750*/  SEL R85, R82, RZ, P6 ;  /* 0x000000ff52557207 */ /* 0x000fe20003000000 */
[----:B------:R-:W-:Y:S01]  /*2760*/  FMUL.FTZ R109, R109, c[0x0][0x1e8] ;  /* 0x00007a006d6d7a20 */ /* 0x000fe20000410000 */
[----:B------:R-:W-:Y:S01]  /*2770*/  LOP3.LUT P6, RZ, R229, 0xff000000, RZ, 0xc0, !PT ;  /* 0xff000000e5ff7812 */ /* 0x000fe200078cc0ff */
[-CC-:B------:R-:W-:Y:S02]  /*2780*/  FFMA.FTZ R92, R92, R104.reuse, R99.reuse ;  /* 0x000000685c5c7223 */ /* 0x180fe40000010063 */
[----:B------:R-:W-:Y:S01]  /*2790*/  FFMA.FTZ R96, R96, R104, R99 ;  /* 0x0000006860607223 */ /* 0x000fe20000010063 */
[----:B------:R-:W-:Y:S01]  /*27a0*/  SEL R87, R73, RZ, P6 ;  /* 0x000000ff49577207 */ /* 0x000fe20003000000 */
[----:B------:R-:W-:Y:S01]  /*27b0*/  FADD.FTZ R92, R101, -R92 ;  /* 0x8000005c655c7221 */ /* 0x000fe20000010000 */
[----:B------:R-:W-:Y:S01]  /*27c0*/  LOP3.LUT P6, RZ, R229, 0xff0000, RZ, 0xc0, !PT ;  /* 0x00ff0000e5ff7812 */ /* 0x000fe200078cc0ff */
[----:B------:R-:W-:-:S02]  /*27d0*/  FADD.FTZ R96, R103, -R96 ;  /* 0x8000006067607221 */ /* 0x000fc40000010000 */
[----:B------:R-:W-:Y:S01]  /*27e0*/  FMUL.FTZ R92, R221, R92 ;  /* 0x0000005cdd5c7220 */ /* 0x000fe20000410000 */
[----:B------:R-:W-:Y:S01]  /*27f0*/  SEL R86, R72, RZ, P6 ;  /* 0x000000ff48567207 */ /* 0x000fe20003000000 */
[----:B------:R-:W-:Y:S01]  /*2800*/  FFMA.FTZ R97, R97, R104, R99 ;  /* 0x0000006861617223 */ /* 0x000fe20000010063 */
[----:B------:R-:W-:Y:S01]  /*2810*/  IADD3 R106, P6, R228, c[0x0][0x248], RZ ;  /* 0x00009200e46a7a10 */ /* 0x000fe20007fde0ff */
[----:B------:R-:W-:Y:S02]  /*2820*/  @P1 FADD.FTZ R92, R53, R92 ;  /* 0x0000005c355c1221 */ /* 0x000fe40000010000 */
[----:B------:R-:W-:Y:S01]  /*2830*/  FMUL.FTZ R108, R221, R96 ;  /* 0x00000060dd6c7220 */ /* 0x000fe20000410000 */
[----:B------:R-:W-:Y:S01]  /*2840*/  IADD3.X R107, R227, c[0x0][0x24c], RZ, P6, !PT ;  /* 0x00009300e36b7a10 */ /* 0x000fe200037fe4ff */
[----:B------:R-:W-:Y:S01]  /*2850*/  FADD.FTZ R102, R102, -R97 ;  /* 0x8000006166667221 */ /* 0x000fe20000010000 */
[----:B------:R-:W-:Y:S01]  /*2860*/  LOP3.LUT P6, RZ, R229, 0xff, RZ, 0xc0, !PT ;  /* 0x000000ffe5ff7812 */ /* 0x000fe200078cc0ff */
[----:B------:R-:W-:-:S02]  /*2870*/  FMUL.FTZ R80, R92, c[0x0][0x1e8] ;  /* 0x00007a005c507a20 */ /* 0x000fc40000410000 */
[----:B------:R-:W-:Y:S01]  /*2880*/  @P1 FADD.FTZ R108, R55, R108 ;  /* 0x0000006c376c1221 */ /* 0x000fe20000010000 */
[----:B------:R-:W-:Y:S01]  /*2890*/  SEL R84, R109, RZ, P6 ;  /* 0x000000ff6d547207 */ /* 0x000fe20003000000 */
[----:B------:R-:W-:Y:S01]  /*28a0*/  FMUL.FTZ R111, R221, R102 ;  /* 0x00000066dd6f7220 */ /* 0x000fe20000410000 */
[----:B------:R-:W-:Y:S01]  /*28b0*/  LOP3.LUT P6, RZ, R188, 0xff000000, RZ, 0xc0, !PT ;  /* 0xff000000bcff7812 */ /* 0x000fe200078cc0ff */
[----:B------:R-:W-:Y:S02]  /*28c0*/  FFMA.FTZ R83, R83, R104, R99 ;  /* 0x0000006853537223 */ /* 0x000fe40000010063 */
[----:B------:R-:W-:Y:S01]  /*28d0*/  @P1 FADD.FTZ R111, R54, R111 ;  /* 0x0000006f366f1221 */ /* 0x000fe20000010000 */
[----:B------:R-:W-:Y:S01]  /*28e0*/  SEL R76, R73, RZ, P6 ;  /* 0x000000ff494c7207 */ /* 0x000fe20003000000 */
[----:B------:R-:W-:Y:S01]  /*28f0*/  FADD.FTZ R100, R100, -R83 ;  /* 0x8000005364647221 */ /* 0x000fe20000010000 */
[----:B------:R-:W-:Y:S01]  /*2900*/  LOP3.LUT P6, RZ, R188, 0xff0000, RZ, 0xc0, !PT ;  /* 0x00ff0000bcff7812 */ /* 0x000fe200078cc0ff */
[----:B------:R-:W-:Y:S01]  /*2910*/  FMUL.FTZ R81, R111, c[0x0][0x1e8] ;  /* 0x00007a006f517a20 */ /* 0x000fe20000410000 */
[----:B------:R-:W-:Y:S01]  /*2920*/  SEL R83, R76, R71, P4 ;  /* 0x000000474c537207 */ /* 0x000fe20002000000 */
[----:B------:R-:W-:Y:S01]  /*2930*/  FMUL.FTZ R103, R221, R100 ;  /* 0x00000064dd677220 */ /* 0x000fe20000410000 */
[----:B------:R-:W-:Y:S01]  /*2940*/  SEL R77, R72, RZ, P6 ;  /* 0x000000ff484d7207 */ /* 0x000fe20003000000 */
[----:B------:R0:W-:Y:S01]  /*2950*/  STG.E.128 [R106.64], R84 ;  /* 0x000000546a007986 */ /* 0x0001e2000c101d04 */
[----:B------:R-:W-:Y:S01]  /*2960*/  LOP3.LUT P6, RZ, R188, 0xff00, RZ, 0xc0, !PT ;  /* 0x0000ff00bcff7812 */ /* 0x000fe200078cc0ff */
[----:B------:R-:W-:-:S03]  /*2970*/  @P1 FADD.FTZ R103, R52, R103 ;  /* 0x0000006734671221 */ /* 0x000fc60000010000 */
[----:B------:R-:W-:Y:S01]  /*2980*/  SEL R78, R82, RZ, P6 ;  /* 0x000000ff524e7207 */ /* 0x000fe20003000000 */
[----:B------:R-:W-:Y:S01]  /*2990*/  FMUL.FTZ R82, R108, c[0x0][0x1e8] ;  /* 0x00007a006c527a20 */ /* 0x000fe20000410000 */
[----:B------:R-:W-:Y:S01]  /*29a0*/  LOP3.LUT P6, RZ, R188, 0xff, RZ, 0xc0, !PT ;  /* 0x000000ffbcff7812 */ /* 0x000fe200078cc0ff */
[----:B------:R-:W-:-:S03]  /*29b0*/  FMUL.FTZ R79, R103, c[0x0][0x1e8] ;  /* 0x00007a00674f7a20 */ /* 0x000fc60000410000 */
[----:B------:R-:W-:Y:S02]  /*29c0*/  SEL R109, R109, RZ, P6 ;  /* 0x000000ff6d6d7207 */ /* 0x000fe40003000000 */
[----:B------:R-:W-:-:S04]  /*29d0*/  @P0 IADD3 R228, P6, R228, c[0x0][0x250], RZ ;  /* 0x00009400e4e40a10 */ /* 0x000fc80007fde0ff */
[----:B------:R-:W-:Y:S02]  /*29e0*/  @P0 IADD3.X R229, R227, c[0x0][0x254], RZ, P6, !PT ;  /* 0x00009500e3e50a10 */ /* 0x000fe400037fe4ff */
[----:B------:R-:W-:-:S04]  /*29f0*/  LOP3.LUT P6, RZ, R226, 0xff00, RZ, 0xc0, !PT ;  /* 0x0000ff00e2ff7812 */ /* 0x000fc800078cc0ff */
[----:B------:R-:W-:Y:S02]  /*2a00*/  SEL R73, R80, RZ, P6 ;  /* 0x000000ff50497207 */ /* 0x000fe40003000000 */
[----:B------:R-:W-:-:S04]  /*2a10*/  LOP3.LUT P6, RZ, R226, 0xff000000, RZ, 0xc0, !PT ;  /* 0xff000000e2ff7812 */ /* 0x000fc800078cc0ff */
[----:B------:R-:W-:Y:S02]  /*2a20*/  SEL R75, R82, RZ, P6 ;  /* 0x000000ff524b7207 */ /* 0x000fe40003000000 */
[----:B------:R-:W-:-:S04]  /*2a30*/  LOP3.LUT P6, RZ, R226, 0xff0000, RZ, 0xc0, !PT ;  /* 0x00ff0000e2ff7812 */ /* 0x000fc800078cc0ff */
[----:B------:R-:W-:Y:S02]  /*2a40*/  SEL R74, R81, RZ, P6 ;  /* 0x000000ff514a7207 */ /* 0x000fe40003000000 */
[----:B------:R-:W-:-:S04]  /*2a50*/  IADD3 R96, P6, R224, c[0x0][0x248], RZ ;  /* 0x00009200e0607a10 */ /* 0x000fc80007fde0ff */
[----:B------:R-:W-:Y:S02]  /*2a60*/  IADD3.X R97, R223, c[0x0][0x24c], RZ, P6, !PT ;  /* 0x00009300df617a10 */ /* 0x000fe400037fe4ff */
[----:B------:R-:W-:-:S04]  /*2a70*/  LOP3.LUT P6, RZ, R226, 0xff, RZ, 0xc0, !PT ;  /* 0x000000ffe2ff7812 */ /* 0x000fc800078cc0ff */
[----:B------:R-:W-:Y:S02]  /*2a80*/  SEL R72, R79, RZ, P6 ;  /* 0x000000ff4f487207 */ /* 0x000fe40003000000 */
[----:B------:R-:W-:-:S04]  /*2a90*/  LOP3.LUT P6, RZ, R189, 0xff000000, RZ, 0xc0, !PT ;  /* 0xff000000bdff7812 */ /* 0x000fc800078cc0ff */
[----:B------:R-:W-:Y:S02]  /*2aa0*/  SEL R102, R82, RZ, P6 ;  /* 0x000000ff52667207 */ /* 0x000fe40003000000 */
[----:B------:R-:W-:Y:S02]  /*2ab0*/  LOP3.LUT P6, RZ, R189, 0xff0000, RZ, 0xc0, !PT ;  /* 0x00ff0000bdff7812 */ /* 0x000fe400078cc0ff */
[----:B------:R-:W-:Y:S02]  /*2ac0*/  SEL R82, R77, R70, P4 ;  /* 0x000000464d527207 */ /* 0x000fe40002000000 */
[----:B------:R-:W-:Y:S02]  /*2ad0*/  SEL R117, R81, RZ, P6 ;  /* 0x000000ff51757207 */ /* 0x000fe40003000000 */
[----:B------:R-:W-:Y:S02]  /*2ae0*/  LOP3.LUT P6, RZ, R189, 0xff00, RZ, 0xc0, !PT ;  /* 0x0000ff00bdff7812 */ /* 0x000fe400078cc0ff */
[----:B------:R-:W-:-:S02]  /*2af0*/  SEL R81, R78, R69, P4 ;  /* 0x000000454e517207 */ /* 0x000fc40002000000 */
[----:B------:R-:W-:Y:S02]  /*2b00*/  SEL R110, R80, RZ, P6 ;  /* 0x000000ff506e7207 */ /* 0x000fe40003000000 */
[----:B------:R-:W-:Y:S02]  /*2b10*/  SEL R80, R109, R68, P4 ;  /* 0x000000446d507207 */ /* 0x000fe40002000000 */
[----:B------:R-:W-:Y:S02]  /*2b20*/  LOP3.LUT P6, RZ, R189, 0xff, RZ, 0xc0, !PT ;  /* 0x000000ffbdff7812 */ /* 0x000fe400078cc0ff */
[----:B------:R-:W-:Y:S01]  /*2b30*/  SEL R78, R117, R70, P4 ;  /* 0x00000046754e7207 */ /* 0x000fe20002000000 */
[----:B------:R0:W-:Y:S01]  /*2b40*/  @P0 STG.E.128 [R228.64], R80 ;  /* 0x00000050e4000986 */ /* 0x0001e2000c101d04 */
[----:B------:R-:W-:Y:S02]  /*2b50*/  SEL R119, R79, RZ, P6 ;  /* 0x000000ff4f777207 */ /* 0x000fe40003000000 */
[----:B------:R-:W-:-:S02]  /*2b60*/  @P0 IADD3 R100, P6, R224, c[0x0][0x250], RZ ;  /* 0x00009400e0640a10 */ /* 0x000fc40007fde0ff */
[----:B------:R-:W-:Y:S02]  /*2b70*/  SEL R79, R102, R71, P4 ;  /* 0x00000047664f7207 */ /* 0x000fe40002000000 */
[----:B------:R-:W-:Y:S02]  /*2b80*/  @P0 IADD3.X R101, R223, c[0x0][0x254], RZ, P6, !PT ;  /* 0x00009500df650a10 */ /* 0x000fe400037fe4ff */
[----:B------:R-:W-:Y:S02]  /*2b90*/  SEL R77, R110, R69, P4 ;  /* 0x000000456e4d7207 */ /* 0x000fe40002000000 */
[----:B------:R-:W-:Y:S01]  /*2ba0*/  SEL R76, R119, R68, P4 ;  /* 0x00000044774c7207 */ /* 0x000fe20002000000 */
[----:B------:R-:W-:Y:S05]  /*2bb0*/  @!P3 BRA `(.L_x_2392) ;  /* 0x000000700000b947 */ /* 0x000fea0003800000 */
[----:B------:R-:W-:Y:S02]  /*2bc0*/  IADD3 R224, P6, R224, c[0x0][0x258], RZ ;  /* 0x00009600e0e07a10 */ /* 0x000fe40007fde0ff */
[----:B0-----:R-:W-:Y:S02]  /*2bd0*/  SEL R83, R108, R67, P2 ;  /* 0x000000436c537207 */ /* 0x001fe40001000000 */
[----:B------:R-:W-:-:S02]  /*2be0*/  SEL R82, R111, R66, P2 ;  /* 0x000000426f527207 */ /* 0x000fc40001000000 */
[----:B------:R-:W-:Y:S02]  /*2bf0*/  SEL R81, R92, R65, P2 ;  /* 0x000000415c517207 */ /* 0x000fe40001000000 */
[----:B------:R-:W-:Y:S02]  /*2c00*/  IADD3.X R225, R223, c[0x0][0x25c], RZ, P6, !PT ;  /* 0x00009700dfe17a10 */ /* 0x000fe400037fe4ff */
[----:B------:R-:W-:-:S05]  /*2c10*/  SEL R80, R103, R64, P2 ;  /* 0x0000004067507207 */ /* 0x000fca0001000000 */
[----:B------:R0:W-:Y:S02]  /*2c20*/  STG.E.128 [R224.64], R80 ;  /* 0x00000050e0007986 */ /* 0x0001e4000c101d04 */
.L_x_2392:
[-CC-:B------:R-:W-:Y:S01]  /*2c30*/  FFMA.FTZ R89, R89, R104.reuse, R99.reuse ;  /* 0x0000006859597223 */ /* 0x180fe20000010063 */
[----:B------:R-:W-:Y:S01]  /*2c40*/  STG.E.128 [R96.64], R72 ;  /* 0x0000004860007986 */ /* 0x000fe2000c101d04 */
[-C--:B------:R-:W-:Y:S01]  /*2c50*/  FFMA.FTZ R88, R88, R104.reuse, R99 ;  /* 0x0000006858587223 */ /* 0x080fe20000010063 */
[----:B0-----:R-:W-:Y:S01]  /*2c60*/  PRMT R225, R105, 0x7610, R225 ;  /* 0x0000761069e17816 */ /* 0x001fe200000000e1 */
[-CC-:B------:R-:W-:Y:S01]  /*2c70*/  FFMA.FTZ R91, R91, R104.reuse, R99.reuse ;  /* 0x000000685b5b7223 */ /* 0x180fe20000010063 */
[----:B------:R0:W-:Y:S01]  /*2c80*/  @P0 STG.E.128 [R100.64], R76 ;  /* 0x0000004c64000986 */ /* 0x0001e2000c101d04 */
[----:B------:R-:W-:Y:S02]  /*2c90*/  FFMA.FTZ R90, R90, R104, R99 ;  /* 0x000000685a5a7223 */ /* 0x000fe40000010063 */
[----:B------:R-:W-:Y:S02]  /*2ca0*/  FADD.FTZ R112, R112, -R89 ;  /* 0x8000005970707221 */ /* 0x000fe40000010000 */
[----:B------:R-:W-:-:S02]  /*2cb0*/  FADD.FTZ R88, R113, -R88 ;  /* 0x8000005871587221 */ /* 0x000fc40000010000 */
[----:B------:R-:W-:Y:S02]  /*2cc0*/  FADD.FTZ R114, R114, -R91 ;  /* 0x8000005b72727221 */ /* 0x000fe40000010000 */
[----:B------:R-:W-:Y:S02]  /*2cd0*/  FADD.FTZ R90, R115, -R90 ;  /* 0x8000005a735a7221 */ /* 0x000fe40000010000 */
[C---:B------:R-:W-:Y:S02]  /*2ce0*/  FMUL.FTZ R81, R221.reuse, R112 ;  /* 0x00000070dd517220 */ /* 0x040fe40000410000 */
[C---:B------:R-:W-:Y:S02]  /*2cf0*/  FMUL.FTZ R88, R221.reuse, R88 ;  /* 0x00000058dd587220 */ /* 0x040fe40000410000 */
[----:B------:R-:W-:Y:S02]  /*2d00*/  FMUL.FTZ R90, R221, R90 ;  /* 0x0000005add5a7220 */ /* 0x000fe40000410000 */
[----:B------:R-:W-:-:S02]  /*2d10*/  @P1 FADD.FTZ R81, R56, R81 ;  /* 0x0000005138511221 */ /* 0x000fc40000010000 */
[----:B0-----:R-:W-:Y:S02]  /*2d20*/  FMUL.FTZ R79, R221, R114 ;  /* 0x00000072dd4f7220 */ /* 0x001fe40000410000 */
        /* <DEDUP_REMOVED lines=11> */
.L_x_2393:
[----:B------:R-:W-:Y:S01]  /*2de0*/  FMUL.FTZ R88, R88, c[0x0][0x1e8] ;  /* 0x00007a0058587a20 */ /* 0x000fe20000410000 */
[----:B------:R-:W-:Y:S01]  /*2df0*/  LOP3.LUT P6, RZ, R222, 0xff00, RZ, 0xc0, !PT ;  /* 0x0000ff00deff7812 */ /* 0x000fe200078cc0ff */
[----:B------:R-:W-:Y:S02]  /*2e00*/  FMUL.FTZ R90, R90, c[0x0][0x1e8] ;  /* 0x00007a005a5a7a20 */ /* 0x000fe40000410000 */
[----:B0-----:R-:W-:Y:S01]  /*2e10*/  FMUL.FTZ R72, R79, c[0x0][0x1e8] ;  /* 0x00007a004f487a20 */ /* 0x001fe20000410000 */
[----:B------:R-:W-:Y:S01]  /*2e20*/  SEL R77, R88, RZ, P6 ;  /* 0x000000ff584d7207 */ /* 0x000fe20003000000 */
[----:B------:R-:W-:Y:S01]  /*2e30*/  FMUL.FTZ R81, R81, c[0x0][0x1e8] ;  /* 0x00007a0051517a20 */ /* 0x000fe20000410000 */
[----:B------:R-:W-:Y:S01]  /*2e40*/  LOP3.LUT P6, RZ, R222, 0xff000000, RZ, 0xc0, !PT ;  /* 0xff000000deff7812 */ /* 0x000fe200078cc0ff */
[-CC-:B------:R-:W-:Y:S02]  /*2e50*/  FFMA.FTZ R93, R93, R104.reuse, R99.reuse ;  /* 0x000000685d5d7223 */ /* 0x180fe40000010063 */
[-C--:B------:R-:W-:Y:S01]  /*2e60*/  FFMA.FTZ R94, R94, R104.reuse, R99 ;  /* 0x000000685e5e7223 */ /* 0x080fe20000010063 */
[----:B------:R-:W-:Y:S01]  /*2e70*/  SEL R79, R90, RZ, P6 ;  /* 0x000000ff5a4f7207 */ /* 0x000fe20003000000 */
[----:B------:R-:W-:Y:S01]  /*2e80*/  FADD.FTZ R124, R124, -R93 ;  /* 0x8000005d7c7c7221 */ /* 0x000fe20000010000 */
[----:B------:R-:W-:Y:S01]  /*2e90*/  LOP3.LUT P6, RZ, R222, 0xff0000, RZ, 0xc0, !PT ;  /* 0x00ff0000deff7812 */ /* 0x000fe200078cc0ff */
[----:B------:R-:W-:-:S02]  /*2ea0*/  FFMA.FTZ R95, R95, R104, R99 ;  /* 0x000000685f5f7223 */ /* 0x000fc40000010063 */
[----:B------:R-:W-:Y:S01]  /*2eb0*/  FFMA.FTZ R98, R98, R104, R99 ;  /* 0x0000006862627223 */ /* 0x000fe20000010063 */
[----:B------:R-:W-:Y:S01]  /*2ec0*/  SEL R78, R72, RZ, P6 ;  /* 0x000000ff484e7207 */ /* 0x000fe20003000000 */
[----:B------:R-:W-:Y:S01]  /*2ed0*/  FADD.FTZ R94, R125, -R94 ;  /* 0x8000005e7d5e7221 */ /* 0x000fe20000010000 */
[----:B------:R-:W-:Y:S01]  /*2ee0*/  IADD3 R74, P6, R220, c[0x0][0x248], RZ ;  /* 0x00009200dc4a7a10 */ /* 0x000fe20007fde0ff */
[----:B------:R-:W-:Y:S02]  /*2ef0*/  FMUL.FTZ R83, R221, R124 ;  /* 0x0000007cdd537220 */ /* 0x000fe40000410000 */
[----:B------:R-:W-:Y:S01]  /*2f00*/  FADD.FTZ R126, R126, -R95 ;  /* 0x8000005f7e7e7221 */ /* 0x000fe20000010000 */
[----:B------:R-:W-:Y:S01]  /*2f10*/  IADD3.X R75, R219, c[0x0][0x24c], RZ, P6, !PT ;  /* 0x00009300db4b7a10 */ /* 0x000fe200037fe4ff */
[----:B------:R-:W-:Y:S01]  /*2f20*/  FADD.FTZ R98, R127, -R98 ;  /* 0x800000627f627221 */ /* 0x000fe20000010000 */
[----:B------:R-:W-:Y:S01]  /*2f30*/  LOP3.LUT P6, RZ, R222, 0xff, RZ, 0xc0, !PT ;  /* 0x000000ffdeff7812 */ /* 0x000fe200078cc0ff */
[----:B------:R-:W-:-:S02]  /*2f40*/  FMUL.FTZ R94, R221, R94 ;  /* 0x0000005edd5e7220 */ /* 0x000fc40000410000 */
[----:B------:R-:W-:Y:S01]  /*2f50*/  @P1 FADD.FTZ R83, R60, R83 ;  /* 0x000000533c531221 */ /* 0x000fe20000010000 */
[----:B------:R-:W-:Y:S01]  /*2f60*/  SEL R76, R81, RZ, P6 ;  /* 0x000000ff514c7207 */ /* 0x000fe20003000000 */
[C---:B------:R-:W-:Y:S01]  /*2f70*/  FMUL.FTZ R85, R221.reuse, R126 ;  /* 0x0000007edd557220 */ /* 0x040fe20000410000 */
[----:B------:R-:W-:Y:S01]  /*2f80*/  LOP3.LUT P6, RZ, R190, 0xff000000, RZ, 0xc0, !PT ;  /* 0xff000000beff7812 */ /* 0x000fe200078cc0ff */
[----:B------:R-:W-:Y:S01]  /*2f90*/  FMUL.FTZ R98, R221, R98 ;  /* 0x00000062dd627220 */ /* 0x000fe20000410000 */
[----:B------:R-:W-:Y:S01]  /*2fa0*/  SEL R64, R83, R64, P2 ;  /* 0x0000004053407207 */ /* 0x000fe20001000000 */
[----:B------:R-:W-:Y:S01]  /*2fb0*/  @P1 FADD.FTZ R94, R61, R94 ;  /* 0x0000005e3d5e1221 */ /* 0x000fe20000010000 */
[----:B------:R-:W-:Y:S01]  /*2fc0*/  SEL R90, R90, RZ, P6 ;  /* 0x000000ff5a5a7207 */ /* 0x000fe20003000000 */
[----:B------:R-:W-:Y:S01]  /*2fd0*/  @P1 FADD.FTZ R85, R62, R85 ;  /* 0x000000553e551221 */ /* 0x000fe20000010000 */
[----:B------:R-:W-:Y:S01]  /*2fe0*/  LOP3.LUT P6, RZ, R190, 0xff0000, RZ, 0xc0, !PT ;  /* 0x00ff0000beff7812 */ /* 0x000fe200078cc0ff */
[----:B------:R-:W-:Y:S01]  /*2ff0*/  @P1 FADD.FTZ R98, R63, R98 ;  /* 0x000000623f621221 */ /* 0x000fe20000010000 */
[C---:B------:R-:W-:Y:S01]  /*3000*/  SEL R65, R94.reuse, R65, P2 ;  /* 0x000000415e417207 */ /* 0x040fe20001000000 */
[----:B------:R-:W-:Y:S01]  /*3010*/  FMUL.FTZ R94, R94, c[0x0][0x1e8] ;  /* 0x00007a005e5e7a20 */ /* 0x000fe20000410000 */
[----:B------:R-:W-:Y:S01]  /*3020*/  SEL R73, R72, RZ, P6 ;  /* 0x000000ff48497207 */ /* 0x000fe20003000000 */
[----:B------:R-:W-:Y:S01]  /*3030*/  FMUL.FTZ R72, R83, c[0x0][0x1e8] ;  /* 0x00007a0053487a20 */ /* 0x000fe20000410000 */
[----:B------:R-:W-:Y:S01]  /*3040*/  LOP3.LUT P6, RZ, R190, 0xff00, RZ, 0xc0, !PT ;  /* 0x0000ff00beff7812 */ /* 0x000fe200078cc0ff */
[C---:B------:R-:W-:Y:S01]  /*3050*/  FMUL.FTZ R86, R85.reuse, c[0x0][0x1e8] ;  /* 0x00007a0055567a20 */ /* 0x040fe20000410000 */
[----:B------:R-:W-:Y:S01]  /*3060*/  SEL R66, R85, R66, P2 ;  /* 0x0000004255427207 */ /* 0x000fe20001000000 */
[----:B------:R0:W-:Y:S01]  /*3070*/  STG.E.128 [R74.64], R76 ;  /* 0x0000004c4a007986 */ /* 0x0001e2000c101d04 */
[----:B------:R-:W-:-:S02]  /*3080*/  SEL R88, R88, RZ, P6 ;  /* 0x000000ff58587207 */ /* 0x000fc40003000000 */
[----:B------:R-:W-:Y:S02]  /*3090*/  LOP3.LUT P6, RZ, R190, 0xff, RZ, 0xc0, !PT ;  /* 0x000000ffbeff7812 */ /* 0x000fe400078cc0ff */
[C---:B------:R-:W-:Y:S01]  /*30a0*/  SEL R67, R98.reuse, R67, P2 ;  /* 0x0000004362437207 */ /* 0x040fe20001000000 */
[----:B------:R-:W-:Y:S01]  /*30b0*/  FMUL.FTZ R98, R98, c[0x0][0x1e8] ;  /* 0x00007a0062627a20 */ /* 0x000fe20000410000 */
[----:B------:R-:W-:Y:S02]  /*30c0*/  SEL R81, R81, RZ, P6 ;  /* 0x000000ff51517207 */ /* 0x000fe40003000000 */
[----:B------:R-:W-:Y:S02]  /*30d0*/  @P0 IADD3 R220, P6, R220, c[0x0][0x250], RZ ;  /* 0x00009400dcdc0a10 */ /* 0x000fe40007fde0ff */
[----:B------:R-:W-:Y:S02]  /*30e0*/  SEL R80, R81, R68, P4 ;  /* 0x0000004451507207 */ /* 0x000fe40002000000 */
[----:B------:R-:W-:-:S02]  /*30f0*/  @P0 IADD3.X R221, R219, c[0x0][0x254], RZ, P6, !PT ;  /* 0x00009500dbdd0a10 */ /* 0x000fc400037fe4ff */
[C---:B------:R-:W-:Y:S02]  /*3100*/  LOP3.LUT P6, RZ, R191.reuse, 0xff, RZ, 0xc0, !PT ;  /* 0x000000ffbfff7812 */ /* 0x040fe400078cc0ff */
[----:B------:R-:W-:Y:S02]  /*3110*/  SEL R81, R88, R69, P4 ;  /* 0x0000004558517207 */ /* 0x000fe40002000000 */
[----:B------:R-:W-:Y:S02]  /*3120*/  SEL R83, R72, RZ, P6 ;  /* 0x000000ff48537207 */ /* 0x000fe40003000000 */
[----:B------:R-:W-:Y:S02]  /*3130*/  LOP3.LUT P6, RZ, R191, 0xff00, RZ, 0xc0, !PT ;  /* 0x0000ff00bfff7812 */ /* 0x000fe400078cc0ff */
[----:B------:R-:W-:Y:S02]  /*3140*/  SEL R68, R83, R68, P4 ;  /* 0x0000004453447207 */ /* 0x000fe40002000000 */
[----:B------:R-:W-:-:S02]  /*3150*/  SEL R82, R94, RZ, P6 ;  /* 0x000000ff5e527207 */ /* 0x000fc40003000000 */
[C---:B------:R-:W-:Y:S02]  /*3160*/  LOP3.LUT P6, RZ, R191.reuse, 0xff0000, RZ, 0xc0, !PT ;  /* 0x00ff0000bfff7812 */ /* 0x040fe400078cc0ff */
[----:B------:R-:W-:Y:S02]  /*3170*/  SEL R69, R82, R69, P4 ;  /* 0x0000004552457207 */ /* 0x000fe40002000000 */
[----:B------:R-:W-:Y:S02]  /*3180*/  SEL R85, R86, RZ, P6 ;  /* 0x000000ff56557207 */ /* 0x000fe40003000000 */
[----:B------:R-:W-:Y:S02]  /*3190*/  LOP3.LUT P6, RZ, R191, 0xff000000, RZ, 0xc0, !PT ;  /* 0xff000000bfff7812 */ /* 0x000fe400078cc0ff */
[----:B------:R-:W-:Y:S02]  /*31a0*/  SEL R82, R73, R70, P4 ;  /* 0x0000004649527207 */ /* 0x000fe40002000000 */
[----:B------:R-:W-:-:S02]  /*31b0*/  SEL R84, R98, RZ, P6 ;  /* 0x000000ff62547207 */ /* 0x000fc40003000000 */
[-C--:B------:R-:W-:Y:S02]  /*31c0*/  SEL R83, R90, R71.reuse, P4 ;  /* 0x000000475a537207 */ /* 0x080fe40002000000 */
[C---:B------:R-:W-:Y:S02]  /*31d0*/  LOP3.LUT P1, RZ, R218.reuse, 0xff, RZ, 0xc0, !PT ;  /* 0x000000ffdaff7812 */ /* 0x040fe4000782c0ff */
[----:B------:R-:W-:Y:S01]  /*31e0*/  LOP3.LUT P2, RZ, R218, 0xff00, RZ, 0xc0, !PT ;  /* 0x0000ff00daff7812 */ /* 0x000fe2000784c0ff */
[----:B------:R1:W-:Y:S01]  /*31f0*/  @P0 STG.E.128 [R220.64], R80 ;  /* 0x00000050dc000986 */ /* 0x0003e2000c101d04 */
[----:B------:R-:W-:Y:S02]  /*3200*/  SEL R70, R85, R70, P4 ;  /* 0x0000004655467207 */ /* 0x000fe40002000000 */
[----:B------:R-:W-:Y:S02]  /*3210*/  SEL R71, R84, R71, P4 ;  /* 0x0000004754477207 */ /* 0x000fe40002000000 */
[----:B------:R-:W-:-:S02]  /*3220*/  @P3 IADD3 R84, P4, R217, c[0x0][0x258], RZ ;  /* 0x00009600d9543a10 */ /* 0x000fc40007f9e0ff */
[----:B------:R-:W-:Y:S02]  /*3230*/  SEL R72, R72, RZ, P1 ;  /* 0x000000ff48487207 */ /* 0x000fe40000800000 */
[----:B------:R-:W-:Y:S02]  /*3240*/  SEL R73, R94, RZ, P2 ;  /* 0x000000ff5e497207 */ /* 0x000fe40001000000 */
[C---:B------:R-:W-:Y:S02]  /*3250*/  LOP3.LUT P1, RZ, R218.reuse, 0xff0000, RZ, 0xc0, !PT ;  /* 0x00ff0000daff7812 */ /* 0x040fe4000782c0ff */
[----:B------:R-:W-:Y:S02]  /*3260*/  LOP3.LUT P6, RZ, R218, 0xff000000, RZ, 0xc0, !PT ;  /* 0xff000000daff7812 */ /* 0x000fe400078cc0ff */
[----:B0-----:R-:W-:Y:S02]  /*3270*/  IADD3 R76, P2, R217, c[0x0][0x248], RZ ;  /* 0x00009200d94c7a10 */ /* 0x001fe40007f5e0ff */
[----:B------:R-:W-:-:S02]  /*3280*/  @P3 IADD3.X R85, R192, c[0x0][0x25c], RZ, P4, !PT ;  /* 0x00009700c0553a10 */ /* 0x000fc400027fe4ff */
[----:B------:R-:W-:Y:S02]  /*3290*/  @P0 IADD3 R78, P4, R217, c[0x0][0x250], RZ ;  /* 0x00009400d94e0a10 */ /* 0x000fe40007f9e0ff */
[----:B------:R-:W-:Y:S01]  /*32a0*/  IADD3.X R77, R192, c[0x0][0x24c], RZ, P2, !PT ;  /* 0x00009300c04d7a10 */ /* 0x000fe200017fe4ff */
[----:B------:R1:W-:Y:S01]  /*32b0*/  @P3 STG.E.128 [R84.64], R64 ;  /* 0x0000004054003986 */ /* 0x0003e2000c101d04 */
[----:B------:R-:W-:Y:S02]  /*32c0*/  SEL R74, R86, RZ, P1 ;  /* 0x000000ff564a7207 */ /* 0x000fe40000800000 */
[----:B------:R-:W-:Y:S02]  /*32d0*/  SEL R75, R98, RZ, P6 ;  /* 0x000000ff624b7207 */ /* 0x000fe40003000000 */
[----:B------:R-:W-:-:S03]  /*32e0*/  @P0 IADD3.X R79, R192, c[0x0][0x254], RZ, P4, !PT ;  /* 0x00009500c04f0a10 */ /* 0x000fc600027fe4ff */
[----:B------:R1:W-:Y:S04]  /*32f0*/  STG.E.128 [R76.64], R72 ;  /* 0x000000484c007986 */ /* 0x0003e8000c101d04 */
[----:B------:R1:W-:Y:S02]  /*3300*/  @P0 STG.E.128 [R78.64], R68 ;  /* 0x000000444e000986 */ /* 0x0003e4000c101d04 */
[----:B-1----:R-:W-:Y:S01]  /*3310*/  @P5 CALL.REL.NOINC `(.L_x_2394) ;  /* 0x0000001000005944 */ /* 0x002fe20003c00000 */
[----:B------:R-:W-:Y:S05]  /*3320*/  BRA `(.L_x_2395) ;  /* 0xffffd73000007947 */ /* 0x000fea000383ffff */
.L_x_2394:
        /* <DEDUP_REMOVED lines=74> */
.L_x_2387:
        /* <DEDUP_REMOVED lines=31> */
.L_x_2388:
[----:B------:R-:W-:Y:S01]  /*39c0*/  HFMA2.MMA R78, -RZ, RZ, 0, 1.847743988037109375e-06 ;  /* 0x0000001fff4e7435 */ /* 0x000fe200000001ff */
[----:B------:R-:W-:Y:S01]  /*39d0*/  IMAD.MOV.U32 R76, RZ, RZ, R80 ;  /* 0x000000ffff4c7224 */ /* 0x000fe200078e0050 */
[----:B------:R-:W-:-:S02]  /*39e0*/  MOV R81, 0x10 ;  /* 0x0000001000517802 */ /* 0x000fc40000000f00 */
[----:B------:R-:W-:Y:S02]  /*39f0*/  MOV R99, 0xffffffff ;  /* 0xffffffff00637802 */ /* 0x000fe40000000f00 */
[----:B------:R-:W-:Y:S02]  /*3a00*/  MOV R72, 0x3a20 ;  /* 0x00003a2000487802 */ /* 0x000fe40000000f00 */
[----:B-----5:R-:W-:Y:S05]  /*3a10*/  CALL.REL.NOINC `($__internal_101_$__cuda_sm70_shflsync_down_p) ;  /* 0x0000046000007944 */ /* 0x020fea0003c00000 */
[----:B-1----:R-:W-:Y:S01]  /*3a20*/  IMAD.MOV.U32 R75, RZ, RZ, R76 ;  /* 0x000000ffff4b7224 */ /* 0x002fe200078e004c */
[----:B0-----:R-:W-:Y:S05]  /*3a30*/  BRA `(.L_x_2396) ;  /* 0xffffe4d000007947 */ /* 0x001fea000383ffff */
.L_x_2389:
[----:B------:R-:W-:Y:S01]  /*3a40*/  HFMA2.MMA R81, -RZ, RZ, 0, 9.5367431640625e-07 ;  /* 0x00000010ff517435 */ /* 0x000fe200000001ff */
[----:B------:R-:W-:Y:S01]  /*3a50*/  MOV R76, R77 ;  /* 0x0000004d004c7202 */ /* 0x000fe20000000f00 */
[----:B------:R-:W-:Y:S01]  /*3a60*/  IMAD.MOV.U32 R99, RZ, RZ, -0x1 ;  /* 0xffffffffff637424 */ /* 0x000fe200078e00ff */
[----:B------:R-:W-:Y:S02]  /*3a70*/  MOV R78, 0x1f ;  /* 0x0000001f004e7802 */ /* 0x000fe40000000f00 */
[----:B------:R-:W-:Y:S02]  /*3a80*/  MOV R72, 0x3aa0 ;  /* 0x00003aa000487802 */ /* 0x000fe40000000f00 */
[----:B01---5:R-:W-:Y:S05]  /*3a90*/  CALL.REL.NOINC `($__internal_101_$__cuda_sm70_shflsync_down_p) ;  /* 0x000003e000007944 */ /* 0x023fea0003c00000 */
[----:B------:R-:W-:Y:S01]  /*3aa0*/  FADD.FTZ R80, R80, R75 ;  /* 0x0000004b50507221 */ /* 0x000fe20000010000 */
[----:B0-----:R-:W-:Y:S01]  /*3ab0*/  HFMA2.MMA R81, -RZ, RZ, 0, 4.76837158203125e-07 ;  /* 0x00000008ff517435 */ /* 0x001fe200000001ff */
[----:B-1----:R-:W-:Y:S01]  /*3ac0*/  FADD.FTZ R77, R77, R76 ;  /* 0x0000004c4d4d7221 */ /* 0x002fe20000010000 */
[----:B------:R-:W-:Y:S01]  /*3ad0*/  MOV R78, 0x1f ;  /* 0x0000001f004e7802 */ /* 0x000fe20000000f00 */
[----:B------:R-:W-:Y:S01]  /*3ae0*/  IMAD.MOV.U32 R76, RZ, RZ, R80 ;  /* 0x000000ffff4c7224 */ /* 0x000fe200078e0050 */
[----:B------:R-:W-:-:S02]  /*3af0*/  MOV R99, 0xffffffff ;  /* 0xffffffff00637802 */ /* 0x000fc40000000f00 */
[----:B------:R-:W-:Y:S02]  /*3b00*/  MOV R72, 0x3b20 ;  /* 0x00003b2000487802 */ /* 0x000fe40000000f00 */
[----:B------:R-:W-:Y:S05]  /*3b10*/  CALL.REL.NOINC `($__internal_101_$__cuda_sm70_shflsync_down_p) ;  /* 0x0000036000007944 */ /* 0x000fea0003c00000 */
[----:B0-----:R-:W-:Y:S01]  /*3b20*/  HFMA2.MMA R81, -RZ, RZ, 0, 4.76837158203125e-07 ;  /* 0x00000008ff517435 */ /* 0x001fe200000001ff */
[----:B-1----:R-:W-:Y:S01]  /*3b30*/  MOV R75, R76 ;  /* 0x0000004c004b7202 */ /* 0x002fe20000000f00 */
[----:B------:R-:W-:Y:S01]  /*3b40*/  IMAD.MOV.U32 R78, RZ, RZ, 0x1f ;  /* 0x0000001fff4e7424 */ /* 0x000fe200078e00ff */
[----:B------:R-:W-:Y:S02]  /*3b50*/  MOV R76, R77 ;  /* 0x0000004d004c7202 */ /* 0x000fe40000000f00 */
[----:B------:R-:W-:Y:S02]  /*3b60*/  MOV R99, 0xffffffff ;  /* 0xffffffff00637802 */ /* 0x000fe40000000f00 */
[----:B------:R-:W-:Y:S02]  /*3b70*/  MOV R72, 0x3b90 ;  /* 0x00003b9000487802 */ /* 0x000fe40000000f00 */
[----:B------:R-:W-:Y:S05]  /*3b80*/  CALL.REL.NOINC `($__internal_101_$__cuda_sm70_shflsync_down_p) ;  /* 0x000002f000007944 */ /* 0x000fea0003c00000 */
[----:B------:R-:W-:Y:S01]  /*3b90*/  FADD.FTZ R80, R75, R80 ;  /* 0x000000504b507221 */ /* 0x000fe20000010000 */
[----:B0-----:R-:W-:Y:S01]  /*3ba0*/  HFMA2.MMA R81, -RZ, RZ, 0, 2.384185791015625e-07 ;  /* 0x00000004ff517435 */ /* 0x001fe200000001ff */
[----:B-1----:R-:W-:Y:S01]  /*3bb0*/  FADD.FTZ R77, R77, R76 ;  /* 0x0000004c4d4d7221 */ /* 0x002fe20000010000 */
[----:B------:R-:W-:Y:S01]  /*3bc0*/  MOV R78, 0x1f ;  /* 0x0000001f004e7802 */ /* 0x000fe20000000f00 */
[----:B------:R-:W-:Y:S01]  /*3bd0*/  IMAD.MOV.U32 R99, RZ, RZ, -0x1 ;  /* 0xffffffffff637424 */ /* 0x000fe200078e00ff */
[----:B------:R-:W-:-:S02]  /*3be0*/  MOV R76, R80 ;  /* 0x00000050004c7202 */ /* 0x000fc40000000f00 */
[----:B------:R-:W-:Y:S02]  /*3bf0*/  MOV R72, 0x3c10 ;  /* 0x00003c1000487802 */ /* 0x000fe40000000f00 */
[----:B------:R-:W-:Y:S05]  /*3c00*/  CALL.REL.NOINC `($__internal_101_$__cuda_sm70_shflsync_down_p) ;  /* 0x0000027000007944 */ /* 0x000fea0003c00000 */
[----:B0-----:R-:W-:Y:S01]  /*3c10*/  HFMA2.MMA R78, -RZ, RZ, 0, 1.847743988037109375e-06 ;  /* 0x0000001fff4e7435 */ /* 0x001fe200000001ff */
[----:B-1----:R-:W-:Y:S01]  /*3c20*/  MOV R75, R76 ;  /* 0x0000004c004b7202 */ /* 0x002fe20000000f00 */
[----:B------:R-:W-:Y:S01]  /*3c30*/  IMAD.MOV.U32 R81, RZ, RZ, 0x4 ;  /* 0x00000004ff517424 */ /* 0x000fe200078e00ff */
[----:B------:R-:W-:Y:S02]  /*3c40*/  MOV R76, R77 ;  /* 0x0000004d004c7202 */ /* 0x000fe40000000f00 */
[----:B------:R-:W-:Y:S02]  /*3c50*/  MOV R99, 0xffffffff ;  /* 0xffffffff00637802 */ /* 0x000fe40000000f00 */
[----:B------:R-:W-:Y:S02]  /*3c60*/  MOV R72, 0x3c80 ;  /* 0x00003c8000487802 */ /* 0x000fe40000000f00 */
[----:B------:R-:W-:Y:S05]  /*3c70*/  CALL.REL.NOINC `($__internal_101_$__cuda_sm70_shflsync_down_p) ;  /* 0x0000020000007944 */ /* 0x000fea0003c00000 */
[----:B------:R-:W-:Y:S01]  /*3c80*/  FADD.FTZ R80, R75, R80 ;  /* 0x000000504b507221 */ /* 0x000fe20000010000 */
[----:B0-----:R-:W-:Y:S01]  /*3c90*/  HFMA2.MMA R81, -RZ, RZ, 0, 1.1920928955078125e-07 ;  /* 0x00000002ff517435 */ /* 0x001fe200000001ff */
[----:B-1----:R-:W-:Y:S01]  /*3ca0*/  FADD.FTZ R79, R77, R76 ;  /* 0x0000004c4d4f7221 */ /* 0x002fe20000010000 */
[----:B------:R-:W-:Y:S01]  /*3cb0*/  MOV R99, 0xffffffff ;  /* 0xffffffff00637802 */ /* 0x000fe20000000f00 */
[----:B------:R-:W-:Y:S01]  /*3cc0*/  IMAD.MOV.U32 R78, RZ, RZ, 0x1f ;  /* 0x0000001fff4e7424 */ /* 0x000fe200078e00ff */
[----:B------:R-:W-:-:S02]  /*3cd0*/  MOV R76, R80 ;  /* 0x00000050004c7202 */ /* 0x000fc40000000f00 */
[----:B------:R-:W-:Y:S02]  /*3ce0*/  MOV R72, 0x3d00 ;  /* 0x00003d0000487802 */ /* 0x000fe40000000f00 */
[----:B------:R-:W-:Y:S05]  /*3cf0*/  CALL.REL.NOINC `($__internal_101_$__cuda_sm70_shflsync_down_p) ;  /* 0x0000018000007944 */ /* 0x000fea0003c00000 */
[----:B0-----:R-:W-:Y:S01]  /*3d00*/  HFMA2.MMA R81, -RZ, RZ, 0, 1.1920928955078125e-07 ;  /* 0x00000002ff517435 */ /* 0x001fe200000001ff */
[----:B-1----:R-:W-:Y:S01]  /*3d10*/  MOV R75, R76 ;  /* 0x0000004c004b7202 */ /* 0x002fe20000000f00 */
[----:B------:R-:W-:Y:S01]  /*3d20*/  IMAD.MOV.U32 R76, RZ, RZ, R79 ;  /* 0x000000ffff4c7224 */ /* 0x000fe200078e004f */
[----:B------:R-:W-:Y:S02]  /*3d30*/  MOV R78, 0x1f ;  /* 0x0000001f004e7802 */ /* 0x000fe40000000f00 */
[----:B------:R-:W-:Y:S02]  /*3d40*/  MOV R99, 0xffffffff ;  /* 0xffffffff00637802 */ /* 0x000fe40000000f00 */
[----:B------:R-:W-:Y:S02]  /*3d50*/  MOV R72, 0x3d70 ;  /* 0x00003d7000487802 */ /* 0x000fe40000000f00 */
[----:B------:R-:W-:Y:S05]  /*3d60*/  CALL.REL.NOINC `($__internal_101_$__cuda_sm70_shflsync_down_p) ;  /* 0x0000011000007944 */ /* 0x000fea0003c00000 */
[----:B------:R-:W-:Y:S01]  /*3d70*/  FADD.FTZ R77, R75, R80 ;  /* 0x000000504b4d7221 */ /* 0x000fe20000010000 */
[----:B0-----:R-:W-:Y:S01]  /*3d80*/  HFMA2.MMA R81, -RZ, RZ, 0, 5.9604644775390625e-08 ;  /* 0x00000001ff517435 */ /* 0x001fe200000001ff */
[----:B-1----:R-:W-:Y:S01]  /*3d90*/  FADD.FTZ R79, R79, R76 ;  /* 0x0000004c4f4f7221 */ /* 0x002fe20000010000 */
[----:B------:R-:W-:Y:S01]  /*3da0*/  MOV R99, 0xffffffff ;  /* 0xffffffff00637802 */ /* 0x000fe20000000f00 */
[----:B------:R-:W-:Y:S01]  /*3db0*/  IMAD.MOV.U32 R78, RZ, RZ, 0x1f ;  /* 0x0000001fff4e7424 */ /* 0x000fe200078e00ff */
        /* <DEDUP_REMOVED lines=10> */
[----:B-1----:R-:W-:Y:S01]  /*3e60*/  MOV R72, R76 ;  /* 0x0000004c00487202 */ /* 0x002fe20000000f00 */
[----:B0-----:R-:W-:Y:S05]  /*3e70*/  BRA `(.L_x_2397) ;  /* 0xffffe1b000007947 */ /* 0x001fea000383ffff */
        .weak           $__internal_101_$__cuda_sm70_shflsync_down_p
        .type           $__internal_101_$__cuda_sm70_shflsync_down_p,@function
        .size           $__internal_101_$__cuda_sm70_shflsync_down_p,(.L_x_2848 - $__internal_101_$__cuda_sm70_shflsync_down_p)
$__internal_101_$__cuda_sm70_shflsync_down_p:
[----:B------:R-:W-:Y:S01]  /*3e80*/  HFMA2.MMA R73, -RZ, RZ, 0, 0 ;  /* 0x00000000ff497435 */ /* 0x000fe200000001ff */
[----:B------:R-:W-:Y:S04]  /*3e90*/  WARPSYNC R99 ;  /* 0x0000006300007348 */ /* 0x000fe80003800000 */
[----:B------:R0:W1:Y:S01]  /*3ea0*/  SHFL.DOWN PT, R76, R76, R81, R78 ;  /* 0x080000514c4c7389 */ /* 0x00006200000e004e */
[----:B------:R-:W-:Y:S05]  /*3eb0*/  RET.REL.NODEC R72 `(_ZN10layer_norm31ln_parallel_residual_bwd_kernelINS_13Kernel_traitsI6__halfffffjLj2560ELj1ELj1ELj4ELj16ENS_18Kernel_traits_baseILj2560ES2_ffffjLj128EEEEELb1ELb0ELb1EEEvNS_9BwdParamsE) ;  /* 0xffffc14048007950 */ /* 0x000fea0003c3ffff */
.L_x_2398:
        /* <DEDUP_REMOVED lines=12> */
.L_x_2848:


//--------------------- .text._ZN10layer_norm22ln_bwd_finalize_kernelINS_22Kernel_traits_finalizeILj2560E6__halfffffjLb0ELj1024ELj4ENS_18Kernel_traits_baseILj2560ES2_ffffjLj1024EEEEELb0ELb0EEEvNS_9BwdParamsE --------------------------
	.section	.text._ZN10layer_norm22ln_bwd_finalize_kernelINS_22Kernel_traits_finalizeILj2560E6__halfffffjLb0ELj1024ELj4ENS_18Kernel_traits_baseILj2560ES2_ffffjLj1024EEEEELb0ELb0EEEvNS_9BwdParamsE,"ax",@progbits
	.sectioninfo	@"SHI_REGISTERS=30"
	.align	128
        .global         _ZN10layer_norm22ln_bwd_finalize_kernelINS_22Kernel_traits_finalizeILj2560E6__halfffffjLb0ELj1024ELj4ENS_18Kernel_traits_baseILj2560ES2_ffffjLj1024EEEEELb0ELb0EEEvNS_9BwdParamsE
        .type           _ZN10layer_norm22ln_bwd_finalize_kernelINS_22Kernel_traits_finalizeILj2560E6__halfffffjLb0ELj1024ELj4ENS_18Kernel_traits_baseILj2560ES2_ffffjLj1024EEEEELb0ELb0EEEvNS_9BwdParamsE,@function
        .size           _ZN10layer_norm22ln_bwd_finalize_kernelINS_22Kernel_traits_finalizeILj2560E6__halfffffjLb0ELj1024ELj4ENS_18Kernel_traits_baseILj2560ES2_ffffjLj1024EEEEELb0ELb0EEEvNS_9BwdParamsE,(.L_x_2849 - _ZN10layer_norm22ln_bwd_finalize_kernelINS_22Kernel_traits_finalizeILj2560E6__halfffffjLb0ELj1024ELj4ENS_18Kernel_traits_baseILj2560ES2_ffffjLj1024EEEEELb0ELb0EEEvNS_9BwdParamsE)
        .other          _ZN10layer_norm22ln_bwd_finalize_kernelINS_22Kernel_traits_finalizeILj2560E6__halfffffjLb0ELj1024ELj4ENS_18Kernel_traits_baseILj2560ES2_ffffjLj1024EEEEELb0ELb0EEEvNS_9BwdParamsE,@"STO_CUDA_ENTRY STV_DEFAULT"
_ZN10layer_norm22ln_bwd_finalize_kernelINS_22Kernel_traits_finalizeILj2560E6__halfffffjLb0ELj1024ELj4ENS_18Kernel_traits_baseILj2560ES2_ffffjLj1024EEEEELb0ELb0EEEvNS_9BwdParamsE:
.text._ZN10layer_norm22ln_bwd_finalize_kernelINS_22Kernel_traits_finalizeILj2560E6__halfffffjLb0ELj1024ELj4ENS_18Kernel_traits_baseILj2560ES2_ffffjLj1024EEEEELb0ELb0EEEvNS_9BwdParamsE:
        /* <DEDUP_REMOVED lines=19> */
.L_x_2412:
        /* <DEDUP_REMOVED lines=28> */
.L_x_2403:
        /* <DEDUP_REMOVED lines=35> */
.L_x_2402:
[----:B------:R-:W-:Y:S05]  /*0520*/  BSYNC B1 ;  /* 0x0000000000017941 */ /* 0x000fea0003800000 */
.L_x_2401:
        /* <DEDUP_REMOVED lines=23> */
.L_x_2405:
[----:B------:R-:W-:Y:S05]  /*06a0*/  BSYNC B1 ;  /* 0x0000000000017941 */ /* 0x000fea0003800000 */
.L_x_2404:
        /* <DEDUP_REMOVED lines=11> */
.L_x_2406:
[----:B------:R-:W-:Y:S05]  /*0760*/  BSYNC B1 ;  /* 0x0000000000017941 */ /* 0x000fea0003800000 */
.L_x_2400:
[----:B------:R-:W-:Y:S05]  /*0770*/  BSYNC B0 ;  /* 0x0000000000007941 */ /* 0x000fea0003800000 */
.L_x_2399:
        /* <DEDUP_REMOVED lines=11> */
.L_x_2413:
        /* <DEDUP_REMOVED lines=18> */
.L_x_2414:
[----:B---3--:R-:W-:Y:S02]  /*0950*/  FADD.FTZ R4, R4, R9 ;  /* 0x0000000904047221 */ /* 0x008fe40000010000 */
[----:B-12---:R-:W-:-:S03]  /*0960*/  FADD.FTZ R6, R5, R6 ;  /* 0x0000000605067221 */ /* 0x006fc60000010000 */
[----:B------:R1:W-:Y:S04]  /*0970*/  @!P1 STS [R17.X4+0x2000], R4 ;  /* 0x0020000411009388 */ /* 0x0003e80000004800 */
[----:B------:R1:W-:Y:S02]  /*0980*/  @!P1 STS [R17.X4+0x2080], R6 ;  /* 0x0020800611009388 */ /* 0x0003e40000004800 */
.L_x_2407:
        /* <DEDUP_REMOVED lines=17> */
.L_x_2411:
[----:B------:R-:W-:Y:S05]  /*0aa0*/  BSYNC B0 ;  /* 0x0000000000007941 */ /* 0x000fea0003800000 */
.L_x_2410:
[C---:B------:R-:W-:Y:S02]  /*0ab0*/  ISETP.GT.U32.AND P1, PT, R18.reuse, -0xa01, PT ;  /* 0xfffff5ff1200780c */ /* 0x040fe40003f24070 */
[----:B------:R-:W-:Y:S02]  /*0ac0*/  IADD3 R18, R18, 0xa00, RZ ;  /* 0x00000a0012127810 */ /* 0x000fe40007ffe0ff */
[----:B------:R-:W-:-:S09]  /*0ad0*/  IADD3 R19, R19, 0x500, RZ ;  /* 0x0000050013137810 */ /* 0x000fd20007ffe0ff */
[----:B01----:R-:W-:Y:S05]  /*0ae0*/  @P1 BRA `(.L_x_2412) ;  /* 0xfffff64000001947 */ /* 0x003fea000383ffff */
[----:B------:R-:W-:Y:S05]  /*0af0*/  EXIT ;  /* 0x000000000000794d */ /* 0x000fea0003800000 */
.L_x_2408:
[----:B--2---:R-:W-:Y:S01]  /*0b00*/  IMAD.MOV.U32 R9, RZ, RZ, R5 ;  /* 0x000000ffff097224 */ /* 0x004fe200078e0005 */
[----:B------:R-:W-:Y:S01]  /*0b10*/  MOV R8, 0x1 ;  /* 0x0000000100087802 */ /* 0x000fe20000000f00 */
[----:B------:R-:W-:Y:S01]  /*0b20*/  IMAD.MOV.U32 R7, RZ, RZ, 0x1f ;  /* 0x0000001fff077424 */ /* 0x000fe200078e00ff */
[----:B------:R-:W-:Y:S02]  /*0b30*/  MOV R10, 0xffffffff ;  /* 0xffffffff000a7802 */ /* 0x000fe40000000f00 */
[----:B------:R-:W-:Y:S02]  /*0b40*/  MOV R2, 0xb60 ;  /* 0x00000b6000027802 */ /* 0x000fe40000000f00 */
[----:B01----:R-:W-:Y:S05]  /*0b50*/  CALL.REL.NOINC `($__internal_102_$__cuda_sm70_shflsync_bfly_p) ;  /* 0x000003b000007944 */ /* 0x003fea0003c00000 */
[----:B-1----:R-:W-:Y:S01]  /*0b60*/  IMAD.MOV.U32 R2, RZ, RZ, R7 ;  /* 0x000000ffff027224 */ /* 0x002fe200078e0007 */
[----:B0-----:R-:W-:Y:S05]  /*0b70*/  BRA `(.L_x_2413) ;  /* 0xfffffcb000007947 */ /* 0x001fea000383ffff */
.L_x_2409:
[----:B------:R-:W-:Y:S01]  /*0b80*/  HFMA2.MMA R8, -RZ, RZ, 0, 1.1920928955078125e-07 ;  /* 0x00000002ff087435 */ /* 0x000fe200000001ff */
[----:B------:R-:W-:Y:S01]  /*0b90*/  IMAD.MOV.U32 R7, RZ, RZ, 0x1f ;  /* 0x0000001fff077424 */ /* 0x000fe200078e00ff */
[----:B------:R-:W-:Y:S02]  /*0ba0*/  MOV R10, 0xffffffff ;  /* 0xffffffff000a7802 */ /* 0x000fe40000000f00 */
[----:B------:R-:W-:-:S02]  /*0bb0*/  MOV R2, 0xbd0 ;  /* 0x00000bd000027802 */ /* 0x000fc40000000f00 */
[----:B012---:R-:W-:Y:S05]  /*0bc0*/  CALL.REL.NOINC `($__internal_102_$__cuda_sm70_shflsync_bfly_p) ;  /* 0x0000034000007944 */ /* 0x007fea0003c00000 */
[----:B01----:R-:W-:Y:S01]  /*0bd0*/  FADD.FTZ R9, R9, R7 ;  /* 0x0000000709097221 */ /* 0x003fe20000010000 */
[----:B------:R-:W-:Y:S01]  /*0be0*/  HFMA2.MMA R7, -RZ, RZ, 0, 1.847743988037109375e-06 ;  /* 0x0000001fff077435 */ /* 0x000fe200000001ff */
[----:B------:R-:W-:Y:S01]  /*0bf0*/  IMAD.MOV.U32 R8, RZ, RZ, 0x4 ;  /* 0x00000004ff087424 */ /* 0x000fe200078e00ff */
[----:B------:R-:W-:Y:S01]  /*0c00*/  MOV R2, 0xc30 ;  /* 0x00000c3000027802 */ /* 0x000fe20000000f00 */
[----:B------:R-:W-:-:S03]  /*0c10*/  IMAD.MOV.U32 R10, RZ, RZ, -0x1 ;  /* 0xffffffffff0a7424 */ /* 0x000fc600078e00ff */
[----:B------:R-:W-:Y:S05]  /*0c20*/  CALL.REL.NOINC `($__internal_102_$__cuda_sm70_shflsync_bfly_p) ;  /* 0x000002e000007944 */ /* 0x000fea0003c00000 */
[----:B01----:R-:W-:Y:S01]  /*0c30*/  FADD.FTZ R9, R9, R7 ;  /* 0x0000000709097221 */ /* 0x003fe20000010000 */
[----:B------:R-:W-:Y:S01]  /*0c40*/  HFMA2.MMA R7, -RZ, RZ, 0, 1.847743988037109375e-06 ;  /* 0x0000001fff077435 */ /* 0x000fe200000001ff */
[----:B------:R-:W-:Y:S01]  /*0c50*/  MOV R8, 0x8 ;  /* 0x0000000800087802 */ /* 0x000fe20000000f00 */
[----:B------:R-:W-:Y:S01]  /*0c60*/  IMAD.MOV.U32 R10, RZ, RZ, -0x1 ;  /* 0xffffffffff0a7424 */ /* 0x000fe200078e00ff */
[----:B------:R-:W-:-:S03]  /*0c70*/  MOV R2, 0xc90 ;  /* 0x00000c9000027802 */ /* 0x000fc60000000f00 */
[----:B------:R-:W-:Y:S05]  /*0c80*/  CALL.REL.NOINC `($__internal_102_$__cuda_sm70_shflsync_bfly_p) ;  /* 0x0000028000007944 */ /* 0x000fea0003c00000 */
[----:B-1----:R-:W-:Y:S01]  /*0c90*/  FADD.FTZ R6, R9, R7 ;  /* 0x0000000709067221 */ /* 0x002fe20000010000 */
[----:B------:R-:W-:Y:S01]  /*0ca0*/  HFMA2.MMA R7, -RZ, RZ, 0, 1.847743988037109375e-06 ;  /* 0x0000001fff077435 */ /* 0x000fe200000001ff */
[----:B0-----:R-:W-:Y:S01]  /*0cb0*/  MOV R8, 0x10 ;  /* 0x0000001000087802 */ /* 0x001fe20000000f00 */
[----:B------:R-:W-:Y:S01]  /*0cc0*/  IMAD.MOV.U32 R10, RZ, RZ, -0x1 ;  /* 0xffffffffff0a7424 */ /* 0x000fe200078e00ff */
[----:B------:R-:W-:-:S02]  /*0cd0*/  MOV R2, 0xd00 ;  /* 0x00000d0000027802 */ /* 0x000fc40000000f00 */
[----:B------:R-:W-:Y:S02]  /*0ce0*/  MOV R9, R6 ;  /* 0x0000000600097202 */ /* 0x000fe40000000f00 */
[----:B------:R-:W-:Y:S05]  /*0cf0*/  CALL.REL.NOINC `($__internal_102_$__cuda_sm70_shflsync_bfly_p) ;  /* 0x0000021000007944 */ /* 0x000fea0003c00000 */
[----:B0-----:R-:W-:Y:S01]  /*0d00*/  HFMA2.MMA R8, -RZ, RZ, 0, 5.9604644775390625e-08 ;  /* 0x00000001ff087435 */ /* 0x001fe200000001ff */
[----:B-1----:R-:W-:Y:S01]  /*0d10*/  MOV R5, R7 ;  /* 0x0000000700057202 */ /* 0x002fe20000000f00 */
[----:B------:R-:W-:Y:S01]  /*0d20*/  IMAD.MOV.U32 R9, RZ, RZ, R4 ;  /* 0x000000ffff097224 */ /* 0x000fe200078e0004 */
[----:B------:R-:W-:Y:S01]  /*0d30*/  MOV R7, 0x1f ;  /* 0x0000001f00077802 */ /* 0x000fe20000000f00 */
[----:B------:R-:W-:Y:S01]  /*0d40*/  IMAD.MOV.U32 R10, RZ, RZ, -0x1 ;  /* 0xffffffffff0a7424 */ /* 0x000fe200078e00ff */
[----:B------:R-:W-:Y:S02]  /*0d50*/  MOV R2, 0xd70 ;  /* 0x00000d7000027802 */ /* 0x000fe40000000f00 */
[----:B------:R-:W-:Y:S05]  /*0d60*/  CALL.REL.NOINC `($__internal_102_$__cuda_sm70_shflsync_bfly_p) ;  /* 0x000001a000007944 */ /* 0x000fea0003c00000 */
[----:B0-----:R-:W-:Y:S01]  /*0d70*/  HFMA2.MMA R8, -RZ, RZ, 0, 1.1920928955078125e-07 ;  /* 0x00000002ff087435 */ /* 0x001fe200000001ff */
[----:B-1----:R-:W-:Y:S01]  /*0d80*/  FADD.FTZ R9, R4, R7 ;  /* 0x0000000704097221 */ /* 0x002fe20000010000 */
[----:B------:R-:W-:Y:S01]  /*0d90*/  MOV R7, 0x1f ;  /* 0x0000001f00077802 */ /* 0x000fe20000000f00 */
[----:B------:R-:W-:Y:S01]  /*0da0*/  IMAD.MOV.U32 R10, RZ, RZ, -0x1 ;  /* 0xffffffffff0a7424 */ /* 0x000fe200078e00ff */
[----:B------:R-:W-:Y:S02]  /*0db0*/  MOV R2, 0xdd0 ;  /* 0x00000dd000027802 */ /* 0x000fe40000000f00 */
[----:B------:R-:W-:Y:S05]  /*0dc0*/  CALL.REL.NOINC `($__internal_102_$__cuda_sm70_shflsync_bfly_p) ;  /* 0x0000014000007944 */ /* 0x000fea0003c00000 */
[----:B0-----:R-:W-:Y:S01]  /*0dd0*/  HFMA2.MMA R8, -RZ, RZ, 0, 2.384185791015625e-07 ;  /* 0x00000004ff087435 */ /* 0x001fe200000001ff */
[----:B-1----:R-:W-:Y:S01]  /*0de0*/  FADD.FTZ R9, R9, R7 ;  /* 0x0000000709097221 */ /* 0x002fe20000010000 */
[----:B------:R-:W-:Y:S01]  /*0df0*/  MOV R7, 0x1f ;  /* 0x0000001f00077802 */ /* 0x000fe20000000f00 */
[----:B------:R-:W-:Y:S01]  /*0e00*/  IMAD.MOV.U32 R10, RZ, RZ, -0x1 ;  /* 0xffffffffff0a7424 */ /* 0x000fe200078e00ff */
[----:B------:R-:W-:-:S02]  /*0e10*/  MOV R2, 0xe30 ;  /* 0x00000e3000027802 */ /* 0x000fc40000000f00 */
[----:B------:R-:W-:Y:S05]  /*0e20*/  CALL.REL.NOINC `($__internal_102_$__cuda_sm70_shflsync_bfly_p) ;  /* 0x000000e000007944 */ /* 0x000fea0003c00000 */
[----:B0-----:R-:W-:Y:S01]  /*0e30*/  HFMA2.MMA R8, -RZ, RZ, 0, 4.76837158203125e-07 ;  /* 0x00000008ff087435 */ /* 0x001fe200000001ff */
[----:B-1----:R-:W-:Y:S01]  /*0e40*/  FADD.FTZ R9, R9, R7 ;  /* 0x0000000709097221 */ /* 0x002fe20000010000 */
[----:B------:R-:W-:Y:S01]  /*0e50*/  MOV R7, 0x1f ;  /* 0x0000001f00077802 */ /* 0x000fe20000000f00 */
[----:B------:R-:W-:Y:S01]  /*0e60*/  IMAD.MOV.U32 R10, RZ, RZ, -0x1 ;  /* 0xffffffffff0a7424 */ /* 0x000fe200078e00ff */
[----:B------:R-:W-:-:S02]  /*0e70*/  MOV R2, 0xe90 ;  /* 0x00000e9000027802 */ /* 0x000fc40000000f00 */
[----:B------:R-:W-:Y:S05]  /*0e80*/  CALL.REL.NOINC `($__internal_102_$__cuda_sm70_shflsync_bfly_p) ;  /* 0x0000008000007944 */ /* 0x000fea0003c00000 */
[----:B0-----:R-:W-:Y:S01]  /*0e90*/  HFMA2.MMA R8, -RZ, RZ, 0, 9.5367431640625e-07 ;  /* 0x00000010ff087435 */ /* 0x001fe200000001ff */
[----:B-1----:R-:W-:Y:S01]  /*0ea0*/  FADD.FTZ R9, R9, R7 ;  /* 0x0000000709097221 */ /* 0x002fe20000010000 */
[----:B------:R-:W-:Y:S01]  /*0eb0*/  MOV R7, 0x1f ;  /* 0x0000001f00077802 */ /* 0x000fe20000000f00 */
[----:B------:R-:W-:Y:S01]  /*0ec0*/  IMAD.MOV.U32 R10, RZ, RZ, -0x1 ;  /* 0xffffffffff0a7424 */ /* 0x000fe200078e00ff */
[----:B------:R-:W-:-:S02]  /*0ed0*/  MOV R2, 0xef0 ;  /* 0x00000ef000027802 */ /* 0x000fc40000000f00 */
[----:B------:R-:W-:Y:S05]  /*0ee0*/  CALL.REL.NOINC `($__internal_102_$__cuda_sm70_shflsync_bfly_p) ;  /* 0x0000002000007944 */ /* 0x000fea0003c00000 */
[----:B-1----:R-:W-:Y:S01]  /*0ef0*/  MOV R4, R7 ;  /* 0x0000000700047202 */ /* 0x002fe20000000f00 */
[----:B0-----:R-:W-:Y:S05]  /*0f00*/  BRA `(.L_x_2414) ;  /* 0xfffffa4000007947 */ /* 0x001fea000383ffff */
        .weak           $__internal_102_$__cuda_sm70_shflsync_bfly_p
        .type           $__internal_102_$__cuda_sm70_shflsync_bfly_p,@function
        .size           $__internal_102_$__cuda_sm70_shflsync_bfly_p,(.L_x_2849 - $__internal_102_$__cuda_sm70_shflsync_bfly_p)
$__internal_102_$__cuda_sm70_shflsync_bfly_p:
[----:B------:R-:W-:Y:S01]  /*0f10*/  HFMA2.MMA R3, -RZ, RZ, 0, 0 ;  /* 0x00000000ff037435 */ /* 0x000fe200000001ff */
[----:B------:R-:W-:Y:S04]  /*0f20*/  WARPSYNC R10 ;  /* 0x0000000a00007348 */ /* 0x000fe80003800000 */
[----:B------:R0:W1:Y:S01]  /*0f30*/  SHFL.BFLY PT, R7, R9, R8, R7 ;  /* 0x0c00000809077389 */ /* 0x00006200000e0007 */
[----:B------:R-:W-:Y:S05]  /*0f40*/  RET.REL.NODEC R2 `(_ZN10layer_norm22ln_bwd_finalize_kernelINS_22Kernel_traits_finalizeILj2560E6__halfffffjLb0ELj1024ELj4ENS_18Kernel_traits_baseILj2560ES2_ffffjLj1024EEEEELb0ELb0EEEvNS_9BwdParamsE) ;  /* 0xfffff0b002007950 */ /* 0x000fea0003c3ffff */
.L_x_2415:
        /* <DEDUP_REMOVED lines=11> */
.L_x_2849:


//--------------------- .text._ZN10layer_norm40ln_parallel_residual_bwd_finalize_kernelINS_22Kernel_traits_finalizeILj2560E6__halfffffjLb0ELj1024ELj4ENS_18Kernel_traits_baseILj2560ES2_ffffjLj1024EEEEELb0EEEvNS_9BwdParamsE --------------------------
	.section	.text._ZN10layer_norm40ln_parallel_residual_bwd_finalize_kernelINS_22Kernel_traits_finalizeILj2560E6__halfffffjLb0ELj1024ELj4ENS_18Kernel_traits_baseILj2560ES2_ffffjLj1024EEEEELb0EEEvNS_9BwdParamsE,"ax",@progbits
	.sectioninfo	@"SHI_REGISTERS=32"
	.align	128
        .global         _ZN10layer_norm40ln_parallel_residual_bwd_finalize_kernelINS_22Kernel_traits_finalizeILj2560E6__halfffffjLb0ELj1024ELj4ENS_18Kernel_traits_baseILj2560ES2_ffffjLj1024EEEEELb0EEEvNS_9BwdParamsE
        .type           _ZN10layer_norm40ln_parallel_residual_bwd_finalize_kernelINS_22Kernel_traits_finalizeILj2560E6__halfffffjLb0ELj1024ELj4ENS_18Kernel_traits_baseILj2560ES2_ffffjLj1024EEEEELb0EEEvNS_9BwdParamsE,@function
        .size           _ZN10layer_norm40ln_parallel_residual_bwd_finalize_kernelINS_22Kernel_traits_finalizeILj2560E6__halfffffjLb0ELj1024ELj4ENS_18Kernel_traits_baseILj2560ES2_ffffjLj1024EEEEELb0EEEvNS_9BwdParamsE,(.L_x_2850 - _ZN10layer_norm40ln_parallel_residual_bwd_finalize_kernelINS_22Kernel_traits_finalizeILj2560E6__halfffffjLb0ELj1024ELj4ENS_18Kernel_traits_baseILj2560ES2_ffffjLj1024EEEEELb0EEEvNS_9BwdParamsE)
        .other          _ZN10layer_norm40ln_parallel_residual_bwd_finalize_kernelINS_22Kernel_traits_finalizeILj2560E6__halfffffjLb0ELj1024ELj4ENS_18Kernel_traits_baseILj2560ES2_ffffjLj1024EEEEELb0EEEvNS_9BwdParamsE,@"STO_CUDA_ENTRY STV_DEFAULT"
_ZN10layer_norm40ln_parallel_residual_bwd_finalize_kernelINS_22Kernel_traits_finalizeILj2560E6__halfffffjLb0ELj1024ELj4ENS_18Kernel_traits_baseILj2560ES2_ffffjLj1024EEEEELb0EEEvNS_9BwdParamsE:
.text._ZN10layer_norm40ln_parallel_residual_bwd_finalize_kernelINS_22Kernel_traits_finalizeILj2560E6__halfffffjLb0ELj1024ELj4ENS_18Kernel_traits_baseILj2560ES2_ffffjLj1024EEEEELb0EEEvNS_9BwdParamsE:
        /* <DEDUP_REMOVED lines=19> */
.L_x_2430:
        /* <DEDUP_REMOVED lines=36> */
.L_x_2420:
        /* <DEDUP_REMOVED lines=59> */
.L_x_2419:
[----:B------:R-:W-:Y:S05]  /*0720*/  BSYNC B1 ;  /* 0x0000000000017941 */ /* 0x000fea0003800000 */
.L_x_2418:
        /* <DEDUP_REMOVED lines=35> */
.L_x_2422:
[----:B------:R-:W-:Y:S05]  /*0960*/  BSYNC B1 ;  /* 0x0000000000017941 */ /* 0x000fea0003800000 */
.L_x_2421:
        /* <DEDUP_REMOVED lines=17> */
.L_x_2423:
[----:B------:R-:W-:Y:S05]  /*0a80*/  BSYNC B1 ;  /* 0x0000000000017941 */ /* 0x000fea0003800000 */
.L_x_2417:
[----:B------:R-:W-:Y:S05]  /*0a90*/  BSYNC B0 ;  /* 0x0000000000007941 */ /* 0x000fea0003800000 */
.L_x_2416:
        /* <DEDUP_REMOVED lines=14> */
.L_x_2431:
        /* <DEDUP_REMOVED lines=36> */
.L_x_2432:
        /* <DEDUP_REMOVED lines=11> */
.L_x_2424:
        /* <DEDUP_REMOVED lines=25> */
.L_x_2428:
[----:B------:R-:W-:Y:S05]  /*1000*/  BSYNC B0 ;  /* 0x0000000000007941 */ /* 0x000fea0003800000 */
.L_x_2427:
[C---:B------:R-:W-:Y:S02]  /*1010*/  ISETP.GT.U32.AND P1, PT, R4.reuse, -0xa01, PT ;  /* 0xfffff5ff0400780c */ /* 0x040fe40003f24070 */
[----:B------:R-:W-:-:S02]  /*1020*/  IADD3 R4, R4, 0xa00, RZ ;  /* 0x00000a0004047810 */ /* 0x000fc40007ffe0ff */
[----:B------:R-:W-:-:S09]  /*1030*/  IADD3 R5, R5, 0x500, RZ ;  /* 0x0000050005057810 */ /* 0x000fd20007ffe0ff */
[----:B0-----:R-:W-:Y:S01]  /*1040*/  @!P1 CALL.REL.NOINC `(.L_x_2429) ;  /* 0x0000001000009944 */ /* 0x001fe20003c00000 */
[----:B------:R-:W-:Y:S05]  /*1050*/  BRA `(.L_x_2430) ;  /* 0xfffff0d000007947 */ /* 0x000fea000383ffff */
.L_x_2429:
[----:B------:R-:W-:Y:S05]  /*1060*/  EXIT ;  /* 0x000000000000794d */ /* 0x000fea0003800000 */
.L_x_2425:
[----:B------:R-:W-:Y:S01]  /*1070*/  HFMA2.MMA R17, -RZ, RZ, 0, 1.847743988037109375e-06 ;  /* 0x0000001fff117435 */ /* 0x000fe200000001ff */
[----:B----4-:R-:W-:Y:S01]  /*1080*/  IMAD.MOV.U32 R19, RZ, RZ, R12 ;  /* 0x000000ffff137224 */ /* 0x010fe200078e000c */
[----:B------:R-:W-:Y:S02]  /*1090*/  MOV R16, 0x1 ;  /* 0x0000000100107802 */ /* 0x000fe40000000f00 */
[----:B------:R-:W-:Y:S02]  /*10a0*/  MOV R14, 0xffffffff ;  /* 0xffffffff000e7802 */ /* 0x000fe40000000f00 */
[----:B------:R-:W-:Y:S02]  /*10b0*/  MOV R8, 0x10d0 ;  /* 0x000010d000087802 */ /* 0x000fe40000000f00 */
[----:B0123--:R-:W-:Y:S05]  /*10c0*/  CALL.REL.NOINC `($__internal_103_$__cuda_sm70_shflsync_bfly_p) ;  /* 0x000007b000007944 */ /* 0x00ffea0003c00000 */
[----:B01----:R-:W-:Y:S05]  /*10d0*/  BRA `(.L_x_2431) ;  /* 0xfffffaa000007947 */ /* 0x003fea000383ffff */
.L_x_2426:
[----:B------:R-:W-:Y:S01]  /*10e0*/  HFMA2.MMA R16, -RZ, RZ, 0, 1.1920928955078125e-07 ;  /* 0x00000002ff107435 */ /* 0x000fe200000001ff */
[----:B------:R-:W-:Y:S01]  /*10f0*/  IMAD.MOV.U32 R19, RZ, RZ, R12 ;  /* 0x000000ffff137224 */ /* 0x000fe200078e000c */
[----:B------:R-:W-:Y:S02]  /*1100*/  MOV R17, 0x1f ;  /* 0x0000001f00117802 */ /* 0x000fe40000000f00 */
[----:B------:R-:W-:-:S02]  /*1110*/  MOV R14, 0xffffffff ;  /* 0xffffffff000e7802 */ /* 0x000fc40000000f00 */
[----:B------:R-:W-:Y:S02]  /*1120*/  MOV R8, 0x1140 ;  /* 0x0000114000087802 */ /* 0x000fe40000000f00 */
[----:B-123--:R-:W-:Y:S05]  /*1130*/  CALL.REL.NOINC `($__internal_103_$__cuda_sm70_shflsync_bfly_p) ;  /* 0x0000074000007944 */ /* 0x00efea0003c00000 */
[----:B0-----:R-:W-:Y:S01]  /*1140*/  HFMA2.MMA R17, -RZ, RZ, 0, 1.847743988037109375e-06 ;  /* 0x0000001fff117435 */ /* 0x001fe200000001ff */
[----:B-1----:R-:W-:Y:S01]  /*1150*/  FADD.FTZ R19, R12, R14 ;  /* 0x0000000e0c137221 */ /* 0x002fe20000010000 */
[----:B------:R-:W-:Y:S01]  /*1160*/  MOV R14, 0xffffffff ;  /* 0xffffffff000e7802 */ /* 0x000fe20000000f00 */
[----:B------:R-:W-:Y:S01]  /*1170*/  IMAD.MOV.U32 R16, RZ, RZ, 0x4 ;  /* 0x00000004ff107424 */ /* 0x000fe200078e00ff */
[----:B------:R-:W-:Y:S02]  /*1180*/  MOV R8, 0x11a0 ;  /* 0x000011a000087802 */ /* 0x000fe40000000f00 */
[----:B------:R-:W-:Y:S05]  /*1190*/  CALL.REL.NOINC `($__internal_103_$__cuda_sm70_shflsync_bfly_p) ;  /* 0x000006e000007944 */ /* 0x000fea0003c00000 */
[----:B0-----:R-:W-:Y:S01]  /*11a0*/  HFMA2.MMA R16, -RZ, RZ, 0, 4.76837158203125e-07 ;  /* 0x00000008ff107435 */ /* 0x001fe200000001ff */
[----:B-1----:R-:W-:Y:S01]  /*11b0*/  FADD.FTZ R19, R19, R14 ;  /* 0x0000000e13137221 */ /* 0x002fe20000010000 */
[----:B------:R-:W-:Y:S01]  /*11c0*/  MOV R14, 0xffffffff ;  /* 0xffffffff000e7802 */ /* 0x000fe20000000f00 */
[----:B------:R-:W-:Y:S01]  /*11d0*/  IMAD.MOV.U32 R17, RZ, RZ, 0x1f ;  /* 0x0000001fff117424 */ /* 0x000fe200078e00ff */
[----:B------:R-:W-:Y:S02]  /*11e0*/  MOV R8, 0x1200 ;  /* 0x0000120000087802 */ /* 0x000fe40000000f00 */
[----:B------:R-:W-:Y:S05]  /*11f0*/  CALL.REL.NOINC `($__internal_103_$__cuda_sm70_shflsync_bfly_p) ;  /* 0x0000068000007944 */ /* 0x000fea0003c00000 */
[----:B-1----:R-:W-:Y:S01]  /*1200*/  FADD.FTZ R12, R19, R14 ;  /* 0x0000000e130c7221 */ /* 0x002fe20000010000 */
[----:B0-----:R-:W-:Y:S01]  /*1210*/  HFMA2.MMA R16, -RZ, RZ, 0, 9.5367431640625e-07 ;  /* 0x00000010ff107435 */ /* 0x001fe200000001ff */
[----:B------:R-:W-:Y:S01]  /*1220*/  MOV R17, 0x1f ;  /* 0x0000001f00117802 */ /* 0x000fe20000000f00 */
[----:B------:R-:W-:Y:S01]  /*1230*/  IMAD.MOV.U32 R14, RZ, RZ, -0x1 ;  /* 0xffffffffff0e7424 */ /* 0x000fe200078e00ff */
[----:B------:R-:W-:-:S02]  /*1240*/  MOV R8, 0x1270 ;  /* 0x0000127000087802 */ /* 0x000fc40000000f00 */
[----:B------:R-:W-:Y:S02]  /*1250*/  MOV R19, R12 ;  /* 0x0000000c00137202 */ /* 0x000fe40000000f00 */
[----:B------:R-:W-:Y:S05]  /*1260*/  CALL.REL.NOINC `($__internal_103_$__cuda_sm70_shflsync_bfly_p) ;  /* 0x0000061000007944 */ /* 0x000fea0003c00000 */
[----:B0-----:R-:W-:Y:S01]  /*1270*/  HFMA2.MMA R17, -RZ, RZ, 0, 1.847743988037109375e-06 ;  /* 0x0000001fff117435 */ /* 0x001fe200000001ff */
[----:B-1----:R-:W-:Y:S01]  /*1280*/  MOV R15, R14 ;  /* 0x0000000e000f7202 */ /* 0x002fe20000000f00 */
[----:B------:R-:W-:Y:S01]  /*1290*/  IMAD.MOV.U32 R16, RZ, RZ, 0x1 ;  /* 0x00000001ff107424 */ /* 0x000fe200078e00ff */
[----:B------:R-:W-:Y:S02]  /*12a0*/  MOV R19, R13 ;  /* 0x0000000d00137202 */ /* 0x000fe40000000f00 */
[----:B------:R-:W-:Y:S02]  /*12b0*/  MOV R14, 0xffffffff ;  /* 0xffffffff000e7802 */ /* 0x000fe40000000f00 */
[----:B------:R-:W-:Y:S02]  /*12c0*/  MOV R8, 0x12e0 ;  /* 0x000012e000087802 */ /* 0x000fe40000000f00 */
[----:B------:R-:W-:Y:S05]  /*12d0*/  CALL.REL.NOINC `($__internal_103_$__cuda_sm70_shflsync_bfly_p) ;  /* 0x000005a000007944 */ /* 0x000fea0003c00000 */
[----:B0-----:R-:W-:Y:S01]  /*12e0*/  HFMA2.MMA R16, -RZ, RZ, 0, 1.1920928955078125e-07 ;  /* 0x00000002ff107435 */ /* 0x001fe200000001ff */
[----:B-1----:R-:W-:Y:S01]  /*12f0*/  FADD.FTZ R19, R13, R14 ;  /* 0x0000000e0d137221 */ /* 0x002fe20000010000 */
[----:B------:R-:W-:Y:S01]  /*1300*/  MOV R14, 0xffffffff ;  /* 0xffffffff000e7802 */ /* 0x000fe20000000f00 */
[----:B------:R-:W-:Y:S01]  /*1310*/  IMAD.MOV.U32 R17, RZ, RZ, 0x1f ;  /* 0x0000001fff117424 */ /* 0x000fe200078e00ff */
[----:B------:R-:W-:-:S02]  /*1320*/  MOV R8, 0x1340 ;  /* 0x0000134000087802 */ /* 0x000fc40000000f00 */
[----:B------:R-:W-:Y:S05]  /*1330*/  CALL.REL.NOINC `($__internal_103_$__cuda_sm70_shflsync_bfly_p) ;  /* 0x0000054000007944 */ /* 0x000fea0003c00000 */
[----:B0-----:R-:W-:Y:S01]  /*1340*/  HFMA2.MMA R16, -RZ, RZ, 0, 2.384185791015625e-07 ;  /* 0x00000004ff107435 */ /* 0x001fe200000001ff */
[----:B-1----:R-:W-:Y:S01]  /*1350*/  FADD.FTZ R19, R19, R14 ;  /* 0x0000000e13137221 */ /* 0x002fe20000010000 */
[----:B------:R-:W-:Y:S01]  /*1360*/  MOV R17, 0x1f ;  /* 0x0000001f00117802 */ /* 0x000fe20000000f00 */
[----:B------:R-:W-:Y:S01]  /*1370*/  IMAD.MOV.U32 R14, RZ, RZ, -0x1 ;  /* 0xffffffffff0e7424 */ /* 0x000fe200078e00ff */
[----:B------:R-:W-:-:S02]  /*1380*/  MOV R8, 0x13a0 ;  /* 0x000013a000087802 */ /* 0x000fc40000000f00 */
[----:B------:R-:W-:Y:S05]  /*1390*/  CALL.REL.NOINC `($__internal_103_$__cuda_sm70_shflsync_bfly_p) ;  /* 0x000004e000007944 */ /* 0x000fea0003c00000 */
[----:B0-----:R-:W-:Y:S01]  /*13a0*/  HFMA2.MMA R16, -RZ, RZ, 0, 4.76837158203125e-07 ;  /* 0x00000008ff107435 */ /* 0x001fe200000001ff */
[----:B-1----:R-:W-:Y:S01]  /*13b0*/  FADD.FTZ R19, R19, R14 ;  /* 0x0000000e13137221 */ /* 0x002fe20000010000 */
[----:B------:R-:W-:-:S02]  /*13c0*/  MOV R17, 0x1f ;  /* 0x0000001f00117802 */ /* 0x000fc40000000f00 */
[----:B------:R-:W-:Y:S02]  /*13d0*/  MOV R14, 0xffffffff ;  /* 0xffffffff000e7802 */ /* 0x000fe40000000f00 */
[----:B------:R-:W-:Y:S02]  /*13e0*/  MOV R8, 0x1400 ;  /* 0x0000140000087802 */ /* 0x000fe40000000f00 */
[----:B------:R-:W-:Y:S05]  /*13f0*/  CALL.REL.NOINC `($__internal_103_$__cuda_sm70_shflsync_bfly_p) ;  /* 0x0000048000007944 */ /* 0x000fea0003c00000 */
[----:B-1----:R-:W-:Y:S01]  /*1400*/  FADD.FTZ R13, R19, R14 ;  /* 0x0000000e130d7221 */ /* 0x002fe20000010000 */
[----:B0-----:R-:W-:Y:S01]  /*1410*/  HFMA2.MMA R17, -RZ, RZ, 0, 1.847743988037109375e-06 ;  /* 0x0000001fff117435 */ /* 0x001fe200000001ff */
[----:B------:R-:W-:Y:S01]  /*1420*/  IMAD.MOV.U32 R16, RZ, RZ, 0x10 ;  /* 0x00000010ff107424 */ /* 0x000fe200078e00ff */
[----:B------:R-:W-:Y:S02]  /*1430*/  MOV R14, 0xffffffff ;  /* 0xffffffff000e7802 */ /* 0x000fe40000000f00 */
[----:B------:R-:W-:Y:S02]  /*1440*/  MOV R19, R13 ;  /* 0x0000000d00137202 */ /* 0x000fe40000000f00 */
[----:B------:R-:W-:Y:S02]  /*1450*/  MOV R8, 0x1470 ;  /* 0x0000147000087802 */ /* 0x000fe40000000f00 */
[----:B------:R-:W-:Y:S05]  /*1460*/  CALL.REL.NOINC `($__internal_103_$__cuda_sm70_shflsync_bfly_p) ;  /* 0x0000041000007944 */ /* 0x000fea0003c00000 */
[----:B0-----:R-:W-:Y:S01]  /*1470*/  HFMA2.MMA R16, -RZ, RZ, 0, 5.9604644775390625e-08 ;  /* 0x00000001ff107435 */ /* 0x001fe200000001ff */
[----:B-1----:R-:W-:Y:S01]  /*1480*/  IMAD.MOV.U32 R18, RZ, RZ, R14 ;  /* 0x000000ffff127224 */ /* 0x002fe200078e000e */
[----:B------:R-:W-:Y:S01]  /*1490*/  MOV R19, R11 ;  /* 0x0000000b00137202 */ /* 0x000fe20000000f00 */
[----:B------:R-:W-:Y:S01]  /*14a0*/  IMAD.MOV.U32 R14, RZ, RZ, -0x1 ;  /* 0xffffffffff0e7424 */ /* 0x000fe200078e00ff */
[----:B------:R-:W-:-:S02]  /*14b0*/  MOV R17, 0x1f ;  /* 0x0000001f00117802 */ /* 0x000fc40000000f00 */
[----:B------:R-:W-:Y:S02]  /*14c0*/  MOV R8, 0x14e0 ;  /* 0x000014e000087802 */ /* 0x000fe40000000f00 */
[----:B------:R-:W-:Y:S05]  /*14d0*/  CALL.REL.NOINC `($__internal_103_$__cuda_sm70_shflsync_bfly_p) ;  /* 0x000003a000007944 */ /* 0x000fea0003c00000 */
[----:B0-----:R-:W-:Y:S01]  /*14e0*/  HFMA2.MMA R16, -RZ, RZ, 0, 1.1920928955078125e-07 ;  /* 0x00000002ff107435 */ /* 0x001fe200000001ff */
[----:B-1----:R-:W-:Y:S01]  /*14f0*/  FADD.FTZ R19, R11, R14 ;  /* 0x0000000e0b137221 */ /* 0x002fe20000010000 */
[----:B------:R-:W-:Y:S02]  /*1500*/  MOV R17, 0x1f ;  /* 0x0000001f00117802 */ /* 0x000fe40000000f00 */
[----:B------:R-:W-:Y:S02]  /*1510*/  MOV R14, 0xffffffff ;  /* 0xffffffff000e7802 */ /* 0x000fe40000000f00 */
[----:B------:R-:W-:Y:S02]  /*1520*/  MOV R8, 0x1540 ;  /* 0x0000154000087802 */ /* 0x000fe40000000f00 */
[----:B------:R-:W-:Y:S05]  /*1530*/  CALL.REL.NOINC `($__internal_103_$__cuda_sm70_shflsync_bfly_p) ;  /* 0x0000034000007944 */ /* 0x000fea0003c00000 */
[----:B0-----:R-:W-:Y:S01]  /*1540*/  HFMA2.MMA R17, -RZ, RZ, 0, 1.847743988037109375e-06 ;  /* 0x0000001fff117435 */ /* 0x001fe200000001ff */
[----:B-1----:R-:W-:Y:S01]  /*1550*/  FADD.FTZ R19, R19, R14 ;  /* 0x0000000e13137221 */ /* 0x002fe20000010000 */
[----:B------:R-:W-:Y:S01]  /*1560*/  MOV R14, 0xffffffff ;  /* 0xffffffff000e7802 */ /* 0x000fe20000000f00 */
[----:B------:R-:W-:Y:S01]  /*1570*/  IMAD.MOV.U32 R16, RZ, RZ, 0x4 ;  /* 0x00000004ff107424 */ /* 0x000fe200078e00ff */
[----:B------:R-:W-:-:S02]  /*1580*/  MOV R8, 0x15a0 ;  /* 0x000015a000087802 */ /* 0x000fc40000000f00 */
[----:B------:R-:W-:Y:S05]  /*1590*/  CALL.REL.NOINC `($__internal_103_$__cuda_sm70_shflsync_bfly_p) ;  /* 0x000002e000007944 */ /* 0x000fea0003c00000 */
[----:B0-----:R-:W-:Y:S01]  /*15a0*/  HFMA2.MMA R16, -RZ, RZ, 0, 4.76837158203125e-07 ;  /* 0x00000008ff107435 */ /* 0x001fe200000001ff */
[----:B-1----:R-:W-:Y:S01]  /*15b0*/  FADD.FTZ R19, R19, R14 ;  /* 0x0000000e13137221 */ /* 0x002fe20000010000 */
[----:B------:R-:W-:Y:S01]  /*15c0*/  MOV R14, 0xffffffff ;  /* 0xffffffff000e7802 */ /* 0x000fe20000000f00 */
[----:B------:R-:W-:Y:S01]  /*15d0*/  IMAD.MOV.U32 R17, RZ, RZ, 0x1f ;  /* 0x0000001fff117424 */ /* 0x000fe200078e00ff */
[----:B------:R-:W-:-:S02]  /*15e0*/  MOV R8, 0x1600 ;  /* 0x0000160000087802 */ /* 0x000fc40000000f00 */
        /* <DEDUP_REMOVED lines=33> */
[----:B0-----:R-:W-:Y:S01]  /*1800*/  HFMA2.MMA R17, -RZ, RZ, 0, 1.847743988037109375e-06 ;  /* 0x0000001fff117435 */ /* 0x001fe200000001ff */
[----:B-1----:R-:W-:Y:S01]  /*1810*/  FADD.FTZ R19, R19, R14 ;  /* 0x0000000e13137221 */ /* 0x002fe20000010000 */
[----:B------:R-:W-:Y:S01]  /*1820*/  MOV R14, 0xffffffff ;  /* 0xffffffff000e7802 */ /* 0x000fe20000000f00 */
[----:B------:R-:W-:Y:S01]  /*1830*/  IMAD.MOV.U32 R16, RZ, RZ, 0x10 ;  /* 0x00000010ff107424 */ /* 0x000fe200078e00ff */
[----:B------:R-:W-:Y:S02]  /*1840*/  MOV R8, 0x1860 ;  /* 0x0000186000087802 */ /* 0x000fe40000000f00 */
[----:B------:R-:W-:Y:S05]  /*1850*/  CALL.REL.NOINC `($__internal_103_$__cuda_sm70_shflsync_bfly_p) ;  /* 0x0000002000007944 */ /* 0x000fea0003c00000 */
[----:B-1----:R-:W-:Y:S01]  /*1860*/  MOV R8, R14 ;  /* 0x0000000e00087202 */ /* 0x002fe20000000f00 */
[----:B0-----:R-:W-:Y:S05]  /*1870*/  BRA `(.L_x_2432) ;  /* 0xfffff54000007947 */ /* 0x001fea000383ffff */
        .weak           $__internal_103_$__cuda_sm70_shflsync_bfly_p
        .type           $__internal_103_$__cuda_sm70_shflsync_bfly_p,@function
        .size           $__internal_103_$__cuda_sm70_shflsync_bfly_p,(.L_x_2850 - $__internal_103_$__cuda_sm70_shflsync_bfly_p)
$__internal_103_$__cuda_sm70_shflsync_bfly_p:
[----:B------:R-:W-:Y:S01]  /*1880*/  HFMA2.MMA R9, -RZ, RZ, 0, 0 ;  /* 0x00000000ff097435 */ /* 0x000fe200000001ff */
[----:B------:R-:W-:Y:S04]  /*1890*/  WARPSYNC R14 ;  /* 0x0000000e00007348 */ /* 0x000fe80003800000 */
[----:B------:R0:W1:Y:S01]  /*18a0*/  SHFL.BFLY PT, R14, R19, R16, R17 ;  /* 0x0c000010130e7389 */ /* 0x00006200000e0011 */
[----:B------:R-:W-:Y:S05]  /*18b0*/  RET.REL.NODEC R8 `(_ZN10layer_norm40ln_parallel_residual_bwd_finalize_kernelINS_22Kernel_traits_finalizeILj2560E6__halfffffjLb0ELj1024ELj4ENS_18Kernel_traits_baseILj2560ES2_ffffjLj1024EEEEELb0EEEvNS_9BwdParamsE) ;  /* 0xffffe74008007950 */ /* 0x000fea0003c3ffff */
.L_x_2433:
        /* <DEDUP_REMOVED lines=12> */
.L_x_2850:


//--------------------- .text._ZN10layer_norm31ln_parallel_residual_bwd_kernelINS_13Kernel_traitsI6__halfffffjLj2560ELj1ELj1ELj4ELj16ENS_18Kernel_traits_baseILj2560ES2_ffffjLj128EEEEELb1ELb1ELb0EEEvNS_9BwdParamsE --------------------------
	.section	.text._ZN10layer_norm31ln_parallel_residual_bwd_kernelINS_13Kernel_traitsI6__halfffffjLj2560ELj1ELj1ELj4ELj16ENS_18Kernel_traits_baseILj2560ES2_ffffjLj128EEEEELb1ELb1ELb0EEEvNS_9BwdParamsE,"ax",@progbits
	.sectioninfo	@"SHI_REGISTERS=168"
	.align	128
        .global         _ZN10layer_norm31ln_parallel_residual_bwd_kernelINS_13Kernel_traitsI6__halfffffjLj2560ELj1ELj1ELj4ELj16ENS_18Kernel_traits_baseILj2560ES2_ffffjLj128EEEEELb1ELb1ELb0EEEvNS_9BwdParamsE
        .type           _ZN10layer_norm31ln_parallel_residual_bwd_kernelINS_13Kernel_traitsI6__halfffffjLj2560ELj1ELj1ELj4ELj16ENS_18Kernel_traits_baseILj2560ES2_ffffjLj128EEEEELb1ELb1ELb0EEEvNS_9BwdParamsE,@function
        .size           _ZN10layer_norm31ln_parallel_residual_bwd_kernelINS_13Kernel_traitsI6__halfffffjLj2560ELj1ELj1ELj4ELj16ENS_18Kernel_traits_baseILj2560ES2_ffffjLj128EEEEELb1ELb1ELb0EEEvNS_9BwdParamsE,(.L_x_2851 - _ZN10layer_norm31ln_parallel_residual_bwd_kernelINS_13Kernel_traitsI6__halfffffjLj2560ELj1ELj1ELj4ELj16ENS_18Kernel_traits_baseILj2560ES2_ffffjLj128EEEEELb1ELb1ELb0EEEvNS_9BwdParamsE)
        .other          _ZN10layer_norm31ln_parallel_residual_bwd_kernelINS_13Kernel_traitsI6__halfffffjLj2560ELj1ELj1ELj4ELj16ENS_18Kernel_traits_baseILj2560ES2_ffffjLj128EEEEELb1ELb1ELb0EEEvNS_9BwdParamsE,@"STO_CUDA_ENTRY STV_DEFAULT"
_ZN10layer_norm31ln_parallel_residual_bwd_kernelINS_13Kernel_traitsI6__halfffffjLj2560ELj1ELj1ELj4ELj16ENS_18Kernel_traits_baseILj2560ES2_ffffjLj128EEEEELb1ELb1ELb0EEEvNS_9BwdParamsE:
.text._ZN10layer_norm31ln_parallel_residual_bwd_kernelINS_13Kernel_traitsI6__halfffffjLj2560ELj1ELj1ELj4ELj16ENS_18Kernel_traits_baseILj2560ES2_ffffjLj128EEEEELb1ELb1ELb0EEEvNS_9BwdParamsE:
        /* <DEDUP_REMOVED lines=59> */
[----:B------:R-:W-:Y:S01]  /*03b0*/  SHF.R.U64 R21, R4, 0x10, R5 ;  /* 0x0000001004157819 */ /* 0x000fe20000001205 */
[----:B------:R-:W-:Y:S01]  /*03c0*/  IMAD.MOV.U32 R18, RZ, RZ, R6 ;  /* 0x000000ffff127224 */ /* 0x000fe200078e0006 */
[----:B------:R-:W-:Y:S01]  /*03d0*/  MOV R20, R5 ;  /* 0x0000000500147202 */ /* 0x000fe20000000f00 */
[----:B------:R-:W-:Y:S01]  /*03e0*/  IMAD.MOV.U32 R16, RZ, RZ, R7 ;  /* 0x000000ffff107224 */ /* 0x000fe200078e0007 */
[----:B------:R-:W-:Y:S01]  /*03f0*/  SHF.R.U32.HI R19, RZ, 0x10, R5 ;  /* 0x00000010ff137819 */ /* 0x000fe20000011605 */
[----:B------:R-:W-:Y:S01]  /*0400*/  IMAD.MOV.U32 R12, RZ, RZ, R9 ;  /* 0x000000ffff0c7224 */ /* 0x000fe200078e0009 */
[--C-:B------:R-:W-:Y:S01]  /*0410*/  SHF.R.U64 R17, R6, 0x10, R7.reuse ;  /* 0x0000001006117819 */ /* 0x100fe20000001207 */
[----:B------:R-:W-:Y:S01]  /*0420*/  IMAD.MOV.U32 R2, RZ, RZ, R10 ;  /* 0x000000ffff027224 */ /* 0x000fe200078e000a */
[----:B------:R-:W-:Y:S01]  /*0430*/  SHF.R.U32.HI R25, RZ, 0x10, R7 ;  /* 0x00000010ff197819 */ /* 0x000fe20000011607 */
[----:B------:R-:W-:Y:S01]  /*0440*/  IMAD.MOV.U32 R6, RZ, RZ, R14 ;  /* 0x000000ffff067224 */ /* 0x000fe200078e000e */
[----:B------:R-:W-:Y:S01]  /*0450*/  MOV R0, R8 ;  /* 0x0000000800007202 */ /* 0x000fe20000000f00 */
[----:B------:R-:W-:Y:S01]  /*0460*/  IMAD.MOV.U32 R4, RZ, RZ, R15 ;  /* 0x000000ffff047224 */ /* 0x000fe200078e000f */
[--C-:B------:R-:W-:Y:S01]  /*0470*/  SHF.R.U64 R13, R8, 0x10, R9.reuse ;  /* 0x00000010080d7819 */ /* 0x100fe20000001209 */
[----:B------:R-:W-:Y:S01]  /*0480*/  HFMA2.MMA R110, -RZ, RZ, 0, 5.9604644775390625e-08 ;  /* 0x00000001ff6e7435 */ /* 0x000fe200000001ff */
[----:B------:R-:W-:Y:S01]  /*0490*/  SHF.R.U32.HI R24, RZ, 0x10, R9 ;  /* 0x00000010ff187819 */ /* 0x000fe20000011609 */
[----:B------:R-:W-:Y:S01]  /*04a0*/  IMAD.MOV.U32 R29, RZ, RZ, RZ ;  /* 0x000000ffff1d7224 */ /* 0x000fe200078e00ff */
        /* <DEDUP_REMOVED lines=25> */
.L_x_2457:
[----:B------:R-:W-:-:S04]  /*0640*/  IMAD.MOV.U32 R92, RZ, RZ, 0x4 ;  /* 0x00000004ff5c7424 */ /* 0x000fc800078e00ff */
        /* <DEDUP_REMOVED lines=11> */
[----:B------:R-:W-:-:S05]  /*0700*/  LEA.HI.SX32 R109, R97, R96, 0x1e ;  /* 0x00000060616d7211 */ /* 0x000fca00078ff2ff */
[----:B------:R-:W-:Y:S01]  /*0710*/  IMAD.MOV.U32 R153, RZ, RZ, R109 ;  /* 0x000000ffff997224 */ /* 0x000fe200078e006d */
[----:B------:R-:W-:Y:S05]  /*0720*/  @!P2 BRA `(.L_x_2436) ;  /* 0x000003400000a947 */ /* 0x000fea0003800000 */
[C---:B0-----:R-:W-:Y:S01]  /*0730*/  LEA R92, P1, R109.reuse, c[0x0][0x188], 0x4 ;  /* 0x000062006d5c7a11 */ /* 0x041fe200078220ff */
[----:B------:R-:W-:Y:S01]  /*0740*/  IMAD.MOV.U32 R96, RZ, RZ, 0x10 ;  /* 0x00000010ff607424 */ /* 0x000fe200078e00ff */
[----:B------:R-:W-:Y:S02]  /*0750*/  ISETP.NE.U32.AND P0, PT, RZ, c[0x0][0x250], PT ;  /* 0x00009400ff007a0c */ /* 0x000fe40003f05070 */
[C---:B------:R-:W-:Y:S01]  /*0760*/  LEA.HI.X R93, R109.reuse, c[0x0][0x18c], RZ, 0x4, P1 ;  /* 0x000063006d5d7a11 */ /* 0x040fe200008f24ff */
[C---:B------:R-:W-:Y:S01]  /*0770*/  IMAD.WIDE.U32 R96, R109.reuse, R96, c[0x0][0x208] ;  /* 0x000082006d607625 */ /* 0x040fe200078e0060 */
[----:B------:R-:W-:Y:S02]  /*0780*/  ISETP.NE.AND.EX P0, PT, RZ, c[0x0][0x254], PT, P0 ;  /* 0x00009500ff007a0c */ /* 0x000fe40003f05300 */
[C---:B------:R-:W-:Y:S02]  /*0790*/  SHF.L.U32 R160, R109.reuse, 0x2, RZ ;  /* 0x000000026da07819 */ /* 0x040fe400000006ff */
[----:B------:R-:W2:Y:S01]  /*07a0*/  LDG.E.128 R92, [R92.64] ;  /* 0x000000045c5c7981 */ /* 0x000ea2000c1e1d00 */
[----:B------:R-:W-:-:S02]  /*07b0*/  SHF.L.U64.HI R2, R109, 0x2, RZ ;  /* 0x000000026d027819 */ /* 0x000fc400000102ff */
[----:B------:R-:W-:Y:S01]  /*07c0*/  IADD3 R158, P1, R160, c[0x0][0x190], RZ ;  /* 0x00006400a09e7a10 */ /* 0x000fe20007f3e0ff */
[----:B------:R-:W3:Y:S03]  /*07d0*/  LDG.E.128 R96, [R96.64] ;  /* 0x0000000460607981 */ /* 0x000ee6000c1e1d00 */
        /* <DEDUP_REMOVED lines=15> */
[----:B------:R-:W-:Y:S02]  /*08d0*/  FMUL.FTZ R121, R122, R121 ;  /* 0x000000797a797220 */ /* 0x000fe40000410000 */
[----:B---3--:R-:W-:Y:S02]  /*08e0*/  FMUL.FTZ R134, R23, R96 ;  /* 0x0000006017867220 */ /* 0x008fe40000410000 */
[--C-:B------:R-:W-:Y:S02]  /*08f0*/  FADD.FTZ R141, R94, -R120.reuse ;  /* 0x800000785e8d7221 */ /* 0x100fe40000010000 */
[----:B------:R-:W-:-:S02]  /*0900*/  FADD.FTZ R127, R95, -R120 ;  /* 0x800000785f7f7221 */ /* 0x000fc40000010000 */
[C---:B------:R-:W-:Y:S02]  /*0910*/  FMUL.FTZ R120, R122.reuse, R93 ;  /* 0x0000005d7a787220 */ /* 0x040fe40000410000 */
[----:B------:R-:W-:Y:S02]  /*0920*/  FMUL.FTZ R143, R21, R97 ;  /* 0x00000061158f7220 */ /* 0x000fe40000410000 */
[----:B------:R-:W-:Y:S02]  /*0930*/  FADD.FTZ R92, RZ, R134 ;  /* 0x00000086ff5c7221 */ /* 0x000fe40000010000 */
[----:B------:R-:W-:Y:S02]  /*0940*/  FFMA.FTZ R93, R121, R134, RZ ;  /* 0x00000086795d7223 */ /* 0x000fe400000100ff */
[----:B------:R-:W-:Y:S02]  /*0950*/  FMUL.FTZ R141, R122, R141 ;  /* 0x0000008d7a8d7220 */ /* 0x000fe40000410000 */
[----:B0-----:R-:W-:-:S02]  /*0960*/  FMUL.FTZ R158, R20, R98 ;  /* 0x00000062149e7220 */ /* 0x001fc40000410000 */
[----:B------:R-:W-:Y:S02]  /*0970*/  FADD.FTZ R95, R92, R143 ;  /* 0x0000008f5c5f7221 */ /* 0x000fe40000010000 */
[----:B------:R-:W-:Y:S02]  /*0980*/  FFMA.FTZ R93, R120, R143, R93 ;  /* 0x0000008f785d7223 */ /* 0x000fe4000001005d */
[----:B------:R-:W-:Y:S02]  /*0990*/  FMUL.FTZ R149, R19, R99 ;  /* 0x0000006313957220 */ /* 0x000fe40000410000 */
[----:B----4-:R-:W-:Y:S02]  /*09a0*/  FMUL.FTZ R156, R122, R127 ;  /* 0x0000007f7a9c7220 */ /* 0x010fe40000410000 */
        /* <DEDUP_REMOVED lines=12> */
.L_x_2436:
[----:B01----:R-:W-:Y:S05]  /*0a70*/  BSYNC B0 ;  /* 0x0000000000007941 */ /* 0x003fea0003800000 */
.L_x_2435:
[----:B------:R-:W-:Y:S01]  /*0a80*/  BSSY B0, `(.L_x_2437) ;  /* 0x0000036000007945 */ /* 0x000fe20003800000 */
[----:B------:R-:W-:Y:S05]  /*0a90*/  @!P3 BRA `(.L_x_2438) ;  /* 0x000003400000b947 */ /* 0x000fea0003800000 */
[----:B------:R-:W-:Y:S01]  /*0aa0*/  ISETP.NE.U32.AND P0, PT, RZ, c[0x0][0x250], PT ;  /* 0x00009400ff007a0c */ /* 0x000fe20003f05070 */
[C---:B------:R-:W-:Y:S01]  /*0ab0*/  IMAD.SHL.U32 R154, R153.reuse, 0x4, RZ ;  /* 0x00000004999a7824 */ /* 0x040fe200078e00ff */
[----:B------:R-:W-:Y:S01]  /*0ac0*/  SHF.L.U64.HI R0, R153, 0x2, RZ ;  /* 0x0000000299007819 */ /* 0x000fe200000102ff */
[----:B------:R-:W-:Y:S01]  /*0ad0*/  HFMA2.MMA R96, -RZ, RZ, 0, 9.5367431640625e-07 ;  /* 0x00000010ff607435 */ /* 0x000fe200000001ff */
[----:B------:R-:W-:-:S02]  /*0ae0*/  ISETP.NE.AND.EX P0, PT, RZ, c[0x0][0x254], PT, P0 ;  /* 0x00009500ff007a0c */ /* 0x000fc40003f05300 */
[----:B------:R-:W-:-:S04]  /*0af0*/  IADD3 R160, P1, R154, c[0x0][0x190], RZ ;  /* 0x000064009aa07a10 */ /* 0x000fc80007f3e0ff */
[----:B------:R-:W-:Y:S02]  /*0b00*/  IADD3.X R161, R0, c[0x0][0x194], RZ, P1, !PT ;  /* 0x0000650000a17a10 */ /* 0x000fe40000ffe4ff */
[----:B------:R-:W-:-:S04]  /*0b10*/  LEA R92, P1, R153, c[0x0][0x188], 0x4 ;  /* 0x00006200995c7a11 */ /* 0x000fc800078220ff */
[C---:B------:R-:W-:Y:S02]  /*0b20*/  LEA.HI.X R93, R153.reuse, c[0x0][0x18c], RZ, 0x4, P1 ;  /* 0x00006300995d7a11 */ /* 0x040fe400008f24ff */
[----:B------:R-:W-:Y:S01]  /*0b30*/  @P0 IADD3 R154, P1, R154, c[0x0][0x198], RZ ;  /* 0x000066009a9a0a10 */ /* 0x000fe20007f3e0ff */
[----:B------:R-:W-:-:S03]  /*0b40*/  IMAD.WIDE.U32 R96, R153, R96, c[0x0][0x208] ;  /* 0x0000820099607625 */ /* 0x000fc600078e0060 */
[----:B------:R-:W-:Y:S01]  /*0b50*/  @P0 IADD3.X R155, R0, c[0x0][0x19c], RZ, P1, !PT ;  /* 0x00006700009b0a10 */ /* 0x000fe20000ffe4ff */
[----:B------:R-:W2:Y:S01]  /*0b60*/  LDG.E.128 R92, [R92.64] ;  /* 0x000000045c5c7981 */ /* 0x000ea2000c1e1d00 */
[----:B------:R-:W-:-:S03]  /*0b70*/  ISETP.NE.U32.AND P1, PT, RZ, c[0x0][0x218], PT ;  /* 0x00008600ff007a0c */ /* 0x000fc60003f25070 */
[----:B------:R-:W3:Y:S01]  /*0b80*/  LDG.E.128 R96, [R96.64] ;  /* 0x0000000460607981 */ /* 0x000ee2000c1e1d00 */
[----:B------:R-:W-:-:S03]  /*0b90*/  ISETP.NE.AND.EX P1, PT, RZ, c[0x0][0x21c], PT, P1 ;  /* 0x00008700ff007a0c */ /* 0x000fc60003f25310 */
[----:B------:R0:W5:Y:S04]  /*0ba0*/  @P0 LDG.E R107, [R154.64] ;  /* 0x000000049a6b0981 */ /* 0x000168000c1e1900 */
[----:B------:R1:W5:Y:S06]  /*0bb0*/  LDG.E R0, [R160.64] ;  /* 0x00000004a0007981 */ /* 0x00036c000c1e1900 */
        /* <DEDUP_REMOVED lines=8> */
[----:B------:R-:W-:Y:S02]  /*0c40*/  FMUL.FTZ R119, R122, R119 ;  /* 0x000000777a777220 */ /* 0x000fe40000410000 */
[----:B---3--:R-:W-:Y:S02]  /*0c50*/  FMUL.FTZ R132, R18, R96 ;  /* 0x0000006012847220 */ /* 0x008fe40000410000 */
[C---:B------:R-:W-:Y:S02]  /*0c60*/  FADD.FTZ R137, -R118.reuse, R94 ;  /* 0x0000005e76897221 */ /* 0x040fe40000010100 */
[----:B------:R-:W-:-:S02]  /*0c70*/  FADD.FTZ R95, -R118, R95 ;  /* 0x0000005f765f7221 */ /* 0x000fc40000010100 */
[C---:B------:R-:W-:Y:S02]  /*0c80*/  FMUL.FTZ R118, R122.reuse, R93 ;  /* 0x0000005d7a767220 */ /* 0x040fe40000410000 */
[----:B------:R-:W-:Y:S02]  /*0c90*/  FMUL.FTZ R139, R17, R97 ;  /* 0x00000061118b7220 */ /* 0x000fe40000410000 */
[----:B------:R-:W-:Y:S02]  /*0ca0*/  FADD.FTZ R92, R151, R132 ;  /* 0x00000084975c7221 */ /* 0x000fe40000010000 */
[----:B------:R-:W-:Y:S02]  /*0cb0*/  FFMA.FTZ R127, R119, R132, R127 ;  /* 0x00000084777f7223 */ /* 0x000fe4000001007f */
[----:B------:R-:W-:Y:S02]  /*0cc0*/  FMUL.FTZ R137, R122, R137 ;  /* 0x000000897a897220 */ /* 0x000fe40000410000 */
[----:B0-----:R-:W-:-:S02]  /*0cd0*/  FMUL.FTZ R154, R16, R98 ;  /* 0x00000062109a7220 */ /* 0x001fc40000410000 */
        /* <DEDUP_REMOVED lines=16> */
.L_x_2438:
[----:B-1----:R-:W-:Y:S05]  /*0de0*/  BSYNC B0 ;  /* 0x0000000000007941 */ /* 0x002fea0003800000 */
.L_x_2437:
[----:B------:R-:W-:Y:S01]  /*0df0*/  BSSY B0, `(.L_x_2439) ;  /* 0x0000036000007945 */ /* 0x000fe20003800000 */
[----:B------:R-:W-:Y:S05]  /*0e00*/  @!P4 BRA `(.L_x_2440) ;  /* 0x000003400000c947 */ /* 0x000fea0003800000 */
[----:B------:R-:W-:Y:S01]  /*0e10*/  ISETP.NE.U32.AND P0, PT, RZ, c[0x0][0x250], PT ;  /* 0x00009400ff007a0c */ /* 0x000fe20003f05070 */
[C---:B------:R-:W-:Y:S01]  /*0e20*/  IMAD.SHL.U32 R160, R153.reuse, 0x4, RZ ;  /* 0x0000000499a07824 */ /* 0x040fe200078e00ff */
[----:B------:R-:W-:Y:S02]  /*0e30*/  SHF.L.U64.HI R98, R153, 0x2, RZ ;  /* 0x0000000299627819 */ /* 0x000fe400000102ff */
[----:B------:R-:W-:-:S02]  /*0e40*/  ISETP.NE.AND.EX P0, PT, RZ, c[0x0][0x254], PT, P0 ;  /* 0x00009500ff007a0c */ /* 0x000fc40003f05300 */
[----:B------:R-:W-:Y:S02]  /*0e50*/  IADD3 R162, P1, R160, c[0x0][0x190], RZ ;  /* 0x00006400a0a27a10 */ /* 0x000fe40007f3e0ff */
[----:B------:R-:W-:Y:S02]  /*0e60*/  MOV R96, 0x10 ;  /* 0x0000001000607802 */ /* 0x000fe40000000f00 */
[----:B------:R-:W-:Y:S02]  /*0e70*/  IADD3.X R163, R98, c[0x0][0x194], RZ, P1, !PT ;  /* 0x0000650062a37a10 */ /* 0x000fe40000ffe4ff */
[C---:B------:R-:W-:Y:S01]  /*0e80*/  LEA R92, P1, R153.reuse, c[0x0][0x188], 0x4 ;  /* 0x00006200995c7a11 */ /* 0x040fe200078220ff */
[C---:B------:R-:W-:Y:S02]  /*0e90*/  IMAD.WIDE.U32 R96, R153.reuse, R96, c[0x0][0x208] ;  /* 0x0000820099607625 */ /* 0x040fe400078e0060 */
[----:B------:R0:W5:Y:S01]  /*0ea0*/  LDG.E R101, [R162.64] ;  /* 0x00000004a2657981 */ /* 0x000162000c1e1900 */
[----:B------:R-:W-:-:S02]  /*0eb0*/  LEA.HI.X R93, R153, c[0x0][0x18c], RZ, 0x4, P1 ;  /* 0x00006300995d7a11 */ /* 0x000fc400008f24ff */
[----:B------:R-:W-:-:S04]  /*0ec0*/  @P0 IADD3 R160, P1, R160, c[0x0][0x198], RZ ;  /* 0x00006600a0a00a10 */ /* 0x000fc80007f3e0ff */
[----:B------:R-:W-:Y:S01]  /*0ed0*/  @P0 IADD3.X R161, R98, c[0x0][0x19c], RZ, P1, !PT ;  /* 0x0000670062a10a10 */ /* 0x000fe20000ffe4ff */
[----:B------:R-:W2:Y:S01]  /*0ee0*/  LDG.E.128 R92, [R92.64] ;  /* 0x000000045c5c7981 */ /* 0x000ea2000c1e1d00 */
[----:B------:R-:W-:-:S03]  /*0ef0*/  ISETP.NE.U32.AND P1, PT, RZ, c[0x0][0x218], PT ;  /* 0x00008600ff007a0c */ /* 0x000fc60003f25070 */
[----:B------:R-:W3:Y:S01]  /*0f00*/  LDG.E.128 R96, [R96.64] ;  /* 0x0000000460607981 */ /* 0x000ee2000c1e1d00 */
[----:B------:R-:W-:-:S03]  /*0f10*/  ISETP.NE.AND.EX P1, PT, RZ, c[0x0][0x21c], PT, P1 ;  /* 0x00008700ff007a0c */ /* 0x000fc60003f25310 */
[----:B------:R0:W5:Y:S10]  /*0f20*/  @P0 LDG.E R106, [R160.64] ;  /* 0x00000004a06a0981 */ /* 0x000174000c1e1900 */
        /* <DEDUP_REMOVED lines=34> */
.L_x_2440:
[----:B0-----:R-:W-:Y:S05]  /*1150*/  BSYNC B0 ;  /* 0x0000000000007941 */ /* 0x001fea0003800000 */
.L_x_2439:
        /* <DEDUP_REMOVED lines=9> */
[C---:B------:R-:W-:Y:S01]  /*11f0*/  LEA R92, P1, R153.reuse, c[0x0][0x188], 0x4 ;  /* 0x00006200995c7a11 */ /* 0x040fe200078220ff */
[C---:B------:R-:W-:Y:S02]  /*1200*/  IMAD.WIDE.U32 R96, R153.reuse, R96, c[0x0][0x208] ;  /* 0x0000820099607625 */ /* 0x040fe400078e0060 */
[----:B------:R0:W5:Y:S01]  /*1210*/  LDG.E R103, [R160.64] ;  /* 0x00000004a0677981 */ /* 0x000162000c1e1900 */
[----:B------:R-:W-:Y:S02]  /*1220*/  LEA.HI.X R93, R153, c[0x0][0x18c], RZ, 0x4, P1 ;  /* 0x00006300995d7a11 */ /* 0x000fe400008f24ff */
        /* <DEDUP_REMOVED lines=41> */
.L_x_2442:
[----:B0-----:R-:W-:Y:S05]  /*14c0*/  BSYNC B0 ;  /* 0x0000000000007941 */ /* 0x001fea0003800000 */
.L_x_2441:
[----:B------:R-:W-:Y:S01]  /*14d0*/  BSSY B0, `(.L_x_2443) ;  /* 0x0000037000007945 */ /* 0x000fe20003800000 */
[----:B------:R-:W-:Y:S05]  /*14e0*/  @!P6 BRA `(.L_x_2444) ;  /* 0x000003500000e947 */ /* 0x000fea0003800000 */
[----:B------:R-:W-:Y:S01]  /*14f0*/  ISETP.NE.U32.AND P1, PT, RZ, c[0x0][0x250], PT ;  /* 0x00009400ff007a0c */ /* 0x000fe20003f25070 */
[C---:B------:R-:W-:Y:S01]  /*1500*/  IMAD.SHL.U32 R160, R153.reuse, 0x4, RZ ;  /* 0x0000000499a07824 */ /* 0x040fe200078e00ff */
[----:B------:R-:W-:Y:S02]  /*1510*/  LEA R92, P0, R153, c[0x0][0x188], 0x4 ;  /* 0x00006200995c7a11 */ /* 0x000fe400078020ff */
[----:B------:R-:W-:-:S02]  /*1520*/  ISETP.NE.AND.EX P1, PT, RZ, c[0x0][0x254], PT, P1 ;  /* 0x00009500ff007a0c */ /* 0x000fc40003f25310 */
[----:B------:R-:W-:Y:S02]  /*1530*/  LEA.HI.X R93, R153, c[0x0][0x18c], RZ, 0x4, P0 ;  /* 0x00006300995d7a11 */ /* 0x000fe400000f24ff */
[----:B------:R-:W-:Y:S02]  /*1540*/  SHF.R.U32.HI R95, RZ, 0x1e, R153 ;  /* 0x0000001eff5f7819 */ /* 0x000fe40000011699 */
[----:B------:R-:W-:Y:S02]  /*1550*/  IADD3 R162, P0, R160, c[0x0][0x190], RZ ;  /* 0x00006400a0a27a10 */ /* 0x000fe40007f1e0ff */
[----:B------:R-:W-:Y:S02]  /*1560*/  P2R R94, PR, RZ, 0x4 ;  /* 0x00000004ff5e7803 */ /* 0x000fe40000000000 */
[----:B------:R-:W-:Y:S02]  /*1570*/  IADD3.X R163, R95, c[0x0][0x194], RZ, P0, !PT ;  /* 0x000065005fa37a10 */ /* 0x000fe400007fe4ff */
[----:B------:R-:W-:-:S02]  /*1580*/  MOV R96, 0x10 ;  /* 0x0000001000607802 */ /* 0x000fc40000000f00 */
[----:B------:R-:W-:Y:S01]  /*1590*/  @P1 IADD3 R160, P0, R160, c[0x0][0x198], RZ ;  /* 0x00006600a0a01a10 */ /* 0x000fe20007f1e0ff */
[----:B------:R0:W5:Y:S03]  /*15a0*/  LDG.E R105, [R162.64] ;  /* 0x00000004a2697981 */ /* 0x000166000c1e1900 */
[----:B------:R-:W-:Y:S02]  /*15b0*/  @P1 IADD3.X R161, R95, c[0x0][0x19c], RZ, P0, !PT ;  /* 0x000067005fa11a10 */ /* 0x000fe400007fe4ff */
[----:B------:R-:W-:Y:S01]  /*15c0*/  ISETP.NE.U32.AND P0, PT, RZ, c[0x0][0x218], PT ;  /* 0x00008600ff007a0c */ /* 0x000fe20003f05070 */
[----:B------:R-:W-:Y:S02]  /*15d0*/  IMAD.WIDE.U32 R96, R153, R96, c[0x0][0x208] ;  /* 0x0000820099607625 */ /* 0x000fe400078e0060 */
[----:B------:R0:W5:Y:S01]  /*15e0*/  @P1 LDG.E R104, [R160.64] ;  /* 0x00000004a0681981 */ /* 0x000162000c1e1900 */
[----:B------:R-:W-:-:S03]  /*15f0*/  ISETP.NE.AND.EX P0, PT, RZ, c[0x0][0x21c], PT, P0 ;  /* 0x00008700ff007a0c */ /* 0x000fc60003f05300 */
[----:B------:R-:W2:Y:S10]  /*1600*/  LDG.E.128 R96, [R96.64] ;  /* 0x0000000460607981 */ /* 0x000eb4000c1e1d00 */
[----:B------:R-:W-:-:S04]  /*1610*/  @P0 LEA R124, P2, R153, c[0x0][0x218], 0x4 ;  /* 0x00008600997c0a11 */ /* 0x000fc800078420ff */
[----:B------:R-:W-:Y:S02]  /*1620*/  @P0 LEA.HI.X R125, R153, c[0x0][0x21c], RZ, 0x4, P2 ;  /* 0x00008700997d0a11 */ /* 0x000fe400010f24ff */
[----:B------:R-:W-:Y:S02]  /*1630*/  ISETP.NE.AND P2, PT, R94, RZ, PT ;  /* 0x000000ff5e00720c */ /* 0x000fe40003f45270 */
[----:B------:R-:W3:Y:S04]  /*1640*/  LDG.E.128 R92, [R92.64] ;  /* 0x000000045c5c7981 */ /* 0x000ee8000c1e1d00 */
[----:B------:R2:W5:Y:S01]  /*1650*/  @P0 LDG.E.128 R80, [R124.64] ;  /* 0x000000047c500981 */ /* 0x000562000c1e1d00 */
[----:B------:R-:W-:-:S04]  /*1660*/  ISETP.NE.AND P0, PT, R22, RZ, PT ;  /* 0x000000ff1600720c */ /* 0x000fc80003f05270 */
[----:B-----5:R-:W-:Y:S01]  /*1670*/  FSEL R126, R126, RZ, !P0 ;  /* 0x000000ff7e7e7208 */ /* 0x020fe20004000000 */
[----:B--2---:R-:W-:Y:S02]  /*1680*/  FMUL.FTZ R124, R6, R96 ;  /* 0x00000060067c7220 */ /* 0x004fe40000410000 */
[----:B------:R-:W-:Y:S02]  /*1690*/  FMUL.FTZ R125, R5, R97 ;  /* 0x00000061057d7220 */ /* 0x000fe40000410000 */
[----:B------:R-:W-:Y:S02]  /*16a0*/  FMUL.FTZ R140, R4, R98 ;  /* 0x00000062048c7220 */ /* 0x000fe40000410000 */
[C---:B---3--:R-:W-:Y:S02]  /*16b0*/  FADD.FTZ R113, -R126.reuse, R92 ;  /* 0x0000005c7e717221 */ /* 0x048fe40000010100 */
[----:B------:R-:W-:Y:S02]  /*16c0*/  FADD.FTZ R123, -R126, R93 ;  /* 0x0000005d7e7b7221 */ /* 0x000fe40000010100 */
[----:B------:R-:W-:-:S02]  /*16d0*/  FMUL.FTZ R113, R122, R113 ;  /* 0x000000717a717220 */ /* 0x000fc40000410000 */
[----:B------:R-:W-:Y:S02]  /*16e0*/  FADD.FTZ R153, -R126, R94 ;  /* 0x0000005e7e997221 */ /* 0x000fe40000010100 */
[----:B------:R-:W-:Y:S02]  /*16f0*/  FMUL.FTZ R112, R122, R123 ;  /* 0x0000007b7a707220 */ /* 0x000fe40000410000 */
[----:B------:R-:W-:Y:S02]  /*1700*/  FADD.FTZ R92, R151, R124 ;  /* 0x0000007c975c7221 */ /* 0x000fe40000010000 */
[----:B------:R-:W-:Y:S02]  /*1710*/  FFMA.FTZ R127, R113, R124, R127 ;  /* 0x0000007c717f7223 */ /* 0x000fe4000001007f */
[----:B------:R-:W-:Y:S02]  /*1720*/  FADD.FTZ R95, -R126, R95 ;  /* 0x0000005f7e5f7221 */ /* 0x000fe40000010100 */
        /* <DEDUP_REMOVED lines=17> */
.L_x_2444:
[----:B0-----:R-:W-:Y:S05]  /*1840*/  BSYNC B0 ;  /* 0x0000000000007941 */ /* 0x001fea0003800000 */
.L_x_2443:
[----:B------:R-:W-:Y:S02]  /*1850*/  LOP3.LUT P1, RZ, R110, 0xff, RZ, 0xc0, !PT ;  /* 0x000000ff6eff7812 */ /* 0x000fe4000782c0ff */
[----:B------:R-:W-:Y:S02]  /*1860*/  SHF.R.U32.HI R94, RZ, 0x5, R100 ;  /* 0x00000005ff5e7819 */ /* 0x000fe40000011664 */
[----:B------:R-:W-:-:S02]  /*1870*/  LOP3.LUT P0, RZ, R100, 0x1f, RZ, 0xc0, !PT ;  /* 0x0000001f64ff7812 */ /* 0x000fc4000780c0ff */
[----:B------:R-:W-:-:S07]  /*1880*/  LOP3.LUT R153, R94, 0x7fffffc, RZ, 0xc0, !PT ;  /* 0x07fffffc5e997812 */ /* 0x000fce00078ec0ff */
[----:B------:R-:W-:Y:S01]  /*1890*/  @!P1 IADD3 R153, R153, 0x4, RZ ;  /* 0x0000000499999810 */ /* 0x000fe20007ffe0ff */
[----:B------:R-:W-:Y:S05]  /*18a0*/  BRA.DIV ~URZ, `(.L_x_2445) ;  /* 0x000019227f007947 */ /* 0x000fea000b800000 */
[----:B-----5:R0:W1:Y:S02]  /*18b0*/  SHFL.DOWN PT, R126, R151, 0x10, 0x1f ;  /* 0x0a001f00977e7f89 */ /* 0x02006400000e0000 */
.L_x_2458:
        /* <DEDUP_REMOVED lines=18> */
.L_x_2459:
[----:B------:R-:W-:Y:S01]  /*19e0*/  @!P0 LOP3.LUT R94, R94, 0x3, RZ, 0xc0, !PT ;  /* 0x000000035e5e8812 */ /* 0x000fe200078ec0ff */
[----:B-1-3--:R-:W-:Y:S01]  /*19f0*/  FADD.FTZ R126, R127, R126 ;  /* 0x0000007e7f7e7221 */ /* 0x00afe20000010000 */
[----:B------:R-:W-:Y:S01]  /*1a00*/  WARPSYNC 0xffffffff ;  /* 0xffffffff00007948 */ /* 0x000fe20003800000 */
[----:B--2---:R-:W-:Y:S01]  /*1a10*/  FADD.FTZ R127, R92, R99 ;  /* 0x000000635c7f7221 */ /* 0x004fe20000010000 */
[----:B------:R-:W-:Y:S01]  /*1a20*/  BSSY B0, `(.L_x_2447) ;  /* 0x0000050000007945 */ /* 0x000fe20003800000 */
[----:B0-----:R-:W-:-:S05]  /*1a30*/  @!P0 IMAD.IADD R151, R153, 0x1, R94 ;  /* 0x0000000199978824 */ /* 0x001fca00078e025e */
        /* <DEDUP_REMOVED lines=39> */
[----:B------:R-:W-:Y:S01]  /*1cb0*/  SEL R85, R92, R85, P1 ;  /* 0x000000555c557207 */ /* 0x000fe20000800000 */
[----:B------:R-:W-:Y:S01]  /*1cc0*/  @P1 IMAD.WIDE.U32 R94, R109, R162, c[0x0][0x258] ;  /* 0x000096006d5e1625 */ /* 0x000fe200078e00a2 */
[----:B------:R-:W-:-:S02]  /*1cd0*/  SEL R86, R97, R86, P1 ;  /* 0x0000005661567207 */ /* 0x000fc40000800000 */
[----:B------:R-:W-:Y:S01]  /*1ce0*/  SEL R87, R96, R87, P1 ;  /* 0x0000005760577207 */ /* 0x000fe20000800000 */
[----:B------:R-:W-:Y:S01]  /*1cf0*/  FMUL.FTZ R127, R93, c[0x0][0x1e8] ;  /* 0x00007a005d7f7a20 */ /* 0x000fe20000410000 */
[----:B------:R-:W-:Y:S01]  /*1d00*/  LOP3.LUT P0, RZ, R2, 0xff00, RZ, 0xc0, !PT ;  /* 0x0000ff0002ff7812 */ /* 0x000fe2000780c0ff */
[----:B------:R-:W-:Y:S02]  /*1d10*/  FMUL.FTZ R126, R92, c[0x0][0x1e8] ;  /* 0x00007a005c7e7a20 */ /* 0x000fe40000410000 */
[----:B------:R0:W-:Y:S01]  /*1d20*/  @P1 STG.E.128 [R94.64], R84 ;  /* 0x000000545e001986 */ /* 0x0001e2000c101d04 */
[----:B------:R-:W-:Y:S01]  /*1d30*/  LOP3.LUT P1, RZ, R2, 0xff, RZ, 0xc0, !PT ;  /* 0x000000ff02ff7812 */ /* 0x000fe2000782c0ff */
[----:B------:R-:W-:Y:S01]  /*1d40*/  FMUL.FTZ R151, R97, c[0x0][0x1e8] ;  /* 0x00007a0061977a20 */ /* 0x000fe20000410000 */
[----:B------:R-:W-:Y:S01]  /*1d50*/  SEL R93, R126, RZ, P0 ;  /* 0x000000ff7e5d7207 */ /* 0x000fe20000000000 */
[----:B------:R-:W-:Y:S01]  /*1d60*/  FMUL.FTZ R160, R96, c[0x0][0x1e8] ;  /* 0x00007a0060a07a20 */ /* 0x000fe20000410000 */
[----:B------:R-:W-:Y:S01]  /*1d70*/  SEL R92, R127, RZ, P1 ;  /* 0x000000ff7f5c7207 */ /* 0x000fe20000800000 */
[----:B------:R-:W-:Y:S01]  /*1d80*/  IMAD.WIDE.U32 R96, R109, R162, c[0x0][0x248] ;  /* 0x000092006d607625 */ /* 0x000fe200078e00a2 */
[----:B------:R-:W-:-:S02]  /*1d90*/  LOP3.LUT P1, RZ, R2, 0xff0000, RZ, 0xc0, !PT ;  /* 0x00ff000002ff7812 */ /* 0x000fc4000782c0ff */
[----:B------:R-:W-:Y:S02]  /*1da0*/  LOP3.LUT P0, RZ, R2, 0xff000000, RZ, 0xc0, !PT ;  /* 0xff00000002ff7812 */ /* 0x000fe4000780c0ff */
[----:B0-----:R-:W-:Y:S02]  /*1db0*/  SEL R94, R151, RZ, P1 ;  /* 0x000000ff975e7207 */ /* 0x001fe40000800000 */
[----:B------:R-:W-:Y:S02]  /*1dc0*/  LOP3.LUT P1, RZ, R108, 0xff, RZ, 0xc0, !PT ;  /* 0x000000ff6cff7812 */ /* 0x000fe4000782c0ff */
[----:B------:R-:W-:Y:S02]  /*1dd0*/  SEL R95, R160, RZ, P0 ;  /* 0x000000ffa05f7207 */ /* 0x000fe40000000000 */
[C---:B------:R-:W-:Y:S02]  /*1de0*/  LOP3.LUT P0, RZ, R108.reuse, 0xff00, RZ, 0xc0, !PT ;  /* 0x0000ff006cff7812 */ /* 0x040fe4000780c0ff */
[----:B------:R-:W-:Y:S01]  /*1df0*/  SEL R127, R127, RZ, P1 ;  /* 0x000000ff7f7f7207 */ /* 0x000fe20000800000 */
[----:B------:R0:W-:Y:S01]  /*1e00*/  STG.E.128 [R96.64], R92 ;  /* 0x0000005c60007986 */ /* 0x0001e2000c101d04 */
[----:B------:R-:W-:-:S02]  /*1e10*/  LOP3.LUT P1, RZ, R108, 0xff0000, RZ, 0xc0, !PT ;  /* 0x00ff00006cff7812 */ /* 0x000fc4000782c0ff */
[----:B------:R-:W-:Y:S02]  /*1e20*/  SEL R126, R126, RZ, P0 ;  /* 0x000000ff7e7e7207 */ /* 0x000fe40000000000 */
[----:B------:R-:W-:Y:S02]  /*1e30*/  ISETP.NE.U32.AND P0, PT, RZ, c[0x0][0x250], PT ;  /* 0x00009400ff007a0c */ /* 0x000fe40003f05070 */
[----:B------:R-:W-:Y:S02]  /*1e40*/  SEL R151, R151, RZ, P1 ;  /* 0x000000ff97977207 */ /* 0x000fe40000800000 */
[----:B------:R-:W-:Y:S02]  /*1e50*/  LOP3.LUT P1, RZ, R108, 0xff000000, RZ, 0xc0, !PT ;  /* 0xff0000006cff7812 */ /* 0x000fe4000782c0ff */
[----:B------:R-:W-:Y:S02]  /*1e60*/  ISETP.NE.AND.EX P0, PT, RZ, c[0x0][0x254], PT, P0 ;  /* 0x00009500ff007a0c */ /* 0x000fe40003f05300 */
[----:B------:R-:W-:-:S02]  /*1e70*/  SEL R160, R160, RZ, P1 ;  /* 0x000000ffa0a07207 */ /* 0x000fc40000800000 */
[----:B------:R-:W-:-:S04]  /*1e80*/  ISETP.NE.U32.AND P1, PT, RZ, c[0x0][0x250], PT ;  /* 0x00009400ff007a0c */ /* 0x000fc80003f25070 */
[----:B------:R-:W-:-:S04]  /*1e90*/  ISETP.NE.AND.EX P1, PT, RZ, c[0x0][0x254], PT, P1 ;  /* 0x00009500ff007a0c */ /* 0x000fc80003f25310 */
[----:B------:R-:W-:Y:S02]  /*1ea0*/  SEL R88, R127, R88, P1 ;  /* 0x000000587f587207 */ /* 0x000fe40000800000 */
[----:B------:R-:W-:Y:S02]  /*1eb0*/  SEL R89, R126, R89, P1 ;  /* 0x000000597e597207 */ /* 0x000fe40000800000 */
[----:B------:R-:W-:Y:S02]  /*1ec0*/  SEL R90, R151, R90, P1 ;  /* 0x0000005a975a7207 */ /* 0x000fe40000800000 */
[----:B------:R-:W-:Y:S02]  /*1ed0*/  SEL R91, R160, R91, P1 ;  /* 0x0000005ba05b7207 */ /* 0x000fe40000800000 */
[----:B0-----:R-:W-:-:S04]  /*1ee0*/  @P0 LEA R92, P1, R109, c[0x0][0x250], 0x4 ;  /* 0x000094006d5c0a11 */ /* 0x001fc800078220ff */
[C---:B------:R-:W-:Y:S02]  /*1ef0*/  @P0 LEA.HI.X R93, R109.reuse, c[0x0][0x254], RZ, 0x4, P1 ;  /* 0x000095006d5d0a11 */ /* 0x040fe400008f24ff */
[----:B------:R-:W-:-:S03]  /*1f00*/  IADD3 R109, R109, 0x80, RZ ;  /* 0x000000806d6d7810 */ /* 0x000fc60007ffe0ff */
[----:B------:R0:W-:Y:S04]  /*1f10*/  @P0 STG.E.128 [R92.64], R88 ;  /* 0x000000585c000986 */ /* 0x0001e8000c101d04 */
.L_x_2448:
[----:B------:R-:W-:Y:S05]  /*1f20*/  BSYNC B0 ;  /* 0x0000000000007941 */ /* 0x000fea0003800000 */
.L_x_2447:
        /* <DEDUP_REMOVED lines=24> */
[----:B------:R-:W-:Y:S01]  /*20b0*/  IMAD.MOV.U32 R162, RZ, RZ, 0x10 ;  /* 0x00000010ffa27424 */ /* 0x000fe200078e00ff */
[----:B------:R-:W-:Y:S01]  /*20c0*/  SEL R86, R97, R86, P0 ;  /* 0x0000005661567207 */ /* 0x000fe20000000000 */
[----:B------:R-:W-:Y:S01]  /*20d0*/  FMUL.FTZ R127, R93, c[0x0][0x1e8] ;  /* 0x00007a005d7f7a20 */ /* 0x000fe20000410000 */
[----:B------:R-:W-:Y:S01]  /*20e0*/  SEL R87, R96, R87, P0 ;  /* 0x0000005760577207 */ /* 0x000fe20000000000 */
[----:B------:R-:W-:Y:S01]  /*20f0*/  @P0 IMAD.WIDE.U32 R94, R109, R162, c[0x0][0x258] ;  /* 0x000096006d5e0625 */ /* 0x000fe200078e00a2 */
[----:B------:R-:W-:-:S03]  /*2100*/  LOP3.LUT P1, RZ, R0, 0xff, RZ, 0xc0, !PT ;  /* 0x000000ff00ff7812 */ /* 0x000fc6000782c0ff */
[----:B------:R-:W-:Y:S01]  /*2110*/  FMUL.FTZ R126, R92, c[0x0][0x1e8] ;  /* 0x00007a005c7e7a20 */ /* 0x000fe20000410000 */
[----:B------:R0:W-:Y:S01]  /*2120*/  @P0 STG.E.128 [R94.64], R84 ;  /* 0x000000545e000986 */ /* 0x0001e2000c101d04 */
[----:B------:R-:W-:Y:S01]  /*2130*/  LOP3.LUT P0, RZ, R0, 0xff00, RZ, 0xc0, !PT ;  /* 0x0000ff0000ff7812 */ /* 0x000fe2000780c0ff */
[----:B------:R-:W-:Y:S01]  /*2140*/  FMUL.FTZ R151, R97, c[0x0][0x1e8] ;  /* 0x00007a0061977a20 */ /* 0x000fe20000410000 */
[----:B------:R-:W-:Y:S01]  /*2150*/  SEL R92, R127, RZ, P1 ;  /* 0x000000ff7f5c7207 */ /* 0x000fe20000800000 */
[----:B------:R-:W-:Y:S01]  /*2160*/  FMUL.FTZ R160, R96, c[0x0][0x1e8] ;  /* 0x00007a0060a07a20 */ /* 0x000fe20000410000 */
[----:B------:R-:W-:Y:S01]  /*2170*/  LOP3.LUT P1, RZ, R0, 0xff0000, RZ, 0xc0, !PT ;  /* 0x00ff000000ff7812 */ /* 0x000fe2000782c0ff */
[----:B------:R-:W-:Y:S01]  /*2180*/  IMAD.WIDE.U32 R96, R109, R162, c[0x0][0x248] ;  /* 0x000092006d607625 */ /* 0x000fe200078e00a2 */
[----:B------:R-:W-:Y:S02]  /*2190*/  SEL R93, R126, RZ, P0 ;  /* 0x000000ff7e5d7207 */ /* 0x000fe40000000000 */
[----:B------:R-:W-:-:S02]  /*21a0*/  LOP3.LUT P0, RZ, R0, 0xff000000, RZ, 0xc0, !PT ;  /* 0xff00000000ff7812 */ /* 0x000fc4000780c0ff */
[----:B0-----:R-:W-:Y:S02]  /*21b0*/  SEL R94, R151, RZ, P1 ;  /* 0x000000ff975e7207 */ /* 0x001fe40000800000 */
[C---:B------:R-:W-:Y:S02]  /*21c0*/  LOP3.LUT P1, RZ, R107.reuse, 0xff, RZ, 0xc0, !PT ;  /* 0x000000ff6bff7812 */ /* 0x040fe4000782c0ff */
[----:B------:R-:W-:Y:S02]  /*21d0*/  SEL R95, R160, RZ, P0 ;  /* 0x000000ffa05f7207 */ /* 0x000fe40000000000 */
[----:B------:R-:W-:Y:S02]  /*21e0*/  LOP3.LUT P0, RZ, R107, 0xff00, RZ, 0xc0, !PT ;  /* 0x0000ff006bff7812 */ /* 0x000fe4000780c0ff */
        /* <DEDUP_REMOVED lines=19> */
.L_x_2450:
[----:B------:R-:W-:Y:S05]  /*2320*/  BSYNC B0 ;  /* 0x0000000000007941 */ /* 0x000fea0003800000 */
.L_x_2449:
        /* <DEDUP_REMOVED lines=29> */
[C---:B------:R-:W-:Y:S01]  /*2500*/  LOP3.LUT P1, RZ, R101.reuse, 0xff, RZ, 0xc0, !PT ;  /* 0x000000ff65ff7812 */ /* 0x040fe2000782c0ff */
[----:B------:R-:W-:Y:S02]  /*2510*/  FMUL.FTZ R126, R92, c[0x0][0x1e8] ;  /* 0x00007a005c7e7a20 */ /* 0x000fe40000410000 */
[----:B------:R0:W-:Y:S01]  /*2520*/  @P0 STG.E.128 [R94.64], R84 ;  /* 0x000000545e000986 */ /* 0x0001e2000c101d04 */
[----:B------:R-:W-:Y:S01]  /*2530*/  LOP3.LUT P0, RZ, R101, 0xff00, RZ, 0xc0, !PT ;  /* 0x0000ff0065ff7812 */ /* 0x000fe2000780c0ff */
[----:B------:R-:W-:Y:S01]  /*2540*/  FMUL.FTZ R151, R97, c[0x0][0x1e8] ;  /* 0x00007a0061977a20 */ /* 0x000fe20000410000 */
[----:B------:R-:W-:Y:S01]  /*2550*/  SEL R92, R127, RZ, P1 ;  /* 0x000000ff7f5c7207 */ /* 0x000fe20000800000 */
[----:B------:R-:W-:Y:S01]  /*2560*/  FMUL.FTZ R160, R96, c[0x0][0x1e8] ;  /* 0x00007a0060a07a20 */ /* 0x000fe20000410000 */
[----:B------:R-:W-:Y:S01]  /*2570*/  LOP3.LUT P1, RZ, R101, 0xff0000, RZ, 0xc0, !PT ;  /* 0x00ff000065ff7812 */ /* 0x000fe2000782c0ff */
[----:B------:R-:W-:Y:S01]  /*2580*/  IMAD.WIDE.U32 R96, R109, R162, c[0x0][0x248] ;  /* 0x000092006d607625 */ /* 0x000fe200078e00a2 */
[----:B------:R-:W-:-:S02]  /*2590*/  SEL R93, R126, RZ, P0 ;  /* 0x000000ff7e5d7207 */ /* 0x000fc40000000000 */
        /* <DEDUP_REMOVED lines=24> */
.L_x_2452:
[----:B------:R-:W-:Y:S05]  /*2720*/  BSYNC B0 ;  /* 0x0000000000007941 */ /* 0x000fea0003800000 */
.L_x_2451:
        /* <DEDUP_REMOVED lines=63> */
.L_x_2454:
[----:B------:R-:W-:Y:S05]  /*2b20*/  BSYNC B0 ;  /* 0x0000000000007941 */ /* 0x000fea0003800000 */
.L_x_2453:
[----:B------:R-:W-:Y:S01]  /*2b30*/  BSSY B0, `(.L_x_2455) ;  /* 0x000003e000007945 */ /* 0x000fe20003800000 */
[----:B------:R-:W-:Y:S05]  /*2b40*/  @!P6 BRA `(.L_x_2456) ;  /* 0x000003c00000e947 */ /* 0x000fea0003800000 */
[----:B------:R-:W-:Y:S01]  /*2b50*/  ISETP.NE.U32.AND P0, PT, RZ, c[0x0][0x218], PT ;  /* 0x00008600ff007a0c */ /* 0x000fe20003f05070 */
[-CC-:B0-----:R-:W-:Y:S02]  /*2b60*/  FFMA.FTZ R93, R113, R98.reuse, R99.reuse ;  /* 0x00000062715d7223 */ /* 0x181fe40000010063 */
[-CC-:B------:R-:W-:Y:S01]  /*2b70*/  FFMA.FTZ R92, R112, R98.reuse, R99.reuse ;  /* 0x00000062705c7223 */ /* 0x180fe20000010063 */
[----:B------:R-:W-:Y:S01]  /*2b80*/  ISETP.NE.AND.EX P1, PT, RZ, c[0x0][0x21c], PT, P0 ;  /* 0x00008700ff007a0c */ /* 0x000fe20003f25300 */
[-CC-:B------:R-:W-:Y:S01]  /*2b90*/  FFMA.FTZ R97, R123, R98.reuse, R99.reuse ;  /* 0x000000627b617223 */ /* 0x180fe20000010063 */
[----:B------:R-:W-:Y:S01]  /*2ba0*/  ISETP.NE.U32.AND P0, PT, RZ, c[0x0][0x258], PT ;  /* 0x00009600ff007a0c */ /* 0x000fe20003f05070 */
[----:B------:R-:W-:Y:S02]  /*2bb0*/  FFMA.FTZ R99, R138, R98, R99 ;  /* 0x000000628a637223 */ /* 0x000fe40000010063 */
[----:B------:R-:W-:Y:S01]  /*2bc0*/  FADD.FTZ R93, R124, -R93 ;  /* 0x8000005d7c5d7221 */ /* 0x000fe20000010000 */
[----:B------:R-:W-:Y:S01]  /*2bd0*/  ISETP.NE.AND.EX P0, PT, RZ, c[0x0][0x25c], PT, P0 ;  /* 0x00009700ff007a0c */ /* 0x000fe20003f05300 */
[----:B------:R-:W-:-:S02]  /*2be0*/  FADD.FTZ R95, R125, -R92 ;  /* 0x8000005c7d5f7221 */ /* 0x000fc40000010000 */
[----:B------:R-:W-:Y:S02]  /*2bf0*/  FADD.FTZ R97, R140, -R97 ;  /* 0x800000618c617221 */ /* 0x000fe40000010000 */
[----:B------:R-:W-:Y:S02]  /*2c00*/  FADD.FTZ R99, R136, -R99 ;  /* 0x8000006388637221 */ /* 0x000fe40000010000 */
[C---:B------:R-:W-:Y:S02]  /*2c10*/  FMUL.FTZ R93, R122.reuse, R93 ;  /* 0x0000005d7a5d7220 */ /* 0x040fe40000410000 */
[C---:B------:R-:W-:Y:S02]  /*2c20*/  FMUL.FTZ R92, R122.reuse, R95 ;  /* 0x0000005f7a5c7220 */ /* 0x040fe40000410000 */
[C---:B------:R-:W-:Y:S02]  /*2c30*/  FMUL.FTZ R97, R122.reuse, R97 ;  /* 0x000000617a617220 */ /* 0x040fe40000410000 */
[----:B------:R-:W-:-:S02]  /*2c40*/  FMUL.FTZ R122, R122, R99 ;  /* 0x000000637a7a7220 */ /* 0x000fc40000410000 */
[----:B------:R-:W-:Y:S02]  /*2c50*/  @P1 FADD.FTZ R93, R80, R93 ;  /* 0x0000005d505d1221 */ /* 0x000fe40000010000 */
[----:B------:R-:W-:Y:S02]  /*2c60*/  @P1 FADD.FTZ R92, R81, R92 ;  /* 0x0000005c515c1221 */ /* 0x000fe40000010000 */
[----:B------:R-:W-:Y:S01]  /*2c70*/  @P1 FADD.FTZ R97, R82, R97 ;  /* 0x0000006152611221 */ /* 0x000fe20000010000 */
[----:B------:R-:W-:Y:S01]  /*2c80*/  SEL R84, R93, R84, P0 ;  /* 0x000000545d547207 */ /* 0x000fe20000000000 */
[----:B------:R-:W-:Y:S01]  /*2c90*/  @P1 FADD.FTZ R122, R83, R122 ;  /* 0x0000007a537a1221 */ /* 0x000fe20000010000 */
[----:B------:R-:W-:Y:S01]  /*2ca0*/  LOP3.LUT P1, RZ, R104, 0xff, RZ, 0xc0, !PT ;  /* 0x000000ff68ff7812 */ /* 0x000fe2000782c0ff */
[----:B------:R-:W-:Y:S01]  /*2cb0*/  FMUL.FTZ R96, R93, c[0x0][0x1e8] ;  /* 0x00007a005d607a20 */ /* 0x000fe20000410000 */
[C---:B------:R-:W-:Y:S01]  /*2cc0*/  SEL R85, R92.reuse, R85, P0 ;  /* 0x000000555c557207 */ /* 0x040fe20000000000 */
[----:B------:R-:W-:Y:S01]  /*2cd0*/  FMUL.FTZ R126, R92, c[0x0][0x1e8] ;  /* 0x00007a005c7e7a20 */ /* 0x000fe20000410000 */
[----:B------:R-:W-:Y:S01]  /*2ce0*/  SEL R87, R122, R87, P0 ;  /* 0x000000577a577207 */ /* 0x000fe20000000000 */
[C---:B------:R-:W-:Y:S01]  /*2cf0*/  FMUL.FTZ R127, R97.reuse, c[0x0][0x1e8] ;  /* 0x00007a00617f7a20 */ /* 0x040fe20000410000 */
[----:B------:R-:W-:Y:S01]  /*2d00*/  SEL R95, R96, RZ, P1 ;  /* 0x000000ff605f7207 */ /* 0x000fe20000800000 */
[----:B------:R-:W-:Y:S01]  /*2d10*/  FMUL.FTZ R151, R122, c[0x0][0x1e8] ;  /* 0x00007a007a977a20 */ /* 0x000fe20000410000 */
[----:B------:R-:W-:Y:S01]  /*2d20*/  LOP3.LUT P1, RZ, R104, 0xff00, RZ, 0xc0, !PT ;  /* 0x0000ff0068ff7812 */ /* 0x000fe2000782c0ff */
[----:B------:R-:W-:Y:S01]  /*2d30*/  HFMA2.MMA R122, -RZ, RZ, 0, 9.5367431640625e-07 ;  /* 0x00000010ff7a7435 */ /* 0x000fe200000001ff */
[----:B------:R-:W-:-:S02]  /*2d40*/  SEL R86, R97, R86, P0 ;  /* 0x0000005661567207 */ /* 0x000fc40000000000 */
[----:B------:R-:W-:Y:S02]  /*2d50*/  SEL R94, R126, RZ, P1 ;  /* 0x000000ff7e5e7207 */ /* 0x000fe40000800000 */
[----:B------:R-:W-:-:S04]  /*2d60*/  LOP3.LUT P1, RZ, R104, 0xff0000, RZ, 0xc0, !PT ;  /* 0x00ff000068ff7812 */ /* 0x000fc8000782c0ff */
[----:B------:R-:W-:Y:S01]  /*2d70*/  SEL R93, R127, RZ, P1 ;  /* 0x000000ff7f5d7207 */ /* 0x000fe20000800000 */
[----:B------:R-:W-:Y:S01]  /*2d80*/  @P0 IMAD.WIDE.U32 R98, R109, R122, c[0x0][0x258] ;  /* 0x000096006d620625 */ /* 0x000fe200078e007a */
[----:B------:R-:W-:-:S04]  /*2d90*/  LOP3.LUT P1, RZ, R104, 0xff000000, RZ, 0xc0, !PT ;  /* 0xff00000068ff7812 */ /* 0x000fc8000782c0ff */
[----:B------:R-:W-:Y:S01]  /*2da0*/  SEL R92, R151, RZ, P1 ;  /* 0x000000ff975c7207 */ /* 0x000fe20000800000 */
[----:B------:R0:W-:Y:S01]  /*2db0*/  @P0 STG.E.128 [R98.64], R84 ;  /* 0x0000005462000986 */ /* 0x0001e2000c101d04 */
[----:B------:R-:W-:Y:S02]  /*2dc0*/  ISETP.NE.U32.AND P1, PT, RZ, c[0x0][0x250], PT ;  /* 0x00009400ff007a0c */ /* 0x000fe40003f25070 */
[----:B------:R-:W-:Y:S02]  /*2dd0*/  ISETP.NE.U32.AND P0, PT, RZ, c[0x0][0x250], PT ;  /* 0x00009400ff007a0c */ /* 0x000fe40003f05070 */
[----:B------:R-:W-:Y:S02]  /*2de0*/  ISETP.NE.AND.EX P1, PT, RZ, c[0x0][0x254], PT, P1 ;  /* 0x00009500ff007a0c */ /* 0x000fe40003f25310 */
[----:B------:R-:W-:Y:S02]  /*2df0*/  ISETP.NE.AND.EX P0, PT, RZ, c[0x0][0x254], PT, P0 ;  /* 0x00009500ff007a0c */ /* 0x000fe40003f05300 */
[----:B------:R-:W-:-:S02]  /*2e00*/  SEL R88, R95, R88, P1 ;  /* 0x000000585f587207 */ /* 0x000fc40000800000 */
[----:B------:R-:W-:Y:S02]  /*2e10*/  SEL R89, R94, R89, P1 ;  /* 0x000000595e597207 */ /* 0x000fe40000800000 */
[----:B------:R-:W-:Y:S02]  /*2e20*/  SEL R90, R93, R90, P1 ;  /* 0x0000005a5d5a7207 */ /* 0x000fe40000800000 */
[----:B------:R-:W-:Y:S02]  /*2e30*/  SEL R91, R92, R91, P1 ;  /* 0x0000005b5c5b7207 */ /* 0x000fe40000800000 */
[----:B------:R-:W-:Y:S01]  /*2e40*/  LOP3.LUT P1, RZ, R105, 0xff, RZ, 0xc0, !PT ;  /* 0x000000ff69ff7812 */ /* 0x000fe2000782c0ff */
[----:B0-----:R-:W-:-:S03]  /*2e50*/  IMAD.WIDE.U32 R98, R109, R122, c[0x0][0x248] ;  /* 0x000092006d627625 */ /* 0x001fc600078e007a */
[----:B------:R-:W-:Y:S02]  /*2e60*/  SEL R92, R96, RZ, P1 ;  /* 0x000000ff605c7207 */ /* 0x000fe40000800000 */
[----:B------:R-:W-:-:S04]  /*2e70*/  LOP3.LUT P1, RZ, R105, 0xff00, RZ, 0xc0, !PT ;  /* 0x0000ff0069ff7812 */ /* 0x000fc8000782c0ff */
[----:B------:R-:W-:Y:S02]  /*2e80*/  SEL R93, R126, RZ, P1 ;  /* 0x000000ff7e5d7207 */ /* 0x000fe40000800000 */
[----:B------:R-:W-:-:S04]  /*2e90*/  LOP3.LUT P1, RZ, R105, 0xff0000, RZ, 0xc0, !PT ;  /* 0x00ff000069ff7812 */ /* 0x000fc8000782c0ff */
[----:B------:R-:W-:Y:S02]  /*2ea0*/  SEL R94, R127, RZ, P1 ;  /* 0x000000ff7f5e7207 */ /* 0x000fe40000800000 */
[----:B------:R-:W-:-:S04]  /*2eb0*/  LOP3.LUT P1, RZ, R105, 0xff000000, RZ, 0xc0, !PT ;  /* 0xff00000069ff7812 */ /* 0x000fc8000782c0ff */
[----:B------:R-:W-:Y:S02]  /*2ec0*/  SEL R95, R151, RZ, P1 ;  /* 0x000000ff975f7207 */ /* 0x000fe40000800000 */
[----:B------:R-:W-:-:S03]  /*2ed0*/  @P0 LEA R96, P1, R109, c[0x0][0x250], 0x4 ;  /* 0x000094006d600a11 */ /* 0x000fc600078220ff */
[----:B------:R0:W-:Y:S01]  /*2ee0*/  STG.E.128 [R98.64], R92 ;  /* 0x0000005c62007986 */ /* 0x0001e2000c101d04 */
[----:B------:R-:W-:-:S05]  /*2ef0*/  @P0 LEA.HI.X R97, R109, c[0x0][0x254], RZ, 0x4, P1 ;  /* 0x000095006d610a11 */ /* 0x000fca00008f24ff */
[----:B------:R0:W-:Y:S04]  /*2f00*/  @P0 STG.E.128 [R96.64], R88 ;  /* 0x0000005860000986 */ /* 0x0001e8000c101d04 */
.L_x_2456:
[----:B------:R-:W-:Y:S05]  /*2f10*/  BSYNC B0 ;  /* 0x0000000000007941 */ /* 0x000fea0003800000 */
.L_x_2455:
[----:B------:R-:W-:Y:S02]  /*2f20*/  IADD3 R111, R111, c[0x0][0x160], RZ ;  /* 0x000058006f6f7a10 */ /* 0x000fe40007ffe0ff */
[----:B------:R-:W-:Y:S02]  /*2f30*/  LOP3.LUT P1, RZ, R110, 0xff, RZ, 0xc0, !PT ;  /* 0x000000ff6eff7812 */ /* 0x000fe4000782c0ff */
[----:B------:R-:W-:Y:S02]  /*2f40*/  ISETP.GE.AND P0, PT, R111, c[0x0][0x164], PT ;  /* 0x000059006f007a0c */ /* 0x000fe40003f06270 */
[----:B------:R-:W-:-:S11]  /*2f50*/  SEL R110, RZ, 0x1, P1 ;  /* 0x00000001ff6e7807 */ /* 0x000fd60000800000 */
[----:B0-----:R-:W-:Y:S01]  /*2f60*/  @P0 CALL.REL.NOINC `(.L_x_2434) ;  /* 0x0000001000000944 */ /* 0x001fe20003c00000 */
[----:B------:R-:W-:Y:S05]  /*2f70*/  BRA `(.L_x_2457) ;  /* 0xffffd6c000007947 */ /* 0x000fea000383ffff */
.L_x_2434:
[----:B0-----:R-:W0:Y:S01]  /*2f80*/  S2UR UR6, SR_CTAID.X ;  /* 0x00000000000679c3 */ /* 0x001e220000002500 */
[----:B------:R-:W0:Y:S01]  /*2f90*/  S2R R2, SR_TID.X ;  /* 0x0000000000027919 */ /* 0x000e220000002100 */
[----:B-----5:R-:W-:Y:S01]  /*2fa0*/  @P2 IMAD.MOV.U32 R5, RZ, RZ, 0x10 ;  /* 0x00000010ff052424 */ /* 0x020fe200078e00ff */
[----:B------:R-:W-:Y:S01]  /*2fb0*/  @P3 MOV R9, 0x10 ;  /* 0x0000001000093802 */ /* 0x000fe20000000f00 */
[----:B------:R-:W-:Y:S01]  /*2fc0*/  @P4 IMAD.MOV.U32 R13, RZ, RZ, 0x10 ;  /* 0x00000010ff0d4424 */ /* 0x000fe200078e00ff */
        /* <DEDUP_REMOVED lines=32> */
.L_x_2445:
[----:B------:R-:W-:Y:S01]  /*31d0*/  HFMA2.MMA R95, -RZ, RZ, 0, 1.847743988037109375e-06 ;  /* 0x0000001fff5f7435 */ /* 0x000fe200000001ff */
[----:B------:R-:W-:Y:S01]  /*31e0*/  MOV R98, R151 ;  /* 0x0000009700627202 */ /* 0x000fe20000000f00 */
[----:B------:R-:W-:Y:S01]  /*31f0*/  IMAD.MOV.U32 R97, RZ, RZ, 0x10 ;  /* 0x00000010ff617424 */ /* 0x000fe200078e00ff */
[----:B------:R-:W-:Y:S01]  /*3200*/  MOV R92, 0x3230 ;  /* 0x00003230005c7802 */ /* 0x000fe20000000f00 */
[----:B------:R-:W-:-:S02]  /*3210*/  IMAD.MOV.U32 R96, RZ, RZ, -0x1 ;  /* 0xffffffffff607424 */ /* 0x000fc400078e00ff */
[----:B-----5:R-:W-:Y:S05]  /*3220*/  CALL.REL.NOINC `($__internal_104_$__cuda_sm70_shflsync_down_p) ;  /* 0x0000046000007944 */ /* 0x020fea0003c00000 */
[----:B-1----:R-:W-:Y:S01]  /*3230*/  MOV R126, R96 ;  /* 0x00000060007e7202 */ /* 0x002fe20000000f00 */
[----:B0-----:R-:W-:Y:S05]  /*3240*/  BRA `(.L_x_2458) ;  /* 0xffffe67000007947 */ /* 0x001fea000383ffff */
.L_x_2446:
[----:B------:R-:W-:Y:S01]  /*3250*/  HFMA2.MMA R97, -RZ, RZ, 0, 9.5367431640625e-07 ;  /* 0x00000010ff617435 */ /* 0x000fe200000001ff */
[----:B------:R-:W-:Y:S01]  /*3260*/  IMAD.MOV.U32 R98, RZ, RZ, R127 ;  /* 0x000000ffff627224 */ /* 0x000fe200078e007f */
[----:B------:R-:W-:Y:S01]  /*3270*/  MOV R96, 0xffffffff ;  /* 0xffffffff00607802 */ /* 0x000fe20000000f00 */
[----:B------:R-:W-:Y:S01]  /*3280*/  IMAD.MOV.U32 R95, RZ, RZ, 0x1f ;  /* 0x0000001fff5f7424 */ /* 0x000fe200078e00ff */
[----:B------:R-:W-:-:S02]  /*3290*/  MOV R92, 0x32b0 ;  /* 0x000032b0005c7802 */ /* 0x000fc40000000f00 */
[----:B01----:R-:W-:Y:S05]  /*32a0*/  CALL.REL.NOINC `($__internal_104_$__cuda_sm70_shflsync_down_p) ;  /* 0x000003e000007944 */ /* 0x003fea0003c00000 */
[----:B------:R-:W-:Y:S01]  /*32b0*/  FADD.FTZ R126, R126, R151 ;  /* 0x000000977e7e7221 */ /* 0x000fe20000010000 */
[----:B0-----:R-:W-:Y:S01]  /*32c0*/  HFMA2.MMA R95, -RZ, RZ, 0, 1.847743988037109375e-06 ;  /* 0x0000001fff5f7435 */ /* 0x001fe200000001ff */
[----:B-1----:R-:W-:Y:S01]  /*32d0*/  FADD.FTZ R127, R127, R96 ;  /* 0x000000607f7f7221 */ /* 0x002fe20000010000 */
[----:B------:R-:W-:Y:S01]  /*32e0*/  MOV R92, 0x3330 ;  /* 0x00003330005c7802 */ /* 0x000fe20000000f00 */
[----:B------:R-:W-:Y:S01]  /*32f0*/  IMAD.MOV.U32 R97, RZ, RZ, 0x8 ;  /* 0x00000008ff617424 */ /* 0x000fe200078e00ff */
[----:B------:R-:W-:Y:S01]  /*3300*/  MOV R98, R126 ;  /* 0x0000007e00627202 */ /* 0x000fe20000000f00 */
[----:B------:R-:W-:-:S02]  /*3310*/  IMAD.MOV.U32 R96, RZ, RZ, -0x1 ;  /* 0xffffffffff607424 */ /* 0x000fc400078e00ff */
[----:B------:R-:W-:Y:S05]  /*3320*/  CALL.REL.NOINC `($__internal_104_$__cuda_sm70_shflsync_down_p) ;  /* 0x0000036000007944 */ /* 0x000fea0003c00000 */
[----:B0-----:R-:W-:Y:S01]  /*3330*/  HFMA2.MMA R95, -RZ, RZ, 0, 1.847743988037109375e-06 ;  /* 0x0000001fff5f7435 */ /* 0x001fe200000001ff */
[----:B-1----:R-:W-:Y:S01]  /*3340*/  IMAD.MOV.U32 R99, RZ, RZ, R96 ;  /* 0x000000ffff637224 */ /* 0x002fe200078e0060 */
[----:B------:R-:W-:Y:S01]  /*3350*/  MOV R98, R127 ;  /* 0x0000007f00627202 */ /* 0x000fe20000000f00 */
[----:B------:R-:W-:Y:S01]  /*3360*/  IMAD.MOV.U32 R97, RZ, RZ, 0x8 ;  /* 0x00000008ff617424 */ /* 0x000fe200078e00ff */
[----:B------:R-:W-:Y:S01]  /*3370*/  MOV R92, 0x33a0 ;  /* 0x000033a0005c7802 */ /* 0x000fe20000000f00 */
[----:B------:R-:W-:-:S02]  /*3380*/  IMAD.MOV.U32 R96, RZ, RZ, -0x1 ;  /* 0xffffffffff607424 */ /* 0x000fc400078e00ff */
[----:B------:R-:W-:Y:S05]  /*3390*/  CALL.REL.NOINC `($__internal_104_$__cuda_sm70_shflsync_down_p) ;  /* 0x000002f000007944 */ /* 0x000fea0003c00000 */
[----:B------:R-:W-:Y:S01]  /*33a0*/  FADD.FTZ R126, R99, R126 ;  /* 0x0000007e637e7221 */ /* 0x000fe20000010000 */
[----:B0-----:R-:W-:Y:S01]  /*33b0*/  MOV R97, 0x4 ;  /* 0x0000000400617802 */ /* 0x001fe20000000f00 */
[----:B-1----:R-:W-:Y:S01]  /*33c0*/  FADD.FTZ R127, R127, R96 ;  /* 0x000000607f7f7221 */ /* 0x002fe20000010000 */
[----:B------:R-:W-:Y:S01]  /*33d0*/  MOV R96, 0xffffffff ;  /* 0xffffffff00607802 */ /* 0x000fe20000000f00 */
[----:B------:R-:W-:Y:S01]  /*33e0*/  IMAD.MOV.U32 R95, RZ, RZ, 0x1f ;  /* 0x0000001fff5f7424 */ /* 0x000fe200078e00ff */
[----:B------:R-:W-:Y:S01]  /*33f0*/  MOV R92, 0x3420 ;  /* 0x00003420005c7802 */ /* 0x000fe20000000f00 */
[----:B------:R-:W-:-:S02]  /*3400*/  IMAD.MOV.U32 R98, RZ, RZ, R126 ;  /* 0x000000ffff627224 */ /* 0x000fc400078e007e */
[----:B------:R-:W-:Y:S05]  /*3410*/  CALL.REL.NOINC `($__internal_104_$__cuda_sm70_shflsync_down_p) ;  /* 0x0000027000007944 */ /* 0x000fea0003c00000 */
[----:B0-----:R-:W-:Y:S01]  /*3420*/  HFMA2.MMA R97, -RZ, RZ, 0, 2.384185791015625e-07 ;  /* 0x00000004ff617435 */ /* 0x001fe200000001ff */
[----:B-1----:R-:W-:Y:S01]  /*3430*/  MOV R99, R96 ;  /* 0x0000006000637202 */ /* 0x002fe20000000f00 */
[----:B------:R-:W-:Y:S01]  /*3440*/  IMAD.MOV.U32 R98, RZ, RZ, R127 ;  /* 0x000000ffff627224 */ /* 0x000fe200078e007f */
[----:B------:R-:W-:Y:S01]  /*3450*/  MOV R96, 0xffffffff ;  /* 0xffffffff00607802 */ /* 0x000fe20000000f00 */
[----:B------:R-:W-:Y:S01]  /*3460*/  IMAD.MOV.U32 R95, RZ, RZ, 0x1f ;  /* 0x0000001fff5f7424 */ /* 0x000fe200078e00ff */
[----:B------:R-:W-:-:S02]  /*3470*/  MOV R92, 0x3490 ;  /* 0x00003490005c7802 */ /* 0x000fc40000000f00 */
[----:B------:R-:W-:Y:S05]  /*3480*/  CALL.REL.NOINC `($__internal_104_$__cuda_sm70_shflsync_down_p) ;  /* 0x0000020000007944 */ /* 0x000fea0003c00000 */
        /* <DEDUP_REMOVED lines=23> */
[----:B0-----:R-:W-:Y:S01]  /*3600*/  HFMA2.MMA R97, -RZ, RZ, 0, 5.9604644775390625e-08 ;  /* 0x00000001ff617435 */ /* 0x001fe200000001ff */
[----:B-1----:R-:W-:Y:S01]  /*3610*/  MOV R127, R96 ;  /* 0x00000060007f7202 */ /* 0x002fe20000000f00 */
[----:B------:R-:W-:Y:S01]  /*3620*/  IMAD.MOV.U32 R98, RZ, RZ, R99 ;  /* 0x000000ffff627224 */ /* 0x000fe200078e0063 */
[----:B------:R-:W-:Y:S01]  /*3630*/  MOV R96, 0xffffffff ;  /* 0xffffffff00607802 */ /* 0x000fe20000000f00 */
[----:B------:R-:W-:Y:S01]  /*3640*/  IMAD.MOV.U32 R95, RZ, RZ, 0x1f ;  /* 0x0000001fff5f7424 */ /* 0x000fe200078e00ff */
[----:B------:R-:W-:-:S02]  /*3650*/  MOV R92, 0x3670 ;  /* 0x00003670005c7802 */ /* 0x000fc40000000f00 */
[----:B------:R-:W-:Y:S05]  /*3660*/  CALL.REL.NOINC `($__internal_104_$__cuda_sm70_shflsync_down_p) ;  /* 0x0000002000007944 */ /* 0x000fea0003c00000 */
[----:B-1----:R-:W-:Y:S01]  /*3670*/  IMAD.MOV.U32 R92, RZ, RZ, R96 ;  /* 0x000000ffff5c7224 */ /* 0x002fe200078e0060 */
[----:B0-----:R-:W-:Y:S05]  /*3680*/  BRA `(.L_x_2459) ;  /* 0xffffe35000007947 */ /* 0x001fea000383ffff */
        .weak           $__internal_104_$__cuda_sm70_shflsync_down_p
        .type           $__internal_104_$__cuda_sm70_shflsync_down_p,@function
        .size           $__internal_104_$__cuda_sm70_shflsync_down_p,(.L_x_2851 - $__internal_104_$__cuda_sm70_shflsync_down_p)
$__internal_104_$__cuda_sm70_shflsync_down_p:
[----:B------:R-:W-:Y:S01]  /*3690*/  HFMA2.MMA R93, -RZ, RZ, 0, 0 ;  /* 0x00000000ff5d7435 */ /* 0x000fe200000001ff */
[----:B------:R-:W-:Y:S04]  /*36a0*/  WARPSYNC R96 ;  /* 0x0000006000007348 */ /* 0x000fe80003800000 */
[----:B------:R0:W1:Y:S01]  /*36b0*/  SHFL.DOWN PT, R96, R98, R97, R95 ;  /* 0x0800006162607389 */ /* 0x00006200000e005f */
[----:B------:R-:W-:Y:S05]  /*36c0*/  RET.REL.NODEC R92 `(_ZN10layer_norm31ln_parallel_residual_bwd_kernelINS_13Kernel_traitsI6__halfffffjLj2560ELj1ELj1ELj4ELj16ENS_18Kernel_traits_baseILj2560ES2_ffffjLj128EEEEELb1ELb1ELb0EEEvNS_9BwdParamsE) ;  /* 0xffffc9305c007950 */ /* 0x000fea0003c3ffff */
.L_x_2460:
        /* <DEDUP_REMOVED lines=11> */
.L_x_2851:


//--------------------- .text._ZN10layer_norm22ln_bwd_finalize_kernelINS_22Kernel_traits_finalizeILj2560E6__halfffffjLb0ELj1024ELj4ENS_18Kernel_traits_baseILj2560ES2_ffffjLj1024EEEEELb0ELb1EEEvNS_9BwdParamsE --------------------------
	.section	.text._ZN10layer_norm22ln_bwd_finalize_kernelINS_22Kernel_traits_finalizeILj2560E6__halfffffjLb0ELj1024ELj4ENS_18Kernel_traits_baseILj2560ES2_ffffjLj1024EEEEELb0ELb1EEEvNS_9BwdParamsE,"ax",@progbits
	.sectioninfo	@"SHI_REGISTERS=32"
	.align	128
        .global         _ZN10layer_norm22ln_bwd_finalize_kernelINS_22Kernel_traits_finalizeILj2560E6__halfffffjLb0ELj1024ELj4ENS_18Kernel_traits_baseILj2560ES2_ffffjLj1024EEEEELb0ELb1EEEvNS_9BwdParamsE
        .type           _ZN10layer_norm22ln_bwd_finalize_kernelINS_22Kernel_traits_finalizeILj2560E6__halfffffjLb0ELj1024ELj4ENS_18Kernel_traits_baseILj2560ES2_ffffjLj1024EEEEELb0ELb1EEEvNS_9BwdParamsE,@function
        .size           _ZN10layer_norm22ln_bwd_finalize_kernelINS_22Kernel_traits_finalizeILj2560E6__halfffffjLb0ELj1024ELj4ENS_18Kernel_traits_baseILj2560ES2_ffffjLj1024EEEEELb0ELb1EEEvNS_9BwdParamsE,(.L_x_2852 - _ZN10layer_norm22ln_bwd_finalize_kernelINS_22Kernel_traits_finalizeILj2560E6__halfffffjLb0ELj1024ELj4ENS_18Kernel_traits_baseILj2560ES2_ffffjLj1024EEEEELb0ELb1EEEvNS_9BwdParamsE)
        .other          _ZN10layer_norm22ln_bwd_finalize_kernelINS_22Kernel_traits_finalizeILj2560E6__halfffffjLb0ELj1024ELj4ENS_18Kernel_traits_baseILj2560ES2_ffffjLj1024EEEEELb0ELb1EEEvNS_9BwdParamsE,@"STO_CUDA_ENTRY STV_DEFAULT"
_ZN10layer_norm22ln_bwd_finalize_kernelINS_22Kernel_traits_finalizeILj2560E6__halfffffjLb0ELj1024ELj4ENS_18Kernel_traits_baseILj2560ES2_ffffjLj1024EEEEELb0ELb1EEEvNS_9BwdParamsE:
.text._ZN10layer_norm22ln_bwd_finalize_kernelINS_22Kernel_traits_finalizeILj2560E6__halfffffjLb0ELj1024ELj4ENS_18Kernel_traits_baseILj2560ES2_ffffjLj1024EEEEELb0ELb1EEEvNS_9BwdParamsE:
        /* <DEDUP_REMOVED lines=19> */
.L_x_2473:
        /* <DEDUP_REMOVED lines=27> */
.L_x_2465:
        /* <DEDUP_REMOVED lines=35> */
.L_x_2464:
[----:B------:R-:W-:Y:S05]  /*0510*/  BSYNC B1 ;  /* 0x0000000000017941 */ /* 0x000fea0003800000 */
.L_x_2463:
        /* <DEDUP_REMOVED lines=23> */
.L_x_2467:
[----:B------:R-:W-:Y:S05]  /*0690*/  BSYNC B1 ;  /* 0x0000000000017941 */ /* 0x000fea0003800000 */
.L_x_2466:
        /* <DEDUP_REMOVED lines=10> */
.L_x_2462:
[----:B------:R-:W-:Y:S05]  /*0740*/  BSYNC B0 ;  /* 0x0000000000007941 */ /* 0x000fea0003800000 */
.L_x_2461:
        /* <DEDUP_REMOVED lines=11> */
.L_x_2474:
        /* <DEDUP_REMOVED lines=18> */
.L_x_2475:
[----:B------:R-:W-:Y:S01]  /*0920*/  @!P1 SHF.R.U32.HI R2, RZ, 0x3, R0 ;  /* 0x00000003ff029819 */ /* 0x000fe20000011600 */
[----:B---3--:R-:W-:Y:S02]  /*0930*/  FADD.FTZ R5, R5, R10 ;  /* 0x0000000a05057221 */ /* 0x008fe40000010000 */
[----:B--2---:R-:W-:Y:S01]  /*0940*/  FADD.FTZ R7, R7, R4 ;  /* 0x0000000407077221 */ /* 0x004fe20000010000 */
[----:B------:R-:W-:-:S05]  /*0950*/  @!P1 LOP3.LUT R2, R2, 0x1ffffffc, RZ, 0xc0, !PT ;  /* 0x1ffffffc02029812 */ /* 0x000fca00078ec0ff */
[----:B------:R2:W-:Y:S04]  /*0960*/  @!P1 STS [R2+0x2000], R5 ;  /* 0x0020000502009388 */ /* 0x0005e80000000800 */
[----:B------:R2:W-:Y:S02]  /*0970*/  @!P1 STS [R2+0x2080], R7 ;  /* 0x0020800702009388 */ /* 0x0005e40000000800 */
.L_x_2468:
        /* <DEDUP_REMOVED lines=13> */
.L_x_2472:
[----:B------:R-:W-:Y:S05]  /*0a50*/  BSYNC B0 ;  /* 0x0000000000007941 */ /* 0x000fea0003800000 */
.L_x_2471:
[C---:B------:R-:W-:Y:S02]  /*0a60*/  ISETP.GT.U32.AND P1, PT, R18.reuse, -0xa01, PT ;  /* 0xfffff5ff1200780c */ /* 0x040fe40003f24070 */
[----:B------:R-:W-:Y:S02]  /*0a70*/  IADD3 R18, R18, 0xa00, RZ ;  /* 0x00000a0012127810 */ /* 0x000fe40007ffe0ff */
[----:B------:R-:W-:-:S09]  /*0a80*/  IADD3 R19, R19, 0x500, RZ ;  /* 0x0000050013137810 */ /* 0x000fd20007ffe0ff */
[----:B012---:R-:W-:Y:S05]  /*0a90*/  @P1 BRA `(.L_x_2473) ;  /* 0xfffff69000001947 */ /* 0x007fea000383ffff */
[----:B------:R-:W-:Y:S05]  /*0aa0*/  EXIT ;  /* 0x000000000000794d */ /* 0x000fea0003800000 */
.L_x_2469:
[----:B--2---:R-:W-:Y:S01]  /*0ab0*/  IMAD.MOV.U32 R10, RZ, RZ, R4 ;  /* 0x000000ffff0a7224 */ /* 0x004fe200078e0004 */
[----:B------:R-:W-:Y:S01]  /*0ac0*/  MOV R9, 0x1 ;  /* 0x0000000100097802 */ /* 0x000fe20000000f00 */
[----:B------:R-:W-:Y:S01]  /*0ad0*/  IMAD.MOV.U32 R6, RZ, RZ, 0x1f ;  /* 0x0000001fff067424 */ /* 0x000fe200078e00ff */
[----:B------:R-:W-:Y:S02]  /*0ae0*/  MOV R11, 0xffffffff ;  /* 0xffffffff000b7802 */ /* 0x000fe40000000f00 */
[----:B------:R-:W-:Y:S02]  /*0af0*/  MOV R2, 0xb10 ;  /* 0x00000b1000027802 */ /* 0x000fe40000000f00 */
[----:B01----:R-:W-:Y:S05]  /*0b00*/  CALL.REL.NOINC `($__internal_105_$__cuda_sm70_shflsync_bfly_p) ;  /* 0x000003c000007944 */ /* 0x003fea0003c00000 */
[----:B-1----:R-:W-:Y:S01]  /*0b10*/  IMAD.MOV.U32 R3, RZ, RZ, R6 ;  /* 0x000000ffff037224 */ /* 0x002fe200078e0006 */
[----:B0-----:R-:W-:Y:S05]  /*0b20*/  BRA `(.L_x_2474) ;  /* 0xfffffcd000007947 */ /* 0x001fea000383ffff */
.L_x_2470:
[----:B------:R-:W-:Y:S01]  /*0b30*/  HFMA2.MMA R6, -RZ, RZ, 0, 1.847743988037109375e-06 ;  /* 0x0000001fff067435 */ /* 0x000fe200000001ff */
[----:B------:R-:W-:Y:S01]  /*0b40*/  MOV R10, R13 ;  /* 0x0000000d000a7202 */ /* 0x000fe20000000f00 */
[----:B------:R-:W-:Y:S01]  /*0b50*/  IMAD.MOV.U32 R9, RZ, RZ, 0x2 ;  /* 0x00000002ff097424 */ /* 0x000fe200078e00ff */
[----:B------:R-:W-:Y:S01]  /*0b60*/  MOV R2, 0xb90 ;  /* 0x00000b9000027802 */ /* 0x000fe20000000f00 */
[----:B------:R-:W-:-:S02]  /*0b70*/  IMAD.MOV.U32 R11, RZ, RZ, -0x1 ;  /* 0xffffffffff0b7424 */ /* 0x000fc400078e00ff */
[----:B012---:R-:W-:Y:S05]  /*0b80*/  CALL.REL.NOINC `($__internal_105_$__cuda_sm70_shflsync_bfly_p) ;  /* 0x0000034000007944 */ /* 0x007fea0003c00000 */
[----:B01----:R-:W-:Y:S01]  /*0b90*/  FADD.FTZ R10, R13, R6 ;  /* 0x000000060d0a7221 */ /* 0x003fe20000010000 */
[----:B------:R-:W-:Y:S01]  /*0ba0*/  HFMA2.MMA R6, -RZ, RZ, 0, 1.847743988037109375e-06 ;  /* 0x0000001fff067435 */ /* 0x000fe200000001ff */
[----:B------:R-:W-:Y:S01]  /*0bb0*/  MOV R9, 0x4 ;  /* 0x0000000400097802 */ /* 0x000fe20000000f00 */
[----:B------:R-:W-:Y:S01]  /*0bc0*/  IMAD.MOV.U32 R11, RZ, RZ, -0x1 ;  /* 0xffffffffff0b7424 */ /* 0x000fe200078e00ff */
[----:B------:R-:W-:-:S03]  /*0bd0*/  MOV R2, 0xbf0 ;  /* 0x00000bf000027802 */ /* 0x000fc60000000f00 */
[----:B------:R-:W-:Y:S05]  /*0be0*/  CALL.REL.NOINC `($__internal_105_$__cuda_sm70_shflsync_bfly_p) ;  /* 0x000002e000007944 */ /* 0x000fea0003c00000 */
[----:B01----:R-:W-:Y:S01]  /*0bf0*/  FADD.FTZ R10, R10, R6 ;  /* 0x000000060a0a7221 */ /* 0x003fe20000010000 */
[----:B------:R-:W-:Y:S01]  /*0c00*/  HFMA2.MMA R6, -RZ, RZ, 0, 1.847743988037109375e-06 ;  /* 0x0000001fff067435 */ /* 0x000fe200000001ff */
[----:B------:R-:W-:Y:S01]  /*0c10*/  MOV R9, 0x8 ;  /* 0x0000000800097802 */ /* 0x000fe20000000f00 */
[----:B------:R-:W-:Y:S01]  /*0c20*/  IMAD.MOV.U32 R11, RZ, RZ, -0x1 ;  /* 0xffffffffff0b7424 */ /* 0x000fe200078e00ff */
[----:B------:R-:W-:-:S03]  /*0c30*/  MOV R2, 0xc50 ;  /* 0x00000c5000027802 */ /* 0x000fc60000000f00 */
[----:B------:R-:W-:Y:S05]  /*0c40*/  CALL.REL.NOINC `($__internal_105_$__cuda_sm70_shflsync_bfly_p) ;  /* 0x0000028000007944 */ /* 0x000fea0003c00000 */
[----:B-1----:R-:W-:Y:S01]  /*0c50*/  FADD.FTZ R4, R10, R6 ;  /* 0x000000060a047221 */ /* 0x002fe20000010000 */
[----:B------:R-:W-:Y:S01]  /*0c60*/  HFMA2.MMA R6, -RZ, RZ, 0, 1.847743988037109375e-06 ;  /* 0x0000001fff067435 */ /* 0x000fe200000001ff */
[----:B0-----:R-:W-:Y:S01]  /*0c70*/  MOV R9, 0x10 ;  /* 0x0000001000097802 */ /* 0x001fe20000000f00 */
[----:B------:R-:W-:Y:S01]  /*0c80*/  IMAD.MOV.U32 R11, RZ, RZ, -0x1 ;  /* 0xffffffffff0b7424 */ /* 0x000fe200078e00ff */
[----:B------:R-:W-:-:S02]  /*0c90*/  MOV R2, 0xcc0 ;  /* 0x00000cc000027802 */ /* 0x000fc40000000f00 */
[----:B------:R-:W-:Y:S02]  /*0ca0*/  MOV R10, R4 ;  /* 0x00000004000a7202 */ /* 0x000fe40000000f00 */
[----:B------:R-:W-:Y:S05]  /*0cb0*/  CALL.REL.NOINC `($__internal_105_$__cuda_sm70_shflsync_bfly_p) ;  /* 0x0000021000007944 */ /* 0x000fea0003c00000 */
[----:B0-----:R-:W-:Y:S01]  /*0cc0*/  HFMA2.MMA R9, -RZ, RZ, 0, 5.9604644775390625e-08 ;  /* 0x00000001ff097435 */ /* 0x001fe200000001ff */
[----:B-1----:R-:W-:Y:S01]  /*0cd0*/  MOV R7, R6 ;  /* 0x0000000600077202 */ /* 0x002fe20000000f00 */
[----:B------:R-:W-:Y:S01]  /*0ce0*/  IMAD.MOV.U32 R10, RZ, RZ, R5 ;  /* 0x000000ffff0a7224 */ /* 0x000fe200078e0005 */
[----:B------:R-:W-:Y:S01]  /*0cf0*/  MOV R6, 0x1f ;  /* 0x0000001f00067802 */ /* 0x000fe20000000f00 */
[----:B------:R-:W-:Y:S01]  /*0d00*/  IMAD.MOV.U32 R11, RZ, RZ, -0x1 ;  /* 0xffffffffff0b7424 */ /* 0x000fe200078e00ff */
[----:B------:R-:W-:Y:S02]  /*0d10*/  MOV R2, 0xd30 ;  /* 0x00000d3000027802 */ /* 0x000fe40000000f00 */
[----:B------:R-:W-:Y:S05]  /*0d20*/  CALL.REL.NOINC `($__internal_105_$__cuda_sm70_shflsync_bfly_p) ;  /* 0x000001a000007944 */ /* 0x000fea0003c00000 */
[----:B0-----:R-:W-:Y:S01]  /*0d30*/  HFMA2.MMA R9, -RZ, RZ, 0, 1.1920928955078125e-07 ;  /* 0x00000002ff097435 */ /* 0x001fe200000001ff */
[----:B-1----:R-:W-:Y:S01]  /*0d40*/  FADD.FTZ R10, R5, R6 ;  /* 0x00000006050a7221 */ /* 0x002fe20000010000 */
[----:B------:R-:W-:Y:S01]  /*0d50*/  MOV R6, 0x1f ;  /* 0x0000001f00067802 */ /* 0x000fe20000000f00 */
[----:B------:R-:W-:Y:S01]  /*0d60*/  IMAD.MOV.U32 R11, RZ, RZ, -0x1 ;  /* 0xffffffffff0b7424 */ /* 0x000fe200078e00ff */
[----:B------:R-:W-:Y:S02]  /*0d70*/  MOV R2, 0xd90 ;  /* 0x00000d9000027802 */ /* 0x000fe40000000f00 */
[----:B------:R-:W-:Y:S05]  /*0d80*/  CALL.REL.NOINC `($__internal_105_$__cuda_sm70_shflsync_bfly_p) ;  /* 0x0000014000007944 */ /* 0x000fea0003c00000 */
[----:B0-----:R-:W-:Y:S01]  /*0d90*/  HFMA2.MMA R9, -RZ, RZ, 0, 2.384185791015625e-07 ;  /* 0x00000004ff097435 */ /* 0x001fe200000001ff */
[----:B-1----:R-:W-:Y:S01]  /*0da0*/  FADD.FTZ R10, R10, R6 ;  /* 0x000000060a0a7221 */ /* 0x002fe20000010000 */
[----:B------:R-:W-:Y:S01]  /*0db0*/  MOV R6, 0x1f ;  /* 0x0000001f00067802 */ /* 0x000fe20000000f00 */
[----:B------:R-:W-:Y:S01]  /*0dc0*/  IMAD.MOV.U32 R11, RZ, RZ, -0x1 ;  /* 0xffffffffff0b7424 */ /* 0x000fe200078e00ff */
[----:B------:R-:W-:-:S02]  /*0dd0*/  MOV R2, 0xdf0 ;  /* 0x00000df000027802 */ /* 0x000fc40000000f00 */
[----:B------:R-:W-:Y:S05]  /*0de0*/  CALL.REL.NOINC `($__internal_105_$__cuda_sm70_shflsync_bfly_p) ;  /* 0x000000e000007944 */ /* 0x000fea0003c00000 */
[----:B0-----:R-:W-:Y:S01]  /*0df0*/  HFMA2.MMA R9, -RZ, RZ, 0, 4.76837158203125e-07 ;  /* 0x00000008ff097435 */ /* 0x001fe200000001ff */
[----:B-1----:R-:W-:Y:S01]  /*0e00*/  FADD.FTZ R10, R10, R6 ;  /* 0x000000060a0a7221 */ /* 0x002fe20000010000 */
[----:B------:R-:W-:Y:S01]  /*0e10*/  MOV R6, 0x1f ;  /* 0x0000001f00067802 */ /* 0x000fe20000000f00 */
[----:B------:R-:W-:Y:S01]  /*0e20*/  IMAD.MOV.U32 R11, RZ, RZ, -0x1 ;  /* 0xffffffffff0b7424 */ /* 0x000fe200078e00ff */
[----:B------:R-:W-:-:S02]  /*0e30*/  MOV R2, 0xe50 ;  /* 0x00000e5000027802 */ /* 0x000fc40000000f00 */
[----:B------:R-:W-:Y:S05]  /*0e40*/  CALL.REL.NOINC `($__internal_105_$__cuda_sm70_shflsync_bfly_p) ;  /* 0x0000008000007944 */ /* 0x000fea0003c00000 */
[----:B0-----:R-:W-:Y:S01]  /*0e50*/  HFMA2.MMA R9, -RZ, RZ, 0, 9.5367431640625e-07 ;  /* 0x00000010ff097435 */ /* 0x001fe200000001ff */
[----:B-1----:R-:W-:Y:S01]  /*0e60*/  FADD.FTZ R10, R10, R6 ;  /* 0x000000060a0a7221 */ /* 0x002fe20000010000 */
[----:B------:R-:W-:Y:S01]  /*0e70*/  MOV R6, 0x1f ;  /* 0x0000001f00067802 */ /* 0x000fe20000000f00 */
[----:B------:R-:W-:Y:S01]  /*0e80*/  IMAD.MOV.U32 R11, RZ, RZ, -0x1 ;  /* 0xffffffffff0b7424 */ /* 0x000fe200078e00ff */
[----:B------:R-:W-:-:S02]  /*0e90*/  MOV R2, 0xeb0 ;  /* 0x00000eb000027802 */ /* 0x000fc40000000f00 */
[----:B------:R-:W-:Y:S05]  /*0ea0*/  CALL.REL.NOINC `($__internal_105_$__cuda_sm70_shflsync_bfly_p) ;  /* 0x0000002000007944 */ /* 0x000fea0003c00000 */
[----:B-1----:R-:W-:Y:S01]  /*0eb0*/  MOV R5, R6 ;  /* 0x0000000600057202 */ /* 0x002fe20000000f00 */
[----:B0-----:R-:W-:Y:S05]  /*0ec0*/  BRA `(.L_x_2475) ;  /* 0xfffffa5000007947 */ /* 0x001fea000383ffff */
        .weak           $__internal_105_$__cuda_sm70_shflsync_bfly_p
        .type           $__internal_105_$__cuda_sm70_shflsync_bfly_p,@function
        .size           $__internal_105_$__cuda_sm70_shflsync_bfly_p,(.L_x_2852 - $__internal_105_$__cuda_sm70_shflsync_bfly_p)
$__internal_105_$__cuda_sm70_shflsync_bfly_p:
[----:B------:R-:W-:Y:S01]  /*0ed0*/  HFMA2.MMA R3, -RZ, RZ, 0, 0 ;  /* 0x00000000ff037435 */ /* 0x000fe200000001ff */
[----:B------:R-:W-:Y:S04]  /*0ee0*/  WARPSYNC R11 ;  /* 0x0000000b00007348 */ /* 0x000fe80003800000 */
[----:B------:R0:W1:Y:S01]  /*0ef0*/  SHFL.BFLY PT, R6, R10, R9, R6 ;  /* 0x0c0000090a067389 */ /* 0x00006200000e0006 */
[----:B------:R-:W-:Y:S05]  /*0f00*/  RET.REL.NODEC R2 `(_ZN10layer_norm22ln_bwd_finalize_kernelINS_22Kernel_traits_finalizeILj2560E6__halfffffjLb0ELj1024ELj4ENS_18Kernel_traits_baseILj2560ES2_ffffjLj1024EEEEELb0ELb1EEEvNS_9BwdParamsE) ;  /* 0xfffff0f002007950 */ /* 0x000fea0003c3ffff */
.L_x_2476:
        /* <DEDUP_REMOVED lines=15> */
.L_x_2852:


//--------------------- .text._ZN10layer_norm40ln_parallel_residual_bwd_finalize_kernelINS_22Kernel_traits_finalizeILj2560E6__halfffffjLb0ELj1024ELj4ENS_18Kernel_traits_baseILj2560ES2_ffffjLj1024EEEEELb1EEEvNS_9BwdParamsE --------------------------
	.section	.text._ZN10layer_norm40ln_parallel_residual_bwd_finalize_kernelINS_22Kernel_traits_finalizeILj2560E6__halfffffjLb0ELj1024ELj4ENS_18Kernel_traits_baseILj2560ES2_ffffjLj1024EEEEELb1EEEvNS_9BwdParamsE,"ax",@progbits
	.sectioninfo	@"SHI_REGISTERS=32"
	.align	128
        .global         _ZN10layer_norm40ln_parallel_residual_bwd_finalize_kernelINS_22Kernel_traits_finalizeILj2560E6__halfffffjLb0ELj1024ELj4ENS_18Kernel_traits_baseILj2560ES2_ffffjLj1024EEEEELb1EEEvNS_9BwdParamsE
        .type           _ZN10layer_norm40ln_parallel_residual_bwd_finalize_kernelINS_22Kernel_traits_finalizeILj2560E6__halfffffjLb0ELj1024ELj4ENS_18Kernel_traits_baseILj2560ES2_ffffjLj1024EEEEELb1EEEvNS_9BwdParamsE,@function
        .size           _ZN10layer_norm40ln_parallel_residual_bwd_finalize_kernelINS_22Kernel_traits_finalizeILj2560E6__halfffffjLb0ELj1024ELj4ENS_18Kernel_traits_baseILj2560ES2_ffffjLj1024EEEEELb1EEEvNS_9BwdParamsE,(.L_x_2853 - _ZN10layer_norm40ln_parallel_residual_bwd_finalize_kernelINS_22Kernel_traits_finalizeILj2560E6__halfffffjLb0ELj1024ELj4ENS_18Kernel_traits_baseILj2560ES2_ffffjLj1024EEEEELb1EEEvNS_9BwdParamsE)
        .other          _ZN10layer_norm40ln_parallel_residual_bwd_finalize_kernelINS_22Kernel_traits_finalizeILj2560E6__halfffffjLb0ELj1024ELj4ENS_18Kernel_traits_baseILj2560ES2_ffffjLj1024EEEEELb1EEEvNS_9BwdParamsE,@"STO_CUDA_ENTRY STV_DEFAULT"
_ZN10layer_norm40ln_parallel_residual_bwd_finalize_kernelINS_22Kernel_traits_finalizeILj2560E6__halfffffjLb0ELj1024ELj4ENS_18Kernel_traits_baseILj2560ES2_ffffjLj1024EEEEELb1EEEvNS_9BwdParamsE:
.text._ZN10layer_norm40ln_parallel_residual_bwd_finalize_kernelINS_22Kernel_traits_finalizeILj2560E6__halfffffjLb0ELj1024ELj4ENS_18Kernel_traits_baseILj2560ES2_ffffjLj1024EEEEELb1EEEvNS_9BwdParamsE:
        /* <DEDUP_REMOVED lines=19> */
.L_x_2490:
        /* <DEDUP_REMOVED lines=37> */
.L_x_2481:
        /* <DEDUP_REMOVED lines=59> */
.L_x_2480:
[----:B------:R-:W-:Y:S05]  /*0730*/  BSYNC B1 ;  /* 0x0000000000017941 */ /* 0x000fea0003800000 */
.L_x_2479:
        /* <DEDUP_REMOVED lines=35> */
.L_x_2483:
[----:B------:R-:W-:Y:S05]  /*0970*/  BSYNC B1 ;  /* 0x0000000000017941 */ /* 0x000fea0003800000 */
.L_x_2482:
        /* <DEDUP_REMOVED lines=16> */
.L_x_2478:
[----:B------:R-:W-:Y:S05]  /*0a80*/  BSYNC B0 ;  /* 0x0000000000007941 */ /* 0x000fea0003800000 */
.L_x_2477:
        /* <DEDUP_REMOVED lines=14> */
.L_x_2491:
        /* <DEDUP_REMOVED lines=36> */
.L_x_2492:
        /* <DEDUP_REMOVED lines=11> */
.L_x_2484:
        /* <DEDUP_REMOVED lines=23> */
.L_x_2488:
[----:B------:R-:W-:Y:S05]  /*0fd0*/  BSYNC B0 ;  /* 0x0000000000007941 */ /* 0x000fea0003800000 */
.L_x_2487:
[C---:B------:R-:W-:Y:S02]  /*0fe0*/  ISETP.GT.U32.AND P1, PT, R4.reuse, -0xa01, PT ;  /* 0xfffff5ff0400780c */ /* 0x040fe40003f24070 */
[----:B------:R-:W-:-:S02]  /*0ff0*/  IADD3 R4, R4, 0xa00, RZ ;  /* 0x00000a0004047810 */ /* 0x000fc40007ffe0ff */
[----:B------:R-:W-:-:S09]  /*1000*/  IADD3 R5, R5, 0x500, RZ ;  /* 0x0000050005057810 */ /* 0x000fd20007ffe0ff */
[----:B0-----:R-:W-:Y:S01]  /*1010*/  @!P1 CALL.REL.NOINC `(.L_x_2489) ;  /* 0x0000001000009944 */ /* 0x001fe20003c00000 */
[----:B------:R-:W-:Y:S05]  /*1020*/  BRA `(.L_x_2490) ;  /* 0xfffff10000007947 */ /* 0x000fea000383ffff */
.L_x_2489:
[----:B------:R-:W-:Y:S05]  /*1030*/  EXIT ;  /* 0x000000000000794d */ /* 0x000fea0003800000 */
.L_x_2485:
[----:B------:R-:W-:Y:S01]  /*1040*/  HFMA2.MMA R17, -RZ, RZ, 0, 1.847743988037109375e-06 ;  /* 0x0000001fff117435 */ /* 0x000fe200000001ff */
[----:B----4-:R-:W-:Y:S01]  /*1050*/  MOV R19, R12 ;  /* 0x0000000c00137202 */ /* 0x010fe20000000f00 */
[----:B------:R-:W-:Y:S01]  /*1060*/  IMAD.MOV.U32 R16, RZ, RZ, 0x1 ;  /* 0x00000001ff107424 */ /* 0x000fe200078e00ff */
[----:B------:R-:W-:Y:S02]  /*1070*/  MOV R14, 0xffffffff ;  /* 0xffffffff000e7802 */ /* 0x000fe40000000f00 */
[----:B------:R-:W-:Y:S02]  /*1080*/  MOV R8, 0x10a0 ;  /* 0x000010a000087802 */ /* 0x000fe40000000f00 */
[----:B0123--:R-:W-:Y:S05]  /*1090*/  CALL.REL.NOINC `($__internal_106_$__cuda_sm70_shflsync_bfly_p) ;  /* 0x000007b000007944 */ /* 0x00ffea0003c00000 */
[----:B01----:R-:W-:Y:S05]  /*10a0*/  BRA `(.L_x_2491) ;  /* 0xfffffac000007947 */ /* 0x003fea000383ffff */
.L_x_2486:
[----:B------:R-:W-:Y:S01]  /*10b0*/  HFMA2.MMA R17, -RZ, RZ, 0, 1.847743988037109375e-06 ;  /* 0x0000001fff117435 */ /* 0x000fe200000001ff */
[----:B------:R-:W-:Y:S01]  /*10c0*/  MOV R19, R12 ;  /* 0x0000000c00137202 */ /* 0x000fe20000000f00 */
[----:B------:R-:W-:Y:S01]  /*10d0*/  IMAD.MOV.U32 R16, RZ, RZ, 0x2 ;  /* 0x00000002ff107424 */ /* 0x000fe200078e00ff */
[----:B------:R-:W-:Y:S02]  /*10e0*/  MOV R14, 0xffffffff ;  /* 0xffffffff000e7802 */ /* 0x000fe40000000f00 */
[----:B------:R-:W-:-:S02]  /*10f0*/  MOV R8, 0x1110 ;  /* 0x0000111000087802 */ /* 0x000fc40000000f00 */
[----:B-123--:R-:W-:Y:S05]  /*1100*/  CALL.REL.NOINC `($__internal_106_$__cuda_sm70_shflsync_bfly_p) ;  /* 0x0000074000007944 */ /* 0x00efea0003c00000 */
[----:B0-----:R-:W-:Y:S01]  /*1110*/  HFMA2.MMA R16, -RZ, RZ, 0, 2.384185791015625e-07 ;  /* 0x00000004ff107435 */ /* 0x001fe200000001ff */
[----:B-1----:R-:W-:Y:S01]  /*1120*/  FADD.FTZ R19, R12, R14 ;  /* 0x0000000e0c137221 */ /* 0x002fe20000010000 */
[----:B------:R-:W-:Y:S01]  /*1130*/  MOV R14, 0xffffffff ;  /* 0xffffffff000e7802 */ /* 0x000fe20000000f00 */
[----:B------:R-:W-:Y:S01]  /*1140*/  IMAD.MOV.U32 R17, RZ, RZ, 0x1f ;  /* 0x0000001fff117424 */ /* 0x000fe200078e00ff */
[----:B------:R-:W-:-:S02]  /*1150*/  MOV R8, 0x1170 ;  /* 0x0000117000087802 */ /* 0x000fc40000000f00 */
[----:B------:R-:W-:Y:S05]  /*1160*/  CALL.REL.NOINC `($__internal_106_$__cuda_sm70_shflsync_bfly_p) ;  /* 0x000006e000007944 */ /* 0x000fea0003c00000 */
[----:B0-----:R-:W-:Y:S01]  /*1170*/  HFMA2.MMA R16, -RZ, RZ, 0, 4.76837158203125e-07 ;  /* 0x00000008ff107435 */ /* 0x001fe200000001ff */
[----:B-1----:R-:W-:Y:S01]  /*1180*/  FADD.FTZ R19, R19, R14 ;  /* 0x0000000e13137221 */ /* 0x002fe20000010000 */
[----:B------:R-:W-:Y:S01]  /*1190*/  MOV R17, 0x1f ;  /* 0x0000001f00117802 */ /* 0x000fe20000000f00 */
[----:B------:R-:W-:Y:S01]  /*11a0*/  IMAD.MOV.U32 R14, RZ, RZ, -0x1 ;  /* 0xffffffffff0e7424 */ /* 0x000fe200078e00ff */
[----:B------:R-:W-:-:S02]  /*11b0*/  MOV R8, 0x11d0 ;  /* 0x000011d000087802 */ /* 0x000fc40000000f00 */
[----:B------:R-:W-:Y:S05]  /*11c0*/  CALL.REL.NOINC `($__internal_106_$__cuda_sm70_shflsync_bfly_p) ;  /* 0x0000068000007944 */ /* 0x000fea0003c00000 */
[----:B-1----:R-:W-:Y:S01]  /*11d0*/  FADD.FTZ R12, R19, R14 ;  /* 0x0000000e130c7221 */ /* 0x002fe20000010000 */
[----:B0-----:R-:W-:Y:S01]  /*11e0*/  HFMA2.MMA R16, -RZ, RZ, 0, 9.5367431640625e-07 ;  /* 0x00000010ff107435 */ /* 0x001fe200000001ff */
[----:B------:R-:W-:-:S02]  /*11f0*/  MOV R17, 0x1f ;  /* 0x0000001f00117802 */ /* 0x000fc40000000f00 */
[----:B------:R-:W-:Y:S01]  /*1200*/  MOV R14, 0xffffffff ;  /* 0xffffffff000e7802 */ /* 0x000fe20000000f00 */
[----:B------:R-:W-:Y:S01]  /*1210*/  IMAD.MOV.U32 R19, RZ, RZ, R12 ;  /* 0x000000ffff137224 */ /* 0x000fe200078e000c */
[----:B------:R-:W-:Y:S02]  /*1220*/  MOV R8, 0x1240 ;  /* 0x0000124000087802 */ /* 0x000fe40000000f00 */
[----:B------:R-:W-:Y:S05]  /*1230*/  CALL.REL.NOINC `($__internal_106_$__cuda_sm70_shflsync_bfly_p) ;  /* 0x0000061000007944 */ /* 0x000fea0003c00000 */
[----:B0-----:R-:W-:Y:S01]  /*1240*/  HFMA2.MMA R16, -RZ, RZ, 0, 5.9604644775390625e-08 ;  /* 0x00000001ff107435 */ /* 0x001fe200000001ff */
[----:B-1----:R-:W-:Y:S01]  /*1250*/  MOV R15, R14 ;  /* 0x0000000e000f7202 */ /* 0x002fe20000000f00 */
[----:B------:R-:W-:Y:S01]  /*1260*/  IMAD.MOV.U32 R17, RZ, RZ, 0x1f ;  /* 0x0000001fff117424 */ /* 0x000fe200078e00ff */
[----:B------:R-:W-:Y:S02]  /*1270*/  MOV R19, R13 ;  /* 0x0000000d00137202 */ /* 0x000fe40000000f00 */
[----:B------:R-:W-:Y:S02]  /*1280*/  MOV R14, 0xffffffff ;  /* 0xffffffff000e7802 */ /* 0x000fe40000000f00 */
[----:B------:R-:W-:Y:S02]  /*1290*/  MOV R8, 0x12b0 ;  /* 0x000012b000087802 */ /* 0x000fe40000000f00 */
[----:B------:R-:W-:Y:S05]  /*12a0*/  CALL.REL.NOINC `($__internal_106_$__cuda_sm70_shflsync_bfly_p) ;  /* 0x000005a000007944 */ /* 0x000fea0003c00000 */
[----:B0-----:R-:W-:Y:S01]  /*12b0*/  HFMA2.MMA R16, -RZ, RZ, 0, 1.1920928955078125e-07 ;  /* 0x00000002ff107435 */ /* 0x001fe200000001ff */
[----:B-1----:R-:W-:Y:S01]  /*12c0*/  FADD.FTZ R19, R13, R14 ;  /* 0x0000000e0d137221 */ /* 0x002fe20000010000 */
[----:B------:R-:W-:Y:S01]  /*12d0*/  MOV R17, 0x1f ;  /* 0x0000001f00117802 */ /* 0x000fe20000000f00 */
[----:B------:R-:W-:Y:S01]  /*12e0*/  IMAD.MOV.U32 R14, RZ, RZ, -0x1 ;  /* 0xffffffffff0e7424 */ /* 0x000fe200078e00ff */
[----:B------:R-:W-:-:S02]  /*12f0*/  MOV R8, 0x1310 ;  /* 0x0000131000087802 */ /* 0x000fc40000000f00 */
[----:B------:R-:W-:Y:S05]  /*1300*/  CALL.REL.NOINC `($__internal_106_$__cuda_sm70_shflsync_bfly_p) ;  /* 0x0000054000007944 */ /* 0x000fea0003c00000 */
[----:B0-----:R-:W-:Y:S01]  /*1310*/  HFMA2.MMA R16, -RZ, RZ, 0, 2.384185791015625e-07 ;  /* 0x00000004ff107435 */ /* 0x001fe200000001ff */
[----:B-1----:R-:W-:Y:S01]  /*1320*/  FADD.FTZ R19, R19, R14 ;  /* 0x0000000e13137221 */ /* 0x002fe20000010000 */
[----:B------:R-:W-:-:S02]  /*1330*/  MOV R17, 0x1f ;  /* 0x0000001f00117802 */ /* 0x000fc40000000f00 */
[----:B------:R-:W-:Y:S02]  /*1340*/  MOV R14, 0xffffffff ;  /* 0xffffffff000e7802 */ /* 0x000fe40000000f00 */
[----:B------:R-:W-:Y:S02]  /*1350*/  MOV R8, 0x1370 ;  /* 0x0000137000087802 */ /* 0x000fe40000000f00 */
[----:B------:R-:W-:Y:S05]  /*1360*/  CALL.REL.NOINC `($__internal_106_$__cuda_sm70_shflsync_bfly_p) ;  /* 0x000004e000007944 */ /* 0x000fea0003c00000 */
[----:B0-----:R-:W-:Y:S01]  /*1370*/  HFMA2.MMA R17, -RZ, RZ, 0, 1.847743988037109375e-06 ;  /* 0x0000001fff117435 */ /* 0x001fe200000001ff */
[----:B-1----:R-:W-:Y:S01]  /*1380*/  FADD.FTZ R19, R19, R14 ;  /* 0x0000000e13137221 */ /* 0x002fe20000010000 */
[----:B------:R-:W-:Y:S01]  /*1390*/  MOV R14, 0xffffffff ;  /* 0xffffffff000e7802 */ /* 0x000fe20000000f00 */
[----:B------:R-:W-:Y:S01]  /*13a0*/  IMAD.MOV.U32 R16, RZ, RZ, 0x8 ;  /* 0x00000008ff107424 */ /* 0x000fe200078e00ff */
[----:B------:R-:W-:Y:S02]  /*13b0*/  MOV R8, 0x13d0 ;  /* 0x000013d000087802 */ /* 0x000fe40000000f00 */
[----:B------:R-:W-:Y:S05]  /*13c0*/  CALL.REL.NOINC `($__internal_106_$__cuda_sm70_shflsync_bfly_p) ;  /* 0x0000048000007944 */ /* 0x000fea0003c00000 */
[----:B-1----:R-:W-:Y:S01]  /*13d0*/  FADD.FTZ R13, R19, R14 ;  /* 0x0000000e130d7221 */ /* 0x002fe20000010000 */
[----:B0-----:R-:W-:Y:S01]  /*13e0*/  HFMA2.MMA R16, -RZ, RZ, 0, 9.5367431640625e-07 ;  /* 0x00000010ff107435 */ /* 0x001fe200000001ff */
[----:B------:R-:W-:Y:S01]  /*13f0*/  IMAD.MOV.U32 R17, RZ, RZ, 0x1f ;  /* 0x0000001fff117424 */ /* 0x000fe200078e00ff */
[----:B------:R-:W-:Y:S02]  /*1400*/  MOV R14, 0xffffffff ;  /* 0xffffffff000e7802 */ /* 0x000fe40000000f00 */
[----:B------:R-:W-:-:S02]  /*1410*/  MOV R19, R13 ;  /* 0x0000000d00137202 */ /* 0x000fc40000000f00 */
[----:B------:R-:W-:Y:S02]  /*1420*/  MOV R8, 0x1440 ;  /* 0x0000144000087802 */ /* 0x000fe40000000f00 */
[----:B------:R-:W-:Y:S05]  /*1430*/  CALL.REL.NOINC `($__internal_106_$__cuda_sm70_shflsync_bfly_p) ;  /* 0x0000041000007944 */ /* 0x000fea0003c00000 */
[----:B0-----:R-:W-:Y:S01]  /*1440*/  HFMA2.MMA R16, -RZ, RZ, 0, 5.9604644775390625e-08 ;  /* 0x00000001ff107435 */ /* 0x001fe200000001ff */
[----:B-1----:R-:W-:Y:S01]  /*1450*/  MOV R18, R14 ;  /* 0x0000000e00127202 */ /* 0x002fe20000000f00 */
[----:B------:R-:W-:Y:S01]  /*1460*/  IMAD.MOV.U32 R19, RZ, RZ, R11 ;  /* 0x000000ffff137224 */ /* 0x000fe200078e000b */
[----:B------:R-:W-:Y:S02]  /*1470*/  MOV R17, 0x1f ;  /* 0x0000001f00117802 */ /* 0x000fe40000000f00 */
[----:B------:R-:W-:Y:S02]  /*1480*/  MOV R14, 0xffffffff ;  /* 0xffffffff000e7802 */ /* 0x000fe40000000f00 */
[----:B------:R-:W-:Y:S02]  /*1490*/  MOV R8, 0x14b0 ;  /* 0x000014b000087802 */ /* 0x000fe40000000f00 */
[----:B------:R-:W-:Y:S05]  /*14a0*/  CALL.REL.NOINC `($__internal_106_$__cuda_sm70_shflsync_bfly_p) ;  /* 0x000003a000007944 */ /* 0x000fea0003c00000 */
[----:B0-----:R-:W-:Y:S01]  /*14b0*/  HFMA2.MMA R17, -RZ, RZ, 0, 1.847743988037109375e-06 ;  /* 0x0000001fff117435 */ /* 0x001fe200000001ff */
[----:B-1----:R-:W-:Y:S01]  /*14c0*/  FADD.FTZ R19, R11, R14 ;  /* 0x0000000e0b137221 */ /* 0x002fe20000010000 */
[----:B------:R-:W-:Y:S01]  /*14d0*/  MOV R14, 0xffffffff ;  /* 0xffffffff000e7802 */ /* 0x000fe20000000f00 */
[----:B------:R-:W-:Y:S01]  /*14e0*/  IMAD.MOV.U32 R16, RZ, RZ, 0x2 ;  /* 0x00000002ff107424 */ /* 0x000fe200078e00ff */
[----:B------:R-:W-:-:S02]  /*14f0*/  MOV R8, 0x1510 ;  /* 0x0000151000087802 */ /* 0x000fc40000000f00 */
[----:B------:R-:W-:Y:S05]  /*1500*/  CALL.REL.NOINC `($__internal_106_$__cuda_sm70_shflsync_bfly_p) ;  /* 0x0000034000007944 */ /* 0x000fea0003c00000 */
        /* <DEDUP_REMOVED lines=44> */
[----:B0-----:R-:W-:Y:S01]  /*17d0*/  HFMA2.MMA R16, -RZ, RZ, 0, 9.5367431640625e-07 ;  /* 0x00000010ff107435 */ /* 0x001fe200000001ff */
[----:B-1----:R-:W-:Y:S01]  /*17e0*/  FADD.FTZ R19, R19, R14 ;  /* 0x0000000e13137221 */ /* 0x002fe20000010000 */
[----:B------:R-:W-:Y:S01]  /*17f0*/  MOV R14, 0xffffffff ;  /* 0xffffffff000e7802 */ /* 0x000fe20000000f00 */
[----:B------:R-:W-:Y:S01]  /*1800*/  IMAD.MOV.U32 R17, RZ, RZ, 0x1f ;  /* 0x0000001fff117424 */ /* 0x000fe200078e00ff */
[----:B------:R-:W-:-:S02]  /*1810*/  MOV R8, 0x1830 ;  /* 0x0000183000087802 */ /* 0x000fc40000000f00 */
[----:B------:R-:W-:Y:S05]  /*1820*/  CALL.REL.NOINC `($__internal_106_$__cuda_sm70_shflsync_bfly_p) ;  /* 0x0000002000007944 */ /* 0x000fea0003c00000 */
[----:B-1----:R-:W-:Y:S01]  /*1830*/  MOV R8, R14 ;  /* 0x0000000e00087202 */ /* 0x002fe20000000f00 */
[----:B0-----:R-:W-:Y:S05]  /*1840*/  BRA `(.L_x_2492) ;  /* 0xfffff56000007947 */ /* 0x001fea000383ffff */
        .weak           $__internal_106_$__cuda_sm70_shflsync_bfly_p
        .type           $__internal_106_$__cuda_sm70_shflsync_bfly_p,@function
        .size           $__internal_106_$__cuda_sm70_shflsync_bfly_p,(.L_x_2853 - $__internal_106_$__cuda_sm70_shflsync_bfly_p)
$__internal_106_$__cuda_sm70_shflsync_bfly_p:
[----:B------:R-:W-:Y:S01]  /*1850*/  HFMA2.MMA R9, -RZ, RZ, 0, 0 ;  /* 0x00000000ff097435 */ /* 0x000fe200000001ff */
[----:B------:R-:W-:Y:S04]  /*1860*/  WARPSYNC R14 ;  /* 0x0000000e00007348 */ /* 0x000fe80003800000 */
[----:B------:R0:W1:Y:S01]  /*1870*/  SHFL.BFLY PT, R14, R19, R16, R17 ;  /* 0x0c000010130e7389 */ /* 0x00006200000e0011 */
[----:B------:R-:W-:Y:S05]  /*1880*/  RET.REL.NODEC R8 `(_ZN10layer_norm40ln_parallel_residual_bwd_finalize_kernelINS_22Kernel_traits_finalizeILj2560E6__halfffffjLb0ELj1024ELj4ENS_18Kernel_traits_baseILj2560ES2_ffffjLj1024EEEEELb1EEEvNS_9BwdParamsE) ;  /* 0xffffe77008007950 */ /* 0x000fea0003c3ffff */
.L_x_2493:
        /* <DEDUP_REMOVED lines=15> */
.L_x_2853:


//--------------------- .text._ZN10layer_norm31ln_parallel_residual_bwd_kernelINS_13Kernel_traitsI6__halfffffjLj2560ELj1ELj1ELj4ELj16ENS_18Kernel_traits_baseILj2560ES2_ffffjLj128EEEEELb1ELb1ELb1EEEvNS_9BwdParamsE --------------------------
	.section	.text._ZN10layer_norm31ln_parallel_residual_bwd_kernelINS_13Kernel_traitsI6__halfffffjLj2560ELj1ELj1ELj4ELj16ENS_18Kernel_traits_baseILj2560ES2_ffffjLj128EEEEELb1ELb1ELb1EEEvNS_9BwdParamsE,"ax",@progbits
	.sectioninfo	@"SHI_REGISTERS=167"
	.align	128
        .global         _ZN10layer_norm31ln_parallel_residual_bwd_kernelINS_13Kernel_traitsI6__halfffffjLj2560ELj1ELj1ELj4ELj16ENS_18Kernel_traits_baseILj2560ES2_ffffjLj128EEEEELb1ELb1ELb1EEEvNS_9BwdParamsE
        .type           _ZN10layer_norm31ln_parallel_residual_bwd_kernelINS_13Kernel_traitsI6__halfffffjLj2560ELj1ELj1ELj4ELj16ENS_18Kernel_traits_baseILj2560ES2_ffffjLj128EEEEELb1ELb1ELb1EEEvNS_9BwdParamsE,@function
        .size           _ZN10layer_norm31ln_parallel_residual_bwd_kernelINS_13Kernel_traitsI6__halfffffjLj2560ELj1ELj1ELj4ELj16ENS_18Kernel_traits_baseILj2560ES2_ffffjLj128EEEEELb1ELb1ELb1EEEvNS_9BwdParamsE,(.L_x_2854 - _ZN10layer_norm31ln_parallel_residual_bwd_kernelINS_13Kernel_traitsI6__halfffffjLj2560ELj1ELj1ELj4ELj16ENS_18Kernel_traits_baseILj2560ES2_ffffjLj128EEEEELb1ELb1ELb1EEEvNS_9BwdParamsE)
        .other          _ZN10layer_norm31ln_parallel_residual_bwd_kernelINS_13Kernel_traitsI6__halfffffjLj2560ELj1ELj1ELj4ELj16ENS_18Kernel_traits_baseILj2560ES2_ffffjLj128EEEEELb1ELb1ELb1EEEvNS_9BwdParamsE,@"STO_CUDA_ENTRY STV_DEFAULT"
_ZN10layer_norm31ln_parallel_residual_bwd_kernelINS_13Kernel_traitsI6__halfffffjLj2560ELj1ELj1ELj4ELj16ENS_18Kernel_traits_baseILj2560ES2_ffffjLj128EEEEELb1ELb1ELb1EEEvNS_9BwdParamsE:
.text._ZN10layer_norm31ln_parallel_residual_bwd_kernelINS_13Kernel_traitsI6__halfffffjLj2560ELj1ELj1ELj4ELj16ENS_18Kernel_traits_baseILj2560ES2_ffffjLj128EEEEELb1ELb1ELb1EEEvNS_9BwdParamsE:
        /* <DEDUP_REMOVED lines=28> */
.L_x_2494:
        /* <DEDUP_REMOVED lines=61> */
.L_x_2503:
[----:B------:R-:W-:Y:S01]  /*0590*/  IMAD R52, R136, c[0x0][0x168], RZ ;  /* 0x00005a0088347a24 */ /* 0x000fe200078e02ff */
[----:B------:R-:W-:Y:S02]  /*05a0*/  ISETP.NE.U32.AND P3, PT, RZ, c[0x0][0x250], PT ;  /* 0x00009400ff007a0c */ /* 0x000fe40003f65070 */
[----:B------:R-:W-:Y:S02]  /*05b0*/  LOP3.LUT R54, R0, 0x7f, RZ, 0xc0, !PT ;  /* 0x0000007f00367812 */ /* 0x000fe400078ec0ff */
[----:B------:R-:W-:-:S02]  /*05c0*/  SHF.R.S32.HI R53, RZ, 0x1f, R52 ;  /* 0x0000001fff357819 */ /* 0x000fc40000011434 */
[----:B------:R-:W-:Y:S02]  /*05d0*/  ISETP.NE.AND.EX P3, PT, RZ, c[0x0][0x254], PT, P3 ;  /* 0x00009500ff007a0c */ /* 0x000fe40003f65330 */
[----:B------:R-:W-:Y:S02]  /*05e0*/  LEA.HI R53, R53, R52, RZ, 0x2 ;  /* 0x0000003435357211 */ /* 0x000fe400078f10ff */
[----:B------:R-:W-:Y:S02]  /*05f0*/  MOV R59, 0x4 ;  /* 0x00000004003b7802 */ /* 0x000fe40000000f00 */
[----:B------:R-:W-:-:S03]  /*0600*/  LEA.HI.SX32 R81, R53, R54, 0x1e ;  /* 0x0000003635517211 */ /* 0x000fc600078ff2ff */
[CC--:B------:R-:W-:Y:S01]  /*0610*/  IMAD.WIDE R158, R136.reuse, R59.reuse, c[0x0][0x1a0] ;  /* 0x00006800889e7625 */ /* 0x0c0fe200078e023b */
[C---:B------:R-:W-:Y:S02]  /*0620*/  IADD3 R89, R81.reuse, 0x100, RZ ;  /* 0x0000010051597810 */ /* 0x040fe40007ffe0ff */
[----:B------:R-:W-:Y:S01]  /*0630*/  SHF.R.U32.HI R155, RZ, 0x1e, R81 ;  /* 0x0000001eff9b7819 */ /* 0x000fe20000011651 */
[C---:B------:R-:W-:Y:S01]  /*0640*/  IMAD.SHL.U32 R157, R81.reuse, 0x4, RZ ;  /* 0x00000004519d7824 */ /* 0x040fe200078e00ff */
[----:B------:R-:W-:Y:S01]  /*0650*/  IADD3 R85, R81, 0x80, RZ ;  /* 0x0000008051557810 */ /* 0x000fe20007ffe0ff */
[----:B------:R-:W-:Y:S01]  /*0660*/  IMAD.SHL.U32 R154, R89, 0x4, RZ ;  /* 0x00000004599a7824 */ /* 0x000fe200078e00ff */
[----:B------:R-:W-:Y:S01]  /*0670*/  SHF.R.U32.HI R149, RZ, 0x1e, R89 ;  /* 0x0000001eff957819 */ /* 0x000fe20000011659 */
[----:B------:R-:W-:Y:S01]  /*0680*/  IMAD.SHL.U32 R151, R81, 0x10, RZ ;  /* 0x0000001051977824 */ /* 0x000fe200078e00ff */
[----:B------:R-:W-:Y:S01]  /*0690*/  @P3 IADD3 R56, P0, R157, c[0x0][0x198], RZ ;  /* 0x000066009d383a10 */ /* 0x000fe20007f1e0ff */
[----:B------:R0:W2:Y:S01]  /*06a0*/  LDG.E R158, [R158.64] ;  /* 0x000000049e9e7981 */ /* 0x0000a2000c1e1900 */
[----:B------:R-:W-:Y:S01]  /*06b0*/  SHF.L.U32 R156, R85, 0x2, RZ ;  /* 0x00000002559c7819 */ /* 0x000fe200000006ff */
[----:B------:R-:W-:Y:S01]  /*06c0*/  IMAD.WIDE R58, R136, R59, c[0x0][0x1a8] ;  /* 0x00006a00883a7625 */ /* 0x000fe200078e023b */
[----:B------:R-:W-:-:S02]  /*06d0*/  @P3 IADD3.X R57, R155, c[0x0][0x19c], RZ, P0, !PT ;  /* 0x000067009b393a10 */ /* 0x000fc400007fe4ff */
[----:B------:R-:W-:Y:S02]  /*06e0*/  @P3 IADD3 R52, P0, R154, c[0x0][0x198], RZ ;  /* 0x000066009a343a10 */ /* 0x000fe40007f1e0ff */
[----:B------:R-:W-:Y:S02]  /*06f0*/  SHF.R.U32.HI R146, RZ, 0x1e, R85 ;  /* 0x0000001eff927819 */ /* 0x000fe40000011655 */
[----:B------:R-:W-:Y:S01]  /*0700*/  IADD3 R91, R81, 0x180, RZ ;  /* 0x00000180515b7810 */ /* 0x000fe20007ffe0ff */
[----:B------:R-:W-:Y:S01]  /*0710*/  IMAD.SHL.U32 R144, R89, 0x10, RZ ;  /* 0x0000001059907824 */ /* 0x000fe200078e00ff */
[----:B------:R-:W-:Y:S01]  /*0720*/  @P3 IADD3.X R53, R149, c[0x0][0x19c], RZ, P0, !PT ;  /* 0x0000670095353a10 */ /* 0x000fe200007fe4ff */
[----:B------:R1:W5:Y:S01]  /*0730*/  @P3 LDG.E R114, [R56.64] ;  /* 0x0000000438723981 */ /* 0x000362000c1e1900 */
[----:B------:R-:W-:Y:S02]  /*0740*/  @P3 IADD3 R54, P1, R156, c[0x0][0x198], RZ ;  /* 0x000066009c363a10 */ /* 0x000fe40007f3e0ff */
[----:B------:R-:W-:Y:S01]  /*0750*/  SHF.L.U32 R148, R85, 0x4, RZ ;  /* 0x0000000455947819 */ /* 0x000fe200000006ff */
[----:B------:R3:W5:Y:S01]  /*0760*/  @P3 LDG.E R112, [R52.64] ;  /* 0x0000000434703981 */ /* 0x000762000c1e1900 */
[----:B------:R-:W-:Y:S01]  /*0770*/  SHF.R.U32.HI R150, RZ, 0x1c, R81 ;  /* 0x0000001cff967819 */ /* 0x000fe20000011651 */
[----:B------:R-:W-:Y:S01]  /*0780*/  IMAD.SHL.U32 R138, R91, 0x4, RZ ;  /* 0x000000045b8a7824 */ /* 0x000fe200078e00ff */
[----:B------:R-:W-:Y:S01]  /*0790*/  @P3 IADD3.X R55, R146, c[0x0][0x19c], RZ, P1, !PT ;  /* 0x0000670092373a10 */ /* 0x000fe20000ffe4ff */
[----:B------:R4:W2:Y:S01]  /*07a0*/  LDG.E R141, [R58.64] ;  /* 0x000000043a8d7981 */ /* 0x0008a2000c1e1900 */
[----:B------:R-:W-:-:S02]  /*07b0*/  IADD3 R153, R81, 0x200, RZ ;  /* 0x0000020051997810 */ /* 0x000fc40007ffe0ff */
[----:B------:R-:W-:Y:S01]  /*07c0*/  SHF.R.U32.HI R147, RZ, 0x1c, R85 ;  /* 0x0000001cff937819 */ /* 0x000fe20000011655 */
[----:B------:R0:W5:Y:S01]  /*07d0*/  @P3 LDG.E R113, [R54.64] ;  /* 0x0000000436713981 */ /* 0x000162000c1e1900 */
[----:B---3--:R-:W-:Y:S02]  /*07e0*/  IADD3 R52, P0, R151, c[0x0][0x188], RZ ;  /* 0x0000620097347a10 */ /* 0x008fe40007f1e0ff */
[----:B------:R-:W-:Y:S02]  /*07f0*/  SHF.L.U32 R140, R91, 0x4, RZ ;  /* 0x000000045b8c7819 */ /* 0x000fe400000006ff */
[----:B-1----:R-:W-:Y:S02]  /*0800*/  IADD3 R56, P1, R148, c[0x0][0x188], RZ ;  /* 0x0000620094387a10 */ /* 0x002fe40007f3e0ff */
[----:B------:R-:W-:Y:S02]  /*0810*/  IADD3.X R53, R150, c[0x0][0x18c], RZ, P0, !PT ;  /* 0x0000630096357a10 */ /* 0x000fe400007fe4ff */
[----:B------:R-:W-:-:S02]  /*0820*/  SHF.R.U32.HI R143, RZ, 0x1c, R89 ;  /* 0x0000001cff8f7819 */ /* 0x000fc40000011659 */
[----:B------:R-:W-:Y:S02]  /*0830*/  IADD3 R60, P0, R144, c[0x0][0x188], RZ ;  /* 0x00006200903c7a10 */ /* 0x000fe40007f1e0ff */
[----:B------:R-:W-:Y:S01]  /*0840*/  SHF.L.U32 R137, R153, 0x4, RZ ;  /* 0x0000000499897819 */ /* 0x000fe200000006ff */
[----:B0-----:R-:W3:Y:S01]  /*0850*/  LDG.E.128 R52, [R52.64] ;  /* 0x0000000434347981 */ /* 0x001ee2000c1e1d00 */
[----:B------:R-:W-:Y:S02]  /*0860*/  MOV R90, 0x10 ;  /* 0x00000010005a7802 */ /* 0x000fe40000000f00 */
[----:B------:R-:W-:Y:S02]  /*0870*/  SHF.R.U32.HI R139, RZ, 0x1c, R91 ;  /* 0x0000001cff8b7819 */ /* 0x000fe4000001165b */
[----:B------:R-:W-:Y:S02]  /*0880*/  IADD3 R64, P2, R140, c[0x0][0x188], RZ ;  /* 0x000062008c407a10 */ /* 0x000fe40007f5e0ff */
[----:B------:R-:W-:-:S02]  /*0890*/  IADD3.X R57, R147, c[0x0][0x18c], RZ, P1, !PT ;  /* 0x0000630093397a10 */ /* 0x000fc40000ffe4ff */
[----:B------:R-:W-:Y:S02]  /*08a0*/  SHF.R.U32.HI R142, RZ, 0x1e, R91 ;  /* 0x0000001eff8e7819 */ /* 0x000fe4000001165b */
[----:B------:R-:W-:Y:S02]  /*08b0*/  @P3 IADD3 R74, P1, R138, c[0x0][0x198], RZ ;  /* 0x000066008a4a3a10 */ /* 0x000fe40007f3e0ff */
[----:B------:R-:W-:Y:S02]  /*08c0*/  IADD3.X R61, R143, c[0x0][0x18c], RZ, P0, !PT ;  /* 0x000063008f3d7a10 */ /* 0x000fe400007fe4ff */
[----:B------:R-:W-:Y:S01]  /*08d0*/  SHF.R.U32.HI R109, RZ, 0x1c, R153 ;  /* 0x0000001cff6d7819 */ /* 0x000fe20000011699 */
[----:B------:R-:W-:Y:S01]  /*08e0*/  IMAD.WIDE.U32 R72, R81, R90, c[0x0][0x208] ;  /* 0x0000820051487625 */ /* 0x000fe200078e005a */
[----:B------:R-:W-:Y:S01]  /*08f0*/  IADD3 R68, P0, R137, c[0x0][0x188], RZ ;  /* 0x0000620089447a10 */ /* 0x000fe20007f1e0ff */
[----:B----4-:R-:W4:Y:S01]  /*0900*/  LDG.E.128 R56, [R56.64] ;  /* 0x0000000438387981 */ /* 0x010f22000c1e1d00 */
[----:B------:R-:W-:-:S02]  /*0910*/  IADD3.X R65, R139, c[0x0][0x18c], RZ, P2, !PT ;  /* 0x000063008b417a10 */ /* 0x000fc400017fe4ff */
[----:B------:R-:W-:Y:S01]  /*0920*/  @P3 IADD3.X R75, R142, c[0x0][0x19c], RZ, P1, !PT ;  /* 0x000067008e4b3a10 */ /* 0x000fe20000ffe4ff */
[----:B------:R-:W-:Y:S01]  /*0930*/  IMAD.SHL.U32 R159, R153, 0x4, RZ ;  /* 0x00000004999f7824 */ /* 0x000fe200078e00ff */
[----:B------:R-:W-:Y:S01]  /*0940*/  IADD3.X R69, R109, c[0x0][0x18c], RZ, P0, !PT ;  /* 0x000063006d457a10 */ /* 0x000fe200007fe4ff */
[----:B------:R-:W4:Y:S04]  /*0950*/  LDG.E.128 R60, [R60.64] ;  /* 0x000000043c3c7981 */ /* 0x000f28000c1e1d00 */
[----:B------:R-:W4:Y:S04]  /*0960*/  LDG.E.128 R64, [R64.64] ;  /* 0x0000000440407981 */ /* 0x000f28000c1e1d00 */
[----:B------:R0:W5:Y:S01]  /*0970*/  @P3 LDG.E R111, [R74.64] ;  /* 0x000000044a6f3981 */ /* 0x000162000c1e1900 */
[----:B------:R-:W-:-:S03]  /*0980*/  ISETP.NE.U32.AND P0, PT, RZ, c[0x0][0x218], PT ;  /* 0x00008600ff007a0c */ /* 0x000fc60003f05070 */
[----:B------:R-:W4:Y:S01]  /*0990*/  LDG.E.128 R68, [R68.64] ;  /* 0x0000000444447981 */ /* 0x000f22000c1e1d00 */
[----:B------:R-:W-:-:S03]  /*09a0*/  SHF.R.U32.HI R160, RZ, 0x1e, R153 ;  /* 0x0000001effa07819 */ /* 0x000fc60000011699 */
[----:B0-----:R-:W4:Y:S01]  /*09b0*/  LDG.E.128 R72, [R72.64] ;  /* 0x0000000448487981 */ /* 0x001f22000c1e1d00 */
[----:B------:R-:W-:Y:S02]  /*09c0*/  @P3 IADD3 R76, P1, R159, c[0x0][0x198], RZ ;  /* 0x000066009f4c3a10 */ /* 0x000fe40007f3e0ff */
[----:B------:R-:W-:Y:S02]  /*09d0*/  ISETP.NE.AND.EX P0, PT, RZ, c[0x0][0x21c], PT, P0 ;  /* 0x00008700ff007a0c */ /* 0x000fe40003f05300 */
[----:B------:R-:W-:-:S05]  /*09e0*/  @P3 IADD3.X R77, R160, c[0x0][0x19c], RZ, P1, !PT ;  /* 0x00006700a04d3a10 */ /* 0x000fca0000ffe4ff */
[----:B------:R0:W5:Y:S02]  /*09f0*/  @P3 LDG.E R110, [R76.64] ;  /* 0x000000044c6e3981 */ /* 0x000164000c1e1900 */
[----:B0-----:R-:W-:-:S04]  /*0a00*/  IMAD.WIDE.U32 R76, R85, R90, c[0x0][0x208] ;  /* 0x00008200554c7625 */ /* 0x001fc800078e005a */
[C---:B------:R-:W-:Y:S02]  /*0a10*/  @P0 LEA R80, P1, R81.reuse, c[0x0][0x218], 0x4 ;  /* 0x0000860051500a11 */ /* 0x040fe400078220ff */
[----:B------:R-:W4:Y:S02]  /*0a20*/  LDG.E.128 R76, [R76.64] ;  /* 0x000000044c4c7981 */ /* 0x000f24000c1e1d00 */
[----:B------:R-:W-:-:S05]  /*0a30*/  @P0 LEA.HI.X R81, R81, c[0x0][0x21c], RZ, 0x4, P1 ;  /* 0x0000870051510a11 */ /* 0x000fca00008f24ff */
[----:B------:R0:W5:Y:S01]  /*0a40*/  @P0 LDG.E.128 R24, [R80.64] ;  /* 0x0000000450180981 */ /* 0x000162000c1e1d00 */
[----:B------:R-:W-:Y:S01]  /*0a50*/  @P0 LEA R84, P1, R85, c[0x0][0x218], 0x4 ;  /* 0x0000860055540a11 */ /* 0x000fe200078220ff */
[----:B0-----:R-:W-:-:S03]  /*0a60*/  IMAD.WIDE.U32 R80, R89, R90, c[0x0][0x208] ;  /* 0x0000820059507625 */ /* 0x001fc600078e005a */
[----:B------:R-:W-:-:S03]  /*0a70*/  @P0 LEA.HI.X R85, R85, c[0x0][0x21c], RZ, 0x4, P1 ;  /* 0x0000870055550a11 */ /* 0x000fc600008f24ff */
[----:B------:R-:W4:Y:S01]  /*0a80*/  LDG.E.128 R80, [R80.64] ;  /* 0x0000000450507981 */ /* 0x000f22000c1e1d00 */
[----:B------:R-:W-:-:S03]  /*0a90*/  @P0 LEA R88, P1, R89, c[0x0][0x218], 0x4 ;  /* 0x0000860059580a11 */ /* 0x000fc600078220ff */
[----:B------:R0:W5:Y:S01]  /*0aa0*/  @P0 LDG.E.128 R28, [R84.64] ;  /* 0x00000004541c0981 */ /* 0x000162000c1e1d00 */
[----:B------:R-:W-:-:S05]  /*0ab0*/  @P0 LEA.HI.X R89, R89, c[0x0][0x21c], RZ, 0x4, P1 ;  /* 0x0000870059590a11 */ /* 0x000fca00008f24ff */
[----:B------:R1:W5:Y:S01]  /*0ac0*/  @P0 LDG.E.128 R32, [R88.64] ;  /* 0x0000000458200981 */ /* 0x000362000c1e1d00 */
[----:B0-----:R-:W-:-:S06]  /*0ad0*/  IMAD.WIDE.U32 R84, R91, R90, c[0x0][0x208] ;  /* 0x000082005b547625 */ /* 0x001fcc00078e005a */
[----:B------:R-:W4:Y:S01]  /*0ae0*/  LDG.E.128 R84, [R84.64] ;  /* 0x0000000454547981 */ /* 0x000f22000c1e1d00 */
[----:B-1----:R-:W-:-:S04]  /*0af0*/  @P0 LEA R88, P1, R91, c[0x0][0x218], 0x4 ;  /* 0x000086005b580a11 */ /* 0x002fc800078220ff */
[----:B------:R-:W-:-:S05]  /*0b00*/  @P0 LEA.HI.X R89, R91, c[0x0][0x21c], RZ, 0x4, P1 ;  /* 0x000087005b590a11 */ /* 0x000fca00008f24ff */
[----:B------:R0:W5:Y:S02]  /*0b10*/  @P0 LDG.E.128 R36, [R88.64] ;  /* 0x0000000458240981 */ /* 0x000164000c1e1d00 */
[----:B0-----:R-:W-:-:S06]  /*0b20*/  IMAD.WIDE.U32 R88, R153, R90, c[0x0][0x208] ;  /* 0x0000820099587625 */ /* 0x001fcc00078e005a */
[----:B------:R-:W4:Y:S01]  /*0b30*/  LDG.E.128 R88, [R88.64] ;  /* 0x0000000458587981 */ /* 0x000f22000c1e1d00 */
[----:B------:R-:W-:-:S04]  /*0b40*/  @P0 LEA R152, P1, R153, c[0x0][0x218], 0x4 ;  /* 0x0000860099980a11 */ /* 0x000fc800078220ff */
[----:B------:R-:W-:-:S05]  /*0b50*/  @P0 LEA.HI.X R153, R153, c[0x0][0x21c], RZ, 0x4, P1 ;  /* 0x0000870099990a11 */ /* 0x000fca00008f24ff */
[----:B------:R0:W5:Y:S01]  /*0b60*/  @P0 LDG.E.128 R40, [R152.64] ;  /* 0x0000000498280981 */ /* 0x000162000c1e1d00 */
[----:B------:R-:W-:Y:S02]  /*0b70*/  IADD3 R154, P1, R154, c[0x0][0x190], RZ ;  /* 0x000064009a9a7a10 */ /* 0x000fe40007f3e0ff */
[----:B0-----:R-:W-:-:S04]  /*0b80*/  IADD3 R152, P0, R157, c[0x0][0x190], RZ ;  /* 0x000064009d987a10 */ /* 0x001fc80007f1e0ff */
[----:B------:R-:W-:Y:S02]  /*0b90*/  IADD3.X R153, R155, c[0x0][0x194], RZ, P0, !PT ;  /* 0x000065009b997a10 */ /* 0x000fe400007fe4ff */
[----:B------:R-:W-:Y:S02]  /*0ba0*/  IADD3 R156, P0, R156, c[0x0][0x190], RZ ;  /* 0x000064009c9c7a10 */ /* 0x000fe40007f1e0ff */
[----:B------:R-:W-:Y:S01]  /*0bb0*/  IADD3.X R155, R149, c[0x0][0x194], RZ, P1, !PT ;  /* 0x00006500959b7a10 */ /* 0x000fe20000ffe4ff */
[----:B------:R-:W-:Y:S01]  /*0bc0*/  ULDC.U8 UR6, c[0x0][0x1f0] ;  /* 0x00007c0000067ab9 */ /* 0x000fe20000000000 */
[----:B------:R-:W-:Y:S01]  /*0bd0*/  IADD3.X R157, R146, c[0x0][0x194], RZ, P0, !PT ;  /* 0x00006500929d7a10 */ /* 0x000fe200007fe4ff */
[----:B------:R2:W5:Y:S04]  /*0be0*/  LDG.E R152, [R152.64] ;  /* 0x0000000498987981 */ /* 0x000568000c1e1900 */
[----:B------:R0:W5:Y:S04]  /*0bf0*/  LDG.E R149, [R156.64] ;  /* 0x000000049c957981 */ /* 0x000168000c1e1900 */
[----:B------:R1:W5:Y:S01]  /*0c00*/  LDG.E R146, [R154.64] ;  /* 0x000000049a927981 */ /* 0x000362000c1e1900 */
[----:B0-----:R-:W-:-:S04]  /*0c10*/  IADD3 R156, P0, R138, c[0x0][0x190], RZ ;  /* 0x000064008a9c7a10 */ /* 0x001fc80007f1e0ff */
[----:B------:R-:W-:Y:S02]  /*0c20*/  IADD3.X R157, R142, c[0x0][0x194], RZ, P0, !PT ;  /* 0x000065008e9d7a10 */ /* 0x000fe400007fe4ff */
[----:B------:R-:W-:Y:S02]  /*0c30*/  ISETP.NE.AND P0, PT, RZ, UR6, PT ;  /* 0x00000006ff007c0c */ /* 0x000fe4000bf05270 */
[----:B-1----:R-:W-:Y:S01]  /*0c40*/  IADD3 R154, P1, R159, c[0x0][0x190], RZ ;  /* 0x000064009f9a7a10 */ /* 0x002fe20007f3e0ff */
[----:B------:R3:W5:Y:S03]  /*0c50*/  LDG.E R142, [R156.64] ;  /* 0x000000049c8e7981 */ /* 0x000766000c1e1900 */
[----:B------:R-:W-:-:S05]  /*0c60*/  IADD3.X R155, R160, c[0x0][0x194], RZ, P1, !PT ;  /* 0x00006500a09b7a10 */ /* 0x000fca0000ffe4ff */
[----:B------:R0:W5:Y:S01]  /*0c70*/  LDG.E R138, [R154.64] ;  /* 0x000000049a8a7981 */ /* 0x000162000c1e1900 */
[----:B--2---:R-:W-:-:S05]  /*0c80*/  FSEL R153, R158, RZ, !P0 ;  /* 0x000000ff9e997208 */ /* 0x004fca0004000000 */
[--C-:B---3--:R-:W-:Y:S02]  /*0c90*/  FADD.FTZ R157, R54, -R153.reuse ;  /* 0x80000099369d7221 */ /* 0x108fe40000010000 */
[--C-:B------:R-:W-:Y:S02]  /*0ca0*/  FADD.FTZ R159, R55, -R153.reuse ;  /* 0x80000099379f7221 */ /* 0x100fe40000010000 */
[--C-:B------:R-:W-:Y:S02]  /*0cb0*/  FADD.FTZ R156, R52, -R153.reuse ;  /* 0x80000099349c7221 */ /* 0x100fe40000010000 */
[----:B------:R-:W-:Y:S02]  /*0cc0*/  FMUL.FTZ R157, R141, R157 ;  /* 0x0000009d8d9d7220 */ /* 0x000fe40000410000 */
[----:B0-----:R-:W-:Y:S02]  /*0cd0*/  FADD.FTZ R155, R53, -R153 ;  /* 0x80000099359b7221 */ /* 0x001fe40000010000 */
[----:B------:R-:W-:-:S02]  /*0ce0*/  FMUL.FTZ R156, R141, R156 ;  /* 0x0000009c8d9c7220 */ /* 0x000fc40000410000 */
[----:B------:R-:W-:Y:S02]  /*0cf0*/  FMUL.FTZ R155, R141, R155 ;  /* 0x0000009b8d9b7220 */ /* 0x000fe40000410000 */
[C---:B----4-:R-:W-:Y:S02]  /*0d00*/  FADD.FTZ R56, -R153.reuse, R56 ;  /* 0x0000003899387221 */ /* 0x050fe40000010100 */
[C---:B------:R-:W-:Y:S02]  /*0d10*/  FADD.FTZ R55, -R153.reuse, R64 ;  /* 0x0000004099377221 */ /* 0x040fe40000010100 */
[C---:B------:R-:W-:Y:S02]  /*0d20*/  FADD.FTZ R54, -R153.reuse, R65 ;  /* 0x0000004199367221 */ /* 0x040fe40000010100 */
[----:B------:R-:W-:Y:S02]  /*0d30*/  FADD.FTZ R64, -R153, R68 ;  /* 0x0000004499407221 */ /* 0x000fe40000010100 */
[----:B------:R-:W-:-:S02]  /*0d40*/  FMUL.FTZ R68, R141, R55 ;  /* 0x000000378d447220 */ /* 0x000fc40000410000 */
[----:B------:R-:W-:Y:S02]  /*0d50*/  FMUL.FTZ R158, R135, R72 ;  /* 0x00000048879e7220 */ /* 0x000fe40000410000 */
[----:B------:R-:W-:Y:S02]  /*0d60*/  FMUL.FTZ R160, R134, R73 ;  /* 0x0000004986a07220 */ /* 0x000fe40000410000 */
[----:B------:R-:W-:Y:S02]  /*0d70*/  FADD.FTZ R55, RZ, R158 ;  /* 0x0000009eff377221 */ /* 0x000fe40000010000 */
[C---:B------:R-:W-:Y:S02]  /*0d80*/  FADD.FTZ R17, R74.reuse, R17 ;  /* 0x000000114a117221 */ /* 0x040fe40000010000 */
[----:B------:R-:W-:Y:S02]  /*0d90*/  FFMA.FTZ R104, R74, R157, R104 ;  /* 0x0000009d4a687223 */ /* 0x000fe40000010068 */
[----:B------:R-:W-:-:S02]  /*0da0*/  FMUL.FTZ R161, R133, R74 ;  /* 0x0000004a85a17220 */ /* 0x000fc40000410000 */
[----:B------:R-:W-:Y:S02]  /*0db0*/  FMUL.FTZ R74, R141, R56 ;  /* 0x000000388d4a7220 */ /* 0x000fe40000410000 */
[----:B------:R-:W-:Y:S02]  /*0dc0*/  FADD.FTZ R56, R55, R160 ;  /* 0x000000a037387221 */ /* 0x000fe40000010000 */
[----:B------:R-:W-:Y:S02]  /*0dd0*/  FFMA.FTZ R55, R156, R158, RZ ;  /* 0x0000009e9c377223 */ /* 0x000fe400000100ff */
[----:B------:R-:W-:Y:S02]  /*0de0*/  FADD.FTZ R65, -R153, R69 ;  /* 0x0000004599417221 */ /* 0x000fe40000010100 */
[----:B------:R-:W-:Y:S02]  /*0df0*/  FMUL.FTZ R69, R141, R54 ;  /* 0x000000368d457220 */ /* 0x000fe40000410000 */
[----:B------:R-:W-:-:S02]  /*0e00*/  FFMA.FTZ R54, R155, R160, R55 ;  /* 0x000000a09b367223 */ /* 0x000fc40000010037 */
[----:B------:R-:W-:Y:S02]  /*0e10*/  FMUL.FTZ R159, R141, R159 ;  /* 0x0000009f8d9f7220 */ /* 0x000fe40000410000 */
[C---:B------:R-:W-:Y:S02]  /*0e20*/  FADD.FTZ R57, -R153.reuse, R57 ;  /* 0x0000003999397221 */ /* 0x040fe40000010100 */
[----:B------:R-:W-:Y:S02]  /*0e30*/  FADD.FTZ R53, -R153, R66 ;  /* 0x0000004299357221 */ /* 0x000fe40000010100 */
[----:B------:R-:W-:Y:S02]  /*0e40*/  FMUL.FTZ R162, R132, R75 ;  /* 0x0000004b84a27220 */ /* 0x000fe40000410000 */
[----:B------:R-:W-:Y:S02]  /*0e50*/  FADD.FTZ R55, R56, R161 ;  /* 0x000000a138377221 */ /* 0x000fe40000010000 */
[----:B------:R-:W-:-:S02]  /*0e60*/  FFMA.FTZ R54, R157, R161, R54 ;  /* 0x000000a19d367223 */ /* 0x000fc40000010036 */
        /* <DEDUP_REMOVED lines=8> */
[----:B------:R-:W-:Y:S02]  /*0ef0*/  FADD.FTZ R67, -R153, R71 ;  /* 0x0000004799437221 */ /* 0x000fe40000010100 */
[C---:B------:R-:W-:Y:S02]  /*0f00*/  FADD.FTZ R18, R75.reuse, R18 ;  /* 0x000000124b127221 */ /* 0x040fe40000010000 */
[----:B------:R-:W-:Y:S02]  /*0f10*/  FFMA.FTZ R105, R75, R159, R105 ;  /* 0x0000009f4b697223 */ /* 0x000fe40000010069 */
[----:B------:R-:W-:-:S02]  /*0f20*/  FMUL.FTZ R75, R141, R57 ;  /* 0x000000398d4b7220 */ /* 0x000fc40000410000 */
[----:B------:R-:W-:Y:S02]  /*0f30*/  FMUL.FTZ R153, R131, R76 ;  /* 0x0000004c83997220 */ /* 0x000fe40000410000 */
[----:B------:R-:W-:Y:S02]  /*0f40*/  FADD.FTZ R56, R55, R162 ;  /* 0x000000a237387221 */ /* 0x000fe40000010000 */
[----:B------:R-:W-:Y:S02]  /*0f50*/  FMUL.FTZ R70, R141, R53 ;  /* 0x000000358d467220 */ /* 0x000fe40000410000 */
[----:B------:R-:W-:Y:S02]  /*0f60*/  FFMA.FTZ R53, R159, R162, R54 ;  /* 0x000000a29f357223 */ /* 0x000fe40000010036 */
[C---:B------:R-:W-:Y:S02]  /*0f70*/  FADD.FTZ R15, R76.reuse, R15 ;  /* 0x0000000f4c0f7221 */ /* 0x040fe40000010000 */
[----:B------:R-:W-:-:S02]  /*0f80*/  FFMA.FTZ R102, R76, R74, R102 ;  /* 0x0000004a4c667223 */ /* 0x000fc40000010066 */
[----:B------:R-:W-:Y:S02]  /*0f90*/  FADD.FTZ R16, R77, R16 ;  /* 0x000000104d107221 */ /* 0x000fe40000010000 */
[----:B------:R-:W-:Y:S02]  /*0fa0*/  FMUL.FTZ R76, R141, R58 ;  /* 0x0000003a8d4c7220 */ /* 0x000fe40000410000 */
[----:B------:R-:W-:Y:S02]  /*0fb0*/  FFMA.FTZ R103, R77, R75, R103 ;  /* 0x0000004b4d677223 */ /* 0x000fe40000010067 */
[----:B------:R-:W-:Y:S02]  /*0fc0*/  FADD.FTZ R54, R56, R153 ;  /* 0x0000009938367221 */ /* 0x000fe40000010000 */
[----:B------:R-:W-:Y:S02]  /*0fd0*/  FMUL.FTZ R77, R130, R77 ;  /* 0x0000004d824d7220 */ /* 0x000fe40000410000 */
[----:B------:R-:W-:-:S02]  /*0fe0*/  FFMA.FTZ R56, R74, R153, R53 ;  /* 0x000000994a387223 */ /* 0x000fc40000010035 */
[C---:B------:R-:W-:Y:S02]  /*0ff0*/  FADD.FTZ R13, R78.reuse, R13 ;  /* 0x0000000d4e0d7221 */ /* 0x040fe40000010000 */
[----:B------:R-:W-:Y:S02]  /*1000*/  FMUL.FTZ R154, R141, R59 ;  /* 0x0000003b8d9a7220 */ /* 0x000fe40000410000 */
[----:B------:R-:W-:Y:S02]  /*1010*/  FFMA.FTZ R100, R78, R76, R100 ;  /* 0x0000004c4e647223 */ /* 0x000fe40000010064 */
[----:B------:R-:W-:Y:S02]  /*1020*/  FMUL.FTZ R78, R129, R78 ;  /* 0x0000004e814e7220 */ /* 0x000fe40000410000 */
[----:B------:R-:W-:Y:S02]  /*1030*/  FADD.FTZ R53, R54, R77 ;  /* 0x0000004d36357221 */ /* 0x000fe40000010000 */
[----:B------:R-:W-:-:S02]  /*1040*/  FFMA.FTZ R55, R75, R77, R56 ;  /* 0x0000004d4b377223 */ /* 0x000fc40000010038 */
[----:B------:R-:W-:Y:S02]  /*1050*/  FADD.FTZ R14, R79, R14 ;  /* 0x0000000e4f0e7221 */ /* 0x000fe40000010000 */
[----:B------:R-:W-:Y:S02]  /*1060*/  FMUL.FTZ R60, R141, R60 ;  /* 0x0000003c8d3c7220 */ /* 0x000fe40000410000 */
[----:B------:R-:W-:Y:S02]  /*1070*/  FFMA.FTZ R101, R79, R154, R101 ;  /* 0x0000009a4f657223 */ /* 0x000fe40000010065 */
[----:B------:R-:W-:Y:S02]  /*1080*/  FMUL.FTZ R71, R141, R52 ;  /* 0x000000348d477220 */ /* 0x000fe40000410000 */
[----:B------:R-:W-:Y:S02]  /*1090*/  FMUL.FTZ R79, R128, R79 ;  /* 0x0000004f804f7220 */ /* 0x000fe40000410000 */
[----:B------:R-:W-:-:S02]  /*10a0*/  FADD.FTZ R52, R53, R78 ;  /* 0x0000004e35347221 */ /* 0x000fc40000010000 */
[----:B------:R-:W-:Y:S02]  /*10b0*/  FFMA.FTZ R55, R76, R78, R55 ;  /* 0x0000004e4c377223 */ /* 0x000fe40000010037 */
[C---:B------:R-:W-:Y:S02]  /*10c0*/  FADD.FTZ R11, R80.reuse, R11 ;  /* 0x0000000b500b7221 */ /* 0x040fe40000010000 */
[----:B------:R-:W-:Y:S02]  /*10d0*/  FMUL.FTZ R61, R141, R61 ;  /* 0x0000003d8d3d7220 */ /* 0x000fe40000410000 */
[----:B------:R-:W-:Y:S02]  /*10e0*/  FFMA.FTZ R98, R80, R60, R98 ;  /* 0x0000003c50627223 */ /* 0x000fe40000010062 */
[----:B------:R-:W-:Y:S02]  /*10f0*/  FMUL.FTZ R80, R127, R80 ;  /* 0x000000507f507220 */ /* 0x000fe40000410000 */
[----:B------:R-:W-:-:S02]  /*1100*/  FADD.FTZ R53, R52, R79 ;  /* 0x0000004f34357221 */ /* 0x000fc40000010000 */
[----:B------:R-:W-:Y:S02]  /*1110*/  FFMA.FTZ R55, R154, R79, R55 ;  /* 0x0000004f9a377223 */ /* 0x000fe40000010037 */
[----:B------:R-:W-:Y:S02]  /*1120*/  FADD.FTZ R12, R81, R12 ;  /* 0x0000000c510c7221 */ /* 0x000fe40000010000 */
[----:B------:R-:W-:Y:S02]  /*1130*/  FMUL.FTZ R62, R141, R62 ;  /* 0x0000003e8d3e7220 */ /* 0x000fe40000410000 */
[----:B------:R-:W-:Y:S02]  /*1140*/  FFMA.FTZ R99, R81, R61, R99 ;  /* 0x0000003d51637223 */ /* 0x000fe40000010063 */
        /* <DEDUP_REMOVED lines=9> */
[C---:B------:R-:W-:Y:S02]  /*11e0*/  FADD.FTZ R10, R83.reuse, R10 ;  /* 0x0000000a530a7221 */ /* 0x040fe40000010000 */
[----:B------:R-:W-:Y:S02]  /*11f0*/  FFMA.FTZ R97, R83, R63, R97 ;  /* 0x0000003f53617223 */ /* 0x000fe40000010061 */
[----:B------:R-:W-:Y:S02]  /*1200*/  FMUL.FTZ R83, R124, R83 ;  /* 0x000000537c537220 */ /* 0x000fe40000410000 */
[----:B------:R-:W-:Y:S02]  /*1210*/  FADD.FTZ R52, R53, R82 ;  /* 0x0000005235347221 */ /* 0x000fe40000010000 */
[----:B------:R-:W-:-:S02]  /*1220*/  FFMA.FTZ R54, R62, R82, R55 ;  /* 0x000000523e367223 */ /* 0x000fc40000010037 */
[C---:B------:R-:W-:Y:S02]  /*1230*/  FADD.FTZ R7, R84.reuse, R7 ;  /* 0x0000000754077221 */ /* 0x040fe40000010000 */
[----:B------:R-:W-:Y:S02]  /*1240*/  FFMA.FTZ R94, R84, R68, R94 ;  /* 0x00000044545e7223 */ /* 0x000fe4000001005e */
        /* <DEDUP_REMOVED lines=8> */
[C---:B------:R-:W-:Y:S02]  /*12d0*/  FADD.FTZ R5, R86.reuse, R5 ;  /* 0x0000000556057221 */ /* 0x040fe40000010000 */
[----:B------:R-:W-:-:S02]  /*12e0*/  FFMA.FTZ R92, R86, R70, R92 ;  /* 0x00000046565c7223 */ /* 0x000fc4000001005c */
[----:B------:R-:W-:Y:S02]  /*12f0*/  FMUL.FTZ R86, R121, R86 ;  /* 0x0000005679567220 */ /* 0x000fe40000410000 */
[----:B------:R-:W-:Y:S02]  /*1300*/  FADD.FTZ R53, R52, R85 ;  /* 0x0000005534357221 */ /* 0x000fe40000010000 */
[----:B------:R-:W-:Y:S02]  /*1310*/  FFMA.FTZ R55, R69, R85, R54 ;  /* 0x0000005545377223 */ /* 0x000fe40000010036 */
[C---:B------:R-:W-:Y:S02]  /*1320*/  FADD.FTZ R6, R87.reuse, R6 ;  /* 0x0000000657067221 */ /* 0x040fe40000010000 */
[----:B------:R-:W-:Y:S02]  /*1330*/  FFMA.FTZ R93, R87, R71, R93 ;  /* 0x00000047575d7223 */ /* 0x000fe4000001005d */
[----:B------:R-:W-:-:S02]  /*1340*/  FMUL.FTZ R64, R141, R64 ;  /* 0x000000408d407220 */ /* 0x000fc40000410000 */
        /* <DEDUP_REMOVED lines=8> */
[----:B------:R-:W-:Y:S01]  /*13d0*/  FFMA.FTZ R55, R71, R87, R54 ;  /* 0x0000005747377223 */ /* 0x000fe20000010036 */
[----:B------:R-:W-:Y:S01]  /*13e0*/  LOP3.LUT P1, RZ, R145, 0xff, RZ, 0xc0, !PT ;  /* 0x000000ff91ff7812 */ /* 0x000fe2000782c0ff */
[C---:B------:R-:W-:Y:S02]  /*13f0*/  FADD.FTZ R4, R89.reuse, R4 ;  /* 0x0000000459047221 */ /* 0x040fe40000010000 */
[----:B------:R-:W-:Y:S02]  /*1400*/  FFMA.FTZ R23, R89, R65, R23 ;  /* 0x0000004159177223 */ /* 0x000fe40000010017 */
[----:B------:R-:W-:-:S02]  /*1410*/  FMUL.FTZ R66, R141, R66 ;  /* 0x000000428d427220 */ /* 0x000fc40000410000 */
[----:B------:R-:W-:Y:S02]  /*1420*/  FMUL.FTZ R89, R118, R89 ;  /* 0x0000005976597220 */ /* 0x000fe40000410000 */
[----:B------:R-:W-:Y:S02]  /*1430*/  FADD.FTZ R52, R53, R88 ;  /* 0x0000005835347221 */ /* 0x000fe40000010000 */
[----:B------:R-:W-:Y:S01]  /*1440*/  FFMA.FTZ R56, R64, R88, R55 ;  /* 0x0000005840387223 */ /* 0x000fe20000010037 */
[----:B------:R-:W-:Y:S01]  /*1450*/  SHF.R.U32.HI R54, RZ, 0x5, R0 ;  /* 0x00000005ff367819 */ /* 0x000fe20000011600 */
[C---:B------:R-:W-:Y:S02]  /*1460*/  FADD.FTZ R106, R90.reuse, R106 ;  /* 0x0000006a5a6a7221 */ /* 0x040fe40000010000 */
[----:B------:R-:W-:Y:S02]  /*1470*/  FFMA.FTZ R20, R90, R66, R20 ;  /* 0x000000425a147223 */ /* 0x000fe40000010014 */
[----:B------:R-:W-:-:S02]  /*1480*/  FMUL.FTZ R67, R141, R67 ;  /* 0x000000438d437220 */ /* 0x000fc40000410000 */
[----:B------:R-:W-:Y:S02]  /*1490*/  FMUL.FTZ R90, R117, R90 ;  /* 0x0000005a755a7220 */ /* 0x000fe40000410000 */
[----:B------:R-:W-:Y:S02]  /*14a0*/  FADD.FTZ R53, R52, R89 ;  /* 0x0000005934357221 */ /* 0x000fe40000010000 */
[----:B------:R-:W-:Y:S01]  /*14b0*/  FFMA.FTZ R55, R65, R89, R56 ;  /* 0x0000005941377223 */ /* 0x000fe20000010038 */
[----:B------:R-:W-:Y:S01]  /*14c0*/  IADD3 R136, R136, c[0x0][0x160], RZ ;  /* 0x0000580088887a10 */ /* 0x000fe20007ffe0ff */
[C---:B------:R-:W-:Y:S01]  /*14d0*/  FADD.FTZ R2, R91.reuse, R2 ;  /* 0x000000025b027221 */ /* 0x040fe20000010000 */
[----:B------:R-:W-:Y:S01]  /*14e0*/  LOP3.LUT R56, R54, 0x7fffffc, RZ, 0xc0, !PT ;  /* 0x07fffffc36387812 */ /* 0x000fe200078ec0ff */
[----:B------:R-:W-:Y:S02]  /*14f0*/  FFMA.FTZ R21, R91, R67, R21 ;  /* 0x000000435b157223 */ /* 0x000fe40000010015 */
[----:B------:R-:W-:-:S02]  /*1500*/  FMUL.FTZ R91, R116, R91 ;  /* 0x0000005b745b7220 */ /* 0x000fc40000410000 */
[----:B------:R-:W-:Y:S02]  /*1510*/  FADD.FTZ R52, R53, R90 ;  /* 0x0000005a35347221 */ /* 0x000fe40000010000 */
[----:B------:R-:W-:Y:S01]  /*1520*/  FFMA.FTZ R58, R66, R90, R55 ;  /* 0x0000005a423a7223 */ /* 0x000fe20000010037 */
[----:B------:R-:W-:Y:S01]  /*1530*/  LOP3.LUT P0, RZ, R0, 0x1f, RZ, 0xc0, !PT ;  /* 0x0000001f00ff7812 */ /* 0x000fe2000780c0ff */
[----:B------:R-:W-:Y:S01]  /*1540*/  FADD.FTZ R108, R72, R108 ;  /* 0x0000006c486c7221 */ /* 0x000fe20000010000 */
[----:B------:R-:W-:Y:S01]  /*1550*/  ISETP.GE.AND P5, PT, R136, c[0x0][0x164], PT ;  /* 0x0000590088007a0c */ /* 0x000fe20003fa6270 */
[----:B------:R-:W-:Y:S01]  /*1560*/  FFMA.FTZ R115, R72, R156, R115 ;  /* 0x0000009c48737223 */ /* 0x000fe20000010073 */
[----:B------:R-:W-:Y:S01]  /*1570*/  @!P1 IADD3 R56, R56, 0x4, RZ ;  /* 0x0000000438389810 */ /* 0x000fe20007ffe0ff */
[C---:B------:R-:W-:Y:S02]  /*1580*/  FADD.FTZ R19, R73.reuse, R19 ;  /* 0x0000001349137221 */ /* 0x040fe40000010000 */
[----:B------:R-:W-:-:S02]  /*1590*/  FFMA.FTZ R107, R73, R155, R107 ;  /* 0x0000009b496b7223 */ /* 0x000fc4000001006b */
[----:B------:R-:W-:Y:S02]  /*15a0*/  FADD.FTZ R57, R52, R91 ;  /* 0x0000005b34397221 */ /* 0x000fe40000010000 */
[----:B------:R-:W-:Y:S01]  /*15b0*/  FFMA.FTZ R55, R67, R91, R58 ;  /* 0x0000005b43377223 */ /* 0x000fe2000001003a */
[----:B------:R-:W-:Y:S05]  /*15c0*/  BRA.DIV ~URZ, `(.L_x_2496) ;  /* 0x000017c27f007947 */ /* 0x000fea000b800000 */
[----:B------:R0:W1:Y:S02]  /*15d0*/  SHFL.DOWN PT, R73, R57, 0x10, 0x1f ;  /* 0x0a001f0039497f89 */ /* 0x00006400000e0000 */
.L_x_2504:
[----:B------:R-:W-:Y:S05]  /*15e0*/  BRA.DIV ~URZ, `(.L_x_2497) ;  /* 0x000018227f007947 */ /* 0x000fea000b800000 */
        /* <DEDUP_REMOVED lines=9> */
[----:B-1----:R-:W-:Y:S02]  /*1680*/  FADD.FTZ R72, R53, R72 ;  /* 0x0000004835487221 */ /* 0x002fe40000010000 */
[----:B0-----:R-:W-:-:S03]  /*1690*/  FADD.FTZ R59, R58, R57 ;  /* 0x000000393a3b7221 */ /* 0x001fc60000010000 */
[----:B------:R-:W0:Y:S04]  /*16a0*/  SHFL.DOWN PT, R57, R72, 0x2, 0x1f ;  /* 0x08401f0048397f89 */ /* 0x000e2800000e0000 */
[----:B------:R-:W1:Y:S01]  /*16b0*/  SHFL.DOWN PT, R164, R59, 0x2, 0x1f ;  /* 0x08401f003ba47f89 */ /* 0x000e6200000e0000 */
[----:B0-----:R-:W-:Y:S02]  /*16c0*/  FADD.FTZ R57, R72, R57 ;  /* 0x0000003948397221 */ /* 0x001fe40000010000 */
[----:B-1----:R-:W-:-:S03]  /*16d0*/  FADD.FTZ R55, R59, R164 ;  /* 0x000000a43b377221 */ /* 0x002fc60000010000 */
[----:B------:R0:W1:Y:S04]  /*16e0*/  SHFL.DOWN PT, R73, R57, 0x1, 0x1f ;  /* 0x08201f0039497f89 */ /* 0x00006800000e0000 */
[----:B------:R0:W2:Y:S02]  /*16f0*/  SHFL.DOWN PT, R58, R55, 0x1, 0x1f ;  /* 0x08201f00373a7f89 */ /* 0x0000a400000e0000 */
.L_x_2505:
[----:B-1----:R-:W-:Y:S01]  /*1700*/  FADD.FTZ R52, R73, R57 ;  /* 0x0000003949347221 */ /* 0x002fe20000010000 */
[----:B0-----:R-:W-:Y:S01]  /*1710*/  @!P0 LOP3.LUT R57, R54, 0x3, RZ, 0xc0, !PT ;  /* 0x0000000336398812 */ /* 0x001fe200078ec0ff */
[----:B--2---:R-:W-:Y:S01]  /*1720*/  FADD.FTZ R53, R58, R55 ;  /* 0x000000373a357221 */ /* 0x004fe20000010000 */
[----:B------:R-:W-:Y:S01]  /*1730*/  ULDC.U8 UR6, c[0x0][0x1f0] ;  /* 0x00007c0000067ab9 */ /* 0x000fe20000000000 */
[----:B------:R-:W-:Y:S02]  /*1740*/  ISETP.NE.U32.AND P2, PT, RZ, c[0x0][0x218], PT ;  /* 0x00008600ff007a0c */ /* 0x000fe40003f45070 */
[----:B------:R-:W-:-:S02]  /*1750*/  @!P0 IADD3 R72, R56, R57, RZ ;  /* 0x0000003938488210 */ /* 0x000fc40007ffe0ff */
[----:B------:R-:W-:Y:S02]  /*1760*/  ISETP.NE.AND.EX P2, PT, RZ, c[0x0][0x21c], PT, P2 ;  /* 0x00008700ff007a0c */ /* 0x000fe40003f45320 */
[----:B------:R-:W-:Y:S01]  /*1770*/  ISETP.NE.U32.AND P1, PT, RZ, c[0x0][0x258], PT ;  /* 0x00009600ff007a0c */ /* 0x000fe20003f25070 */
[----:B------:R-:W-:Y:S01]  /*1780*/  @!P0 STS.64 [R72.X8+0x2800], R52 ;  /* 0x0028003448008388 */ /* 0x000fe20000008a00 */
[----:B------:R-:W-:Y:S01]  /*1790*/  ISETP.NE.AND P0, PT, RZ, UR6, PT ;  /* 0x00000006ff007c0c */ /* 0x000fe2000bf05270 */
[----:B------:R-:W-:Y:S02]  /*17a0*/  WARPSYNC 0xffffffff ;  /* 0xffffffff00007948 */ /* 0x000fe40003800000 */
[----:B------:R-:W-:Y:S01]  /*17b0*/  BAR.SYNC.DEFER_BLOCKING 0x0 ;  /* 0x0000000000007b1d */ /* 0x000fe20000010000 */
[----:B-----5:R-:W-:Y:S02]  /*17c0*/  LOP3.LUT P4, RZ, R152, 0xff, RZ, 0xc0, !PT ;  /* 0x000000ff98ff7812 */ /* 0x020fe4000788c0ff */
[----:B------:R-:W-:-:S03]  /*17d0*/  ISETP.NE.AND.EX P1, PT, RZ, c[0x0][0x25c], PT, P1 ;  /* 0x00009700ff007a0c */ /* 0x000fc60003f25310 */
[----:B------:R-:W0:Y:S04]  /*17e0*/  LDS.128 R52, [R56.X8+0x2800] ;  /* 0x0028000038347984 */ /* 0x000e280000008c00 */
[----:B------:R-:W1:Y:S01]  /*17f0*/  LDS.128 R56, [R56.X8+0x2810] ;  /* 0x0028100038387984 */ /* 0x000e620000008c00 */
[----:B0-----:R-:W-:-:S04]  /*1800*/  FADD.FTZ R73, RZ, R52 ;  /* 0x00000034ff497221 */ /* 0x001fc80000010000 */
[----:B------:R-:W-:Y:S02]  /*1810*/  FADD.FTZ R73, R54, R73 ;  /* 0x0000004936497221 */ /* 0x000fe40000010000 */
[----:B------:R-:W-:Y:S02]  /*1820*/  FADD.FTZ R54, RZ, R53 ;  /* 0x00000035ff367221 */ /* 0x000fe40000010000 */
[----:B-1----:R-:W-:Y:S02]  /*1830*/  FADD.FTZ R73, R73, R56 ;  /* 0x0000003849497221 */ /* 0x002fe40000010000 */
[----:B------:R-:W-:Y:S02]  /*1840*/  FADD.FTZ R54, R55, R54 ;  /* 0x0000003637367221 */ /* 0x000fe40000010000 */
[----:B------:R-:W-:Y:S02]  /*1850*/  FADD.FTZ R58, R58, R73 ;  /* 0x000000493a3a7221 */ /* 0x000fe40000010000 */
[----:B------:R-:W-:-:S02]  /*1860*/  FADD.FTZ R54, R54, R57 ;  /* 0x0000003936367221 */ /* 0x000fc40000010000 */
[----:B------:R-:W-:Y:S02]  /*1870*/  FMUL.FTZ R58, R58, c[0x0][0x1e0] ;  /* 0x000078003a3a7a20 */ /* 0x000fe40000410000 */
[----:B------:R-:W-:-:S03]  /*1880*/  FADD.FTZ R54, R59, R54 ;  /* 0x000000363b367221 */ /* 0x000fc60000010000 */
        /* <DEDUP_REMOVED lines=28> */
.L_x_2498:
[----:B0-----:R-:W-:Y:S01]  /*1a50*/  IADD3 R56, P6, R151, c[0x0][0x248], RZ ;  /* 0x0000920097387a10 */ /* 0x001fe20007fde0ff */
[----:B------:R-:W-:Y:S02]  /*1a60*/  FMUL.FTZ R59, R59, c[0x0][0x1e8] ;  /* 0x00007a003b3b7a20 */ /* 0x000fe40000410000 */
[----:B------:R-:W-:Y:S01]  /*1a70*/  FMUL.FTZ R160, R160, c[0x0][0x1e8] ;  /* 0x00007a00a0a07a20 */ /* 0x000fe20000410000 */
[----:B------:R-:W-:Y:S01]  /*1a80*/  IADD3.X R57, R150, c[0x0][0x24c], RZ, P6, !PT ;  /* 0x0000930096397a10 */ /* 0x000fe200037fe4ff */
[----:B------:R-:W-:Y:S01]  /*1a90*/  FMUL.FTZ R155, R155, c[0x0][0x1e8] ;  /* 0x00007a009b9b7a20 */ /* 0x000fe20000410000 */
[----:B------:R-:W-:Y:S01]  /*1aa0*/  LOP3.LUT P6, RZ, R152, 0xff00, RZ, 0xc0, !PT ;  /* 0x0000ff0098ff7812 */ /* 0x000fe200078cc0ff */
[----:B------:R-:W-:Y:S01]  /*1ab0*/  FMUL.FTZ R162, R162, c[0x0][0x1e8] ;  /* 0x00007a00a2a27a20 */ /* 0x000fe20000410000 */
[----:B------:R-:W-:Y:S01]  /*1ac0*/  SEL R52, R59, RZ, P4 ;  /* 0x000000ff3b347207 */ /* 0x000fe20002000000 */
[-CC-:B------:R-:W-:Y:S01]  /*1ad0*/  FFMA.FTZ R58, R75, R73.reuse, R72.reuse ;  /* 0x000000494b3a7223 */ /* 0x180fe20000010048 */
[----:B------:R-:W-:Y:S01]  /*1ae0*/  LOP3.LUT P4, RZ, R152, 0xff0000, RZ, 0xc0, !PT ;  /* 0x00ff000098ff7812 */ /* 0x000fe2000788c0ff */
[-CC-:B------:R-:W-:Y:S01]  /*1af0*/  FFMA.FTZ R74, R74, R73.reuse, R72.reuse ;  /* 0x000000494a4a7223 */ /* 0x180fe20000010048 */
[----:B------:R-:W-:Y:S01]  /*1b00*/  SEL R53, R160, RZ, P6 ;  /* 0x000000ffa0357207 */ /* 0x000fe20003000000 */
[-CC-:B------:R-:W-:Y:S01]  /*1b10*/  FFMA.FTZ R75, R76, R73.reuse, R72.reuse ;  /* 0x000000494c4b7223 */ /* 0x180fe20000010048 */
[----:B------:R-:W-:Y:S01]  /*1b20*/  LOP3.LUT P6, RZ, R152, 0xff000000, RZ, 0xc0, !PT ;  /* 0xff00000098ff7812 */ /* 0x000fe200078cc0ff */
[----:B------:R-:W-:Y:S01]  /*1b30*/  FFMA.FTZ R154, R154, R73, R72 ;  /* 0x000000499a9a7223 */ /* 0x000fe20000010048 */
[----:B------:R-:W-:Y:S01]  /*1b40*/  SEL R54, R155, RZ, P4 ;  /* 0x000000ff9b367207 */ /* 0x000fe20002000000 */
[----:B------:R-:W-:Y:S01]  /*1b50*/  FADD.FTZ R58, R77, -R58 ;  /* 0x8000003a4d3a7221 */ /* 0x000fe20000010000 */
[----:B------:R-:W-:Y:S01]  /*1b60*/  LOP3.LUT P4, RZ, R114, 0xff0000, RZ, 0xc0, !PT ;  /* 0x00ff000072ff7812 */ /* 0x000fe2000788c0ff */
[----:B------:R-:W-:Y:S01]  /*1b70*/  FADD.FTZ R74, R153, -R74 ;  /* 0x8000004a994a7221 */ /* 0x000fe20000010000 */
[----:B------:R-:W-:Y:S01]  /*1b80*/  SEL R55, R162, RZ, P6 ;  /* 0x000000ffa2377207 */ /* 0x000fe20003000000 */
[----:B------:R-:W-:Y:S01]  /*1b90*/  FADD.FTZ R78, R78, -R75 ;  /* 0x8000004b4e4e7221 */ /* 0x000fe20000010000 */
[C---:B------:R-:W-:Y:S01]  /*1ba0*/  LOP3.LUT P6, RZ, R114.reuse, 0xff000000, RZ, 0xc0, !PT ;  /* 0xff00000072ff7812 */ /* 0x040fe200078cc0ff */
[----:B------:R-:W-:Y:S01]  /*1bb0*/  FADD.FTZ R154, R79, -R154 ;  /* 0x8000009a4f9a7221 */ /* 0x000fe20000010000 */
[----:B------:R-:W-:Y:S01]  /*1bc0*/  SEL R155, R155, RZ, P4 ;  /* 0x000000ff9b9b7207 */ /* 0x000fe20002000000 */
[----:B------:R0:W-:Y:S01]  /*1bd0*/  STG.E.128 [R56.64], R52 ;  /* 0x0000003438007986 */ /* 0x0001e2000c101d04 */
[----:B------:R-:W-:Y:S01]  /*1be0*/  LOP3.LUT P4, RZ, R114, 0xff, RZ, 0xc0, !PT ;  /* 0x000000ff72ff7812 */ /* 0x000fe2000788c0ff */
[C---:B------:R-:W-:Y:S01]  /*1bf0*/  FMUL.FTZ R58, R141.reuse, R58 ;  /* 0x0000003a8d3a7220 */ /* 0x040fe20000410000 */
[----:B------:R-:W-:Y:S01]  /*1c00*/  SEL R162, R162, RZ, P6 ;  /* 0x000000ffa2a27207 */ /* 0x000fe20003000000 */
[----:B------:R-:W-:Y:S01]  /*1c10*/  FMUL.FTZ R77, R141, R74 ;  /* 0x0000004a8d4d7220 */ /* 0x000fe20000410000 */
[----:B------:R-:W-:Y:S01]  /*1c20*/  LOP3.LUT P6, RZ, R114, 0xff00, RZ, 0xc0, !PT ;  /* 0x0000ff0072ff7812 */ /* 0x000fe200078cc0ff */
[----:B------:R-:W-:Y:S01]  /*1c30*/  @P2 FADD.FTZ R58, R29, R58 ;  /* 0x0000003a1d3a2221 */ /* 0x000fe20000010000 */
[----:B------:R-:W-:Y:S01]  /*1c40*/  SEL R59, R59, RZ, P4 ;  /* 0x000000ff3b3b7207 */ /* 0x000fe20002000000 */
[----:B------:R-:W-:Y:S01]  /*1c50*/  FMUL.FTZ R154, R141, R154 ;  /* 0x0000009a8d9a7220 */ /* 0x000fe20000410000 */
[----:B------:R-:W-:Y:S01]  /*1c60*/  ISETP.NE.U32.AND P4, PT, RZ, c[0x0][0x250], PT ;  /* 0x00009400ff007a0c */ /* 0x000fe20003f85070 */
[----:B------:R-:W-:Y:S01]  /*1c70*/  @P2 FADD.FTZ R77, R28, R77 ;  /* 0x0000004d1c4d2221 */ /* 0x000fe20000010000 */
[----:B------:R-:W-:Y:S01]  /*1c80*/  SEL R160, R160, RZ, P6 ;  /* 0x000000ffa0a07207 */ /* 0x000fe20003000000 */
[----:B------:R-:W-:Y:S01]  /*1c90*/  FMUL.FTZ R76, R58, c[0x0][0x1e8] ;  /* 0x00007a003a4c7a20 */ /* 0x000fe20000410000 */
[----:B------:R-:W-:Y:S01]  /*1ca0*/  ISETP.NE.AND.EX P4, PT, RZ, c[0x0][0x254], PT, P4 ;  /* 0x00009500ff007a0c */ /* 0x000fe20003f85340 */
[----:B------:R-:W-:Y:S01]  /*1cb0*/  @P2 FADD.FTZ R154, R31, R154 ;  /* 0x0000009a1f9a2221 */ /* 0x000fe20000010000 */
[----:B0-----:R-:W-:-:S02]  /*1cc0*/  @P3 IADD3 R56, P6, R151, c[0x0][0x250], RZ ;  /* 0x0000940097383a10 */ /* 0x001fc40007fde0ff */
[----:B------:R-:W-:Y:S02]  /*1cd0*/  SEL R55, R162, R51, P4 ;  /* 0x00000033a2377207 */ /* 0x000fe40002000000 */
[----:B------:R-:W-:Y:S02]  /*1ce0*/  @P3 IADD3.X R57, R150, c[0x0][0x254], RZ, P6, !PT ;  /* 0x0000950096393a10 */ /* 0x000fe400037fe4ff */
[----:B------:R-:W-:Y:S02]  /*1cf0*/  SEL R54, R155, R50, P4 ;  /* 0x000000329b367207 */ /* 0x000fe40002000000 */
[----:B------:R-:W-:Y:S02]  /*1d00*/  SEL R53, R160, R49, P4 ;  /* 0x00000031a0357207 */ /* 0x000fe40002000000 */
[----:B------:R-:W-:Y:S01]  /*1d10*/  SEL R52, R59, R48, P4 ;  /* 0x000000303b347207 */ /* 0x000fe20002000000 */
[----:B------:R-:W-:Y:S01]  /*1d20*/  FMUL.FTZ R59, R141, R78 ;  /* 0x0000004e8d3b7220 */ /* 0x000fe20000410000 */
[----:B------:R-:W-:-:S03]  /*1d30*/  LOP3.LUT P6, RZ, R145, 0xff, RZ, 0xc0, !PT ;  /* 0x000000ff91ff7812 */ /* 0x000fc600078cc0ff */
[----:B------:R0:W-:Y:S01]  /*1d40*/  @P3 STG.E.128 [R56.64], R52 ;  /* 0x0000003438003986 */ /* 0x0001e2000c101d04 */
[----:B------:R-:W-:Y:S01]  /*1d50*/  SEL R145, RZ, 0x1, P6 ;  /* 0x00000001ff917807 */ /* 0x000fe20003000000 */
        /* <DEDUP_REMOVED lines=9> */
.L_x_2499:
        /* <DEDUP_REMOVED lines=12> */
[----:B------:R-:W-:Y:S01]  /*1eb0*/  FMUL.FTZ R150, R141, R54 ;  /* 0x000000368d967220 */ /* 0x000fe20000410000 */
[----:B------:R-:W-:Y:S01]  /*1ec0*/  SEL R58, R52, RZ, P6 ;  /* 0x000000ff343a7207 */ /* 0x000fe20003000000 */
[----:B------:R-:W-:Y:S01]  /*1ed0*/  FADD.FTZ R80, R80, -R55 ;  /* 0x8000003750507221 */ /* 0x000fe20000010000 */
[----:B------:R-:W-:Y:S01]  /*1ee0*/  IADD3 R74, P6, R148, c[0x0][0x248], RZ ;  /* 0x00009200944a7a10 */ /* 0x000fe20007fde0ff */
[----:B------:R-:W-:-:S03]  /*1ef0*/  @P2 FADD.FTZ R150, R33, R150 ;  /* 0x0000009621962221 */ /* 0x000fc60000010000 */
[----:B------:R-:W-:Y:S01]  /*1f00*/  IADD3.X R75, R147, c[0x0][0x24c], RZ, P6, !PT ;  /* 0x00009300934b7a10 */ /* 0x000fe200037fe4ff */
[----:B------:R-:W-:Y:S01]  /*1f10*/  FMUL.FTZ R62, R150, c[0x0][0x1e8] ;  /* 0x00007a00963e7a20 */ /* 0x000fe20000410000 */
[----:B------:R-:W-:-:S04]  /*1f20*/  LOP3.LUT P6, RZ, R149, 0xff, RZ, 0xc0, !PT ;  /* 0x000000ff95ff7812 */ /* 0x000fc800078cc0ff */
[----:B------:R-:W-:Y:S02]  /*1f30*/  SEL R56, R77, RZ, P6 ;  /* 0x000000ff4d387207 */ /* 0x000fe40003000000 */
[----:B------:R-:W-:-:S03]  /*1f40*/  LOP3.LUT P6, RZ, R113, 0xff000000, RZ, 0xc0, !PT ;  /* 0xff00000071ff7812 */ /* 0x000fc600078cc0ff */
[----:B------:R0:W-:Y:S01]  /*1f50*/  STG.E.128 [R74.64], R56 ;  /* 0x000000384a007986 */ /* 0x0001e2000c101d04 */
[----:B------:R-:W-:Y:S02]  /*1f60*/  SEL R152, R152, RZ, P6 ;  /* 0x000000ff98987207 */ /* 0x000fe40003000000 */
[----:B------:R-:W-:-:S04]  /*1f70*/  LOP3.LUT P6, RZ, R113, 0xff0000, RZ, 0xc0, !PT ;  /* 0x00ff000071ff7812 */ /* 0x000fc800078cc0ff */
[----:B------:R-:W-:Y:S01]  /*1f80*/  SEL R61, R52, RZ, P6 ;  /* 0x000000ff343d7207 */ /* 0x000fe20003000000 */
[----:B------:R-:W-:Y:S01]  /*1f90*/  FFMA.FTZ R52, R63, R73, R72 ;  /* 0x000000493f347223 */ /* 0x000fe20000010048 */
[----:B------:R-:W-:-:S04]  /*1fa0*/  LOP3.LUT P6, RZ, R113, 0xff00, RZ, 0xc0, !PT ;  /* 0x0000ff0071ff7812 */ /* 0x000fc800078cc0ff */
[----:B------:R-:W-:Y:S01]  /*1fb0*/  SEL R154, R76, RZ, P6 ;  /* 0x000000ff4c9a7207 */ /* 0x000fe20003000000 */
[----:B------:R-:W-:Y:S01]  /*1fc0*/  FADD.FTZ R76, R83, -R52 ;  /* 0x80000034534c7221 */ /* 0x000fe20000010000 */
[----:B------:R-:W-:Y:S01]  /*1fd0*/  LOP3.LUT P6, RZ, R113, 0xff, RZ, 0xc0, !PT ;  /* 0x000000ff71ff7812 */ /* 0x000fe200078cc0ff */
[----:B------:R-:W-:Y:S02]  /*1fe0*/  FADD.FTZ R52, R82, -R53 ;  /* 0x8000003552347221 */ /* 0x000fe40000010000 */
[----:B------:R-:W-:Y:S01]  /*1ff0*/  FMUL.FTZ R82, R141, R76 ;  /* 0x0000004c8d527220 */ /* 0x000fe20000410000 */
[----:B------:R-:W-:Y:S01]  /*2000*/  SEL R151, R77, RZ, P6 ;  /* 0x000000ff4d977207 */ /* 0x000fe20003000000 */
[----:B------:R-:W-:Y:S01]  /*2010*/  FMUL.FTZ R81, R141, R52 ;  /* 0x000000348d517220 */ /* 0x000fe20000410000 */
[----:B------:R-:W-:Y:S01]  /*2020*/  @P3 IADD3 R148, P6, R148, c[0x0][0x250], RZ ;  /* 0x0000940094943a10 */ /* 0x000fe20007fde0ff */
[----:B------:R-:W-:Y:S02]  /*2030*/  @P2 FADD.FTZ R82, R35, R82 ;  /* 0x0000005223522221 */ /* 0x000fe40000010000 */
[----:B------:R-:W-:Y:S01]  /*2040*/  @P2 FADD.FTZ R81, R34, R81 ;  /* 0x0000005122512221 */ /* 0x000fe20000010000 */
[----:B------:R-:W-:Y:S01]  /*2050*/  @P3 IADD3.X R149, R147, c[0x0][0x254], RZ, P6, !PT ;  /* 0x0000950093953a10 */ /* 0x000fe200037fe4ff */
[----:B------:R-:W-:Y:S01]  /*2060*/  FMUL.FTZ R78, R82, c[0x0][0x1e8] ;  /* 0x00007a00524e7a20 */ /* 0x000fe20000410000 */
[----:B------:R-:W-:Y:S01]  /*2070*/  LOP3.LUT P6, RZ, R146, 0xff00, RZ, 0xc0, !PT ;  /* 0x0000ff0092ff7812 */ /* 0x000fe200078cc0ff */
[----:B------:R-:W-:-:S02]  /*2080*/  FMUL.FTZ R63, R81, c[0x0][0x1e8] ;  /* 0x00007a00513f7a20 */ /* 0x000fc40000410000 */
[----:B------:R-:W-:Y:S01]  /*2090*/  FMUL.FTZ R83, R141, R80 ;  /* 0x000000508d537220 */ /* 0x000fe20000410000 */
[----:B------:R-:W-:Y:S02]  /*20a0*/  SEL R53, R62, RZ, P6 ;  /* 0x000000ff3e357207 */ /* 0x000fe40003000000 */
[----:B------:R-:W-:Y:S01]  /*20b0*/  LOP3.LUT P6, RZ, R146, 0xff000000, RZ, 0xc0, !PT ;  /* 0xff00000092ff7812 */ /* 0x000fe200078cc0ff */
[----:B------:R-:W-:-:S03]  /*20c0*/  @P2 FADD.FTZ R83, R32, R83 ;  /* 0x0000005320532221 */ /* 0x000fc60000010000 */
[----:B------:R-:W-:Y:S01]  /*20d0*/  SEL R55, R78, RZ, P6 ;  /* 0x000000ff4e377207 */ /* 0x000fe20003000000 */
[----:B------:R-:W-:Y:S01]  /*20e0*/  FMUL.FTZ R60, R83, c[0x0][0x1e8] ;  /* 0x00007a00533c7a20 */ /* 0x000fe20000410000 */
        /* <DEDUP_REMOVED lines=9> */
[-C--:B0-----:R-:W-:Y:S02]  /*2180*/  SEL R59, R80, R51.reuse, P4 ;  /* 0x00000033503b7207 */ /* 0x081fe40002000000 */
[----:B------:R-:W-:Y:S02]  /*2190*/  SEL R147, R63, RZ, P6 ;  /* 0x000000ff3f937207 */ /* 0x000fe40003000000 */
[----:B------:R-:W-:Y:S02]  /*21a0*/  LOP3.LUT P6, RZ, R112, 0xff00, RZ, 0xc0, !PT ;  /* 0x0000ff0070ff7812 */ /* 0x000fe400078cc0ff */
[----:B------:R-:W-:-:S02]  /*21b0*/  SEL R63, R152, R51, P4 ;  /* 0x00000033983f7207 */ /* 0x000fc40002000000 */
[----:B------:R-:W-:Y:S02]  /*21c0*/  SEL R146, R62, RZ, P6 ;  /* 0x000000ff3e927207 */ /* 0x000fe40003000000 */
[----:B------:R-:W-:Y:S02]  /*21d0*/  LOP3.LUT P6, RZ, R112, 0xff, RZ, 0xc0, !PT ;  /* 0x000000ff70ff7812 */ /* 0x000fe400078cc0ff */
[----:B------:R-:W-:Y:S02]  /*21e0*/  SEL R62, R61, R50, P4 ;  /* 0x000000323d3e7207 */ /* 0x000fe40002000000 */
[----:B------:R-:W-:Y:S02]  /*21f0*/  SEL R153, R60, RZ, P6 ;  /* 0x000000ff3c997207 */ /* 0x000fe40003000000 */
[----:B------:R-:W-:Y:S02]  /*2200*/  SEL R61, R154, R49, P4 ;  /* 0x000000319a3d7207 */ /* 0x000fe40002000000 */
[----:B------:R-:W-:-:S02]  /*2210*/  SEL R60, R151, R48, P4 ;  /* 0x00000030973c7207 */ /* 0x000fc40002000000 */
[----:B------:R-:W-:Y:S02]  /*2220*/  @P3 IADD3 R78, P6, R144, c[0x0][0x250], RZ ;  /* 0x00009400904e3a10 */ /* 0x000fe40007fde0ff */
[----:B------:R-:W-:Y:S01]  /*2230*/  SEL R58, R147, R50, P4 ;  /* 0x00000032933a7207 */ /* 0x000fe20002000000 */
[----:B------:R0:W-:Y:S01]  /*2240*/  @P3 STG.E.128 [R148.64], R60 ;  /* 0x0000003c94003986 */ /* 0x0001e2000c101d04 */
[----:B------:R-:W-:Y:S02]  /*2250*/  @P3 IADD3.X R79, R143, c[0x0][0x254], RZ, P6, !PT ;  /* 0x000095008f4f3a10 */ /* 0x000fe400037fe4ff */
[----:B------:R-:W-:Y:S02]  /*2260*/  SEL R57, R146, R49, P4 ;  /* 0x0000003192397207 */ /* 0x000fe40002000000 */
[----:B------:R-:W-:Y:S01]  /*2270*/  SEL R56, R153, R48, P4 ;  /* 0x0000003099387207 */ /* 0x000fe20002000000 */
[----:B------:R-:W-:Y:S05]  /*2280*/  @!P0 BRA `(.L_x_2500) ;  /* 0x0000007000008947 */ /* 0x000fea0003800000 */
[----:B------:R-:W-:Y:S02]  /*2290*/  IADD3 R74, P6, R144, c[0x0][0x258], RZ ;  /* 0x00009600904a7a10 */ /* 0x000fe40007fde0ff */
[----:B0-----:R-:W-:-:S02]  /*22a0*/  SEL R63, R82, R47, P1 ;  /* 0x0000002f523f7207 */ /* 0x001fc40000800000 */
[----:B------:R-:W-:Y:S02]  /*22b0*/  SEL R62, R81, R46, P1 ;  /* 0x0000002e513e7207 */ /* 0x000fe40000800000 */
[----:B------:R-:W-:Y:S02]  /*22c0*/  SEL R61, R150, R45, P1 ;  /* 0x0000002d963d7207 */ /* 0x000fe40000800000 */
[----:B------:R-:W-:Y:S02]  /*22d0*/  IADD3.X R75, R143, c[0x0][0x25c], RZ, P6, !PT ;  /* 0x000097008f4b7a10 */ /* 0x000fe400037fe4ff */
[----:B------:R-:W-:-:S05]  /*22e0*/  SEL R60, R83, R44, P1 ;  /* 0x0000002c533c7207 */ /* 0x000fca0000800000 */
[----:B------:R0:W-:Y:S02]  /*22f0*/  STG.E.128 [R74.64], R60 ;  /* 0x0000003c4a007986 */ /* 0x0001e4000c101d04 */
.L_x_2500:
[-CC-:B0-----:R-:W-:Y:S01]  /*2300*/  FFMA.FTZ R61, R68, R73.reuse, R72.reuse ;  /* 0x00000049443d7223 */ /* 0x181fe20000010048 */
[----:B------:R-:W-:Y:S01]  /*2310*/  STG.E.128 [R76.64], R52 ;  /* 0x000000344c007986 */ /* 0x000fe2000c101d04 */
[-CC-:B------:R-:W-:Y:S02]  /*2320*/  FFMA.FTZ R60, R69, R73.reuse, R72.reuse ;  /* 0x00000049453c7223 */ /* 0x180fe40000010048 */
        /* <DEDUP_REMOVED lines=23> */
.L_x_2501:
[----:B------:R-:W-:Y:S01]  /*24a0*/  FMUL.FTZ R60, R60, c[0x0][0x1e8] ;  /* 0x00007a003c3c7a20 */ /* 0x000fe20000410000 */
[----:B------:R-:W-:Y:S01]  /*24b0*/  LOP3.LUT P6, RZ, R142, 0xff00, RZ, 0xc0, !PT ;  /* 0x0000ff008eff7812 */ /* 0x000fe200078cc0ff */
[----:B------:R-:W-:Y:S02]  /*24c0*/  FMUL.FTZ R62, R62, c[0x0][0x1e8] ;  /* 0x00007a003e3e7a20 */ /* 0x000fe40000410000 */
[----:B0-----:R-:W-:Y:S01]  /*24d0*/  FMUL.FTZ R52, R59, c[0x0][0x1e8] ;  /* 0x00007a003b347a20 */ /* 0x001fe20000410000 */
[----:B------:R-:W-:Y:S01]  /*24e0*/  SEL R57, R60, RZ, P6 ;  /* 0x000000ff3c397207 */ /* 0x000fe20003000000 */
[----:B------:R-:W-:Y:S01]  /*24f0*/  FMUL.FTZ R61, R61, c[0x0][0x1e8] ;  /* 0x00007a003d3d7a20 */ /* 0x000fe20000410000 */
[----:B------:R-:W-:Y:S01]  /*2500*/  LOP3.LUT P6, RZ, R142, 0xff000000, RZ, 0xc0, !PT ;  /* 0xff0000008eff7812 */ /* 0x000fe200078cc0ff */
[----:B------:R-:W-:-:S03]  /*2510*/  FFMA.FTZ R63, R64, R73, R72 ;  /* 0x00000049403f7223 */ /* 0x000fc60000010048 */
[----:B------:R-:W-:Y:S01]  /*2520*/  SEL R59, R62, RZ, P6 ;  /* 0x000000ff3e3b7207 */ /* 0x000fe20003000000 */
[----:B------:R-:W-:Y:S01]  /*2530*/  FADD.FTZ R88, R88, -R63 ;  /* 0x8000003f58587221 */ /* 0x000fe20000010000 */
[----:B------:R-:W-:-:S03]  /*2540*/  LOP3.LUT P6, RZ, R142, 0xff0000, RZ, 0xc0, !PT ;  /* 0x00ff00008eff7812 */ /* 0x000fc600078cc0ff */
[----:B------:R-:W-:Y:S01]  /*2550*/  FMUL.FTZ R63, R141, R88 ;  /* 0x000000588d3f7220 */ /* 0x000fe20000410000 */
[----:B------:R-:W-:Y:S02]  /*2560*/  SEL R58, R52, RZ, P6 ;  /* 0x000000ff343a7207 */ /* 0x000fe40003000000 */
[----:B------:R-:W-:Y:S01]  /*2570*/  IADD3 R54, P6, R140, c[0x0][0x248], RZ ;  /* 0x000092008c367a10 */ /* 0x000fe20007fde0ff */
[----:B------:R-:W-:-:S03]  /*2580*/  @P2 FADD.FTZ R63, R40, R63 ;  /* 0x0000003f283f2221 */ /* 0x000fc60000010000 */
[----:B------:R-:W-:Y:S02]  /*2590*/  IADD3.X R55, R139, c[0x0][0x24c], RZ, P6, !PT ;  /* 0x000093008b377a10 */ /* 0x000fe400037fe4ff */
[----:B------:R-:W-:Y:S02]  /*25a0*/  LOP3.LUT P6, RZ, R142, 0xff, RZ, 0xc0, !PT ;  /* 0x000000ff8eff7812 */ /* 0x000fe400078cc0ff */
[----:B------:R-:W-:Y:S02]  /*25b0*/  SEL R44, R63, R44, P1 ;  /* 0x0000002c3f2c7207 */ /* 0x000fe40000800000 */
[----:B------:R-:W-:Y:S02]  /*25c0*/  SEL R56, R61, RZ, P6 ;  /* 0x000000ff3d387207 */ /* 0x000fe40003000000 */
[----:B------:R-:W-:-:S03]  /*25d0*/  LOP3.LUT P6, RZ, R111, 0xff000000, RZ, 0xc0, !PT ;  /* 0xff0000006fff7812 */ /* 0x000fc600078cc0ff */
[----:B------:R0:W-:Y:S01]  /*25e0*/  STG.E.128 [R54.64], R56 ;  /* 0x0000003836007986 */ /* 0x0001e2000c101d04 */
[----:B------:R-:W-:Y:S02]  /*25f0*/  SEL R62, R62, RZ, P6 ;  /* 0x000000ff3e3e7207 */ /* 0x000fe40003000000 */
[----:B------:R-:W-:-:S04]  /*2600*/  LOP3.LUT P6, RZ, R111, 0xff0000, RZ, 0xc0, !PT ;  /* 0x00ff00006fff7812 */ /* 0x000fc800078cc0ff */
[----:B------:R-:W-:Y:S01]  /*2610*/  SEL R53, R52, RZ, P6 ;  /* 0x000000ff34357207 */ /* 0x000fe20003000000 */
[-CC-:B------:R-:W-:Y:S01]  /*2620*/  FFMA.FTZ R52, R65, R73.reuse, R72.reuse ;  /* 0x0000004941347223 */ /* 0x180fe20000010048 */
[----:B------:R-:W-:Y:S01]  /*2630*/  LOP3.LUT P6, RZ, R111, 0xff00, RZ, 0xc0, !PT ;  /* 0x0000ff006fff7812 */ /* 0x000fe200078cc0ff */
[-CC-:B------:R-:W-:Y:S02]  /*2640*/  FFMA.FTZ R65, R66, R73.reuse, R72.reuse ;  /* 0x0000004942417223 */ /* 0x180fe40000010048 */
[----:B------:R-:W-:Y:S01]  /*2650*/  FFMA.FTZ R72, R67, R73, R72 ;  /* 0x0000004943487223 */ /* 0x000fe20000010048 */
[----:B------:R-:W-:Y:S01]  /*2660*/  SEL R60, R60, RZ, P6 ;  /* 0x000000ff3c3c7207 */ /* 0x000fe20003000000 */
[----:B------:R-:W-:Y:S01]  /*2670*/  FADD.FTZ R52, R89, -R52 ;  /* 0x8000003459347221 */ /* 0x000fe20000010000 */
[----:B------:R-:W-:Y:S01]  /*2680*/  LOP3.LUT P6, RZ, R111, 0xff, RZ, 0xc0, !PT ;  /* 0x000000ff6fff7812 */ /* 0x000fe200078cc0ff */
[----:B------:R-:W-:Y:S02]  /*2690*/  FADD.FTZ R90, R90, -R65 ;  /* 0x800000415a5a7221 */ /* 0x000fe40000010000 */
[----:B------:R-:W-:Y:S01]  /*26a0*/  FADD.FTZ R72, R91, -R72 ;  /* 0x800000485b487221 */ /* 0x000fe20000010000 */
[----:B------:R-:W-:Y:S01]  /*26b0*/  SEL R61, R61, RZ, P6 ;  /* 0x000000ff3d3d7207 */ /* 0x000fe20003000000 */
[C---:B------:R-:W-:Y:S01]  /*26c0*/  FMUL.FTZ R64, R141.reuse, R52 ;  /* 0x000000348d407220 */ /* 0x040fe20000410000 */
[----:B------:R-:W-:Y:S01]  /*26d0*/  @P3 IADD3 R140, P6, R140, c[0x0][0x250], RZ ;  /* 0x000094008c8c3a10 */ /* 0x000fe20007fde0ff */
[----:B------:R-:W-:Y:S01]  /*26e0*/  FMUL.FTZ R65, R141, R90 ;  /* 0x0000005a8d417220 */ /* 0x000fe20000410000 */
[----:B0-----:R-:W-:Y:S01]  /*26f0*/  SEL R56, R61, R48, P4 ;  /* 0x000000303d387207 */ /* 0x001fe20002000000 */
[----:B------:R-:W-:Y:S01]  /*2700*/  FMUL.FTZ R72, R141, R72 ;  /* 0x000000488d487220 */ /* 0x000fe20000410000 */
[----:B------:R-:W-:Y:S01]  /*2710*/  @P3 IADD3.X R141, R139, c[0x0][0x254], RZ, P6, !PT ;  /* 0x000095008b8d3a10 */ /* 0x000fe200037fe4ff */
[----:B------:R-:W-:Y:S01]  /*2720*/  @P2 FADD.FTZ R64, R41, R64 ;  /* 0x0000004029402221 */ /* 0x000fe20000010000 */
[----:B------:R-:W-:Y:S01]  /*2730*/  LOP3.LUT P6, RZ, R110, 0xff, RZ, 0xc0, !PT ;  /* 0x000000ff6eff7812 */ /* 0x000fe200078cc0ff */
[----:B------:R-:W-:Y:S01]  /*2740*/  FMUL.FTZ R52, R63, c[0x0][0x1e8] ;  /* 0x00007a003f347a20 */ /* 0x000fe20000410000 */
[----:B------:R-:W-:Y:S01]  /*2750*/  SEL R57, R60, R49, P4 ;  /* 0x000000313c397207 */ /* 0x000fe20002000000 */
[----:B------:R-:W-:Y:S01]  /*2760*/  @P2 FADD.FTZ R65, R42, R65 ;  /* 0x000000412a412221 */ /* 0x000fe20000010000 */
[C---:B------:R-:W-:Y:S01]  /*2770*/  SEL R45, R64.reuse, R45, P1 ;  /* 0x0000002d402d7207 */ /* 0x040fe20000800000 */
[----:B------:R-:W-:Y:S01]  /*2780*/  FMUL.FTZ R64, R64, c[0x0][0x1e8] ;  /* 0x00007a0040407a20 */ /* 0x000fe20000410000 */
[----:B------:R-:W-:Y:S01]  /*2790*/  SEL R63, R52, RZ, P6 ;  /* 0x000000ff343f7207 */ /* 0x000fe20003000000 */
[----:B------:R-:W-:Y:S01]  /*27a0*/  @P2 FADD.FTZ R72, R43, R72 ;  /* 0x000000482b482221 */ /* 0x000fe20000010000 */
[----:B------:R-:W-:-:S02]  /*27b0*/  LOP3.LUT P6, RZ, R110, 0xff00, RZ, 0xc0, !PT ;  /* 0x0000ff006eff7812 */ /* 0x000fc400078cc0ff */
[C---:B------:R-:W-:Y:S01]  /*27c0*/  SEL R46, R65.reuse, R46, P1 ;  /* 0x0000002e412e7207 */ /* 0x040fe20000800000 */
[----:B------:R-:W-:Y:S01]  /*27d0*/  FMUL.FTZ R65, R65, c[0x0][0x1e8] ;  /* 0x00007a0041417a20 */ /* 0x000fe20000410000 */
[----:B------:R-:W-:Y:S02]  /*27e0*/  SEL R66, R64, RZ, P6 ;  /* 0x000000ff40427207 */ /* 0x000fe40003000000 */
[----:B------:R-:W-:Y:S02]  /*27f0*/  LOP3.LUT P6, RZ, R110, 0xff0000, RZ, 0xc0, !PT ;  /* 0x00ff00006eff7812 */ /* 0x000fe400078cc0ff */
[C---:B------:R-:W-:Y:S01]  /*2800*/  SEL R47, R72.reuse, R47, P1 ;  /* 0x0000002f482f7207 */ /* 0x040fe20000800000 */
[----:B------:R-:W-:Y:S01]  /*2810*/  FMUL.FTZ R72, R72, c[0x0][0x1e8] ;  /* 0x00007a0048487a20 */ /* 0x000fe20000410000 */
[----:B------:R-:W-:Y:S02]  /*2820*/  SEL R67, R65, RZ, P6 ;  /* 0x000000ff41437207 */ /* 0x000fe40003000000 */
[----:B------:R-:W-:-:S02]  /*2830*/  LOP3.LUT P6, RZ, R110, 0xff000000, RZ, 0xc0, !PT ;  /* 0xff0000006eff7812 */ /* 0x000fc400078cc0ff */
[----:B------:R-:W-:Y:S02]  /*2840*/  LOP3.LUT P2, RZ, R138, 0xff, RZ, 0xc0, !PT ;  /* 0x000000ff8aff7812 */ /* 0x000fe4000784c0ff */
[----:B------:R-:W-:Y:S02]  /*2850*/  SEL R68, R72, RZ, P6 ;  /* 0x000000ff48447207 */ /* 0x000fe40003000000 */
[----:B------:R-:W-:Y:S02]  /*2860*/  SEL R52, R52, RZ, P2 ;  /* 0x000000ff34347207 */ /* 0x000fe40001000000 */
[----:B------:R-:W-:Y:S02]  /*2870*/  SEL R58, R53, R50, P4 ;  /* 0x00000032353a7207 */ /* 0x000fe40002000000 */
[----:B------:R-:W-:Y:S02]  /*2880*/  SEL R59, R62, R51, P4 ;  /* 0x000000333e3b7207 */ /* 0x000fe40002000000 */
[----:B------:R-:W-:-:S02]  /*2890*/  LOP3.LUT P2, RZ, R138, 0xff00, RZ, 0xc0, !PT ;  /* 0x0000ff008aff7812 */ /* 0x000fc4000784c0ff */
[----:B------:R-:W-:Y:S01]  /*28a0*/  SEL R48, R63, R48, P4 ;  /* 0x000000303f307207 */ /* 0x000fe20002000000 */
[----:B------:R0:W-:Y:S01]  /*28b0*/  @P3 STG.E.128 [R140.64], R56 ;  /* 0x000000388c003986 */ /* 0x0001e2000c101d04 */
[----:B------:R-:W-:Y:S02]  /*28c0*/  SEL R49, R66, R49, P4 ;  /* 0x0000003142317207 */ /* 0x000fe40002000000 */
[----:B------:R-:W-:Y:S02]  /*28d0*/  SEL R50, R67, R50, P4 ;  /* 0x0000003243327207 */ /* 0x000fe40002000000 */
[----:B------:R-:W-:Y:S02]  /*28e0*/  SEL R51, R68, R51, P4 ;  /* 0x0000003344337207 */ /* 0x000fe40002000000 */
[----:B------:R-:W-:Y:S02]  /*28f0*/  @P0 IADD3 R62, P4, R137, c[0x0][0x258], RZ ;  /* 0x00009600893e0a10 */ /* 0x000fe40007f9e0ff */
[----:B------:R-:W-:-:S02]  /*2900*/  SEL R53, R64, RZ, P2 ;  /* 0x000000ff40357207 */ /* 0x000fc40001000000 */
[C---:B------:R-:W-:Y:S02]  /*2910*/  LOP3.LUT P1, RZ, R138.reuse, 0xff0000, RZ, 0xc0, !PT ;  /* 0x00ff00008aff7812 */ /* 0x040fe4000782c0ff */
[----:B------:R-:W-:Y:S02]  /*2920*/  LOP3.LUT P6, RZ, R138, 0xff000000, RZ, 0xc0, !PT ;  /* 0xff0000008aff7812 */ /* 0x000fe400078cc0ff */
[----:B------:R-:W-:Y:S02]  /*2930*/  IADD3 R60, P2, R137, c[0x0][0x248], RZ ;  /* 0x00009200893c7a10 */ /* 0x000fe40007f5e0ff */
[----:B------:R-:W-:Y:S02]  /*2940*/  @P0 IADD3.X R63, R109, c[0x0][0x25c], RZ, P4, !PT ;  /* 0x000097006d3f0a10 */ /* 0x000fe400027fe4ff */
[----:B------:R-:W-:Y:S02]  /*2950*/  @P3 IADD3 R64, P4, R137, c[0x0][0x250], RZ ;  /* 0x0000940089403a10 */ /* 0x000fe40007f9e0ff */
[----:B------:R-:W-:Y:S01]  /*2960*/  IADD3.X R61, R109, c[0x0][0x24c], RZ, P2, !PT ;  /* 0x000093006d3d7a10 */ /* 0x000fe200017fe4ff */
[----:B------:R0:W-:Y:S01]  /*2970*/  @P0 STG.E.128 [R62.64], R44 ;  /* 0x0000002c3e000986 */ /* 0x0001e2000c101d04 */
[----:B------:R-:W-:-:S02]  /*2980*/  SEL R54, R65, RZ, P1 ;  /* 0x000000ff41367207 */ /* 0x000fc40000800000 */
[----:B------:R-:W-:Y:S02]  /*2990*/  SEL R55, R72, RZ, P6 ;  /* 0x000000ff48377207 */ /* 0x000fe40003000000 */
[----:B------:R-:W-:-:S03]  /*29a0*/  @P3 IADD3.X R65, R109, c[0x0][0x254], RZ, P4, !PT ;  /* 0x000095006d413a10 */ /* 0x000fc600027fe4ff */
[----:B------:R0:W-:Y:S04]  /*29b0*/  STG.E.128 [R60.64], R52 ;  /* 0x000000343c007986 */ /* 0x0001e8000c101d04 */
[----:B------:R0:W-:Y:S02]  /*29c0*/  @P3 STG.E.128 [R64.64], R48 ;  /* 0x0000003040003986 */ /* 0x0001e4000c101d04 */
[----:B0-----:R-:W-:Y:S01]  /*29d0*/  @P5 CALL.REL.NOINC `(.L_x_2502) ;  /* 0x0000001000005944 */ /* 0x001fe20003c00000 */
[----:B------:R-:W-:Y:S05]  /*29e0*/  BRA `(.L_x_2503) ;  /* 0xffffdba000007947 */ /* 0x000fea000383ffff */
.L_x_2502:
        /* <DEDUP_REMOVED lines=39> */
.L_x_2495:
        /* <DEDUP_REMOVED lines=19> */
.L_x_2496:
[----:B------:R-:W-:Y:S01]  /*2d90*/  HFMA2.MMA R58, -RZ, RZ, 0, 1.847743988037109375e-06 ;  /* 0x0000001fff3a7435 */ /* 0x000fe200000001ff */
[----:B------:R-:W-:Y:S01]  /*2da0*/  MOV R72, R57 ;  /* 0x0000003900487202 */ /* 0x000fe20000000f00 */
[----:B------:R-:W-:Y:S01]  /*2db0*/  IMAD.MOV.U32 R59, RZ, RZ, 0x10 ;  /* 0x00000010ff3b7424 */ /* 0x000fe200078e00ff */
[----:B------:R-:W-:-:S02]  /*2dc0*/  MOV R53, 0xffffffff ;  /* 0xffffffff00357802 */ /* 0x000fc40000000f00 */
[----:B------:R-:W-:Y:S02]  /*2dd0*/  MOV R52, 0x2df0 ;  /* 0x00002df000347802 */ /* 0x000fe40000000f00 */
[----:B-----5:R-:W-:Y:S05]  /*2de0*/  CALL.REL.NOINC `($__internal_107_$__cuda_sm70_shflsync_down_p) ;  /* 0x0000045000007944 */ /* 0x020fea0003c00000 */
[----:B-1----:R-:W-:Y:S01]  /*2df0*/  IMAD.MOV.U32 R73, RZ, RZ, R58 ;  /* 0x000000ffff497224 */ /* 0x002fe200078e003a */
[----:B------:R-:W-:Y:S05]  /*2e00*/  BRA `(.L_x_2504) ;  /* 0xffffe7d000007947 */ /* 0x000fea000383ffff */
.L_x_2497:
[----:B------:R-:W-:Y:S01]  /*2e10*/  HFMA2.MMA R59, -RZ, RZ, 0, 9.5367431640625e-07 ;  /* 0x00000010ff3b7435 */ /* 0x000fe200000001ff */
[----:B------:R-:W-:Y:S01]  /*2e20*/  MOV R72, R55 ;  /* 0x0000003700487202 */ /* 0x000fe20000000f00 */
[----:B------:R-:W-:Y:S01]  /*2e30*/  IMAD.MOV.U32 R58, RZ, RZ, 0x1f ;  /* 0x0000001fff3a7424 */ /* 0x000fe200078e00ff */
[----:B------:R-:W-:Y:S02]  /*2e40*/  MOV R53, 0xffffffff ;  /* 0xffffffff00357802 */ /* 0x000fe40000000f00 */
[----:B------:R-:W-:Y:S02]  /*2e50*/  MOV R52, 0x2e70 ;  /* 0x00002e7000347802 */ /* 0x000fe40000000f00 */
[----:B01---5:R-:W-:Y:S05]  /*2e60*/  CALL.REL.NOINC `($__internal_107_$__cuda_sm70_shflsync_down_p) ;  /* 0x000003d000007944 */ /* 0x023fea0003c00000 */
[----:B------:R-:W-:Y:S01]  /*2e70*/  FADD.FTZ R57, R57, R73 ;  /* 0x0000004939397221 */ /* 0x000fe20000010000 */
[----:B------:R-:W-:Y:S01]  /*2e80*/  HFMA2.MMA R59, -RZ, RZ, 0, 4.76837158203125e-07 ;  /* 0x00000008ff3b7435 */ /* 0x000fe200000001ff */
[----:B-1----:R-:W-:Y:S01]  /*2e90*/  FADD.FTZ R55, R55, R58 ;  /* 0x0000003a37377221 */ /* 0x002fe20000010000 */
[----:B------:R-:W-:Y:S01]  /*2ea0*/  MOV R53, 0xffffffff ;  /* 0xffffffff00357802 */ /* 0x000fe20000000f00 */
[----:B------:R-:W-:Y:S01]  /*2eb0*/  IMAD.MOV.U32 R58, RZ, RZ, 0x1f ;  /* 0x0000001fff3a7424 */ /* 0x000fe200078e00ff */
[----:B------:R-:W-:-:S02]  /*2ec0*/  MOV R72, R57 ;  /* 0x0000003900487202 */ /* 0x000fc40000000f00 */
[----:B------:R-:W-:Y:S02]  /*2ed0*/  MOV R52, 0x2ef0 ;  /* 0x00002ef000347802 */ /* 0x000fe40000000f00 */
[----:B------:R-:W-:Y:S05]  /*2ee0*/  CALL.REL.NOINC `($__internal_107_$__cuda_sm70_shflsync_down_p) ;  /* 0x0000035000007944 */ /* 0x000fea0003c00000 */
[----:B------:R-:W-:Y:S01]  /*2ef0*/  HFMA2.MMA R59, -RZ, RZ, 0, 4.76837158203125e-07 ;  /* 0x00000008ff3b7435 */ /* 0x000fe200000001ff */
[----:B-1----:R-:W-:Y:S01]  /*2f00*/  IMAD.MOV.U32 R73, RZ, RZ, R58 ;  /* 0x000000ffff497224 */ /* 0x002fe200078e003a */
[----:B------:R-:W-:Y:S01]  /*2f10*/  MOV R72, R55 ;  /* 0x0000003700487202 */ /* 0x000fe20000000f00 */
[----:B------:R-:W-:Y:S01]  /*2f20*/  IMAD.MOV.U32 R58, RZ, RZ, 0x1f ;  /* 0x0000001fff3a7424 */ /* 0x000fe200078e00ff */
[----:B------:R-:W-:Y:S02]  /*2f30*/  MOV R53, 0xffffffff ;  /* 0xffffffff00357802 */ /* 0x000fe40000000f00 */
[----:B------:R-:W-:Y:S02]  /*2f40*/  MOV R52, 0x2f60 ;  /* 0x00002f6000347802 */ /* 0x000fe40000000f00 */
[----:B------:R-:W-:Y:S05]  /*2f50*/  CALL.REL.NOINC `($__internal_107_$__cuda_sm70_shflsync_down_p) ;  /* 0x000002e000007944 */ /* 0x000fea0003c00000 */
[----:B------:R-:W-:Y:S01]  /*2f60*/  FADD.FTZ R57, R73, R57 ;  /* 0x0000003949397221 */ /* 0x000fe20000010000 */
[----:B------:R-:W-:Y:S01]  /*2f70*/  HFMA2.MMA R59, -RZ, RZ, 0, 2.384185791015625e-07 ;  /* 0x00000004ff3b7435 */ /* 0x000fe200000001ff */
[----:B-1----:R-:W-:Y:S01]  /*2f80*/  FADD.FTZ R55, R55, R58 ;  /* 0x0000003a37377221 */ /* 0x002fe20000010000 */
[----:B------:R-:W-:Y:S01]  /*2f90*/  MOV R53, 0xffffffff ;  /* 0xffffffff00357802 */ /* 0x000fe20000000f00 */
[----:B------:R-:W-:Y:S01]  /*2fa0*/  IMAD.MOV.U32 R58, RZ, RZ, 0x1f ;  /* 0x0000001fff3a7424 */ /* 0x000fe200078e00ff */
[----:B------:R-:W-:-:S02]  /*2fb0*/  MOV R72, R57 ;  /* 0x0000003900487202 */ /* 0x000fc40000000f00 */
[----:B------:R-:W-:Y:S02]  /*2fc0*/  MOV R52, 0x2fe0 ;  /* 0x00002fe000347802 */ /* 0x000fe40000000f00 */
[----:B------:R-:W-:Y:S05]  /*2fd0*/  CALL.REL.NOINC `($__internal_107_$__cuda_sm70_shflsync_down_p) ;  /* 0x0000026000007944 */ /* 0x000fea0003c00000 */
[----:B------:R-:W-:Y:S01]  /*2fe0*/  HFMA2.MMA R59, -RZ, RZ, 0, 2.384185791015625e-07 ;  /* 0x00000004ff3b7435 */ /* 0x000fe200000001ff */
[----:B-1----:R-:W-:Y:S01]  /*2ff0*/  IMAD.MOV.U32 R73, RZ, RZ, R58 ;  /* 0x000000ffff497224 */ /* 0x002fe200078e003a */
[----:B------:R-:W-:Y:S01]  /*3000*/  MOV R72, R55 ;  /* 0x0000003700487202 */ /* 0x000fe20000000f00 */
[----:B------:R-:W-:Y:S01]  /*3010*/  IMAD.MOV.U32 R58, RZ, RZ, 0x1f ;  /* 0x0000001fff3a7424 */ /* 0x000fe200078e00ff */
[----:B------:R-:W-:Y:S02]  /*3020*/  MOV R53, 0xffffffff ;  /* 0xffffffff00357802 */ /* 0x000fe40000000f00 */
[----:B------:R-:W-:Y:S02]  /*3030*/  MOV R52, 0x3050 ;  /* 0x0000305000347802 */ /* 0x000fe40000000f00 */
[----:B------:R-:W-:Y:S05]  /*3040*/  CALL.REL.NOINC `($__internal_107_$__cuda_sm70_shflsync_down_p) ;  /* 0x000001f000007944 */ /* 0x000fea0003c00000 */
[----:B------:R-:W-:Y:S01]  /*3050*/  FADD.FTZ R57, R73, R57 ;  /* 0x0000003949397221 */ /* 0x000fe20000010000 */
[----:B------:R-:W-:Y:S01]  /*3060*/  HFMA2.MMA R59, -RZ, RZ, 0, 1.1920928955078125e-07 ;  /* 0x00000002ff3b7435 */ /* 0x000fe200000001ff */
[----:B-1----:R-:W-:Y:S01]  /*3070*/  FADD.FTZ R55, R55, R58 ;  /* 0x0000003a37377221 */ /* 0x002fe20000010000 */
[----:B------:R-:W-:Y:S01]  /*3080*/  MOV R53, 0xffffffff ;  /* 0xffffffff00357802 */ /* 0x000fe20000000f00 */
[----:B------:R-:W-:Y:S01]  /*3090*/  IMAD.MOV.U32 R58, RZ, RZ, 0x1f ;  /* 0x0000001fff3a7424 */ /* 0x000fe200078e00ff */
[----:B------:R-:W-:-:S02]  /*30a0*/  MOV R72, R57 ;  /* 0x0000003900487202 */ /* 0x000fc40000000f00 */
[----:B------:R-:W-:Y:S02]  /*30b0*/  MOV R52, 0x30d0 ;  /* 0x000030d000347802 */ /* 0x000fe40000000f00 */
[----:B------:R-:W-:Y:S05]  /*30c0*/  CALL.REL.NOINC `($__internal_107_$__cuda_sm70_shflsync_down_p) ;  /* 0x0000017000007944 */ /* 0x000fea0003c00000 */
[----:B------:R-:W-:Y:S01]  /*30d0*/  HFMA2.MMA R59, -RZ, RZ, 0, 1.1920928955078125e-07 ;  /* 0x00000002ff3b7435 */ /* 0x000fe200000001ff */
[----:B-1----:R-:W-:Y:S01]  /*30e0*/  IMAD.MOV.U32 R73, RZ, RZ, R58 ;  /* 0x000000ffff497224 */ /* 0x002fe200078e003a */
[----:B------:R-:W-:Y:S01]  /*30f0*/  MOV R72, R55 ;  /* 0x0000003700487202 */ /* 0x000fe20000000f00 */
[----:B------:R-:W-:Y:S01]  /*3100*/  IMAD.MOV.U32 R58, RZ, RZ, 0x1f ;  /* 0x0000001fff3a7424 */ /* 0x000fe200078e00ff */
[----:B------:R-:W-:Y:S02]  /*3110*/  MOV R53, 0xffffffff ;  /* 0xffffffff00357802 */ /* 0x000fe40000000f00 */
[----:B------:R-:W-:Y:S02]  /*3120*/  MOV R52, 0x3140 ;  /* 0x0000314000347802 */ /* 0x000fe40000000f00 */
[----:B------:R-:W-:Y:S05]  /*3130*/  CALL.REL.NOINC `($__internal_107_$__cuda_sm70_shflsync_down_p) ;  /* 0x0000010000007944 */ /* 0x000fea0003c00000 */
[----:B------:R-:W-:Y:S01]  /*3140*/  FADD.FTZ R57, R73, R57 ;  /* 0x0000003949397221 */ /* 0x000fe20000010000 */
[----:B------:R-:W-:Y:S01]  /*3150*/  HFMA2.MMA R59, -RZ, RZ, 0, 5.9604644775390625e-08 ;  /* 0x00000001ff3b7435 */ /* 0x000fe200000001ff */
[----:B-1----:R-:W-:Y:S01]  /*3160*/  FADD.FTZ R55, R55, R58 ;  /* 0x0000003a37377221 */ /* 0x002fe20000010000 */
[----:B------:R-:W-:Y:S01]  /*3170*/  MOV R53, 0xffffffff ;  /* 0xffffffff00357802 */ /* 0x000fe20000000f00 */
[----:B------:R-:W-:Y:S01]  /*3180*/  IMAD.MOV.U32 R58, RZ, RZ, 0x1f ;  /* 0x0000001fff3a7424 */ /* 0x000fe200078e00ff */
[----:B------:R-:W-:-:S02]  /*3190*/  MOV R72, R57 ;  /* 0x0000003900487202 */ /* 0x000fc40000000f00 */
[----:B------:R-:W-:Y:S02]  /*31a0*/  MOV R52, 0x31c0 ;  /* 0x000031c000347802 */ /* 0x000fe40000000f00 */
[----:B------:R-:W-:Y:S05]  /*31b0*/  CALL.REL.NOINC `($__internal_107_$__cuda_sm70_shflsync_down_p) ;  /* 0x0000008000007944 */ /* 0x000fea0003c00000 */
[----:B------:R-:W-:Y:S01]  /*31c0*/  HFMA2.MMA R59, -RZ, RZ, 0, 5.9604644775390625e-08 ;  /* 0x00000001ff3b7435 */ /* 0x000fe200000001ff */
[----:B-1----:R-:W-:Y:S01]  /*31d0*/  IMAD.MOV.U32 R73, RZ, RZ, R58 ;  /* 0x000000ffff497224 */ /* 0x002fe200078e003a */
[----:B------:R-:W-:Y:S01]  /*31e0*/  MOV R72, R55 ;  /* 0x0000003700487202 */ /* 0x000fe20000000f00 */
[----:B------:R-:W-:Y:S01]  /*31f0*/  IMAD.MOV.U32 R58, RZ, RZ, 0x1f ;  /* 0x0000001fff3a7424 */ /* 0x000fe200078e00ff */
[----:B------:R-:W-:Y:S02]  /*3200*/  MOV R53, 0xffffffff ;  /* 0xffffffff00357802 */ /* 0x000fe40000000f00 */
[----:B------:R-:W-:Y:S02]  /*3210*/  MOV R52, 0x3230 ;  /* 0x0000323000347802 */ /* 0x000fe40000000f00 */
[----:B------:R-:W-:Y:S05]  /*3220*/  CALL.REL.NOINC `($__internal_107_$__cuda_sm70_shflsync_down_p) ;  /* 0x0000001000007944 */ /* 0x000fea0003c00000 */
[----:B-1----:R-:W-:Y:S05]  /*3230*/  BRA `(.L_x_2505) ;  /* 0xffffe4c000007947 */ /* 0x002fea000383ffff */
        .weak           $__internal_107_$__cuda_sm70_shflsync_down_p
        .type           $__internal_107_$__cuda_sm70_shflsync_down_p,@function
        .size           $__internal_107_$__cuda_sm70_shflsync_down_p,(.L_x_2854 - $__internal_107_$__cuda_sm70_shflsync_down_p)
$__internal_107_$__cuda_sm70_shflsync_down_p:
[----:B------:R-:W-:Y:S04]  /*3240*/  WARPSYNC R53 ;  /* 0x0000003500007348 */ /* 0x000fe80003800000 */
[----:B------:R0:W1:Y:S02]  /*3250*/  SHFL.DOWN PT, R58, R72, R59, R58 ;  /* 0x0800003b483a7389 */ /* 0x00006400000e003a */
[----:B0-----:R-:W-:-:S06]  /*3260*/  HFMA2.MMA R53, -RZ, RZ, 0, 0 ;  /* 0x00000000ff357435 */ /* 0x001fcc00000001ff */
[----:B------:R-:W-:Y:S05]  /*3270*/  RET.REL.NODEC R52 `(_ZN10layer_norm31ln_parallel_residual_bwd_kernelINS_13Kernel_traitsI6__halfffffjLj2560ELj1ELj1ELj4ELj16ENS_18Kernel_traits_baseILj2560ES2_ffffjLj128EEEEELb1ELb1ELb1EEEvNS_9BwdParamsE) ;  /* 0xffffcd8034007950 */ /* 0x000fea0003c3ffff */
.L_x_2506:
        /* <DEDUP_REMOVED lines=16> */
.L_x_2854:


//--------------------- .text._ZN10layer_norm31ln_parallel_residual_bwd_kernelINS_13Kernel_traitsIfffffjLj2560ELj1ELj1ELj4ELj16ENS_18Kernel_traits_baseILj2560EfffffjLj128EEEEELb0ELb0ELb0EEEvNS_9BwdParamsE --------------------------
	.section	.text._ZN10layer_norm31ln_parallel_residual_bwd_kernelINS_13Kernel_traitsIfffffjLj2560ELj1ELj1ELj4ELj16ENS_18Kernel_traits_baseILj2560EfffffjLj128EEEEELb0ELb0ELb0EEEvNS_9BwdParamsE,"ax",@progbits
	.sectioninfo	@"SHI_REGISTERS=218"
	.align	128
        .global         _ZN10layer_norm31ln_parallel_residual_bwd_kernelINS_13Kernel_traitsIfffffjLj2560ELj1ELj1ELj4ELj16ENS_18Kernel_traits_baseILj2560EfffffjLj128EEEEELb0ELb0ELb0EEEvNS_9BwdParamsE
        .type           _ZN10layer_norm31ln_parallel_residual_bwd_kernelINS_13Kernel_traitsIfffffjLj2560ELj1ELj1ELj4ELj16ENS_18Kernel_traits_baseILj2560EfffffjLj128EEEEELb0ELb0ELb0EEEvNS_9BwdParamsE,@function
        .size           _ZN10layer_norm31ln_parallel_residual_bwd_kernelINS_13Kernel_traitsIfffffjLj2560ELj1ELj1ELj4ELj16ENS_18Kernel_traits_baseILj2560EfffffjLj128EEEEELb0ELb0ELb0EEEvNS_9BwdParamsE,(.L_x_2855 - _ZN10layer_norm31ln_parallel_residual_bwd_kernelINS_13Kernel_traitsIfffffjLj2560ELj1ELj1ELj4ELj16ENS_18Kernel_traits_baseILj2560EfffffjLj128EEEEELb0ELb0ELb0EEEvNS_9BwdParamsE)
        .other          _ZN10layer_norm31ln_parallel_residual_bwd_kernelINS_13Kernel_traitsIfffffjLj2560ELj1ELj1ELj4ELj16ENS_18Kernel_traits_baseILj2560EfffffjLj128EEEEELb0ELb0ELb0EEEvNS_9BwdParamsE,@"STO_CUDA_ENTRY STV_DEFAULT"
_ZN10layer_norm31ln_parallel_residual_bwd_kernelINS_13Kernel_traitsIfffffjLj2560ELj1ELj1ELj4ELj16ENS_18Kernel_traits_baseILj2560EfffffjLj128EEEEELb0ELb0ELb0EEEvNS_9BwdParamsE:
.text._ZN10layer_norm31ln_parallel_residual_bwd_kernelINS_13Kernel_traitsIfffffjLj2560ELj1ELj1ELj4ELj16ENS_18Kernel_traits_baseILj2560EfffffjLj128EEEEELb0ELb0ELb0EEEvNS_9BwdParamsE:
        /* <DEDUP_REMOVED lines=21> */
[----:B------:R-:W0:Y:S01]  /*0150*/  S2UR UR6, SR_CTAID.X ;  /* 0x00000000000679c3 */ /* 0x000e220000002500 */
[----:B------:R-:W-:Y:S01]  /*0160*/  @P6 MOV R9, 0x10 ;  /* 0x0000001000096802 */ /* 0x000fe20000000f00 */
[----:B------:R0:W5:Y:S02]  /*0170*/  @P2 LDG.E.128 R148, [R2.64] ;  /* 0x0000000402942981 */ /* 0x000164000c1e1d00 */
[CC--:B------:R-:W-:Y:S02]  /*0180*/  @P3 IMAD.WIDE.U32 R10, R8.reuse, R13.reuse, c[0x0][0x1b0] ;  /* 0x00006c00080a3625 */ /* 0x0c0fe400078e000d */
        /* <DEDUP_REMOVED lines=64> */
[----:B------:R-:W-:-:S06]  /*0590*/  MOV R109, RZ ;  /* 0x000000ff006d7202 */ /* 0x000fcc0000000f00 */
.L_x_2530:
[----:B------:R-:W-:-:S05]  /*05a0*/  MOV R174, 0x4 ;  /* 0x0000000400ae7802 */ /* 0x000fca0000000f00 */
[----:B------:R-:W-:-:S04]  /*05b0*/  IMAD.WIDE R172, R3, R174, c[0x0][0x1a0] ;  /* 0x0000680003ac7625 */ /* 0x000fc800078e02ae */
[C---:B------:R-:W-:Y:S01]  /*05c0*/  IMAD.WIDE R174, R3.reuse, R174, c[0x0][0x1a8] ;  /* 0x00006a0003ae7625 */ /* 0x040fe200078e02ae */
[----:B-----5:R1:W5:Y:S04]  /*05d0*/  LDG.E R202, [R172.64] ;  /* 0x00000004acca7981 */ /* 0x020368000c1e1900 */
        /* <DEDUP_REMOVED lines=11> */
[----:B-1----:R-:W-:Y:S01]  /*0690*/  HFMA2.MMA R176, -RZ, RZ, 0, 9.5367431640625e-07 ;  /* 0x00000010ffb07435 */ /* 0x002fe200000001ff */
        /* <DEDUP_REMOVED lines=17> */
[C---:B------:R-:W-:Y:S02]  /*07b0*/  FADD.FTZ R213, -R17.reuse, R182 ;  /* 0x000000b611d57221 */ /* 0x040fe40000010100 */
[----:B------:R-:W-:Y:S02]  /*07c0*/  FADD.FTZ R183, -R17, R183 ;  /* 0x000000b711b77221 */ /* 0x000fe40000010100 */
[----:B------:R-:W-:Y:S02]  /*07d0*/  FMUL.FTZ R17, R12, R19 ;  /* 0x000000130c117220 */ /* 0x000fe40000410000 */
[----:B---3--:R-:W-:-:S02]  /*07e0*/  FMUL.FTZ R190, R145, R173 ;  /* 0x000000ad91be7220 */ /* 0x008fc40000410000 */
[----:B------:R-:W-:Y:S02]  /*07f0*/  FMUL.FTZ R19, R12, R211 ;  /* 0x000000d30c137220 */ /* 0x000fe40000410000 */
[----:B------:R-:W-:Y:S02]  /*0800*/  FMUL.FTZ R181, R144, R172 ;  /* 0x000000ac90b57220 */ /* 0x000fe40000410000 */
[----:B----4-:R-:W-:Y:S02]  /*0810*/  FADD.FTZ R89, R89, R177 ;  /* 0x000000b159597221 */ /* 0x010fe40000010000 */
[----:B------:R-:W-:Y:S02]  /*0820*/  FFMA.FTZ R190, R149, R177, R190 ;  /* 0x000000b195be7223 */ /* 0x000fe400000100be */
[----:B------:R-:W-:Y:S02]  /*0830*/  FFMA.FTZ R109, R177, R19, R109 ;  /* 0x00000013b16d7223 */ /* 0x000fe4000001006d */
[----:B------:R-:W-:-:S02]  /*0840*/  FMUL.FTZ R177, R146, R174 ;  /* 0x000000ae92b17220 */ /* 0x000fc40000410000 */
[----:B------:R-:W-:Y:S02]  /*0850*/  FFMA.FTZ R20, R148, R176, R181 ;  /* 0x000000b094147223 */ /* 0x000fe400000100b5 */
[----:B-1----:R-:W-:Y:S02]  /*0860*/  FFMA.FTZ R200, R150, R178, R177 ;  /* 0x000000b296c87223 */ /* 0x002fe400000100b1 */
[----:B------:R-:W-:Y:S02]  /*0870*/  FADD.FTZ R48, R48, R172 ;  /* 0x000000ac30307221 */ /* 0x000fe40000010000 */
[----:B------:R-:W-:Y:S02]  /*0880*/  FFMA.FTZ R68, R172, R17, R68 ;  /* 0x00000011ac447223 */ /* 0x000fe40000010044 */
[----:B------:R-:W-:Y:S02]  /*0890*/  FADD.FTZ R177, RZ, R20 ;  /* 0x00000014ffb17221 */ /* 0x000fe40000010000 */
[----:B------:R-:W-:-:S02]  /*08a0*/  FFMA.FTZ R172, R17, R20, RZ ;  /* 0x0000001411ac7223 */ /* 0x000fc400000100ff */
        /* <DEDUP_REMOVED lines=22> */
.L_x_2509:
[----:B-1----:R-:W-:Y:S05]  /*0a10*/  BSYNC B0 ;  /* 0x0000000000007941 */ /* 0x002fea0003800000 */
.L_x_2508:
        /* <DEDUP_REMOVED lines=19> */
[----:B------:R-:W-:Y:S02]  /*0b50*/  FADD.FTZ R187, -R22, R181 ;  /* 0x000000b516bb7221 */ /* 0x000fe40000010100 */
[----:B---3--:R-:W-:Y:S02]  /*0b60*/  FMUL.FTZ R181, R136, R172 ;  /* 0x000000ac88b57220 */ /* 0x008fe40000410000 */
[C---:B------:R-:W-:Y:S02]  /*0b70*/  FADD.FTZ R199, -R22.reuse, R182 ;  /* 0x000000b616c77221 */ /* 0x040fe40000010100 */
[----:B------:R-:W-:Y:S02]  /*0b80*/  FADD.FTZ R183, -R22, R183 ;  /* 0x000000b716b77221 */ /* 0x000fe40000010100 */
[----:B------:R-:W-:-:S02]  /*0b90*/  FMUL.FTZ R21, R12, R21 ;  /* 0x000000150c157220 */ /* 0x000fc40000410000 */
[----:B------:R-:W-:Y:S02]  /*0ba0*/  FMUL.FTZ R180, R137, R173 ;  /* 0x000000ad89b47220 */ /* 0x000fe40000410000 */
[----:B----4-:R-:W-:Y:S02]  /*0bb0*/  FFMA.FTZ R22, R140, R176, R181 ;  /* 0x000000b08c167223 */ /* 0x010fe400000100b5 */
[----:B------:R-:W-:Y:S02]  /*0bc0*/  FMUL.FTZ R184, R12, R187 ;  /* 0x000000bb0cb87220 */ /* 0x000fe40000410000 */
[----:B------:R-:W-:Y:S02]  /*0bd0*/  FADD.FTZ R44, R44, R172 ;  /* 0x000000ac2c2c7221 */ /* 0x000fe40000010000 */
[----:B------:R-:W-:Y:S02]  /*0be0*/  FFMA.FTZ R64, R172, R21, R64 ;  /* 0x00000015ac407223 */ /* 0x000fe40000010040 */
[----:B------:R-:W-:-:S02]  /*0bf0*/  FFMA.FTZ R187, R141, R177, R180 ;  /* 0x000000b18dbb7223 */ /* 0x000fc400000100b4 */
[----:B-1----:R-:W-:Y:S02]  /*0c00*/  FMUL.FTZ R197, R138, R174 ;  /* 0x000000ae8ac57220 */ /* 0x002fe40000410000 */
[----:B------:R-:W-:Y:S02]  /*0c10*/  FADD.FTZ R172, R213, R22 ;  /* 0x00000016d5ac7221 */ /* 0x000fe40000010000 */
[----:B------:R-:W-:Y:S02]  /*0c20*/  FFMA.FTZ R204, R21, R22, R204 ;  /* 0x0000001615cc7223 */ /* 0x000fe400000100cc */
[----:B------:R-:W-:Y:S02]  /*0c30*/  FADD.FTZ R84, R84, R176 ;  /* 0x000000b054547221 */ /* 0x000fe40000010000 */
[----:B------:R-:W-:Y:S02]  /*0c40*/  FFMA.FTZ R104, R176, R21, R104 ;  /* 0x00000015b0687223 */ /* 0x000fe40000010068 */
[----:B------:R-:W-:-:S02]  /*0c50*/  FMUL.FTZ R176, R139, R175 ;  /* 0x000000af8bb07220 */ /* 0x000fc40000410000 */
[----:B------:R-:W-:Y:S02]  /*0c60*/  FMUL.FTZ R199, R12, R199 ;  /* 0x000000c70cc77220 */ /* 0x000fe40000410000 */
        /* <DEDUP_REMOVED lines=21> */
.L_x_2511:
[----:B------:R-:W-:Y:S05]  /*0dc0*/  BSYNC B0 ;  /* 0x0000000000007941 */ /* 0x000fea0003800000 */
.L_x_2510:
        /* <DEDUP_REMOVED lines=20> */
[----:B------:R-:W-:Y:S02]  /*0f10*/  FADD.FTZ R193, -R186, R174 ;  /* 0x000000aebac17221 */ /* 0x000fe40000010100 */
[----:B---3--:R-:W-:Y:S02]  /*0f20*/  FMUL.FTZ R172, R129, R177 ;  /* 0x000000b181ac7220 */ /* 0x008fe40000410000 */
[----:B------:R-:W-:Y:S02]  /*0f30*/  FMUL.FTZ R173, R128, R176 ;  /* 0x000000b080ad7220 */ /* 0x000fe40000410000 */
[----:B------:R-:W-:-:S02]  /*0f40*/  FMUL.FTZ R188, R12, R185 ;  /* 0x000000b90cbc7220 */ /* 0x000fc40000410000 */
[----:B----4-:R-:W-:Y:S02]  /*0f50*/  FFMA.FTZ R185, R133, R181, R172 ;  /* 0x000000b585b97223 */ /* 0x010fe400000100ac */
[----:B------:R-:W-:Y:S02]  /*0f60*/  FADD.FTZ R175, -R186, R175 ;  /* 0x000000afbaaf7221 */ /* 0x000fe40000010100 */
[----:B------:R-:W-:Y:S02]  /*0f70*/  FMUL.FTZ R172, R131, R179 ;  /* 0x000000b383ac7220 */ /* 0x000fe40000410000 */
[----:B------:R-:W-:Y:S02]  /*0f80*/  FMUL.FTZ R23, R12, R23 ;  /* 0x000000170c177220 */ /* 0x000fe40000410000 */
[----:B------:R-:W-:Y:S02]  /*0f90*/  FFMA.FTZ R186, R132, R180, R173 ;  /* 0x000000b484ba7223 */ /* 0x000fe400000100ad */
[----:B------:R-:W-:-:S02]  /*0fa0*/  FFMA.FTZ R207, R135, R183, R172 ;  /* 0x000000b787cf7223 */ /* 0x000fc400000100ac */
[----:B------:R-:W-:Y:S02]  /*0fb0*/  FMUL.FTZ R173, R130, R178 ;  /* 0x000000b282ad7220 */ /* 0x000fe40000410000 */
[----:B------:R-:W-:Y:S02]  /*0fc0*/  FADD.FTZ R172, R213, R186 ;  /* 0x000000bad5ac7221 */ /* 0x000fe40000010000 */
[----:B------:R-:W-:Y:S02]  /*0fd0*/  FFMA.FTZ R204, R23, R186, R204 ;  /* 0x000000ba17cc7223 */ /* 0x000fe400000100cc */
[----:B-1----:R-:W-:Y:S02]  /*0fe0*/  FMUL.FTZ R195, R12, R193 ;  /* 0x000000c10cc37220 */ /* 0x002fe40000410000 */
        /* <DEDUP_REMOVED lines=24> */
.L_x_2513:
[----:B------:R-:W-:Y:S05]  /*1170*/  BSYNC B0 ;  /* 0x0000000000007941 */ /* 0x000fea0003800000 */
.L_x_2512:
        /* <DEDUP_REMOVED lines=26> */
[----:B------:R-:W-:Y:S02]  /*1320*/  FADD.FTZ R36, R36, R172 ;  /* 0x000000ac24247221 */ /* 0x000fe40000010000 */
[----:B------:R-:W-:Y:S02]  /*1330*/  FFMA.FTZ R56, R172, R6, R56 ;  /* 0x00000006ac387223 */ /* 0x000fe40000010038 */
[----:B------:R-:W-:Y:S02]  /*1340*/  FMUL.FTZ R8, R12, R181 ;  /* 0x000000b50c087220 */ /* 0x000fe40000410000 */
        /* <DEDUP_REMOVED lines=29> */
.L_x_2515:
[----:B-1----:R-:W-:Y:S05]  /*1520*/  BSYNC B0 ;  /* 0x0000000000007941 */ /* 0x002fea0003800000 */
.L_x_2514:
        /* <DEDUP_REMOVED lines=18> */
[----:B------:R-:W-:Y:S02]  /*1650*/  FADD.FTZ R9, -R202, R180 ;  /* 0x000000b4ca097221 */ /* 0x000fe40000010100 */
[----:B-1----:R-:W-:Y:S02]  /*1660*/  FMUL.FTZ R11, R12, R181 ;  /* 0x000000b50c0b7220 */ /* 0x002fe40000410000 */
[----:B---3--:R-:W-:Y:S02]  /*1670*/  FMUL.FTZ R15, R112, R172 ;  /* 0x000000ac700f7220 */ /* 0x008fe40000410000 */
[----:B------:R-:W-:Y:S02]  /*1680*/  FMUL.FTZ R14, R113, R173 ;  /* 0x000000ad710e7220 */ /* 0x000fe40000410000 */
[----:B------:R-:W-:-:S02]  /*1690*/  FMUL.FTZ R9, R12, R9 ;  /* 0x000000090c097220 */ /* 0x000fc40000410000 */
[----:B----4-:R-:W-:Y:S02]  /*16a0*/  FFMA.FTZ R10, R116, R176, R15 ;  /* 0x000000b0740a7223 */ /* 0x010fe4000001000f */
[----:B------:R-:W-:Y:S02]  /*16b0*/  FADD.FTZ R73, R73, R177 ;  /* 0x000000b149497221 */ /* 0x000fe40000010000 */
[----:B------:R-:W-:Y:S02]  /*16c0*/  FFMA.FTZ R14, R117, R177, R14 ;  /* 0x000000b1750e7223 */ /* 0x000fe4000001000e */
[----:B------:R-:W-:Y:S02]  /*16d0*/  FFMA.FTZ R93, R177, R11, R93 ;  /* 0x0000000bb15d7223 */ /* 0x000fe4000001005d */
[----:B------:R-:W-:Y:S02]  /*16e0*/  FADD.FTZ R203, -R202, R182 ;  /* 0x000000b6cacb7221 */ /* 0x000fe40000010100 */
[----:B------:R-:W-:-:S02]  /*16f0*/  FMUL.FTZ R177, R114, R174 ;  /* 0x000000ae72b17220 */ /* 0x000fc40000410000 */
[----:B------:R-:W-:Y:S02]  /*1700*/  FADD.FTZ R213, R213, R10 ;  /* 0x0000000ad5d57221 */ /* 0x000fe40000010000 */
[----:B------:R-:W-:Y:S02]  /*1710*/  FFMA.FTZ R204, R9, R10, R204 ;  /* 0x0000000a09cc7223 */ /* 0x000fe400000100cc */
[----:B------:R-:W-:Y:S02]  /*1720*/  FADD.FTZ R72, R72, R176 ;  /* 0x000000b048487221 */ /* 0x000fe40000010000 */
[----:B------:R-:W-:Y:S02]  /*1730*/  FFMA.FTZ R92, R176, R9, R92 ;  /* 0x00000009b05c7223 */ /* 0x000fe4000001005c */
[----:B------:R-:W-:Y:S02]  /*1740*/  FADD.FTZ R183, -R202, R183 ;  /* 0x000000b7cab77221 */ /* 0x000fe40000010100 */
[----:B------:R-:W-:-:S02]  /*1750*/  FMUL.FTZ R176, R115, R175 ;  /* 0x000000af73b07220 */ /* 0x000fc40000410000 */
[----:B------:R-:W-:Y:S02]  /*1760*/  FMUL.FTZ R15, R12, R203 ;  /* 0x000000cb0c0f7220 */ /* 0x000fe40000410000 */
[----:B------:R-:W-:Y:S02]  /*1770*/  FFMA.FTZ R18, R118, R178, R177 ;  /* 0x000000b276127223 */ /* 0x000fe400000100b1 */
[----:B------:R-:W-:Y:S02]  /*1780*/  FADD.FTZ R213, R213, R14 ;  /* 0x0000000ed5d57221 */ /* 0x000fe40000010000 */
        /* <DEDUP_REMOVED lines=19> */
.L_x_2517:
[----:B------:R-:W-:Y:S05]  /*18c0*/  BSYNC B0 ;  /* 0x0000000000007941 */ /* 0x000fea0003800000 */
.L_x_2516:
[----:B------:R-:W-:Y:S02]  /*18d0*/  LOP3.LUT P1, RZ, R4, 0xff, RZ, 0xc0, !PT ;  /* 0x000000ff04ff7812 */ /* 0x000fe4000782c0ff */
[----:B------:R-:W-:Y:S02]  /*18e0*/  SHF.R.U32.HI R174, RZ, 0x5, R0 ;  /* 0x00000005ffae7819 */ /* 0x000fe40000011600 */
[----:B------:R-:W-:-:S02]  /*18f0*/  LOP3.LUT P0, RZ, R0, 0x1f, RZ, 0xc0, !PT ;  /* 0x0000001f00ff7812 */ /* 0x000fc4000780c0ff */
[----:B------:R-:W-:-:S07]  /*1900*/  LOP3.LUT R182, R174, 0x7fffffc, RZ, 0xc0, !PT ;  /* 0x07fffffcaeb67812 */ /* 0x000fce00078ec0ff */
[----:B------:R-:W-:Y:S01]  /*1910*/  @!P1 IADD3 R182, R182, 0x4, RZ ;  /* 0x00000004b6b69810 */ /* 0x000fe20007ffe0ff */
[----:B------:R-:W-:Y:S05]  /*1920*/  BRA.DIV ~URZ, `(.L_x_2518) ;  /* 0x000014e27f007947 */ /* 0x000fea000b800000 */
[----:B------:R1:W2:Y:S02]  /*1930*/  SHFL.DOWN PT, R176, R213, 0x10, 0x1f ;  /* 0x0a001f00d5b07f89 */ /* 0x0002a400000e0000 */
.L_x_2539:
        /* <DEDUP_REMOVED lines=18> */
.L_x_2540:
        /* <DEDUP_REMOVED lines=64> */
.L_x_2521:
[----:B------:R-:W-:Y:S05]  /*1e60*/  BSYNC B0 ;  /* 0x0000000000007941 */ /* 0x000fea0003800000 */
.L_x_2520:
        /* <DEDUP_REMOVED lines=43> */
.L_x_2523:
[----:B------:R-:W-:Y:S05]  /*2120*/  BSYNC B0 ;  /* 0x0000000000007941 */ /* 0x000fea0003800000 */
.L_x_2522:
        /* <DEDUP_REMOVED lines=43> */
.L_x_2525:
[----:B------:R-:W-:Y:S05]  /*23e0*/  BSYNC B0 ;  /* 0x0000000000007941 */ /* 0x000fea0003800000 */
.L_x_2524:
        /* <DEDUP_REMOVED lines=43> */
.L_x_2527:
[----:B------:R-:W-:Y:S05]  /*26a0*/  BSYNC B0 ;  /* 0x0000000000007941 */ /* 0x000fea0003800000 */
.L_x_2526:
        /* <DEDUP_REMOVED lines=42> */
.L_x_2529:
[----:B------:R-:W-:Y:S05]  /*2950*/  BSYNC B0 ;  /* 0x0000000000007941 */ /* 0x000fea0003800000 */
.L_x_2528:
[----:B------:R-:W-:Y:S02]  /*2960*/  IADD3 R3, R3, c[0x0][0x160], RZ ;  /* 0x0000580003037a10 */ /* 0x000fe40007ffe0ff */
[----:B------:R-:W-:Y:S02]  /*2970*/  LOP3.LUT P1, RZ, R4, 0xff, RZ, 0xc0, !PT ;  /* 0x000000ff04ff7812 */ /* 0x000fe4000782c0ff */
[----:B------:R-:W-:Y:S02]  /*2980*/  ISETP.GE.AND P0, PT, R3, c[0x0][0x164], PT ;  /* 0x0000590003007a0c */ /* 0x000fe40003f06270 */
[----:B------:R-:W-:-:S11]  /*2990*/  SEL R4, RZ, 0x1, P1 ;  /* 0x00000001ff047807 */ /* 0x000fd60000800000 */
[----:B0-----:R-:W-:Y:S01]  /*29a0*/  @P0 CALL.REL.NOINC `(.L_x_2507) ;  /* 0x0000001000000944 */ /* 0x001fe20003c00000 */
[----:B------:R-:W-:Y:S05]  /*29b0*/  BRA `(.L_x_2530) ;  /* 0xffffdbe000007947 */ /* 0x000fea000383ffff */
.L_x_2507:
        /* <DEDUP_REMOVED lines=18> */
.L_x_2532:
[----:B------:R-:W-:Y:S05]  /*2ae0*/  BSYNC B0 ;  /* 0x0000000000007941 */ /* 0x000fea0003800000 */
.L_x_2531:
        /* <DEDUP_REMOVED lines=12> */
.L_x_2534:
[----:B------:R-:W-:Y:S05]  /*2bb0*/  BSYNC B0 ;  /* 0x0000000000007941 */ /* 0x000fea0003800000 */
.L_x_2533:
        /* <DEDUP_REMOVED lines=12> */
.L_x_2536:
[----:B------:R-:W-:Y:S05]  /*2c80*/  BSYNC B0 ;  /* 0x0000000000007941 */ /* 0x000fea0003800000 */
.L_x_2535:
        /* <DEDUP_REMOVED lines=12> */
.L_x_2538:
[----:B------:R-:W-:Y:S05]  /*2d50*/  BSYNC B0 ;  /* 0x0000000000007941 */ /* 0x000fea0003800000 */
.L_x_2537:
        /* <DEDUP_REMOVED lines=11> */
.L_x_2518:
[----:B-----5:R-:W-:Y:S01]  /*2e10*/  HFMA2.MMA R202, -RZ, RZ, 0, 9.5367431640625e-07 ;  /* 0x00000010ffca7435 */ /* 0x020fe200000001ff */
[----:B------:R-:W-:-:S02]  /*2e20*/  MOV R177, R213 ;  /* 0x000000d500b17202 */ /* 0x000fc40000000f00 */
[----:B------:R-:W-:Y:S02]  /*2e30*/  MOV R180, 0x1f ;  /* 0x0000001f00b47802 */ /* 0x000fe40000000f00 */
[----:B------:R-:W-:Y:S02]  /*2e40*/  MOV R183, 0xffffffff ;  /* 0xffffffff00b77802 */ /* 0x000fe40000000f00 */
[----:B------:R-:W-:Y:S02]  /*2e50*/  MOV R172, 0x2e70 ;  /* 0x00002e7000ac7802 */ /* 0x000fe40000000f00 */
[----:B0-----:R-:W-:Y:S05]  /*2e60*/  CALL.REL.NOINC `($__internal_108_$__cuda_sm70_shflsync_down_p) ;  /* 0x0000045000007944 */ /* 0x001fea0003c00000 */
[----:B-1----:R-:W-:Y:S01]  /*2e70*/  MOV R176, R202 ;  /* 0x000000ca00b07202 */ /* 0x002fe20000000f00 */
[----:B0-----:R-:W-:Y:S05]  /*2e80*/  BRA `(.L_x_2539) ;  /* 0xffffeab000007947 */ /* 0x001fea000383ffff */
.L_x_2519:
[----:B-----5:R-:W-:Y:S01]  /*2e90*/  HFMA2.MMA R202, -RZ, RZ, 0, 9.5367431640625e-07 ;  /* 0x00000010ffca7435 */ /* 0x020fe200000001ff */
[----:B------:R-:W-:Y:S02]  /*2ea0*/  MOV R177, R204 ;  /* 0x000000cc00b17202 */ /* 0x000fe40000000f00 */
[----:B------:R-:W-:Y:S02]  /*2eb0*/  MOV R180, 0x1f ;  /* 0x0000001f00b47802 */ /* 0x000fe40000000f00 */
[----:B------:R-:W-:-:S02]  /*2ec0*/  MOV R183, 0xffffffff ;  /* 0xffffffff00b77802 */ /* 0x000fc40000000f00 */
[----:B------:R-:W-:Y:S02]  /*2ed0*/  MOV R172, 0x2ef0 ;  /* 0x00002ef000ac7802 */ /* 0x000fe40000000f00 */
[----:B012---:R-:W-:Y:S05]  /*2ee0*/  CALL.REL.NOINC `($__internal_108_$__cuda_sm70_shflsync_down_p) ;  /* 0x000003d000007944 */ /* 0x007fea0003c00000 */
[----:B------:R-:W-:Y:S01]  /*2ef0*/  FADD.FTZ R176, R176, R213 ;  /* 0x000000d5b0b07221 */ /* 0x000fe20000010000 */
[----:B0-----:R-:W-:Y:S01]  /*2f00*/  MOV R180, 0x1f ;  /* 0x0000001f00b47802 */ /* 0x001fe20000000f00 */
[----:B-1----:R-:W-:Y:S01]  /*2f10*/  FADD.FTZ R179, R204, R202 ;  /* 0x000000caccb37221 */ /* 0x002fe20000010000 */
[----:B------:R-:W-:Y:S01]  /*2f20*/  HFMA2.MMA R202, -RZ, RZ, 0, 4.76837158203125e-07 ;  /* 0x00000008ffca7435 */ /* 0x000fe200000001ff */
[----:B------:R-:W-:Y:S02]  /*2f30*/  MOV R183, 0xffffffff ;  /* 0xffffffff00b77802 */ /* 0x000fe40000000f00 */
[----:B------:R-:W-:Y:S02]  /*2f40*/  MOV R177, R176 ;  /* 0x000000b000b17202 */ /* 0x000fe40000000f00 */
[----:B------:R-:W-:Y:S02]  /*2f50*/  MOV R172, 0x2f70 ;  /* 0x00002f7000ac7802 */ /* 0x000fe40000000f00 */
[----:B------:R-:W-:Y:S05]  /*2f60*/  CALL.REL.NOINC `($__internal_108_$__cuda_sm70_shflsync_down_p) ;  /* 0x0000035000007944 */ /* 0x000fea0003c00000 */
[----:B-1----:R-:W-:Y:S01]  /*2f70*/  MOV R175, R202 ;  /* 0x000000ca00af7202 */ /* 0x002fe20000000f00 */
[----:B------:R-:W-:Y:S01]  /*2f80*/  HFMA2.MMA R202, -RZ, RZ, 0, 4.76837158203125e-07 ;  /* 0x00000008ffca7435 */ /* 0x000fe200000001ff */
[----:B0-----:R-:W-:-:S02]  /*2f90*/  MOV R177, R179 ;  /* 0x000000b300b17202 */ /* 0x001fc40000000f00 */
[----:B------:R-:W-:Y:S02]  /*2fa0*/  MOV R180, 0x1f ;  /* 0x0000001f00b47802 */ /* 0x000fe40000000f00 */
[----:B------:R-:W-:Y:S02]  /*2fb0*/  MOV R183, 0xffffffff ;  /* 0xffffffff00b77802 */ /* 0x000fe40000000f00 */
[----:B------:R-:W-:Y:S02]  /*2fc0*/  MOV R172, 0x2fe0 ;  /* 0x00002fe000ac7802 */ /* 0x000fe40000000f00 */
[----:B------:R-:W-:Y:S05]  /*2fd0*/  CALL.REL.NOINC `($__internal_108_$__cuda_sm70_shflsync_down_p) ;  /* 0x000002e000007944 */ /* 0x000fea0003c00000 */
[----:B------:R-:W-:Y:S01]  /*2fe0*/  FADD.FTZ R176, R175, R176 ;  /* 0x000000b0afb07221 */ /* 0x000fe20000010000 */
[----:B0-----:R-:W-:Y:S01]  /*2ff0*/  MOV R180, 0x1f ;  /* 0x0000001f00b47802 */ /* 0x001fe20000000f00 */
[----:B-1----:R-:W-:Y:S01]  /*3000*/  FADD.FTZ R179, R179, R202 ;  /* 0x000000cab3b37221 */ /* 0x002fe20000010000 */
[----:B------:R-:W-:Y:S01]  /*3010*/  HFMA2.MMA R202, -RZ, RZ, 0, 2.384185791015625e-07 ;  /* 0x00000004ffca7435 */ /* 0x000fe200000001ff */
[----:B------:R-:W-:Y:S02]  /*3020*/  MOV R183, 0xffffffff ;  /* 0xffffffff00b77802 */ /* 0x000fe40000000f00 */
[----:B------:R-:W-:-:S02]  /*3030*/  MOV R177, R176 ;  /* 0x000000b000b17202 */ /* 0x000fc40000000f00 */
[----:B------:R-:W-:Y:S02]  /*3040*/  MOV R172, 0x3060 ;  /* 0x0000306000ac7802 */ /* 0x000fe40000000f00 */
[----:B------:R-:W-:Y:S05]  /*3050*/  CALL.REL.NOINC `($__internal_108_$__cuda_sm70_shflsync_down_p) ;  /* 0x0000026000007944 */ /* 0x000fea0003c00000 */
[----:B-1----:R-:W-:Y:S01]  /*3060*/  MOV R175, R202 ;  /* 0x000000ca00af7202 */ /* 0x002fe20000000f00 */
[----:B------:R-:W-:Y:S01]  /*3070*/  HFMA2.MMA R202, -RZ, RZ, 0, 2.384185791015625e-07 ;  /* 0x00000004ffca7435 */ /* 0x000fe200000001ff */
[----:B0-----:R-:W-:Y:S02]  /*3080*/  MOV R177, R179 ;  /* 0x000000b300b17202 */ /* 0x001fe40000000f00 */
[----:B------:R-:W-:Y:S02]  /*3090*/  MOV R180, 0x1f ;  /* 0x0000001f00b47802 */ /* 0x000fe40000000f00 */
[----:B------:R-:W-:Y:S02]  /*30a0*/  MOV R183, 0xffffffff ;  /* 0xffffffff00b77802 */ /* 0x000fe40000000f00 */
[----:B------:R-:W-:Y:S02]  /*30b0*/  MOV R172, 0x30d0 ;  /* 0x000030d000ac7802 */ /* 0x000fe40000000f00 */
[----:B------:R-:W-:Y:S05]  /*30c0*/  CALL.REL.NOINC `($__internal_108_$__cuda_sm70_shflsync_down_p) ;  /* 0x000001f000007944 */ /* 0x000fea0003c00000 */
[----:B------:R-:W-:Y:S01]  /*30d0*/  FADD.FTZ R176, R175, R176 ;  /* 0x000000b0afb07221 */ /* 0x000fe20000010000 */
[----:B0-----:R-:W-:Y:S01]  /*30e0*/  MOV R180, 0x1f ;  /* 0x0000001f00b47802 */ /* 0x001fe20000000f00 */
[----:B-1----:R-:W-:Y:S01]  /*30f0*/  FADD.FTZ R179, R179, R202 ;  /* 0x000000cab3b37221 */ /* 0x002fe20000010000 */
[----:B------:R-:W-:Y:S01]  /*3100*/  HFMA2.MMA R202, -RZ, RZ, 0, 1.1920928955078125e-07 ;  /* 0x00000002ffca7435 */ /* 0x000fe200000001ff */
[----:B------:R-:W-:-:S02]  /*3110*/  MOV R183, 0xffffffff ;  /* 0xffffffff00b77802 */ /* 0x000fc40000000f00 */
[----:B------:R-:W-:Y:S02]  /*3120*/  MOV R177, R176 ;  /* 0x000000b000b17202 */ /* 0x000fe40000000f00 */
[----:B------:R-:W-:Y:S02]  /*3130*/  MOV R172, 0x3150 ;  /* 0x0000315000ac7802 */ /* 0x000fe40000000f00 */
[----:B------:R-:W-:Y:S05]  /*3140*/  CALL.REL.NOINC `($__internal_108_$__cuda_sm70_shflsync_down_p) ;  /* 0x0000017000007944 */ /* 0x000fea0003c00000 */
[----:B-1----:R-:W-:Y:S01]  /*3150*/  MOV R175, R202 ;  /* 0x000000ca00af7202 */ /* 0x002fe20000000f00 */
[----:B------:R-:W-:Y:S01]  /*3160*/  HFMA2.MMA R202, -RZ, RZ, 0, 1.1920928955078125e-07 ;  /* 0x00000002ffca7435 */ /* 0x000fe200000001ff */
[----:B0-----:R-:W-:Y:S02]  /*3170*/  MOV R177, R179 ;  /* 0x000000b300b17202 */ /* 0x001fe40000000f00 */
[----:B------:R-:W-:Y:S02]  /*3180*/  MOV R180, 0x1f ;  /* 0x0000001f00b47802 */ /* 0x000fe40000000f00 */
[----:B------:R-:W-:Y:S02]  /*3190*/  MOV R183, 0xffffffff ;  /* 0xffffffff00b77802 */ /* 0x000fe40000000f00 */
[----:B------:R-:W-:-:S02]  /*31a0*/  MOV R172, 0x31c0 ;  /* 0x000031c000ac7802 */ /* 0x000fc40000000f00 */
[----:B------:R-:W-:Y:S05]  /*31b0*/  CALL.REL.NOINC `($__internal_108_$__cuda_sm70_shflsync_down_p) ;  /* 0x0000010000007944 */ /* 0x000fea0003c00000 */
[----:B------:R-:W-:Y:S01]  /*31c0*/  FADD.FTZ R178, R175, R176 ;  /* 0x000000b0afb27221 */ /* 0x000fe20000010000 */
[----:B0-----:R-:W-:Y:S01]  /*31d0*/  MOV R180, 0x1f ;  /* 0x0000001f00b47802 */ /* 0x001fe20000000f00 */
[----:B-1----:R-:W-:Y:S01]  /*31e0*/  FADD.FTZ R181, R179, R202 ;  /* 0x000000cab3b57221 */ /* 0x002fe20000010000 */
[----:B------:R-:W-:Y:S01]  /*31f0*/  HFMA2.MMA R202, -RZ, RZ, 0, 5.9604644775390625e-08 ;  /* 0x00000001ffca7435 */ /* 0x000fe200000001ff */
[----:B------:R-:W-:-:S02]  /*3200*/  MOV R183, 0xffffffff ;  /* 0xffffffff00b77802 */ /* 0x000fc40000000f00 */
[----:B------:R-:W-:Y:S02]  /*3210*/  MOV R177, R178 ;  /* 0x000000b200b17202 */ /* 0x000fe40000000f00 */
[----:B------:R-:W-:Y:S02]  /*3220*/  MOV R172, 0x3240 ;  /* 0x0000324000ac7802 */ /* 0x000fe40000000f00 */
[----:B------:R-:W-:Y:S05]  /*3230*/  CALL.REL.NOINC `($__internal_108_$__cuda_sm70_shflsync_down_p) ;  /* 0x0000008000007944 */ /* 0x000fea0003c00000 */
[----:B-1----:R-:W-:Y:S01]  /*3240*/  MOV R179, R202 ;  /* 0x000000ca00b37202 */ /* 0x002fe20000000f00 */
[----:B------:R-:W-:Y:S01]  /*3250*/  HFMA2.MMA R202, -RZ, RZ, 0, 5.9604644775390625e-08 ;  /* 0x00000001ffca7435 */ /* 0x000fe200000001ff */
[----:B0-----:R-:W-:Y:S02]  /*3260*/  MOV R177, R181 ;  /* 0x000000b500b17202 */ /* 0x001fe40000000f00 */
[----:B------:R-:W-:Y:S02]  /*3270*/  MOV R180, 0x1f ;  /* 0x0000001f00b47802 */ /* 0x000fe40000000f00 */
[----:B------:R-:W-:Y:S02]  /*3280*/  MOV R183, 0xffffffff ;  /* 0xffffffff00b77802 */ /* 0x000fe40000000f00 */
[----:B------:R-:W-:-:S02]  /*3290*/  MOV R172, 0x32b0 ;  /* 0x000032b000ac7802 */ /* 0x000fc40000000f00 */
[----:B------:R-:W-:Y:S05]  /*32a0*/  CALL.REL.NOINC `($__internal_108_$__cuda_sm70_shflsync_down_p) ;  /* 0x0000001000007944 */ /* 0x000fea0003c00000 */
[----:B01----:R-:W-:Y:S05]  /*32b0*/  BRA `(.L_x_2540) ;  /* 0xffffe7a000007947 */ /* 0x003fea000383ffff */
        .weak           $__internal_108_$__cuda_sm70_shflsync_down_p
        .type           $__internal_108_$__cuda_sm70_shflsync_down_p,@function
        .size           $__internal_108_$__cuda_sm70_shflsync_down_p,(.L_x_2855 - $__internal_108_$__cuda_sm70_shflsync_down_p)
$__internal_108_$__cuda_sm70_shflsync_down_p:
[----:B------:R-:W-:Y:S01]  /*32c0*/  HFMA2.MMA R173, -RZ, RZ, 0, 0 ;  /* 0x00000000ffad7435 */ /* 0x000fe200000001ff */
[----:B------:R-:W-:Y:S04]  /*32d0*/  WARPSYNC R183 ;  /* 0x000000b700007348 */ /* 0x000fe80003800000 */
[----:B------:R0:W1:Y:S01]  /*32e0*/  SHFL.DOWN PT, R202, R177, R202, R180 ;  /* 0x080000cab1ca7389 */ /* 0x00006200000e00b4 */
[----:B------:R-:W-:Y:S05]  /*32f0*/  RET.REL.NODEC R172 `(_ZN10layer_norm31ln_parallel_residual_bwd_kernelINS_13Kernel_traitsIfffffjLj2560ELj1ELj1ELj4ELj16ENS_18Kernel_traits_baseILj2560EfffffjLj128EEEEELb0ELb0ELb0EEEvNS_9BwdParamsE) ;  /* 0xffffcd00ac007950 */ /* 0x000fea0003c3ffff */
.L_x_2541:
        /* <DEDUP_REMOVED lines=16> */
.L_x_2855:


//--------------------- .text._ZN10layer_norm31ln_parallel_residual_bwd_kernelINS_13Kernel_traitsIfffffjLj2560ELj1ELj1ELj4ELj16ENS_18Kernel_traits_baseILj2560EfffffjLj128EEEEELb0ELb0ELb1EEEvNS_9BwdParamsE --------------------------
	.section	.text._ZN10layer_norm31ln_parallel_residual_bwd_kernelINS_13Kernel_traitsIfffffjLj2560ELj1ELj1ELj4ELj16ENS_18Kernel_traits_baseILj2560EfffffjLj128EEEEELb0ELb0ELb1EEEvNS_9BwdParamsE,"ax",@progbits
	.sectioninfo	@"SHI_REGISTERS=232"
	.align	128
        .global         _ZN10layer_norm31ln_parallel_residual_bwd_kernelINS_13Kernel_traitsIfffffjLj2560ELj1ELj1ELj4ELj16ENS_18Kernel_traits_baseILj2560EfffffjLj128EEEEELb0ELb0ELb1EEEvNS_9BwdParamsE
        .type           _ZN10layer_norm31ln_parallel_residual_bwd_kernelINS_13Kernel_traitsIfffffjLj2560ELj1ELj1ELj4ELj16ENS_18Kernel_traits_baseILj2560EfffffjLj128EEEEELb0ELb0ELb1EEEvNS_9BwdParamsE,@function
        .size           _ZN10layer_norm31ln_parallel_residual_bwd_kernelINS_13Kernel_traitsIfffffjLj2560ELj1ELj1ELj4ELj16ENS_18Kernel_traits_baseILj2560EfffffjLj128EEEEELb0ELb0ELb1EEEvNS_9BwdParamsE,(.L_x_2856 - _ZN10layer_norm31ln_parallel_residual_bwd_kernelINS_13Kernel_traitsIfffffjLj2560ELj1ELj1ELj4ELj16ENS_18Kernel_traits_baseILj2560EfffffjLj128EEEEELb0ELb0ELb1EEEvNS_9BwdParamsE)
        .other          _ZN10layer_norm31ln_parallel_residual_bwd_kernelINS_13Kernel_traitsIfffffjLj2560ELj1ELj1ELj4ELj16ENS_18Kernel_traits_baseILj2560EfffffjLj128EEEEELb0ELb0ELb1EEEvNS_9BwdParamsE,@"STO_CUDA_ENTRY STV_DEFAULT"
_ZN10layer_norm31ln_parallel_residual_bwd_kernelINS_13Kernel_traitsIfffffjLj2560ELj1ELj1ELj4ELj16ENS_18Kernel_traits_baseILj2560EfffffjLj128EEEEELb0ELb0ELb1EEEvNS_9BwdParamsE:
.text._ZN10layer_norm31ln_parallel_residual_bwd_kernelINS_13Kernel_traitsIfffffjLj2560ELj1ELj1ELj4ELj16ENS_18Kernel_traits_baseILj2560EfffffjLj128EEEEELb0ELb0ELb1EEEvNS_9BwdParamsE:
        /* <DEDUP_REMOVED lines=48> */
.L_x_2542:
[----:B------:R-:W-:-:S04]  /*0300*/  SHF.L.U32 R2, R0, 0x4, RZ ;  /* 0x0000000400027819 */ /* 0x000fc800000006ff */
[----:B------:R-:W-:-:S04]  /*0310*/  LOP3.LUT R2, R2, 0x7f0, RZ, 0xc0, !PT ;  /* 0x000007f002027812 */ /* 0x000fc800078ec0ff */
[C---:B------:R-:W-:Y:S02]  /*0320*/  IADD3 R6, P0, R2.reuse, c[0x0][0x1b0], RZ ;  /* 0x00006c0002067a10 */ /* 0x040fe40007f1e0ff */
[----:B------:R-:W-:Y:S02]  /*0330*/  IADD3 R12, P1, R2, c[0x0][0x1b8], RZ ;  /* 0x00006e00020c7a10 */ /* 0x000fe40007f3e0ff */
[----:B------:R-:W-:Y:S02]  /*0340*/  IADD3.X R7, RZ, c[0x0][0x1b4], RZ, P0, !PT ;  /* 0x00006d00ff077a10 */ /* 0x000fe400007fe4ff */
[----:B------:R-:W-:Y:S01]  /*0350*/  IADD3.X R13, RZ, c[0x0][0x1bc], RZ, P1, !PT ;  /* 0x00006f00ff0d7a10 */ /* 0x000fe20000ffe4ff */
[----:B------:R-:W-:Y:S01]  /*0360*/  HFMA2.MMA R225, -RZ, RZ, 0, 5.9604644775390625e-08 ;  /* 0x00000001ffe17435 */ /* 0x000fe200000001ff */
        /* <DEDUP_REMOVED lines=49> */
[----:B------:R-:W-:-:S02]  /*0680*/  CS2R R208, SRZ ;  /* 0x0000000000d07805 */ /* 0x000fc4000001ff00 */
.L_x_2549:
        /* <DEDUP_REMOVED lines=8> */
[----:B------:R-:W-:-:S05]  /*0710*/  LEA.HI.SX32 R213, R101, R102, 0x1e ;  /* 0x0000006665d57211 */ /* 0x000fca00078ff2ff */
[C---:B------:R-:W-:Y:S01]  /*0720*/  IMAD.WIDE.U32 R100, R213.reuse, R216, c[0x0][0x188] ;  /* 0x00006200d5647625 */ /* 0x040fe200078e00d8 */
[----:B------:R-:W-:-:S03]  /*0730*/  IADD3 R215, R213, 0x80, RZ ;  /* 0x00000080d5d77810 */ /* 0x000fc60007ffe0ff */
[----:B------:R-:W-:Y:S02]  /*0740*/  IMAD.WIDE R126, R210, R127, c[0x0][0x1a8] ;  /* 0x00006a00d27e7625 */ /* 0x000fe400078e027f */
[----:B------:R-:W3:Y:S02]  /*0750*/  LDG.E.128 R100, [R100.64] ;  /* 0x0000000464647981 */ /* 0x000ee4000c1e1d00 */
[CC--:B------:R-:W-:Y:S02]  /*0760*/  IMAD.WIDE.U32 R108, R213.reuse, R216.reuse, c[0x0][0x210] ;  /* 0x00008400d56c7625 */ /* 0x0c0fe400078e00d8 */
[----:B------:R0:W4:Y:S02]  /*0770*/  LDG.E R214, [R126.64] ;  /* 0x000000047ed67981 */ /* 0x000124000c1e1900 */
[-C--:B------:R-:W-:Y:S02]  /*0780*/  IMAD.WIDE.U32 R104, R213, R216.reuse, c[0x0][0x208] ;  /* 0x00008200d5687625 */ /* 0x080fe400078e00d8 */
[----:B------:R-:W4:Y:S02]  /*0790*/  LDG.E.128 R108, [R108.64] ;  /* 0x000000046c6c7981 */ /* 0x000f24000c1e1d00 */
[-C--:B------:R-:W-:Y:S01]  /*07a0*/  IMAD.WIDE.U32 R112, R215, R216.reuse, c[0x0][0x188] ;  /* 0x00006200d7707625 */ /* 0x080fe200078e00d8 */
[----:B------:R-:W-:Y:S01]  /*07b0*/  IADD3 R224, R213, 0x100, RZ ;  /* 0x00000100d5e07810 */ /* 0x000fe20007ffe0ff */
[----:B------:R-:W4:Y:S02]  /*07c0*/  LDG.E.128 R104, [R104.64] ;  /* 0x0000000468687981 */ /* 0x000f24000c1e1d00 */
[----:B------:R-:W-:-:S02]  /*07d0*/  IMAD.WIDE.U32 R120, R215, R216, c[0x0][0x210] ;  /* 0x00008400d7787625 */ /* 0x000fc400078e00d8 */
[----:B------:R-:W4:Y:S02]  /*07e0*/  LDG.E.128 R112, [R112.64] ;  /* 0x0000000470707981 */ /* 0x000f24000c1e1d00 */
[-C--:B------:R-:W-:Y:S02]  /*07f0*/  IMAD.WIDE.U32 R116, R215, R216.reuse, c[0x0][0x208] ;  /* 0x00008200d7747625 */ /* 0x080fe400078e00d8 */
[----:B------:R-:W4:Y:S02]  /*0800*/  LDG.E.128 R120, [R120.64] ;  /* 0x0000000478787981 */ /* 0x000f24000c1e1d00 */
[CC--:B------:R-:W-:Y:S02]  /*0810*/  IMAD.WIDE.U32 R124, R224.reuse, R216.reuse, c[0x0][0x188] ;  /* 0x00006200e07c7625 */ /* 0x0c0fe400078e00d8 */
[----:B------:R-:W4:Y:S02]  /*0820*/  LDG.E.128 R116, [R116.64] ;  /* 0x0000000474747981 */ /* 0x000f24000c1e1d00 */
[----:B------:R-:W-:-:S02]  /*0830*/  IMAD.WIDE.U32 R132, R224, R216, c[0x0][0x210] ;  /* 0x00008400e0847625 */ /* 0x000fc400078e00d8 */
[----:B0-----:R-:W4:Y:S02]  /*0840*/  LDG.E.128 R124, [R124.64] ;  /* 0x000000047c7c7981 */ /* 0x001f24000c1e1d00 */
[-C--:B------:R-:W-:Y:S01]  /*0850*/  IMAD.WIDE.U32 R128, R224, R216.reuse, c[0x0][0x208] ;  /* 0x00008200e0807625 */ /* 0x080fe200078e00d8 */
[----:B------:R-:W-:Y:S01]  /*0860*/  IADD3 R212, R213, 0x180, RZ ;  /* 0x00000180d5d47810 */ /* 0x000fe20007ffe0ff */
[----:B------:R-:W4:Y:S04]  /*0870*/  LDG.E.128 R132, [R132.64] ;  /* 0x0000000484847981 */ /* 0x000f28000c1e1d00 */
[----:B------:R-:W4:Y:S01]  /*0880*/  LDG.E.128 R128, [R128.64] ;  /* 0x0000000480807981 */ /* 0x000f22000c1e1d00 */
[----:B------:R-:W-:-:S06]  /*0890*/  IMAD.WIDE.U32 R136, R212, R216, c[0x0][0x188] ;  /* 0x00006200d4887625 */ /* 0x000fcc00078e00d8 */
[----:B------:R-:W4:Y:S01]  /*08a0*/  LDG.E.128 R136, [R136.64] ;  /* 0x0000000488887981 */ /* 0x000f22000c1e1d00 */
[----:B------:R-:W-:-:S05]  /*08b0*/  IADD3 R211, R213, 0x200, RZ ;  /* 0x00000200d5d37810 */ /* 0x000fca0007ffe0ff */
[----:B------:R-:W-:-:S04]  /*08c0*/  IMAD.WIDE.U32 R148, R211, R216, c[0x0][0x188] ;  /* 0x00006200d3947625 */ /* 0x000fc800078e00d8 */
[CC--:B------:R-:W-:Y:S02]  /*08d0*/  IMAD.WIDE.U32 R156, R211.reuse, R216.reuse, c[0x0][0x210] ;  /* 0x00008400d39c7625 */ /* 0x0c0fe400078e00d8 */
[----:B------:R-:W4:Y:S02]  /*08e0*/  LDG.E.128 R148, [R148.64] ;  /* 0x0000000494947981 */ /* 0x000f24000c1e1d00 */
[-C--:B------:R-:W-:Y:S02]  /*08f0*/  IMAD.WIDE.U32 R152, R211, R216.reuse, c[0x0][0x208] ;  /* 0x00008200d3987625 */ /* 0x080fe400078e00d8 */
[----:B------:R-:W4:Y:S04]  /*0900*/  LDG.E.128 R156, [R156.64] ;  /* 0x000000049c9c7981 */ /* 0x000f28000c1e1d00 */
[----:B------:R-:W4:Y:S01]  /*0910*/  LDG.E.128 R152, [R152.64] ;  /* 0x0000000498987981 */ /* 0x000f22000c1e1d00 */
[----:B------:R-:W-:-:S04]  /*0920*/  IMAD.WIDE.U32 R144, R212, R216, c[0x0][0x210] ;  /* 0x00008400d4907625 */ /* 0x000fc800078e00d8 */
        /* <DEDUP_REMOVED lines=24> */
[----:B----4-:R-:W-:Y:S02]  /*0ab0*/  FMUL.FTZ R216, R214, R101 ;  /* 0x00000065d6d87220 */ /* 0x010fe40000410000 */
[----:B------:R-:W-:Y:S02]  /*0ac0*/  FMUL.FTZ R101, R50, R110 ;  /* 0x0000006e32657220 */ /* 0x000fe40000410000 */
[----:B------:R-:W-:Y:S02]  /*0ad0*/  FADD.FTZ R225, -R228, R100 ;  /* 0x00000064e4e17221 */ /* 0x000fe40000010100 */
[----:B0-----:R-:W-:-:S02]  /*0ae0*/  FMUL.FTZ R221, R214, R103 ;  /* 0x00000067d6dd7220 */ /* 0x001fc40000410000 */
[----:B------:R-:W-:Y:S02]  /*0af0*/  FFMA.FTZ R220, R70, R106, R101 ;  /* 0x0000006a46dc7223 */ /* 0x000fe40000010065 */
[----:B------:R-:W-:Y:S02]  /*0b00*/  FMUL.FTZ R100, R49, R109 ;  /* 0x0000006d31647220 */ /* 0x000fe40000410000 */
[----:B-1----:R-:W-:Y:S02]  /*0b10*/  FMUL.FTZ R222, R51, R111 ;  /* 0x0000006f33de7220 */ /* 0x002fe40000410000 */
[C---:B------:R-:W-:Y:S02]  /*0b20*/  FADD.FTZ R101, -R228.reuse, R112 ;  /* 0x00000070e4657221 */ /* 0x040fe40000010100 */
[----:B------:R-:W-:Y:S02]  /*0b30*/  FADD.FTZ R103, -R228, R113 ;  /* 0x00000071e4677221 */ /* 0x000fe40000010100 */
[----:B------:R-:W-:-:S02]  /*0b40*/  FADD.FTZ R206, R105, R206 ;  /* 0x000000ce69ce7221 */ /* 0x000fc40000010000 */
[----:B------:R-:W-:Y:S02]  /*0b50*/  FFMA.FTZ R208, R105, R216, R208 ;  /* 0x000000d869d07223 */ /* 0x000fe400000100d0 */
[----:B------:R-:W-:Y:S02]  /*0b60*/  FFMA.FTZ R217, R69, R105, R100 ;  /* 0x0000006945d97223 */ /* 0x000fe40000010064 */
[C---:B------:R-:W-:Y:S02]  /*0b70*/  FADD.FTZ R198, R107.reuse, R198 ;  /* 0x000000c66bc67221 */ /* 0x040fe40000010000 */
[----:B------:R-:W-:Y:S02]  /*0b80*/  FFMA.FTZ R200, R107, R221, R200 ;  /* 0x000000dd6bc87223 */ /* 0x000fe400000100c8 */
[----:B------:R-:W-:Y:S02]  /*0b90*/  FFMA.FTZ R222, R71, R107, R222 ;  /* 0x0000006b47de7223 */ /* 0x000fe400000100de */
[----:B------:R-:W-:-:S02]  /*0ba0*/  FMUL.FTZ R113, R214, R101 ;  /* 0x00000065d6717220 */ /* 0x000fc40000410000 */
[----:B------:R-:W-:Y:S02]  /*0bb0*/  FMUL.FTZ R112, R214, R103 ;  /* 0x00000067d6707220 */ /* 0x000fe40000410000 */
[C---:B------:R-:W-:Y:S02]  /*0bc0*/  FADD.FTZ R105, -R228.reuse, R114 ;  /* 0x00000072e4697221 */ /* 0x040fe40000010100 */
[----:B------:R-:W-:Y:S02]  /*0bd0*/  FADD.FTZ R107, -R228, R115 ;  /* 0x00000073e46b7221 */ /* 0x000fe40000010100 */
[----:B------:R-:W-:Y:S02]  /*0be0*/  FMUL.FTZ R101, R44, R120 ;  /* 0x000000782c657220 */ /* 0x000fe40000410000 */
[----:B------:R-:W-:Y:S02]  /*0bf0*/  FMUL.FTZ R100, R45, R121 ;  /* 0x000000792d647220 */ /* 0x000fe40000410000 */
[----:B------:R-:W-:-:S02]  /*0c00*/  FADD.FTZ R191, R116, R191 ;  /* 0x000000bf74bf7221 */ /* 0x000fc40000010000 */
[----:B------:R-:W-:Y:S02]  /*0c10*/  FFMA.FTZ R193, R116, R113, R193 ;  /* 0x0000007174c17223 */ /* 0x000fe400000100c1 */
[C---:B------:R-:W-:Y:S02]  /*0c20*/  FADD.FTZ R190, R117.reuse, R190 ;  /* 0x000000be75be7221 */ /* 0x040fe40000010000 */
[----:B------:R-:W-:Y:S02]  /*0c30*/  FFMA.FTZ R192, R117, R112, R192 ;  /* 0x0000007075c07223 */ /* 0x000fe400000100c0 */
[----:B------:R-:W-:Y:S02]  /*0c40*/  FFMA.FTZ R116, R64, R116, R101 ;  /* 0x0000007440747223 */ /* 0x000fe40000010065 */
[----:B------:R-:W-:Y:S02]  /*0c50*/  FFMA.FTZ R117, R65, R117, R100 ;  /* 0x0000007541757223 */ /* 0x000fe40000010064 */
[----:B------:R-:W-:-:S02]  /*0c60*/  FMUL.FTZ R115, R214, R105 ;  /* 0x00000069d6737220 */ /* 0x000fc40000410000 */
[----:B------:R-:W-:Y:S02]  /*0c70*/  FMUL.FTZ R114, R214, R107 ;  /* 0x0000006bd6727220 */ /* 0x000fe40000410000 */
[C---:B------:R-:W-:Y:S02]  /*0c80*/  FADD.FTZ R186, R121.reuse, R186 ;  /* 0x000000ba79ba7221 */ /* 0x040fe40000010000 */
[----:B------:R-:W-:Y:S02]  /*0c90*/  FFMA.FTZ R188, R121, R112, R188 ;  /* 0x0000007079bc7223 */ /* 0x000fe400000100bc */
[----:B------:R-:W-:Y:S02]  /*0ca0*/  FMUL.FTZ R101, R46, R122 ;  /* 0x0000007a2e657220 */ /* 0x000fe40000410000 */
[----:B------:R-:W-:Y:S02]  /*0cb0*/  FMUL.FTZ R100, R47, R123 ;  /* 0x0000007b2f647220 */ /* 0x000fe40000410000 */
[----:B------:R-:W-:-:S02]  /*0cc0*/  FADD.FTZ R121, -R228, R124 ;  /* 0x0000007ce4797221 */ /* 0x000fc40000010100 */
[----:B------:R-:W-:Y:S02]  /*0cd0*/  FADD.FTZ R125, -R228, R125 ;  /* 0x0000007de47d7221 */ /* 0x000fe40000010100 */
[C---:B------:R-:W-:Y:S02]  /*0ce0*/  FADD.FTZ R183, R118.reuse, R183 ;  /* 0x000000b776b77221 */ /* 0x040fe40000010000 */
[----:B------:R-:W-:Y:S02]  /*0cf0*/  FFMA.FTZ R185, R118, R115, R185 ;  /* 0x0000007376b97223 */ /* 0x000fe400000100b9 */
[C---:B------:R-:W-:Y:S02]  /*0d00*/  FADD.FTZ R170, R119.reuse, R170 ;  /* 0x000000aa77aa7221 */ /* 0x040fe40000010000 */
[----:B------:R-:W-:Y:S02]  /*0d10*/  FFMA.FTZ R184, R119, R114, R184 ;  /* 0x0000007277b87223 */ /* 0x000fe400000100b8 */
[----:B------:R-:W-:-:S02]  /*0d20*/  FADD.FTZ R187, R120, R187 ;  /* 0x000000bb78bb7221 */ /* 0x000fc40000010000 */
[----:B------:R-:W-:Y:S02]  /*0d30*/  FFMA.FTZ R189, R120, R113, R189 ;  /* 0x0000007178bd7223 */ /* 0x000fe400000100bd */
[----:B------:R-:W-:Y:S02]  /*0d40*/  FFMA.FTZ R118, R66, R118, R101 ;  /* 0x0000007642767223 */ /* 0x000fe40000010065 */
[----:B------:R-:W-:Y:S02]  /*0d50*/  FFMA.FTZ R119, R67, R119, R100 ;  /* 0x0000007743777223 */ /* 0x000fe40000010064 */
[C---:B------:R-:W-:Y:S02]  /*0d60*/  FADD.FTZ R14, R123.reuse, R14 ;  /* 0x0000000e7b0e7221 */ /* 0x040fe40000010000 */
[----:B------:R-:W-:Y:S02]  /*0d70*/  FFMA.FTZ R27, R123, R114, R27 ;  /* 0x000000727b1b7223 */ /* 0x000fe4000001001b */
[----:B------:R-:W-:-:S02]  /*0d80*/  FMUL.FTZ R121, R214, R121 ;  /* 0x00000079d6797220 */ /* 0x000fc40000410000 */
[----:B------:R-:W-:Y:S02]  /*0d90*/  FMUL.FTZ R120, R214, R125 ;  /* 0x0000007dd6787220 */ /* 0x000fe40000410000 */
[C---:B------:R-:W-:Y:S02]  /*0da0*/  FADD.FTZ R123, -R228.reuse, R126 ;  /* 0x0000007ee47b7221 */ /* 0x040fe40000010100 */
[----:B------:R-:W-:Y:S02]  /*0db0*/  FADD.FTZ R127, -R228, R127 ;  /* 0x0000007fe47f7221 */ /* 0x000fe40000010100 */
[----:B------:R-:W-:Y:S02]  /*0dc0*/  FMUL.FTZ R101, R40, R132 ;  /* 0x0000008428657220 */ /* 0x000fe40000410000 */
[----:B------:R-:W-:Y:S02]  /*0dd0*/  FMUL.FTZ R100, R41, R133 ;  /* 0x0000008529647220 */ /* 0x000fe40000410000 */
[----:B------:R-:W-:-:S02]  /*0de0*/  FMUL.FTZ R219, R48, R108 ;  /* 0x0000006c30db7220 */ /* 0x000fc40000410000 */
[C---:B------:R-:W-:Y:S02]  /*0df0*/  FADD.FTZ R179, R122.reuse, R179 ;  /* 0x000000b37ab37221 */ /* 0x040fe40000010000 */
[----:B------:R-:W-:Y:S02]  /*0e00*/  FFMA.FTZ R181, R122, R115, R181 ;  /* 0x000000737ab57223 */ /* 0x000fe400000100b5 */
[C---:B------:R-:W-:Y:S02]  /*0e10*/  FADD.FTZ R165, R128.reuse, R165 ;  /* 0x000000a580a57221 */ /* 0x040fe40000010000 */
[----:B------:R-:W-:Y:S02]  /*0e20*/  FFMA.FTZ R177, R128, R121, R177 ;  /* 0x0000007980b17223 */ /* 0x000fe400000100b1 */
[C---:B------:R-:W-:Y:S02]  /*0e30*/  FADD.FTZ R168, R129.reuse, R168 ;  /* 0x000000a881a87221 */ /* 0x040fe40000010000 */
[----:B------:R-:W-:-:S02]  /*0e40*/  FFMA.FTZ R182, R129, R120, R182 ;  /* 0x0000007881b67223 */ /* 0x000fc400000100b6 */
[----:B------:R-:W-:Y:S02]  /*0e50*/  FFMA.FTZ R128, R60, R128, R101 ;  /* 0x000000803c807223 */ /* 0x000fe40000010065 */
[----:B------:R-:W-:Y:S02]  /*0e60*/  FFMA.FTZ R129, R61, R129, R100 ;  /* 0x000000813d817223 */ /* 0x000fe40000010064 */
[C---:B------:R-:W-:Y:S02]  /*0e70*/  FMUL.FTZ R123, R214.reuse, R123 ;  /* 0x0000007bd67b7220 */ /* 0x040fe40000410000 */
[----:B------:R-:W-:Y:S02]  /*0e80*/  FMUL.FTZ R122, R214, R127 ;  /* 0x0000007fd67a7220 */ /* 0x000fe40000410000 */
[----:B------:R-:W-:Y:S02]  /*0e90*/  FMUL.FTZ R101, R42, R134 ;  /* 0x000000862a657220 */ /* 0x000fe40000410000 */
[----:B------:R-:W-:-:S02]  /*0ea0*/  FMUL.FTZ R100, R43, R135 ;  /* 0x000000872b647220 */ /* 0x000fc40000410000 */
[----:B------:R-:W-:Y:S02]  /*0eb0*/  FMUL.FTZ R218, R214, R225 ;  /* 0x000000e1d6da7220 */ /* 0x000fe40000410000 */
[----:B------:R-:W-:Y:S02]  /*0ec0*/  FFMA.FTZ R219, R68, R104, R219 ;  /* 0x0000006844db7223 */ /* 0x000fe400000100db */
[C---:B------:R-:W-:Y:S02]  /*0ed0*/  FADD.FTZ R163, R130.reuse, R163 ;  /* 0x000000a382a37221 */ /* 0x040fe40000010000 */
[----:B------:R-:W-:Y:S02]  /*0ee0*/  FFMA.FTZ R175, R130, R123, R175 ;  /* 0x0000007b82af7223 */ /* 0x000fe400000100af */
[C---:B------:R-:W-:Y:S02]  /*0ef0*/  FADD.FTZ R166, R131.reuse, R166 ;  /* 0x000000a683a67221 */ /* 0x040fe40000010000 */
[----:B------:R-:W-:-:S02]  /*0f00*/  FFMA.FTZ R180, R131, R122, R180 ;  /* 0x0000007a83b47223 */ /* 0x000fc400000100b4 */
[----:B------:R-:W-:Y:S02]  /*0f10*/  FFMA.FTZ R130, R62, R130, R101 ;  /* 0x000000823e827223 */ /* 0x000fe40000010065 */
[----:B------:R-:W-:Y:S02]  /*0f20*/  FFMA.FTZ R131, R63, R131, R100 ;  /* 0x000000833f837223 */ /* 0x000fe40000010064 */
[C---:B------:R-:W-:Y:S02]  /*0f30*/  FADD.FTZ R227, -R228.reuse, R102 ;  /* 0x00000066e4e37221 */ /* 0x040fe40000010100 */
[----:B------:R-:W-:Y:S02]  /*0f40*/  FADD.FTZ R101, -R228, R136 ;  /* 0x00000088e4657221 */ /* 0x000fe40000010100 */
[----:B------:R-:W-:Y:S02]  /*0f50*/  FFMA.FTZ R100, R218, R219, RZ ;  /* 0x000000dbda647223 */ /* 0x000fe400000100ff */
[----:B------:R-:W-:-:S02]  /*0f60*/  FADD.FTZ R102, RZ, R219 ;  /* 0x000000dbff667221 */ /* 0x000fc40000010000 */
[C---:B------:R-:W-:Y:S02]  /*0f70*/  FMUL.FTZ R223, R214.reuse, R227 ;  /* 0x000000e3d6df7220 */ /* 0x040fe40000410000 */
[----:B------:R-:W-:Y:S02]  /*0f80*/  FMUL.FTZ R124, R214, R101 ;  /* 0x00000065d67c7220 */ /* 0x000fe40000410000 */
[----:B------:R-:W-:Y:S02]  /*0f90*/  FFMA.FTZ R100, R216, R217, R100 ;  /* 0x000000d9d8647223 */ /* 0x000fe40000010064 */
[----:B------:R-:W-:Y:S02]  /*0fa0*/  FADD.FTZ R101, R217, R102 ;  /* 0x00000066d9657221 */ /* 0x000fe40000010000 */
[----:B------:R-:W-:Y:S02]  /*0fb0*/  FFMA.FTZ R100, R223, R220, R100 ;  /* 0x000000dcdf647223 */ /* 0x000fe40000010064 */
[----:B------:R-:W-:-:S02]  /*0fc0*/  FADD.FTZ R101, R220, R101 ;  /* 0x00000065dc657221 */ /* 0x000fc40000010000 */
[----:B------:R-:W-:Y:S02]  /*0fd0*/  FFMA.FTZ R100, R221, R222, R100 ;  /* 0x000000dedd647223 */ /* 0x000fe40000010064 */
[----:B------:R-:W-:Y:S02]  /*0fe0*/  FADD.FTZ R101, R222, R101 ;  /* 0x00000065de657221 */ /* 0x000fe40000010000 */
[----:B------:R-:W-:Y:S02]  /*0ff0*/  FADD.FTZ R103, -R228, R138 ;  /* 0x0000008ae4677221 */ /* 0x000fe40000010100 */
[----:B------:R-:W-:Y:S02]  /*1000*/  FFMA.FTZ R100, R113, R116, R100 ;  /* 0x0000007471647223 */ /* 0x000fe40000010064 */
[----:B------:R-:W-:Y:S02]  /*1010*/  FADD.FTZ R102, R116, R101 ;  /* 0x0000006574667221 */ /* 0x000fe40000010000 */
[----:B------:R-:W-:-:S02]  /*1020*/  FADD.FTZ R125, -R228, R137 ;  /* 0x00000089e47d7221 */ /* 0x000fc40000010100 */
[C---:B------:R-:W-:Y:S02]  /*1030*/  FADD.FTZ R12, R132.reuse, R12 ;  /* 0x0000000c840c7221 */ /* 0x040fe40000010000 */
[----:B------:R-:W-:Y:S02]  /*1040*/  FFMA.FTZ R25, R132, R121, R25 ;  /* 0x0000007984197223 */ /* 0x000fe40000010019 */
[----:B------:R-:W-:Y:S02]  /*1050*/  FADD.FTZ R137, -R228, R148 ;  /* 0x00000094e4897221 */ /* 0x000fe40000010100 */
[----:B------:R-:W-:Y:S02]  /*1060*/  FMUL.FTZ R132, R214, R103 ;  /* 0x00000067d6847220 */ /* 0x000fe40000410000 */
[----:B------:R-:W-:Y:S02]  /*1070*/  FFMA.FTZ R100, R112, R117, R100 ;  /* 0x0000007570647223 */ /* 0x000fe40000010064 */
[----:B------:R-:W-:-:S02]  /*1080*/  FADD.FTZ R103, R117, R102 ;  /* 0x0000006675677221 */ /* 0x000fc40000010000 */
[----:B------:R-:W-:Y:S02]  /*1090*/  FMUL.FTZ R137, R214, R137 ;  /* 0x00000089d6897220 */ /* 0x000fe40000410000 */
[----:B------:R-:W-:Y:S02]  /*10a0*/  FMUL.FTZ R101, R32, R156 ;  /* 0x0000009c20657220 */ /* 0x000fe40000410000 */
[----:B------:R-:W-:Y:S02]  /*10b0*/  FFMA.FTZ R100, R115, R118, R100 ;  /* 0x0000007673647223 */ /* 0x000fe40000010064 */
[----:B------:R-:W-:Y:S02]  /*10c0*/  FADD.FTZ R102, R118, R103 ;  /* 0x0000006776667221 */ /* 0x000fe40000010000 */
[C---:B------:R-:W-:Y:S02]  /*10d0*/  FADD.FTZ R30, R152.reuse, R30 ;  /* 0x0000001e981e7221 */ /* 0x040fe40000010000 */
[----:B------:R-:W-:-:S02]  /*10e0*/  FFMA.FTZ R169, R152, R137, R169 ;  /* 0x0000008998a97223 */ /* 0x000fc400000100a9 */
[----:B------:R-:W-:Y:S02]  /*10f0*/  FFMA.FTZ R152, R52, R152, R101 ;  /* 0x0000009834987223 */ /* 0x000fe40000010065 */
[----:B------:R-:W-:Y:S02]  /*1100*/  FFMA.FTZ R100, R114, R119, R100 ;  /* 0x0000007772647223 */ /* 0x000fe40000010064 */
[----:B------:R-:W-:Y:S02]  /*1110*/  FADD.FTZ R101, R119, R102 ;  /* 0x0000006677657221 */ /* 0x000fe40000010000 */
[----:B------:R-:W-:Y:S02]  /*1120*/  FFMA.FTZ R100, R121, R128, R100 ;  /* 0x0000008079647223 */ /* 0x000fe40000010064 */
[----:B------:R-:W-:Y:S02]  /*1130*/  FADD.FTZ R102, R128, R101 ;  /* 0x0000006580667221 */ /* 0x000fe40000010000 */
[----:B------:R-:W-:-:S02]  /*1140*/  FFMA.FTZ R100, R120, R129, R100 ;  /* 0x0000008178647223 */ /* 0x000fc40000010064 */
[----:B------:R-:W-:Y:S02]  /*1150*/  FADD.FTZ R101, R129, R102 ;  /* 0x0000006681657221 */ /* 0x000fe40000010000 */
[----:B------:R-:W-:Y:S02]  /*1160*/  FMUL.FTZ R127, R36, R144 ;  /* 0x00000090247f7220 */ /* 0x000fe40000410000 */
[----:B------:R-:W-:Y:S02]  /*1170*/  FFMA.FTZ R100, R123, R130, R100 ;  /* 0x000000827b647223 */ /* 0x000fe40000010064 */
[----:B------:R-:W-:Y:S02]  /*1180*/  FADD.FTZ R102, R130, R101 ;  /* 0x0000006582667221 */ /* 0x000fe40000010000 */
[----:B------:R-:W-:Y:S02]  /*1190*/  FMUL.FTZ R126, R37, R145 ;  /* 0x00000091257e7220 */ /* 0x000fe40000410000 */
[----:B------:R-:W-:-:S02]  /*11a0*/  FFMA.FTZ R127, R56, R140, R127 ;  /* 0x0000008c387f7223 */ /* 0x000fc4000001007f */
[----:B------:R-:W-:Y:S02]  /*11b0*/  FFMA.FTZ R100, R122, R131, R100 ;  /* 0x000000837a647223 */ /* 0x000fe40000010064 */
[----:B------:R-:W-:Y:S02]  /*11c0*/  FADD.FTZ R102, R131, R102 ;  /* 0x0000006683667221 */ /* 0x000fe40000010000 */
[C---:B------:R-:W-:Y:S02]  /*11d0*/  FADD.FTZ R11, R135.reuse, R11 ;  /* 0x0000000b870b7221 */ /* 0x040fe40000010000 */
[----:B------:R-:W-:Y:S02]  /*11e0*/  FFMA.FTZ R24, R135, R122, R24 ;  /* 0x0000007a87187223 */ /* 0x000fe40000010018 */
[----:B------:R-:W-:Y:S02]  /*11f0*/  FMUL.FTZ R125, R214, R125 ;  /* 0x0000007dd67d7220 */ /* 0x000fe40000410000 */
[----:B------:R-:W-:-:S02]  /*1200*/  FFMA.FTZ R126, R57, R141, R126 ;  /* 0x0000008d397e7223 */ /* 0x000fc4000001007e */
[----:B------:R-:W-:Y:S02]  /*1210*/  FMUL.FTZ R135, R38, R146 ;  /* 0x0000009226877220 */ /* 0x000fe40000410000 */
[----:B------:R-:W-:Y:S02]  /*1220*/  FFMA.FTZ R100, R124, R127, R100 ;  /* 0x0000007f7c647223 */ /* 0x000fe40000010064 */
[----:B------:R-:W-:Y:S02]  /*1230*/  FADD.FTZ R101, R127, R102 ;  /* 0x000000667f657221 */ /* 0x000fe40000010000 */
[C---:B------:R-:W-:Y:S02]  /*1240*/  FADD.FTZ R13, R133.reuse, R13 ;  /* 0x0000000d850d7221 */ /* 0x040fe40000010000 */
[----:B------:R-:W-:Y:S02]  /*1250*/  FFMA.FTZ R26, R133, R120, R26 ;  /* 0x00000078851a7223 */ /* 0x000fe4000001001a */
[----:B------:R-:W-:-:S02]  /*1260*/  FADD.FTZ R10, R134, R10 ;  /* 0x0000000a860a7221 */ /* 0x000fc40000010000 */
[----:B------:R-:W-:Y:S02]  /*1270*/  FFMA.FTZ R23, R134, R123, R23 ;  /* 0x0000007b86177223 */ /* 0x000fe40000010017 */
[----:B------:R-:W-:Y:S02]  /*1280*/  FADD.FTZ R133, -R228, R139 ;  /* 0x0000008be4857221 */ /* 0x000fe40000010100 */
[----:B------:R-:W-:Y:S02]  /*1290*/  FMUL.FTZ R134, R39, R147 ;  /* 0x0000009327867220 */ /* 0x000fe40000410000 */
[----:B------:R-:W-:Y:S02]  /*12a0*/  FFMA.FTZ R135, R58, R142, R135 ;  /* 0x0000008e3a877223 */ /* 0x000fe40000010087 */
[----:B------:R-:W-:Y:S02]  /*12b0*/  FFMA.FTZ R100, R125, R126, R100 ;  /* 0x0000007e7d647223 */ /* 0x000fe40000010064 */
[----:B------:R-:W-:-:S02]  /*12c0*/  FADD.FTZ R102, R126, R101 ;  /* 0x000000657e667221 */ /* 0x000fc40000010000 */
[----:B------:R-:W-:Y:S02]  /*12d0*/  FMUL.FTZ R133, R214, R133 ;  /* 0x00000085d6857220 */ /* 0x000fe40000410000 */
[----:B------:R-:W-:Y:S02]  /*12e0*/  FFMA.FTZ R134, R59, R143, R134 ;  /* 0x0000008f3b867223 */ /* 0x000fe40000010086 */
[----:B------:R-:W-:Y:S02]  /*12f0*/  FADD.FTZ R149, -R228, R149 ;  /* 0x00000095e4957221 */ /* 0x000fe40000010100 */
[----:B------:R-:W-:Y:S02]  /*1300*/  FFMA.FTZ R100, R132, R135, R100 ;  /* 0x0000008784647223 */ /* 0x000fe40000010064 */
[----:B------:R-:W-:Y:S02]  /*1310*/  FADD.FTZ R101, R135, R102 ;  /* 0x0000006687657221 */ /* 0x000fe40000010000 */
[----:B------:R-:W-:-:S02]  /*1320*/  FADD.FTZ R207, R104, R207 ;  /* 0x000000cf68cf7221 */ /* 0x000fc40000010000 */
[----:B------:R-:W-:Y:S02]  /*1330*/  FFMA.FTZ R209, R104, R218, R209 ;  /* 0x000000da68d17223 */ /* 0x000fe400000100d1 */
[----:B------:R-:W-:Y:S02]  /*1340*/  FADD.FTZ R139, -R228, R150 ;  /* 0x00000096e48b7221 */ /* 0x000fe40000010100 */
[----:B------:R-:W-:Y:S02]  /*1350*/  FMUL.FTZ R138, R214, R149 ;  /* 0x00000095d68a7220 */ /* 0x000fe40000410000 */
[----:B------:R-:W-:Y:S02]  /*1360*/  FFMA.FTZ R100, R133, R134, R100 ;  /* 0x0000008685647223 */ /* 0x000fe40000010064 */
[----:B------:R-:W-:Y:S02]  /*1370*/  FMUL.FTZ R104, R33, R157 ;  /* 0x0000009d21687220 */ /* 0x000fe40000410000 */
[----:B------:R-:W-:-:S02]  /*1380*/  FADD.FTZ R101, R134, R101 ;  /* 0x0000006586657221 */ /* 0x000fc40000010000 */
[----:B------:R-:W-:Y:S02]  /*1390*/  FADD.FTZ R151, -R228, R151 ;  /* 0x00000097e4977221 */ /* 0x000fe40000010100 */
[C---:B------:R-:W-:Y:S02]  /*13a0*/  FADD.FTZ R160, R153.reuse, R160 ;  /* 0x000000a099a07221 */ /* 0x040fe40000010000 */
[----:B------:R-:W-:Y:S02]  /*13b0*/  FFMA.FTZ R174, R153, R138, R174 ;  /* 0x0000008a99ae7223 */ /* 0x000fe400000100ae */
[----:B------:R-:W-:Y:S02]  /*13c0*/  FMUL.FTZ R139, R214, R139 ;  /* 0x0000008bd68b7220 */ /* 0x000fe40000410000 */
[----:B------:R-:W-:Y:S02]  /*13d0*/  FFMA.FTZ R102, R137, R152, R100 ;  /* 0x0000009889667223 */ /* 0x000fe40000010064 */
[----:B------:R-:W-:-:S02]  /*13e0*/  FFMA.FTZ R153, R53, R153, R104 ;  /* 0x0000009935997223 */ /* 0x000fc40000010068 */
[----:B------:R-:W-:Y:S02]  /*13f0*/  FMUL.FTZ R103, R34, R158 ;  /* 0x0000009e22677220 */ /* 0x000fe40000410000 */
[----:B------:R-:W-:Y:S02]  /*1400*/  FADD.FTZ R100, R152, R101 ;  /* 0x0000006598647221 */ /* 0x000fe40000010000 */
[C---:B------:R-:W-:Y:S02]  /*1410*/  FADD.FTZ R161, R140.reuse, R161 ;  /* 0x000000a18ca17221 */ /* 0x040fe40000010000 */
[----:B------:R-:W-:Y:S02]  /*1420*/  FFMA.FTZ R173, R140, R124, R173 ;  /* 0x0000007c8cad7223 */ /* 0x000fe400000100ad */
[C---:B------:R-:W-:Y:S02]  /*1430*/  FADD.FTZ R28, R154.reuse, R28 ;  /* 0x0000001c9a1c7221 */ /* 0x040fe40000010000 */
[----:B------:R-:W-:-:S02]  /*1440*/  FFMA.FTZ R167, R154, R139, R167 ;  /* 0x0000008b9aa77223 */ /* 0x000fc400000100a7 */
[----:B------:R-:W-:Y:S02]  /*1450*/  FMUL.FTZ R140, R214, R151 ;  /* 0x00000097d68c7220 */ /* 0x000fe40000410000 */
[----:B------:R-:W-:Y:S02]  /*1460*/  FFMA.FTZ R154, R54, R154, R103 ;  /* 0x0000009a369a7223 */ /* 0x000fe40000010067 */
        /* <DEDUP_REMOVED lines=44> */
.L_x_2550:
        /* <DEDUP_REMOVED lines=18> */
.L_x_2551:
        /* <DEDUP_REMOVED lines=61> */
.L_x_2546:
        /* <DEDUP_REMOVED lines=12> */
.L_x_2547:
[-CC-:B-1----:R-:W-:Y:S01]  /*1ce0*/  FFMA.FTZ R113, R113, R142.reuse, R143.reuse ;  /* 0x0000008e71717223 */ /* 0x182fe2000001008f */
[----:B------:R-:W-:Y:S01]  /*1cf0*/  ISETP.NE.U32.AND P3, PT, RZ, c[0x0][0x258], PT ;  /* 0x00009600ff007a0c */ /* 0x000fe20003f65070 */
[-CC-:B------:R-:W-:Y:S01]  /*1d00*/  FFMA.FTZ R112, R112, R142.reuse, R143.reuse ;  /* 0x0000008e70707223 */ /* 0x180fe2000001008f */
[----:B------:R-:W-:Y:S01]  /*1d10*/  ISETP.NE.U32.AND P6, PT, RZ, c[0x0][0x250], PT ;  /* 0x00009400ff007a0c */ /* 0x000fe20003fc5070 */
[-CC-:B------:R-:W-:Y:S01]  /*1d20*/  FFMA.FTZ R115, R115, R142.reuse, R143.reuse ;  /* 0x0000008e73737223 */ /* 0x180fe2000001008f */
[----:B------:R-:W-:Y:S01]  /*1d30*/  ISETP.NE.AND.EX P3, PT, RZ, c[0x0][0x25c], PT, P3 ;  /* 0x00009700ff007a0c */ /* 0x000fe20003f65330 */
[----:B------:R-:W-:Y:S01]  /*1d40*/  FFMA.FTZ R114, R114, R142, R143 ;  /* 0x0000008e72727223 */ /* 0x000fe2000001008f */
[----:B------:R-:W-:Y:S01]  /*1d50*/  ISETP.NE.AND.EX P6, PT, RZ, c[0x0][0x254], PT, P6 ;  /* 0x00009500ff007a0c */ /* 0x000fe20003fc5360 */
[----:B------:R-:W-:Y:S02]  /*1d60*/  FADD.FTZ R113, R116, -R113 ;  /* 0x8000007174717221 */ /* 0x000fe40000010000 */
[----:B------:R-:W-:-:S02]  /*1d70*/  FADD.FTZ R109, R117, -R112 ;  /* 0x80000070756d7221 */ /* 0x000fc40000010000 */
[----:B------:R-:W-:Y:S02]  /*1d80*/  FADD.FTZ R115, R118, -R115 ;  /* 0x8000007376737221 */ /* 0x000fe40000010000 */
[----:B0-----:R-:W-:Y:S02]  /*1d90*/  FADD.FTZ R111, R119, -R114 ;  /* 0x80000072776f7221 */ /* 0x001fe40000010000 */
[----:B------:R-:W-:Y:S02]  /*1da0*/  FFMA.FTZ R103, R137, R142, R143 ;  /* 0x0000008e89677223 */ /* 0x000fe4000001008f */
[C---:B------:R-:W-:Y:S02]  /*1db0*/  FMUL.FTZ R111, R214.reuse, R111 ;  /* 0x0000006fd66f7220 */ /* 0x040fe40000410000 */
[C---:B------:R-:W-:Y:S02]  /*1dc0*/  FMUL.FTZ R110, R214.reuse, R115 ;  /* 0x00000073d66e7220 */ /* 0x040fe40000410000 */
[----:B------:R-:W-:-:S02]  /*1dd0*/  FMUL.FTZ R109, R214, R109 ;  /* 0x0000006dd66d7220 */ /* 0x000fc40000410000 */
[----:B------:R-:W-:Y:S02]  /*1de0*/  FMUL.FTZ R108, R214, R113 ;  /* 0x00000071d66c7220 */ /* 0x000fe40000410000 */
[----:B------:R-:W-:Y:S02]  /*1df0*/  FFMA.FTZ R141, R139, R142, R143 ;  /* 0x0000008e8b8d7223 */ /* 0x000fe4000001008f */
[----:B------:R-:W-:Y:S01]  /*1e00*/  FADD.FTZ R139, R152, -R103 ;  /* 0x80000067988b7221 */ /* 0x000fe20000010000 */
[----:B------:R-:W-:Y:S01]  /*1e10*/  IADD3 R103, R213, 0x80, RZ ;  /* 0x00000080d5677810 */ /* 0x000fe20007ffe0ff */
[----:B------:R-:W-:Y:S02]  /*1e20*/  @P0 FADD.FTZ R111, R79, R111 ;  /* 0x0000006f4f6f0221 */ /* 0x000fe40000010000 */
[----:B------:R-:W-:Y:S02]  /*1e30*/  @P0 FADD.FTZ R110, R78, R110 ;  /* 0x0000006e4e6e0221 */ /* 0x000fe40000010000 */
[----:B------:R-:W-:Y:S01]  /*1e40*/  @P0 FADD.FTZ R109, R77, R109 ;  /* 0x0000006d4d6d0221 */ /* 0x000fe20000010000 */
[----:B------:R-:W-:Y:S01]  /*1e50*/  @P1 SEL R107, R111, R95, P3 ;  /* 0x0000005f6f6b1207 */ /* 0x000fe20001800000 */
[----:B------:R-:W-:Y:S01]  /*1e60*/  @P0 FADD.FTZ R108, R76, R108 ;  /* 0x0000006c4c6c0221 */ /* 0x000fe20000010000 */
[----:B------:R-:W-:Y:S01]  /*1e70*/  @P1 SEL R106, R110, R94, P3 ;  /* 0x0000005e6e6a1207 */ /* 0x000fe20001800000 */
[-CC-:B------:R-:W-:Y:S01]  /*1e80*/  FFMA.FTZ R121, R121, R142.reuse, R143.reuse ;  /* 0x0000008e79797223 */ /* 0x180fe2000001008f */
[----:B------:R-:W-:Y:S01]  /*1e90*/  @P1 SEL R105, R109, R93, P3 ;  /* 0x0000005d6d691207 */ /* 0x000fe20001800000 */
[--C-:B------:R-:W-:Y:S01]  /*1ea0*/  FFMA.FTZ R120, R120, R142, R143.reuse ;  /* 0x0000008e78787223 */ /* 0x100fe2000001008f */
        /* <DEDUP_REMOVED lines=16> */
[----:B------:R-:W-:Y:S01]  /*1fb0*/  FFMA.FTZ R140, R140, R142, R143 ;  /* 0x0000008e8c8c7223 */ /* 0x000fe2000001008f */
[----:B0-----:R-:W-:Y:S01]  /*1fc0*/  SEL R108, R108, R96, P6 ;  /* 0x000000606c6c7207 */ /* 0x001fe20003000000 */
[C---:B------:R-:W-:Y:S01]  /*1fd0*/  FMUL.FTZ R100, R214.reuse, R121 ;  /* 0x00000079d6647220 */ /* 0x040fe20000410000 */
[----:B------:R-:W-:Y:S01]  /*1fe0*/  SEL R109, R109, R97, P6 ;  /* 0x000000616d6d7207 */ /* 0x000fe20003000000 */
[----:B------:R-:W-:Y:S01]  /*1ff0*/  FMUL.FTZ R101, R214, R101 ;  /* 0x00000065d6657220 */ /* 0x000fe20000410000 */
[----:B------:R-:W-:Y:S01]  /*2000*/  SEL R110, R110, R98, P6 ;  /* 0x000000626e6e7207 */ /* 0x000fe20003000000 */
[C---:B------:R-:W-:Y:S01]  /*2010*/  FMUL.FTZ R102, R214.reuse, R123 ;  /* 0x0000007bd6667220 */ /* 0x040fe20000410000 */
[----:B------:R-:W-:Y:S01]  /*2020*/  SEL R111, R111, R99, P6 ;  /* 0x000000636f6f7207 */ /* 0x000fe20003000000 */
[----:B------:R-:W-:-:S02]  /*2030*/  FMUL.FTZ R103, R214, R117 ;  /* 0x00000075d6677220 */ /* 0x000fc40000410000 */
[----:B------:R-:W-:Y:S02]  /*2040*/  FADD.FTZ R127, R127, -R124 ;  /* 0x8000007c7f7f7221 */ /* 0x000fe40000010000 */
[----:B------:R-:W-:Y:S02]  /*2050*/  FADD.FTZ R125, R126, -R125 ;  /* 0x8000007d7e7d7221 */ /* 0x000fe40000010000 */
[----:B------:R-:W-:Y:S01]  /*2060*/  FADD.FTZ R119, R135, -R132 ;  /* 0x8000008487777221 */ /* 0x000fe20000010000 */
[----:B------:R-:W-:Y:S01]  /*2070*/  IADD3 R135, R213, 0x100, RZ ;  /* 0x00000100d5877810 */ /* 0x000fe20007ffe0ff */
[----:B------:R-:W-:Y:S02]  /*2080*/  FADD.FTZ R137, R134, -R133 ;  /* 0x8000008586897221 */ /* 0x000fe40000010000 */
[----:B------:R-:W-:Y:S02]  /*2090*/  FADD.FTZ R153, R153, -R138 ;  /* 0x8000008a99997221 */ /* 0x000fe40000010000 */
[----:B------:R-:W-:-:S02]  /*20a0*/  FADD.FTZ R141, R154, -R141 ;  /* 0x8000008d9a8d7221 */ /* 0x000fc40000010000 */
[----:B------:R-:W-:Y:S02]  /*20b0*/  FADD.FTZ R155, R155, -R140 ;  /* 0x8000008c9b9b7221 */ /* 0x000fe40000010000 */
[----:B------:R-:W-:Y:S02]  /*20c0*/  @P0 FADD.FTZ R100, R80, R100 ;  /* 0x0000006450640221 */ /* 0x000fe40000010000 */
[----:B------:R-:W-:Y:S02]  /*20d0*/  @P0 FADD.FTZ R101, R81, R101 ;  /* 0x0000006551650221 */ /* 0x000fe40000010000 */
        /* <DEDUP_REMOVED lines=11> */
[----:B------:R-:W-:Y:S01]  /*2190*/  IADD3 R137, R213, 0x180, RZ ;  /* 0x00000180d5897810 */ /* 0x000fe20007ffe0ff */
[----:B------:R-:W-:Y:S01]  /*21a0*/  @P2 IMAD.WIDE.U32 R130, R215, R136, c[0x0][0x250] ;  /* 0x00009400d7822625 */ /* 0x000fe200078e0088 */
[----:B------:R-:W-:-:S02]  /*21b0*/  SEL R118, R102, R98, P6 ;  /* 0x0000006266767207 */ /* 0x000fc40003000000 */
[----:B------:R-:W-:Y:S01]  /*21c0*/  SEL R117, R101, R97, P6 ;  /* 0x0000006165757207 */ /* 0x000fe20003000000 */
[----:B------:R-:W-:Y:S01]  /*21d0*/  FMUL.FTZ R124, R214, R139 ;  /* 0x0000008bd67c7220 */ /* 0x000fe20000410000 */
[----:B------:R-:W-:Y:S01]  /*21e0*/  SEL R116, R100, R96, P6 ;  /* 0x0000006064747207 */ /* 0x000fe20003000000 */
        /* <DEDUP_REMOVED lines=50> */
.L_x_2548:
        /* <DEDUP_REMOVED lines=80> */
.L_x_2543:
        /* <DEDUP_REMOVED lines=31> */
.L_x_2544:
[----:B------:R-:W-:Y:S01]  /*2c00*/  HFMA2.MMA R104, -RZ, RZ, 0, 9.5367431640625e-07 ;  /* 0x00000010ff687435 */ /* 0x000fe200000001ff */
[----:B------:R-:W-:-:S02]  /*2c10*/  MOV R103, R105 ;  /* 0x0000006900677202 */ /* 0x000fc40000000f00 */
[----:B------:R-:W-:Y:S02]  /*2c20*/  MOV R106, 0x1f ;  /* 0x0000001f006a7802 */ /* 0x000fe40000000f00 */
[----:B------:R-:W-:Y:S02]  /*2c30*/  MOV R109, 0xffffffff ;  /* 0xffffffff006d7802 */ /* 0x000fe40000000f00 */
[----:B------:R-:W-:Y:S02]  /*2c40*/  MOV R100, 0x2c60 ;  /* 0x00002c6000647802 */ /* 0x000fe40000000f00 */
[----:B-----5:R-:W-:Y:S05]  /*2c50*/  CALL.REL.NOINC `($__internal_109_$__cuda_sm70_shflsync_down_p) ;  /* 0x0000046000007944 */ /* 0x020fea0003c00000 */
[----:B-1----:R-:W-:Y:S01]  /*2c60*/  MOV R102, R103 ;  /* 0x0000006700667202 */ /* 0x002fe20000000f00 */
[----:B0-----:R-:W-:Y:S05]  /*2c70*/  BRA `(.L_x_2550) ;  /* 0xffffeab000007947 */ /* 0x001fea000383ffff */
.L_x_2545:
[----:B------:R-:W-:Y:S01]  /*2c80*/  HFMA2.MMA R104, -RZ, RZ, 0, 9.5367431640625e-07 ;  /* 0x00000010ff687435 */ /* 0x000fe200000001ff */
[----:B------:R-:W-:Y:S02]  /*2c90*/  MOV R103, R107 ;  /* 0x0000006b00677202 */ /* 0x000fe40000000f00 */
[----:B------:R-:W-:Y:S02]  /*2ca0*/  MOV R106, 0x1f ;  /* 0x0000001f006a7802 */ /* 0x000fe40000000f00 */
[----:B------:R-:W-:-:S02]  /*2cb0*/  MOV R109, 0xffffffff ;  /* 0xffffffff006d7802 */ /* 0x000fc40000000f00 */
[----:B------:R-:W-:Y:S02]  /*2cc0*/  MOV R100, 0x2ce0 ;  /* 0x00002ce000647802 */ /* 0x000fe40000000f00 */
[----:B01---5:R-:W-:Y:S05]  /*2cd0*/  CALL.REL.NOINC `($__internal_109_$__cuda_sm70_shflsync_down_p) ;  /* 0x000003e000007944 */ /* 0x023fea0003c00000 */
[----:B------:R-:W-:Y:S01]  /*2ce0*/  FADD.FTZ R105, R105, R102 ;  /* 0x0000006669697221 */ /* 0x000fe20000010000 */
[----:B0-----:R-:W-:Y:S01]  /*2cf0*/  HFMA2.MMA R104, -RZ, RZ, 0, 4.76837158203125e-07 ;  /* 0x00000008ff687435 */ /* 0x001fe200000001ff */
[----:B-1----:R-:W-:Y:S01]  /*2d00*/  FADD.FTZ R108, R107, R103 ;  /* 0x000000676b6c7221 */ /* 0x002fe20000010000 */
[----:B------:R-:W-:Y:S02]  /*2d10*/  MOV R106, 0x1f ;  /* 0x0000001f006a7802 */ /* 0x000fe40000000f00 */
[----:B------:R-:W-:Y:S02]  /*2d20*/  MOV R109, 0xffffffff ;  /* 0xffffffff006d7802 */ /* 0x000fe40000000f00 */
[----:B------:R-:W-:Y:S02]  /*2d30*/  MOV R103, R105 ;  /* 0x0000006900677202 */ /* 0x000fe40000000f00 */
[----:B------:R-:W-:Y:S02]  /*2d40*/  MOV R100, 0x2d60 ;  /* 0x00002d6000647802 */ /* 0x000fe40000000f00 */
[----:B------:R-:W-:Y:S05]  /*2d50*/  CALL.REL.NOINC `($__internal_109_$__cuda_sm70_shflsync_down_p) ;  /* 0x0000036000007944 */ /* 0x000fea0003c00000 */
[----:B0-----:R-:W-:Y:S01]  /*2d60*/  HFMA2.MMA R104, -RZ, RZ, 0, 4.76837158203125e-07 ;  /* 0x00000008ff687435 */ /* 0x001fe200000001ff */
[----:B-1----:R-:W-:-:S02]  /*2d70*/  MOV R102, R103 ;  /* 0x0000006700667202 */ /* 0x002fc40000000f00 */
[----:B------:R-:W-:Y:S02]  /*2d80*/  MOV R103, R108 ;  /* 0x0000006c00677202 */ /* 0x000fe40000000f00 */
[----:B------:R-:W-:Y:S02]  /*2d90*/  MOV R106, 0x1f ;  /* 0x0000001f006a7802 */ /* 0x000fe40000000f00 */
[----:B------:R-:W-:Y:S02]  /*2da0*/  MOV R109, 0xffffffff ;  /* 0xffffffff006d7802 */ /* 0x000fe40000000f00 */
[----:B------:R-:W-:Y:S02]  /*2db0*/  MOV R100, 0x2dd0 ;  /* 0x00002dd000647802 */ /* 0x000fe40000000f00 */
[----:B------:R-:W-:Y:S05]  /*2dc0*/  CALL.REL.NOINC `($__internal_109_$__cuda_sm70_shflsync_down_p) ;  /* 0x000002f000007944 */ /* 0x000fea0003c00000 */
[----:B------:R-:W-:Y:S01]  /*2dd0*/  FADD.FTZ R105, R102, R105 ;  /* 0x0000006966697221 */ /* 0x000fe20000010000 */
[----:B0-----:R-:W-:Y:S01]  /*2de0*/  HFMA2.MMA R104, -RZ, RZ, 0, 2.384185791015625e-07 ;  /* 0x00000004ff687435 */ /* 0x001fe200000001ff */
[----:B-1----:R-:W-:Y:S01]  /*2df0*/  FADD.FTZ R108, R108, R103 ;  /* 0x000000676c6c7221 */ /* 0x002fe20000010000 */
[----:B------:R-:W-:Y:S02]  /*2e00*/  MOV R106, 0x1f ;  /* 0x0000001f006a7802 */ /* 0x000fe40000000f00 */
[----:B------:R-:W-:-:S02]  /*2e10*/  MOV R109, 0xffffffff ;  /* 0xffffffff006d7802 */ /* 0x000fc40000000f00 */
[----:B------:R-:W-:Y:S02]  /*2e20*/  MOV R103, R105 ;  /* 0x0000006900677202 */ /* 0x000fe40000000f00 */
[----:B------:R-:W-:Y:S02]  /*2e30*/  MOV R100, 0x2e50 ;  /* 0x00002e5000647802 */ /* 0x000fe40000000f00 */
[----:B------:R-:W-:Y:S05]  /*2e40*/  CALL.REL.NOINC `($__internal_109_$__cuda_sm70_shflsync_down_p) ;  /* 0x0000027000007944 */ /* 0x000fea0003c00000 */
[----:B0-----:R-:W-:Y:S01]  /*2e50*/  HFMA2.MMA R104, -RZ, RZ, 0, 2.384185791015625e-07 ;  /* 0x00000004ff687435 */ /* 0x001fe200000001ff */
[----:B-1----:R-:W-:Y:S02]  /*2e60*/  MOV R102, R103 ;  /* 0x0000006700667202 */ /* 0x002fe40000000f00 */
[----:B------:R-:W-:Y:S02]  /*2e70*/  MOV R103, R108 ;  /* 0x0000006c00677202 */ /* 0x000fe40000000f00 */
[----:B------:R-:W-:Y:S02]  /*2e80*/  MOV R106, 0x1f ;  /* 0x0000001f006a7802 */ /* 0x000fe40000000f00 */
[----:B------:R-:W-:Y:S02]  /*2e90*/  MOV R109, 0xffffffff ;  /* 0xffffffff006d7802 */ /* 0x000fe40000000f00 */
[----:B------:R-:W-:-:S02]  /*2ea0*/  MOV R100, 0x2ec0 ;  /* 0x00002ec000647802 */ /* 0x000fc40000000f00 */
[----:B------:R-:W-:Y:S05]  /*2eb0*/  CALL.REL.NOINC `($__internal_109_$__cuda_sm70_shflsync_down_p) ;  /* 0x0000020000007944 */ /* 0x000fea0003c00000 */
[----:B------:R-:W-:Y:S01]  /*2ec0*/  FADD.FTZ R105, R102, R105 ;  /* 0x0000006966697221 */ /* 0x000fe20000010000 */
[----:B0-----:R-:W-:Y:S01]  /*2ed0*/  HFMA2.MMA R104, -RZ, RZ, 0, 1.1920928955078125e-07 ;  /* 0x00000002ff687435 */ /* 0x001fe200000001ff */
[----:B-1----:R-:W-:Y:S01]  /*2ee0*/  FADD.FTZ R108, R108, R103 ;  /* 0x000000676c6c7221 */ /* 0x002fe20000010000 */
[----:B------:R-:W-:-:S02]  /*2ef0*/  MOV R106, 0x1f ;  /* 0x0000001f006a7802 */ /* 0x000fc40000000f00 */
[----:B------:R-:W-:Y:S02]  /*2f00*/  MOV R109, 0xffffffff ;  /* 0xffffffff006d7802 */ /* 0x000fe40000000f00 */
[----:B------:R-:W-:Y:S02]  /*2f10*/  MOV R103, R105 ;  /* 0x0000006900677202 */ /* 0x000fe40000000f00 */
[----:B------:R-:W-:Y:S02]  /*2f20*/  MOV R100, 0x2f40 ;  /* 0x00002f4000647802 */ /* 0x000fe40000000f00 */
[----:B------:R-:W-:Y:S05]  /*2f30*/  CALL.REL.NOINC `($__internal_109_$__cuda_sm70_shflsync_down_p) ;  /* 0x0000018000007944 */ /* 0x000fea0003c00000 */
[----:B0-----:R-:W-:Y:S01]  /*2f40*/  HFMA2.MMA R104, -RZ, RZ, 0, 1.1920928955078125e-07 ;  /* 0x00000002ff687435 */ /* 0x001fe200000001ff */
[----:B-1----:R-:W-:Y:S02]  /*2f50*/  MOV R102, R103 ;  /* 0x0000006700667202 */ /* 0x002fe40000000f00 */
[----:B------:R-:W-:Y:S02]  /*2f60*/  MOV R103, R108 ;  /* 0x0000006c00677202 */ /* 0x000fe40000000f00 */
[----:B------:R-:W-:Y:S02]  /*2f70*/  MOV R106, 0x1f ;  /* 0x0000001f006a7802 */ /* 0x000fe40000000f00 */
[----:B------:R-:W-:-:S02]  /*2f80*/  MOV R109, 0xffffffff ;  /* 0xffffffff006d7802 */ /* 0x000fc40000000f00 */
[----:B------:R-:W-:Y:S02]  /*2f90*/  MOV R100, 0x2fb0 ;  /* 0x00002fb000647802 */ /* 0x000fe40000000f00 */
[----:B------:R-:W-:Y:S05]  /*2fa0*/  CALL.REL.NOINC `($__internal_109_$__cuda_sm70_shflsync_down_p) ;  /* 0x0000011000007944 */ /* 0x000fea0003c00000 */
[----:B------:R-:W-:Y:S01]  /*2fb0*/  FADD.FTZ R105, R102, R105 ;  /* 0x0000006966697221 */ /* 0x000fe20000010000 */
[----:B0-----:R-:W-:Y:S01]  /*2fc0*/  HFMA2.MMA R104, -RZ, RZ, 0, 5.9604644775390625e-08 ;  /* 0x00000001ff687435 */ /* 0x001fe200000001ff */
[----:B-1----:R-:W-:Y:S01]  /*2fd0*/  FADD.FTZ R107, R108, R103 ;  /* 0x000000676c6b7221 */ /* 0x002fe20000010000 */
[----:B------:R-:W-:Y:S02]  /*2fe0*/  MOV R106, 0x1f ;  /* 0x0000001f006a7802 */ /* 0x000fe40000000f00 */
[----:B------:R-:W-:Y:S02]  /*2ff0*/  MOV R109, 0xffffffff ;  /* 0xffffffff006d7802 */ /* 0x000fe40000000f00 */
[----:B------:R-:W-:Y:S02]  /*3000*/  MOV R103, R105 ;  /* 0x0000006900677202 */ /* 0x000fe40000000f00 */
[----:B------:R-:W-:Y:S02]  /*3010*/  MOV R100, 0x3030 ;  /* 0x0000303000647802 */ /* 0x000fe40000000f00 */
[----:B------:R-:W-:Y:S05]  /*3020*/  CALL.REL.NOINC `($__internal_109_$__cuda_sm70_shflsync_down_p) ;  /* 0x0000009000007944 */ /* 0x000fea0003c00000 */
[----:B0-----:R-:W-:Y:S01]  /*3030*/  HFMA2.MMA R104, -RZ, RZ, 0, 5.9604644775390625e-08 ;  /* 0x00000001ff687435 */ /* 0x001fe200000001ff */
[----:B-1----:R-:W-:-:S02]  /*3040*/  MOV R108, R103 ;  /* 0x00000067006c7202 */ /* 0x002fc40000000f00 */
[----:B------:R-:W-:Y:S02]  /*3050*/  MOV R103, R107 ;  /* 0x0000006b00677202 */ /* 0x000fe40000000f00 */
[----:B------:R-:W-:Y:S02]  /*3060*/  MOV R106, 0x1f ;  /* 0x0000001f006a7802 */ /* 0x000fe40000000f00 */
[----:B------:R-:W-:Y:S02]  /*3070*/  MOV R109, 0xffffffff ;  /* 0xffffffff006d7802 */ /* 0x000fe40000000f00 */
[----:B------:R-:W-:Y:S02]  /*3080*/  MOV R100, 0x30a0 ;  /* 0x000030a000647802 */ /* 0x000fe40000000f00 */
[----:B------:R-:W-:Y:S05]  /*3090*/  CALL.REL.NOINC `($__internal_109_$__cuda_sm70_shflsync_down_p) ;  /* 0x0000002000007944 */ /* 0x000fea0003c00000 */
[----:B-1----:R-:W-:Y:S01]  /*30a0*/  MOV R100, R103 ;  /* 0x0000006700647202 */ /* 0x002fe20000000f00 */
[----:B0-----:R-:W-:Y:S05]  /*30b0*/  BRA `(.L_x_2551) ;  /* 0xffffe79000007947 */ /* 0x001fea000383ffff */
        .weak           $__internal_109_$__cuda_sm70_shflsync_down_p
        .type           $__internal_109_$__cuda_sm70_shflsync_down_p,@function
        .size           $__internal_109_$__cuda_sm70_shflsync_down_p,(.L_x_2856 - $__internal_109_$__cuda_sm70_shflsync_down_p)
$__internal_109_$__cuda_sm70_shflsync_down_p:
[----:B------:R-:W-:Y:S01]  /*30c0*/  HFMA2.MMA R101, -RZ, RZ, 0, 0 ;  /* 0x00000000ff657435 */ /* 0x000fe200000001ff */
[----:B------:R-:W-:Y:S04]  /*30d0*/  WARPSYNC R109 ;  /* 0x0000006d00007348 */ /* 0x000fe80003800000 */
[----:B------:R0:W1:Y:S01]  /*30e0*/  SHFL.DOWN PT, R103, R103, R104, R106 ;  /* 0x0800006867677389 */ /* 0x00006200000e006a */
[----:B------:R-:W-:Y:S05]  /*30f0*/  RET.REL.NODEC R100 `(_ZN10layer_norm31ln_parallel_residual_bwd_kernelINS_13Kernel_traitsIfffffjLj2560ELj1ELj1ELj4ELj16ENS_18Kernel_traits_baseILj2560EfffffjLj128EEEEELb0ELb0ELb1EEEvNS_9BwdParamsE) ;  /* 0xffffcf0064007950 */ /* 0x000fea0003c3ffff */
.L_x_2552:
        /* <DEDUP_REMOVED lines=16> */
.L_x_2856:


//--------------------- .text._ZN10layer_norm31ln_parallel_residual_bwd_kernelINS_13Kernel_traitsIfffffjLj2560ELj1ELj1ELj4ELj16ENS_18Kernel_traits_baseILj2560EfffffjLj128EEEEELb0ELb1ELb0EEEvNS_9BwdParamsE --------------------------
	.section	.text._ZN10layer_norm31ln_parallel_residual_bwd_kernelINS_13Kernel_traitsIfffffjLj2560ELj1ELj1ELj4ELj16ENS_18Kernel_traits_baseILj2560EfffffjLj128EEEEELb0ELb1ELb0EEEvNS_9BwdParamsE,"ax",@progbits
	.sectioninfo	@"SHI_REGISTERS=152"
	.align	128
        .global         _ZN10layer_norm31ln_parallel_residual_bwd_kernelINS_13Kernel_traitsIfffffjLj2560ELj1ELj1ELj4ELj16ENS_18Kernel_traits_baseILj2560EfffffjLj128EEEEELb0ELb1ELb0EEEvNS_9BwdParamsE
        .type           _ZN10layer_norm31ln_parallel_residual_bwd_kernelINS_13Kernel_traitsIfffffjLj2560ELj1ELj1ELj4ELj16ENS_18Kernel_traits_baseILj2560EfffffjLj128EEEEELb0ELb1ELb0EEEvNS_9BwdParamsE,@function
        .size           _ZN10layer_norm31ln_parallel_residual_bwd_kernelINS_13Kernel_traitsIfffffjLj2560ELj1ELj1ELj4ELj16ENS_18Kernel_traits_baseILj2560EfffffjLj128EEEEELb0ELb1ELb0EEEvNS_9BwdParamsE,(.L_x_2857 - _ZN10layer_norm31ln_parallel_residual_bwd_kernelINS_13Kernel_traitsIfffffjLj2560ELj1ELj1ELj4ELj16ENS_18Kernel_traits_baseILj2560EfffffjLj128EEEEELb0ELb1ELb0EEEvNS_9BwdParamsE)
        .other          _ZN10layer_norm31ln_parallel_residual_bwd_kernelINS_13Kernel_traitsIfffffjLj2560ELj1ELj1ELj4ELj16ENS_18Kernel_traits_baseILj2560EfffffjLj128EEEEELb0ELb1ELb0EEEvNS_9BwdParamsE,@"STO_CUDA_ENTRY STV_DEFAULT"
_ZN10layer_norm31ln_parallel_residual_bwd_kernelINS_13Kernel_traitsIfffffjLj2560ELj1ELj1ELj4ELj16ENS_18Kernel_traits_baseILj2560EfffffjLj128EEEEELb0ELb1ELb0EEEvNS_9BwdParamsE:
.text._ZN10layer_norm31ln_parallel_residual_bwd_kernelINS_13Kernel_traitsIfffffjLj2560ELj1ELj1ELj4ELj16ENS_18Kernel_traits_baseILj2560EfffffjLj128EEEEELb0ELb1ELb0EEEvNS_9BwdParamsE:
        /* <DEDUP_REMOVED lines=23> */
[----:B------:R-:W0:Y:S01]  /*0170*/  S2UR UR6, SR_CTAID.X ;  /* 0x00000000000679c3 */ /* 0x000e220000002500 */
[----:B------:R0:W5:Y:S03]  /*0180*/  @P2 LDG.E.128 R20, [R2.64] ;  /* 0x0000000402142981 */ /* 0x000166000c1e1d00 */
        /* <DEDUP_REMOVED lines=33> */
[----:B------:R-:W-:-:S02]  /*03a0*/  MOV R41, RZ ;  /* 0x000000ff00297202 */ /* 0x000fc40000000f00 */
.L_x_2576:
        /* <DEDUP_REMOVED lines=18> */
[----:B0-----:R-:W-:Y:S01]  /*04d0*/  HFMA2.MMA R109, -RZ, RZ, 0, 9.5367431640625e-07 ;  /* 0x00000010ff6d7435 */ /* 0x001fe200000001ff */
[----:B------:R-:W-:-:S04]  /*04e0*/  LEA R112, P0, R4, c[0x0][0x188], 0x4 ;  /* 0x0000620004707a11 */ /* 0x000fc800078020ff */
[----:B------:R-:W-:-:S05]  /*04f0*/  LEA.HI.X R113, R4, c[0x0][0x18c], RZ, 0x4, P0 ;  /* 0x0000630004717a11 */ /* 0x000fca00000f24ff */
[----:B------:R-:W-:Y:S01]  /*0500*/  IMAD.WIDE.U32 R108, R4, R109, c[0x0][0x208] ;  /* 0x00008200046c7625 */ /* 0x000fe200078e006d */
[----:B------:R-:W2:Y:S05]  /*0510*/  LDG.E.128 R112, [R112.64] ;  /* 0x0000000470707981 */ /* 0x000eaa000c1e1d00 */
        /* <DEDUP_REMOVED lines=12> */
[----:B------:R-:W-:Y:S02]  /*05e0*/  FADD.FTZ R114, -R134, R114 ;  /* 0x0000007286727221 */ /* 0x000fe40000010100 */
[----:B------:R-:W-:Y:S02]  /*05f0*/  FADD.FTZ R60, R60, R108 ;  /* 0x0000006c3c3c7221 */ /* 0x000fe40000010000 */
[----:B------:R-:W-:Y:S02]  /*0600*/  FFMA.FTZ R40, R108, R11, R40 ;  /* 0x0000000b6c287223 */ /* 0x000fe40000010028 */
[----:B------:R-:W-:Y:S02]  /*0610*/  FADD.FTZ R61, R61, R109 ;  /* 0x0000006d3d3d7221 */ /* 0x000fe40000010000 */
[----:B------:R-:W-:Y:S02]  /*0620*/  FFMA.FTZ R41, R109, R13, R41 ;  /* 0x0000000d6d297223 */ /* 0x000fe40000010029 */
[----:B------:R-:W-:-:S02]  /*0630*/  FMUL.FTZ R120, R21, R109 ;  /* 0x0000006d15787220 */ /* 0x000fc40000410000 */
[----:B------:R-:W-:Y:S02]  /*0640*/  FADD.FTZ R109, RZ, R118 ;  /* 0x00000076ff6d7221 */ /* 0x000fe40000010000 */
[----:B------:R-:W-:Y:S02]  /*0650*/  FFMA.FTZ R108, R11, R118, RZ ;  /* 0x000000760b6c7223 */ /* 0x000fe400000100ff */
[----:B------:R-:W-:Y:S02]  /*0660*/  FMUL.FTZ R131, R9, R114 ;  /* 0x0000007209837220 */ /* 0x000fe40000410000 */
[----:B------:R-:W-:Y:S02]  /*0670*/  FADD.FTZ R112, -R134, R115 ;  /* 0x0000007386707221 */ /* 0x000fe40000010100 */
[----:B------:R-:W-:Y:S02]  /*0680*/  FMUL.FTZ R146, R22, R110 ;  /* 0x0000006e16927220 */ /* 0x000fe40000410000 */
[----:B------:R-:W-:-:S02]  /*0690*/  FADD.FTZ R109, R109, R120 ;  /* 0x000000786d6d7221 */ /* 0x000fc40000010000 */
[----:B------:R-:W-:Y:S02]  /*06a0*/  FFMA.FTZ R108, R13, R120, R108 ;  /* 0x000000780d6c7223 */ /* 0x000fe4000001006c */
        /* <DEDUP_REMOVED lines=10> */
.L_x_2555:
[----:B0-----:R-:W-:Y:S05]  /*0750*/  BSYNC B0 ;  /* 0x0000000000007941 */ /* 0x001fea0003800000 */
.L_x_2554:
        /* <DEDUP_REMOVED lines=42> */
.L_x_2557:
[----:B0-----:R-:W-:Y:S05]  /*0a00*/  BSYNC B0 ;  /* 0x0000000000007941 */ /* 0x001fea0003800000 */
.L_x_2556:
[----:B------:R-:W-:Y:S01]  /*0a10*/  BSSY B0, `(.L_x_2558) ;  /* 0x000002a000007945 */ /* 0x000fe20003800000 */
[----:B------:R-:W-:Y:S05]  /*0a20*/  @!P4 BRA `(.L_x_2559) ;  /* 0x000002800000c947 */ /* 0x000fea0003800000 */
[----:B------:R-:W-:Y:S01]  /*0a30*/  HFMA2.MMA R108, -RZ, RZ, 0, 9.5367431640625e-07 ;  /* 0x00000010ff6c7435 */ /* 0x000fe200000001ff */
[----:B------:R-:W-:-:S04]  /*0a40*/  LEA R112, P0, R135, c[0x0][0x188], 0x4 ;  /* 0x0000620087707a11 */ /* 0x000fc800078020ff */
[----:B------:R-:W-:Y:S02]  /*0a50*/  LEA.HI.X R113, R135, c[0x0][0x18c], RZ, 0x4, P0 ;  /* 0x0000630087717a11 */ /* 0x000fe400000f24ff */
[----:B------:R-:W-:-:S03]  /*0a60*/  ISETP.NE.U32.AND P0, PT, RZ, c[0x0][0x218], PT ;  /* 0x00008600ff007a0c */ /* 0x000fc60003f05070 */
[----:B------:R-:W-:Y:S01]  /*0a70*/  IMAD.WIDE.U32 R108, R135, R108, c[0x0][0x208] ;  /* 0x00008200876c7625 */ /* 0x000fe200078e006c */
[----:B------:R-:W2:Y:S01]  /*0a80*/  LDG.E.128 R112, [R112.64] ;  /* 0x0000000470707981 */ /* 0x000ea2000c1e1d00 */
[----:B------:R-:W-:-:S04]  /*0a90*/  ISETP.NE.AND.EX P0, PT, RZ, c[0x0][0x21c], PT, P0 ;  /* 0x00008700ff007a0c */ /* 0x000fc80003f05300 */
[----:B------:R-:W3:Y:S09]  /*0aa0*/  LDG.E.128 R108, [R108.64] ;  /* 0x000000046c6c7981 */ /* 0x000ef2000c1e1d00 */
[----:B------:R-:W-:-:S04]  /*0ab0*/  @P0 LEA R148, P1, R135, c[0x0][0x218], 0x4 ;  /* 0x0000860087940a11 */ /* 0x000fc800078220ff */
[----:B------:R-:W-:-:S05]  /*0ac0*/  @P0 LEA.HI.X R149, R135, c[0x0][0x21c], RZ, 0x4, P1 ;  /* 0x0000870087950a11 */ /* 0x000fca00008f24ff */
[----:B------:R0:W5:Y:S01]  /*0ad0*/  @P0 LDG.E.128 R88, [R148.64] ;  /* 0x0000000494580981 */ /* 0x000162000c1e1d00 */
[----:B------:R-:W-:Y:S01]  /*0ae0*/  IADD3 R135, R135, 0x80, RZ ;  /* 0x0000008087877810 */ /* 0x000fe20007ffe0ff */
[C---:B--2---:R-:W-:Y:S02]  /*0af0*/  FADD.FTZ R12, -R134.reuse, R112 ;  /* 0x00000070860c7221 */ /* 0x044fe40000010100 */
[----:B------:R-:W-:Y:S02]  /*0b00*/  FADD.FTZ R14, -R134, R113 ;  /* 0x00000071860e7221 */ /* 0x000fe40000010100 */
[----:B-----5:R-:W-:Y:S02]  /*0b10*/  FMUL.FTZ R12, R9, R12 ;  /* 0x0000000c090c7220 */ /* 0x020fe40000410000 */
[----:B---3--:R-:W-:Y:S02]  /*0b20*/  FMUL.FTZ R15, R28, R108 ;  /* 0x0000006c1c0f7220 */ /* 0x008fe40000410000 */
[----:B------:R-:W-:-:S02]  /*0b30*/  FADD.FTZ R68, R68, R108 ;  /* 0x0000006c44447221 */ /* 0x000fc40000010000 */
[----:B------:R-:W-:Y:S02]  /*0b40*/  FMUL.FTZ R14, R9, R14 ;  /* 0x0000000e090e7220 */ /* 0x000fe40000410000 */
[----:B------:R-:W-:Y:S02]  /*0b50*/  FFMA.FTZ R48, R108, R12, R48 ;  /* 0x0000000c6c307223 */ /* 0x000fe40000010030 */
[----:B------:R-:W-:Y:S02]  /*0b60*/  FADD.FTZ R114, -R134, R114 ;  /* 0x0000007286727221 */ /* 0x000fe40000010100 */
        /* <DEDUP_REMOVED lines=20> */
.L_x_2559:
[----:B0-----:R-:W-:Y:S05]  /*0cb0*/  BSYNC B0 ;  /* 0x0000000000007941 */ /* 0x001fea0003800000 */
.L_x_2558:
        /* <DEDUP_REMOVED lines=19> */
[----:B------:R-:W-:Y:S02]  /*0df0*/  FADD.FTZ R72, R72, R108 ;  /* 0x0000006c48487221 */ /* 0x000fe40000010000 */
        /* <DEDUP_REMOVED lines=22> */
.L_x_2561:
[----:B0-----:R-:W-:Y:S05]  /*0f60*/  BSYNC B0 ;  /* 0x0000000000007941 */ /* 0x001fea0003800000 */
.L_x_2560:
        /* <DEDUP_REMOVED lines=18> */
[----:B------:R-:W-:-:S02]  /*1090*/  FADD.FTZ R76, R76, R108 ;  /* 0x0000006c4c4c7221 */ /* 0x000fc40000010000 */
[----:B------:R-:W-:Y:S02]  /*10a0*/  FFMA.FTZ R56, R108, R7, R56 ;  /* 0x000000076c387223 */ /* 0x000fe40000010038 */
[----:B------:R-:W-:Y:S02]  /*10b0*/  FADD.FTZ R114, -R134, R114 ;  /* 0x0000007286727221 */ /* 0x000fe40000010100 */
[----:B------:R-:W-:Y:S02]  /*10c0*/  FMUL.FTZ R117, R37, R109 ;  /* 0x0000006d25757220 */ /* 0x000fe40000410000 */
[----:B------:R-:W-:Y:S02]  /*10d0*/  FADD.FTZ R108, R143, R10 ;  /* 0x0000000a8f6c7221 */ /* 0x000fe40000010000 */
[----:B------:R-:W-:Y:S02]  /*10e0*/  FFMA.FTZ R141, R7, R10, R141 ;  /* 0x0000000a078d7223 */ /* 0x000fe4000001008d */
        /* <DEDUP_REMOVED lines=17> */
.L_x_2563:
[----:B0-----:R-:W-:Y:S05]  /*1200*/  BSYNC B0 ;  /* 0x0000000000007941 */ /* 0x001fea0003800000 */
.L_x_2562:
[----:B------:R-:W-:Y:S02]  /*1210*/  LOP3.LUT P1, RZ, R3, 0xff, RZ, 0xc0, !PT ;  /* 0x000000ff03ff7812 */ /* 0x000fe4000782c0ff */
[----:B------:R-:W-:Y:S02]  /*1220*/  SHF.R.U32.HI R110, RZ, 0x5, R0 ;  /* 0x00000005ff6e7819 */ /* 0x000fe40000011600 */
[----:B------:R-:W-:-:S02]  /*1230*/  LOP3.LUT P0, RZ, R0, 0x1f, RZ, 0xc0, !PT ;  /* 0x0000001f00ff7812 */ /* 0x000fc4000780c0ff */
[----:B------:R-:W-:-:S07]  /*1240*/  LOP3.LUT R145, R110, 0x7fffffc, RZ, 0xc0, !PT ;  /* 0x07fffffc6e917812 */ /* 0x000fce00078ec0ff */
[----:B------:R-:W-:Y:S01]  /*1250*/  @!P1 IADD3 R145, R145, 0x4, RZ ;  /* 0x0000000491919810 */ /* 0x000fe20007ffe0ff */
[----:B------:R-:W-:Y:S05]  /*1260*/  BRA.DIV ~URZ, `(.L_x_2564) ;  /* 0x000012f27f007947 */ /* 0x000fea000b800000 */
[----:B------:R0:W1:Y:S02]  /*1270*/  SHFL.DOWN PT, R112, R143, 0x10, 0x1f ;  /* 0x0a001f008f707f89 */ /* 0x00006400000e0000 */
.L_x_2577:
        /* <DEDUP_REMOVED lines=18> */
.L_x_2578:
        /* <DEDUP_REMOVED lines=65> */
.L_x_2567:
[----:B------:R-:W-:Y:S05]  /*17b0*/  BSYNC B0 ;  /* 0x0000000000007941 */ /* 0x000fea0003800000 */
.L_x_2566:
        /* <DEDUP_REMOVED lines=43> */
.L_x_2569:
[----:B------:R-:W-:Y:S05]  /*1a70*/  BSYNC B0 ;  /* 0x0000000000007941 */ /* 0x000fea0003800000 */
.L_x_2568:
        /* <DEDUP_REMOVED lines=43> */
.L_x_2571:
[----:B------:R-:W-:Y:S05]  /*1d30*/  BSYNC B0 ;  /* 0x0000000000007941 */ /* 0x000fea0003800000 */
.L_x_2570:
        /* <DEDUP_REMOVED lines=43> */
.L_x_2573:
[----:B------:R-:W-:Y:S05]  /*1ff0*/  BSYNC B0 ;  /* 0x0000000000007941 */ /* 0x000fea0003800000 */
.L_x_2572:
        /* <DEDUP_REMOVED lines=42> */
.L_x_2575:
[----:B------:R-:W-:Y:S05]  /*22a0*/  BSYNC B0 ;  /* 0x0000000000007941 */ /* 0x000fea0003800000 */
.L_x_2574:
[----:B------:R-:W-:Y:S02]  /*22b0*/  IADD3 R2, R2, c[0x0][0x160], RZ ;  /* 0x0000580002027a10 */ /* 0x000fe40007ffe0ff */
[----:B------:R-:W-:Y:S02]  /*22c0*/  LOP3.LUT P1, RZ, R3, 0xff, RZ, 0xc0, !PT ;  /* 0x000000ff03ff7812 */ /* 0x000fe4000782c0ff */
[----:B------:R-:W-:Y:S02]  /*22d0*/  ISETP.GE.AND P0, PT, R2, c[0x0][0x164], PT ;  /* 0x0000590002007a0c */ /* 0x000fe40003f06270 */
[----:B------:R-:W-:-:S11]  /*22e0*/  SEL R3, RZ, 0x1, P1 ;  /* 0x00000001ff037807 */ /* 0x000fd60000800000 */
[----:B0----5:R-:W-:Y:S01]  /*22f0*/  @P0 CALL.REL.NOINC `(.L_x_2553) ;  /* 0x0000001000000944 */ /* 0x021fe20003c00000 */
[----:B------:R-:W-:Y:S05]  /*2300*/  BRA `(.L_x_2576) ;  /* 0xffffe0a000007947 */ /* 0x000fea000383ffff */
.L_x_2553:
[----:B-1----:R-:W0:Y:S01]  /*2310*/  S2UR UR6, SR_CTAID.X ;  /* 0x00000000000679c3 */ /* 0x002e220000002500 */
        /* <DEDUP_REMOVED lines=36> */
.L_x_2564:
[----:B------:R-:W-:Y:S01]  /*2560*/  HFMA2.MMA R135, -RZ, RZ, 0, 9.5367431640625e-07 ;  /* 0x00000010ff877435 */ /* 0x000fe200000001ff */
[----:B------:R-:W-:Y:S02]  /*2570*/  MOV R114, R143 ;  /* 0x0000008f00727202 */ /* 0x000fe40000000f00 */
[----:B------:R-:W-:Y:S02]  /*2580*/  MOV R147, 0x1f ;  /* 0x0000001f00937802 */ /* 0x000fe40000000f00 */
[----:B------:R-:W-:-:S02]  /*2590*/  MOV R148, 0xffffffff ;  /* 0xffffffff00947802 */ /* 0x000fc40000000f00 */
[----:B------:R-:W-:Y:S02]  /*25a0*/  MOV R108, 0x25c0 ;  /* 0x000025c0006c7802 */ /* 0x000fe40000000f00 */
[----:B-----5:R-:W-:Y:S05]  /*25b0*/  CALL.REL.NOINC `($__internal_110_$__cuda_sm70_shflsync_down_p) ;  /* 0x0000046000007944 */ /* 0x020fea0003c00000 */
[----:B-1----:R-:W-:Y:S01]  /*25c0*/  MOV R112, R114 ;  /* 0x0000007200707202 */ /* 0x002fe20000000f00 */
[----:B0-----:R-:W-:Y:S05]  /*25d0*/  BRA `(.L_x_2577) ;  /* 0xffffeca000007947 */ /* 0x001fea000383ffff */
.L_x_2565:
[----:B------:R-:W-:Y:S01]  /*25e0*/  HFMA2.MMA R135, -RZ, RZ, 0, 9.5367431640625e-07 ;  /* 0x00000010ff877435 */ /* 0x000fe200000001ff */
[----:B------:R-:W-:Y:S02]  /*25f0*/  MOV R114, R141 ;  /* 0x0000008d00727202 */ /* 0x000fe40000000f00 */
[----:B------:R-:W-:Y:S02]  /*2600*/  MOV R147, 0x1f ;  /* 0x0000001f00937802 */ /* 0x000fe40000000f00 */
[----:B------:R-:W-:Y:S02]  /*2610*/  MOV R148, 0xffffffff ;  /* 0xffffffff00947802 */ /* 0x000fe40000000f00 */
[----:B------:R-:W-:Y:S02]  /*2620*/  MOV R108, 0x2640 ;  /* 0x00002640006c7802 */ /* 0x000fe40000000f00 */
[----:B01---5:R-:W-:Y:S05]  /*2630*/  CALL.REL.NOINC `($__internal_110_$__cuda_sm70_shflsync_down_p) ;  /* 0x000003e000007944 */ /* 0x023fea0003c00000 */
[----:B------:R-:W-:Y:S01]  /*2640*/  FADD.FTZ R112, R112, R143 ;  /* 0x0000008f70707221 */ /* 0x000fe20000010000 */
[----:B0-----:R-:W-:Y:S01]  /*2650*/  HFMA2.MMA R135, -RZ, RZ, 0, 4.76837158203125e-07 ;  /* 0x00000008ff877435 */ /* 0x001fe200000001ff */
[----:B-1----:R-:W-:Y:S01]  /*2660*/  FADD.FTZ R141, R141, R114 ;  /* 0x000000728d8d7221 */ /* 0x002fe20000010000 */
[----:B------:R-:W-:-:S02]  /*2670*/  MOV R147, 0x1f ;  /* 0x0000001f00937802 */ /* 0x000fc40000000f00 */
[----:B------:R-:W-:Y:S02]  /*2680*/  MOV R148, 0xffffffff ;  /* 0xffffffff00947802 */ /* 0x000fe40000000f00 */
[----:B------:R-:W-:Y:S02]  /*2690*/  MOV R114, R112 ;  /* 0x0000007000727202 */ /* 0x000fe40000000f00 */
[----:B------:R-:W-:Y:S02]  /*26a0*/  MOV R108, 0x26c0 ;  /* 0x000026c0006c7802 */ /* 0x000fe40000000f00 */
[----:B------:R-:W-:Y:S05]  /*26b0*/  CALL.REL.NOINC `($__internal_110_$__cuda_sm70_shflsync_down_p) ;  /* 0x0000036000007944 */ /* 0x000fea0003c00000 */
[----:B0-----:R-:W-:Y:S01]  /*26c0*/  HFMA2.MMA R135, -RZ, RZ, 0, 4.76837158203125e-07 ;  /* 0x00000008ff877435 */ /* 0x001fe200000001ff */
[----:B-1----:R-:W-:Y:S02]  /*26d0*/  MOV R111, R114 ;  /* 0x00000072006f7202 */ /* 0x002fe40000000f00 */
[----:B------:R-:W-:Y:S02]  /*26e0*/  MOV R114, R141 ;  /* 0x0000008d00727202 */ /* 0x000fe40000000f00 */
[----:B------:R-:W-:Y:S02]  /*26f0*/  MOV R147, 0x1f ;  /* 0x0000001f00937802 */ /* 0x000fe40000000f00 */
[----:B------:R-:W-:-:S02]  /*2700*/  MOV R148, 0xffffffff ;  /* 0xffffffff00947802 */ /* 0x000fc40000000f00 */
[----:B------:R-:W-:Y:S02]  /*2710*/  MOV R108, 0x2730 ;  /* 0x00002730006c7802 */ /* 0x000fe40000000f00 */
[----:B------:R-:W-:Y:S05]  /*2720*/  CALL.REL.NOINC `($__internal_110_$__cuda_sm70_shflsync_down_p) ;  /* 0x000002f000007944 */ /* 0x000fea0003c00000 */
[----:B------:R-:W-:Y:S01]  /*2730*/  FADD.FTZ R112, R111, R112 ;  /* 0x000000706f707221 */ /* 0x000fe20000010000 */
[----:B0-----:R-:W-:Y:S01]  /*2740*/  HFMA2.MMA R135, -RZ, RZ, 0, 2.384185791015625e-07 ;  /* 0x00000004ff877435 */ /* 0x001fe200000001ff */
[----:B-1----:R-:W-:Y:S01]  /*2750*/  FADD.FTZ R141, R141, R114 ;  /* 0x000000728d8d7221 */ /* 0x002fe20000010000 */
[----:B------:R-:W-:Y:S02]  /*2760*/  MOV R147, 0x1f ;  /* 0x0000001f00937802 */ /* 0x000fe40000000f00 */
[----:B------:R-:W-:Y:S02]  /*2770*/  MOV R148, 0xffffffff ;  /* 0xffffffff00947802 */ /* 0x000fe40000000f00 */
[----:B------:R-:W-:Y:S02]  /*2780*/  MOV R114, R112 ;  /* 0x0000007000727202 */ /* 0x000fe40000000f00 */
[----:B------:R-:W-:Y:S02]  /*2790*/  MOV R108, 0x27b0 ;  /* 0x000027b0006c7802 */ /* 0x000fe40000000f00 */
[----:B------:R-:W-:Y:S05]  /*27a0*/  CALL.REL.NOINC `($__internal_110_$__cuda_sm70_shflsync_down_p) ;  /* 0x0000027000007944 */ /* 0x000fea0003c00000 */
[----:B0-----:R-:W-:Y:S01]  /*27b0*/  HFMA2.MMA R135, -RZ, RZ, 0, 2.384185791015625e-07 ;  /* 0x00000004ff877435 */ /* 0x001fe200000001ff */
[----:B-1----:R-:W-:-:S02]  /*27c0*/  MOV R111, R114 ;  /* 0x00000072006f7202 */ /* 0x002fc40000000f00 */
[----:B------:R-:W-:Y:S02]  /*27d0*/  MOV R114, R141 ;  /* 0x0000008d00727202 */ /* 0x000fe40000000f00 */
[----:B------:R-:W-:Y:S02]  /*27e0*/  MOV R147, 0x1f ;  /* 0x0000001f00937802 */ /* 0x000fe40000000f00 */
[----:B------:R-:W-:Y:S02]  /*27f0*/  MOV R148, 0xffffffff ;  /* 0xffffffff00947802 */ /* 0x000fe40000000f00 */
[----:B------:R-:W-:Y:S02]  /*2800*/  MOV R108, 0x2820 ;  /* 0x00002820006c7802 */ /* 0x000fe40000000f00 */
[----:B------:R-:W-:Y:S05]  /*2810*/  CALL.REL.NOINC `($__internal_110_$__cuda_sm70_shflsync_down_p) ;  /* 0x0000020000007944 */ /* 0x000fea0003c00000 */
[----:B------:R-:W-:Y:S01]  /*2820*/  FADD.FTZ R112, R111, R112 ;  /* 0x000000706f707221 */ /* 0x000fe20000010000 */
[----:B0-----:R-:W-:Y:S01]  /*2830*/  HFMA2.MMA R135, -RZ, RZ, 0, 1.1920928955078125e-07 ;  /* 0x00000002ff877435 */ /* 0x001fe200000001ff */
[----:B-1----:R-:W-:Y:S01]  /*2840*/  FADD.FTZ R115, R141, R114 ;  /* 0x000000728d737221 */ /* 0x002fe20000010000 */
[----:B------:R-:W-:Y:S02]  /*2850*/  MOV R147, 0x1f ;  /* 0x0000001f00937802 */ /* 0x000fe40000000f00 */
[----:B------:R-:W-:-:S02]  /*2860*/  MOV R148, 0xffffffff ;  /* 0xffffffff00947802 */ /* 0x000fc40000000f00 */
[----:B------:R-:W-:Y:S02]  /*2870*/  MOV R114, R112 ;  /* 0x0000007000727202 */ /* 0x000fe40000000f00 */
[----:B------:R-:W-:Y:S02]  /*2880*/  MOV R108, 0x28a0 ;  /* 0x000028a0006c7802 */ /* 0x000fe40000000f00 */
[----:B------:R-:W-:Y:S05]  /*2890*/  CALL.REL.NOINC `($__internal_110_$__cuda_sm70_shflsync_down_p) ;  /* 0x0000018000007944 */ /* 0x000fea0003c00000 */
[----:B0-----:R-:W-:Y:S01]  /*28a0*/  HFMA2.MMA R135, -RZ, RZ, 0, 1.1920928955078125e-07 ;  /* 0x00000002ff877435 */ /* 0x001fe200000001ff */
[----:B-1----:R-:W-:Y:S02]  /*28b0*/  MOV R111, R114 ;  /* 0x00000072006f7202 */ /* 0x002fe40000000f00 */
[----:B------:R-:W-:Y:S02]  /*28c0*/  MOV R114, R115 ;  /* 0x0000007300727202 */ /* 0x000fe40000000f00 */
[----:B------:R-:W-:Y:S02]  /*28d0*/  MOV R147, 0x1f ;  /* 0x0000001f00937802 */ /* 0x000fe40000000f00 */
[----:B------:R-:W-:Y:S02]  /*28e0*/  MOV R148, 0xffffffff ;  /* 0xffffffff00947802 */ /* 0x000fe40000000f00 */
[----:B------:R-:W-:-:S02]  /*28f0*/  MOV R108, 0x2910 ;  /* 0x00002910006c7802 */ /* 0x000fc40000000f00 */
[----:B------:R-:W-:Y:S05]  /*2900*/  CALL.REL.NOINC `($__internal_110_$__cuda_sm70_shflsync_down_p) ;  /* 0x0000011000007944 */ /* 0x000fea0003c00000 */
[----:B------:R-:W-:Y:S01]  /*2910*/  FADD.FTZ R113, R111, R112 ;  /* 0x000000706f717221 */ /* 0x000fe20000010000 */
[----:B0-----:R-:W-:Y:S01]  /*2920*/  HFMA2.MMA R135, -RZ, RZ, 0, 5.9604644775390625e-08 ;  /* 0x00000001ff877435 */ /* 0x001fe200000001ff */
[----:B-1----:R-:W-:Y:S01]  /*2930*/  FADD.FTZ R115, R115, R114 ;  /* 0x0000007273737221 */ /* 0x002fe20000010000 */
[----:B------:R-:W-:-:S02]  /*2940*/  MOV R147, 0x1f ;  /* 0x0000001f00937802 */ /* 0x000fc40000000f00 */
[----:B------:R-:W-:Y:S02]  /*2950*/  MOV R148, 0xffffffff ;  /* 0xffffffff00947802 */ /* 0x000fe40000000f00 */
[----:B------:R-:W-:Y:S02]  /*2960*/  MOV R114, R113 ;  /* 0x0000007100727202 */ /* 0x000fe40000000f00 */
[----:B------:R-:W-:Y:S02]  /*2970*/  MOV R108, 0x2990 ;  /* 0x00002990006c7802 */ /* 0x000fe40000000f00 */
[----:B------:R-:W-:Y:S05]  /*2980*/  CALL.REL.NOINC `($__internal_110_$__cuda_sm70_shflsync_down_p) ;  /* 0x0000009000007944 */ /* 0x000fea0003c00000 */
[----:B0-----:R-:W-:Y:S01]  /*2990*/  HFMA2.MMA R135, -RZ, RZ, 0, 5.9604644775390625e-08 ;  /* 0x00000001ff877435 */ /* 0x001fe200000001ff */
[----:B-1----:R-:W-:Y:S02]  /*29a0*/  MOV R134, R114 ;  /* 0x0000007200867202 */ /* 0x002fe40000000f00 */
[----:B------:R-:W-:Y:S02]  /*29b0*/  MOV R114, R115 ;  /* 0x0000007300727202 */ /* 0x000fe40000000f00 */
[----:B------:R-:W-:Y:S02]  /*29c0*/  MOV R147, 0x1f ;  /* 0x0000001f00937802 */ /* 0x000fe40000000f00 */
[----:B------:R-:W-:-:S02]  /*29d0*/  MOV R148, 0xffffffff ;  /* 0xffffffff00947802 */ /* 0x000fc40000000f00 */
[----:B------:R-:W-:Y:S02]  /*29e0*/  MOV R108, 0x2a00 ;  /* 0x00002a00006c7802 */ /* 0x000fe40000000f00 */
[----:B------:R-:W-:Y:S05]  /*29f0*/  CALL.REL.NOINC `($__internal_110_$__cuda_sm70_shflsync_down_p) ;  /* 0x0000002000007944 */ /* 0x000fea0003c00000 */
[----:B-1----:R-:W-:Y:S01]  /*2a00*/  MOV R108, R114 ;  /* 0x00000072006c7202 */ /* 0x002fe20000000f00 */
[----:B0-----:R-:W-:Y:S05]  /*2a10*/  BRA `(.L_x_2578) ;  /* 0xffffe98000007947 */ /* 0x001fea000383ffff */
        .weak           $__internal_110_$__cuda_sm70_shflsync_down_p
        .type           $__internal_110_$__cuda_sm70_shflsync_down_p,@function
        .size           $__internal_110_$__cuda_sm70_shflsync_down_p,(.L_x_2857 - $__internal_110_$__cuda_sm70_shflsync_down_p)
$__internal_110_$__cuda_sm70_shflsync_down_p:
[----:B------:R-:W-:Y:S01]  /*2a20*/  HFMA2.MMA R109, -RZ, RZ, 0, 0 ;  /* 0x00000000ff6d7435 */ /* 0x000fe200000001ff */
[----:B------:R-:W-:Y:S04]  /*2a30*/  WARPSYNC R148 ;  /* 0x0000009400007348 */ /* 0x000fe80003800000 */
[----:B------:R0:W1:Y:S01]  /*2a40*/  SHFL.DOWN PT, R114, R114, R135, R147 ;  /* 0x0800008772727389 */ /* 0x00006200000e0093 */
[----:B------:R-:W-:Y:S05]  /*2a50*/  RET.REL.NODEC R108 `(_ZN10layer_norm31ln_parallel_residual_bwd_kernelINS_13Kernel_traitsIfffffjLj2560ELj1ELj1ELj4ELj16ENS_18Kernel_traits_baseILj2560EfffffjLj128EEEEELb0ELb1ELb0EEEvNS_9BwdParamsE) ;  /* 0xffffd5a06c007950 */ /* 0x000fea0003c3ffff */
.L_x_2579:
        /* <DEDUP_REMOVED lines=10> */
.L_x_2857:


//--------------------- .text._ZN10layer_norm31ln_parallel_residual_bwd_kernelINS_13Kernel_traitsIfffffjLj2560ELj1ELj1ELj4ELj16ENS_18Kernel_traits_baseILj2560EfffffjLj128EEEEELb0ELb1ELb1EEEvNS_9BwdParamsE --------------------------
	.section	.text._ZN10layer_norm31ln_parallel_residual_bwd_kernelINS_13Kernel_traitsIfffffjLj2560ELj1ELj1ELj4ELj16ENS_18Kernel_traits_baseILj2560EfffffjLj128EEEEELb0ELb1ELb1EEEvNS_9BwdParamsE,"ax",@progbits
	.sectioninfo	@"SHI_REGISTERS=166"
	.align	128
        .global         _ZN10layer_norm31ln_parallel_residual_bwd_kernelINS_13Kernel_traitsIfffffjLj2560ELj1ELj1ELj4ELj16ENS_18Kernel_traits_baseILj2560EfffffjLj128EEEEELb0ELb1ELb1EEEvNS_9BwdParamsE
        .type           _ZN10layer_norm31ln_parallel_residual_bwd_kernelINS_13Kernel_traitsIfffffjLj2560ELj1ELj1ELj4ELj16ENS_18Kernel_traits_baseILj2560EfffffjLj128EEEEELb0ELb1ELb1EEEvNS_9BwdParamsE,@function
        .size           _ZN10layer_norm31ln_parallel_residual_bwd_kernelINS_13Kernel_traitsIfffffjLj2560ELj1ELj1ELj4ELj16ENS_18Kernel_traits_baseILj2560EfffffjLj128EEEEELb0ELb1ELb1EEEvNS_9BwdParamsE,(.L_x_2858 - _ZN10layer_norm31ln_parallel_residual_bwd_kernelINS_13Kernel_traitsIfffffjLj2560ELj1ELj1ELj4ELj16ENS_18Kernel_traits_baseILj2560EfffffjLj128EEEEELb0ELb1ELb1EEEvNS_9BwdParamsE)
        .other          _ZN10layer_norm31ln_parallel_residual_bwd_kernelINS_13Kernel_traitsIfffffjLj2560ELj1ELj1ELj4ELj16ENS_18Kernel_traits_baseILj2560EfffffjLj128EEEEELb0ELb1ELb1EEEvNS_9BwdParamsE,@"STO_CUDA_ENTRY STV_DEFAULT"
_ZN10layer_norm31ln_parallel_residual_bwd_kernelINS_13Kernel_traitsIfffffjLj2560ELj1ELj1ELj4ELj16ENS_18Kernel_traits_baseILj2560EfffffjLj128EEEEELb0ELb1ELb1EEEvNS_9BwdParamsE:
.text._ZN10layer_norm31ln_parallel_residual_bwd_kernelINS_13Kernel_traitsIfffffjLj2560ELj1ELj1ELj4ELj16ENS_18Kernel_traits_baseILj2560EfffffjLj128EEEEELb0ELb1ELb1EEEvNS_9BwdParamsE:
        /* <DEDUP_REMOVED lines=29> */
.L_x_2580:
        /* <DEDUP_REMOVED lines=34> */
.L_x_2589:
[----:B------:R-:W-:Y:S01]  /*03f0*/  IMAD R68, R133, c[0x0][0x168], RZ ;  /* 0x00005a0085447a24 */ /* 0x000fe200078e02ff */
[----:B------:R-:W-:-:S02]  /*0400*/  LOP3.LUT R70, R0, 0x7f, RZ, 0xc0, !PT ;  /* 0x0000007f00467812 */ /* 0x000fc400078ec0ff */
[----:B------:R-:W-:Y:S02]  /*0410*/  MOV R134, 0x4 ;  /* 0x0000000400867802 */ /* 0x000fe40000000f00 */
[----:B------:R-:W-:-:S03]  /*0420*/  SHF.R.S32.HI R69, RZ, 0x1f, R68 ;  /* 0x0000001fff457819 */ /* 0x000fc60000011444 */
[----:B------:R-:W-:Y:S01]  /*0430*/  IMAD.WIDE R162, R133, R134, c[0x0][0x1a0] ;  /* 0x0000680085a27625 */ /* 0x000fe200078e0286 */
[----:B------:R-:W-:-:S04]  /*0440*/  LEA.HI R69, R69, R68, RZ, 0x2 ;  /* 0x0000004445457211 */ /* 0x000fc800078f10ff */
[----:B------:R-:W-:Y:S01]  /*0450*/  LEA.HI.SX32 R147, R69, R70, 0x1e ;  /* 0x0000004645937211 */ /* 0x000fe200078ff2ff */
[----:B------:R-:W2:Y:S03]  /*0460*/  LDG.E R162, [R162.64] ;  /* 0x00000004a2a27981 */ /* 0x000ea6000c1e1900 */
[C---:B------:R-:W-:Y:S02]  /*0470*/  SHF.L.U32 R144, R147.reuse, 0x4, RZ ;  /* 0x0000000493907819 */ /* 0x040fe400000006ff */
[----:B------:R-:W-:Y:S02]  /*0480*/  IADD3 R149, R147, 0x80, RZ ;  /* 0x0000008093957810 */ /* 0x000fe40007ffe0ff */
[----:B------:R-:W-:Y:S02]  /*0490*/  SHF.R.U32.HI R143, RZ, 0x1c, R147 ;  /* 0x0000001cff8f7819 */ /* 0x000fe40000011693 */
[----:B------:R-:W-:-:S02]  /*04a0*/  IADD3 R68, P0, R144, c[0x0][0x188], RZ ;  /* 0x0000620090447a10 */ /* 0x000fc40007f1e0ff */
[----:B------:R-:W-:Y:S02]  /*04b0*/  SHF.L.U32 R142, R149, 0x4, RZ ;  /* 0x00000004958e7819 */ /* 0x000fe400000006ff */
[----:B------:R-:W-:Y:S02]  /*04c0*/  IADD3 R150, R147, 0x100, RZ ;  /* 0x0000010093967810 */ /* 0x000fe40007ffe0ff */
[----:B------:R-:W-:Y:S02]  /*04d0*/  IADD3.X R69, R143, c[0x0][0x18c], RZ, P0, !PT ;  /* 0x000063008f457a10 */ /* 0x000fe400007fe4ff */
[----:B------:R-:W-:Y:S02]  /*04e0*/  SHF.R.U32.HI R141, RZ, 0x1c, R149 ;  /* 0x0000001cff8d7819 */ /* 0x000fe40000011695 */
[----:B------:R-:W-:Y:S02]  /*04f0*/  IADD3 R76, P0, R142, c[0x0][0x188], RZ ;  /* 0x000062008e4c7a10 */ /* 0x000fe40007f1e0ff */
[----:B------:R-:W-:Y:S01]  /*0500*/  SHF.L.U32 R139, R150, 0x4, RZ ;  /* 0x00000004968b7819 */ /* 0x000fe200000006ff */
[----:B------:R-:W-:Y:S01]  /*0510*/  IMAD.WIDE R134, R133, R134, c[0x0][0x1a8] ;  /* 0x00006a0085867625 */ /* 0x000fe200078e0286 */
[----:B------:R-:W-:Y:S01]  /*0520*/  IADD3 R145, R147, 0x180, RZ ;  /* 0x0000018093917810 */ /* 0x000fe20007ffe0ff */
[----:B------:R-:W3:Y:S01]  /*0530*/  LDG.E.128 R68, [R68.64] ;  /* 0x0000000444447981 */ /* 0x000ee2000c1e1d00 */
[----:B------:R-:W-:-:S02]  /*0540*/  IADD3.X R77, R141, c[0x0][0x18c], RZ, P0, !PT ;  /* 0x000063008d4d7a10 */ /* 0x000fc400007fe4ff */
[----:B------:R-:W-:Y:S01]  /*0550*/  SHF.R.U32.HI R138, RZ, 0x1c, R150 ;  /* 0x0000001cff8a7819 */ /* 0x000fe20000011696 */
[----:B------:R0:W4:Y:S01]  /*0560*/  LDG.E R134, [R134.64] ;  /* 0x0000000486867981 */ /* 0x000122000c1e1900 */
[----:B------:R-:W-:Y:S02]  /*0570*/  IADD3 R84, P0, R139, c[0x0][0x188], RZ ;  /* 0x000062008b547a10 */ /* 0x000fe40007f1e0ff */
[----:B------:R-:W-:Y:S01]  /*0580*/  SHF.L.U32 R137, R145, 0x4, RZ ;  /* 0x0000000491897819 */ /* 0x000fe200000006ff */
[----:B------:R-:W4:Y:S01]  /*0590*/  LDG.E.128 R76, [R76.64] ;  /* 0x000000044c4c7981 */ /* 0x000f22000c1e1d00 */
[----:B------:R-:W-:Y:S02]  /*05a0*/  MOV R104, 0x10 ;  /* 0x0000001000687802 */ /* 0x000fe40000000f00 */
[----:B------:R-:W-:Y:S02]  /*05b0*/  IADD3.X R85, R138, c[0x0][0x18c], RZ, P0, !PT ;  /* 0x000063008a557a10 */ /* 0x000fe400007fe4ff */
[----:B------:R-:W-:-:S02]  /*05c0*/  SHF.R.U32.HI R136, RZ, 0x1c, R145 ;  /* 0x0000001cff887819 */ /* 0x000fc40000011691 */
[----:B------:R-:W-:Y:S01]  /*05d0*/  IADD3 R92, P0, R137, c[0x0][0x188], RZ ;  /* 0x00006200895c7a10 */ /* 0x000fe20007f1e0ff */
[-C--:B------:R-:W-:Y:S01]  /*05e0*/  IMAD.WIDE.U32 R72, R147, R104.reuse, c[0x0][0x208] ;  /* 0x0000820093487625 */ /* 0x080fe200078e0068 */
[----:B------:R-:W4:Y:S02]  /*05f0*/  LDG.E.128 R84, [R84.64] ;  /* 0x0000000454547981 */ /* 0x000f24000c1e1d00 */
[----:B------:R-:W-:Y:S01]  /*0600*/  IADD3.X R93, R136, c[0x0][0x18c], RZ, P0, !PT ;  /* 0x00006300885d7a10 */ /* 0x000fe200007fe4ff */
[-C--:B------:R-:W-:Y:S02]  /*0610*/  IMAD.WIDE.U32 R80, R149, R104.reuse, c[0x0][0x208] ;  /* 0x0000820095507625 */ /* 0x080fe400078e0068 */
[----:B------:R-:W4:Y:S04]  /*0620*/  LDG.E.128 R72, [R72.64] ;  /* 0x0000000448487981 */ /* 0x000f28000c1e1d00 */
[----:B------:R-:W4:Y:S04]  /*0630*/  LDG.E.128 R92, [R92.64] ;  /* 0x000000045c5c7981 */ /* 0x000f28000c1e1d00 */
[----:B------:R-:W4:Y:S01]  /*0640*/  LDG.E.128 R80, [R80.64] ;  /* 0x0000000450507981 */ /* 0x000f22000c1e1d00 */
[----:B------:R-:W-:-:S06]  /*0650*/  IMAD.WIDE.U32 R88, R150, R104, c[0x0][0x208] ;  /* 0x0000820096587625 */ /* 0x000fcc00078e0068 */
[----:B------:R-:W4:Y:S01]  /*0660*/  LDG.E.128 R88, [R88.64] ;  /* 0x0000000458587981 */ /* 0x000f22000c1e1d00 */
[----:B------:R-:W-:Y:S01]  /*0670*/  IADD3 R151, R147, 0x200, RZ ;  /* 0x0000020093977810 */ /* 0x000fe20007ffe0ff */
[----:B------:R-:W-:-:S03]  /*0680*/  IMAD.WIDE.U32 R96, R145, R104, c[0x0][0x208] ;  /* 0x0000820091607625 */ /* 0x000fc600078e0068 */
[----:B0-----:R-:W-:Y:S02]  /*0690*/  SHF.L.U32 R135, R151, 0x4, RZ ;  /* 0x0000000497877819 */ /* 0x001fe400000006ff */
[----:B------:R-:W-:Y:S01]  /*06a0*/  SHF.R.U32.HI R129, RZ, 0x1c, R151 ;  /* 0x0000001cff817819 */ /* 0x000fe20000011697 */
[----:B------:R-:W4:Y:S01]  /*06b0*/  LDG.E.128 R96, [R96.64] ;  /* 0x0000000460607981 */ /* 0x000f22000c1e1d00 */
[----:B------:R-:W-:-:S04]  /*06c0*/  IADD3 R100, P0, R135, c[0x0][0x188], RZ ;  /* 0x0000620087647a10 */ /* 0x000fc80007f1e0ff */
[----:B------:R-:W-:Y:S01]  /*06d0*/  IADD3.X R101, R129, c[0x0][0x18c], RZ, P0, !PT ;  /* 0x0000630081657a10 */ /* 0x000fe200007fe4ff */
[----:B------:R-:W-:-:S05]  /*06e0*/  IMAD.WIDE.U32 R104, R151, R104, c[0x0][0x208] ;  /* 0x0000820097687625 */ /* 0x000fca00078e0068 */
[----:B------:R-:W4:Y:S04]  /*06f0*/  LDG.E.128 R100, [R100.64] ;  /* 0x0000000464647981 */ /* 0x000f28000c1e1d00 */
[----:B------:R-:W4:Y:S01]  /*0700*/  LDG.E.128 R104, [R104.64] ;  /* 0x0000000468687981 */ /* 0x000f22000c1e1d00 */
[----:B------:R-:W-:-:S04]  /*0710*/  ISETP.NE.U32.AND P0, PT, RZ, c[0x0][0x218], PT ;  /* 0x00008600ff007a0c */ /* 0x000fc80003f05070 */
[----:B------:R-:W-:-:S13]  /*0720*/  ISETP.NE.AND.EX P0, PT, RZ, c[0x0][0x21c], PT, P0 ;  /* 0x00008700ff007a0c */ /* 0x000fda0003f05300 */
[----:B------:R-:W-:-:S04]  /*0730*/  @P0 LEA R146, P1, R147, c[0x0][0x218], 0x4 ;  /* 0x0000860093920a11 */ /* 0x000fc800078220ff */
[----:B------:R-:W-:Y:S02]  /*0740*/  @P0 LEA.HI.X R147, R147, c[0x0][0x21c], RZ, 0x4, P1 ;  /* 0x0000870093930a11 */ /* 0x000fe400008f24ff */
[----:B------:R-:W-:-:S03]  /*0750*/  @P0 LEA R148, P1, R149, c[0x0][0x218], 0x4 ;  /* 0x0000860095940a11 */ /* 0x000fc600078220ff */
[----:B-----5:R0:W5:Y:S01]  /*0760*/  @P0 LDG.E.128 R40, [R146.64] ;  /* 0x0000000492280981 */ /* 0x020162000c1e1d00 */
[----:B------:R-:W-:-:S05]  /*0770*/  @P0 LEA.HI.X R149, R149, c[0x0][0x21c], RZ, 0x4, P1 ;  /* 0x0000870095950a11 */ /* 0x000fca00008f24ff */
[----:B------:R1:W5:Y:S01]  /*0780*/  @P0 LDG.E.128 R44, [R148.64] ;  /* 0x00000004942c0981 */ /* 0x000362000c1e1d00 */
[----:B0-----:R-:W-:-:S04]  /*0790*/  @P0 LEA R146, P2, R150, c[0x0][0x218], 0x4 ;  /* 0x0000860096920a11 */ /* 0x001fc800078420ff */
[----:B------:R-:W-:Y:S02]  /*07a0*/  @P0 LEA.HI.X R147, R150, c[0x0][0x21c], RZ, 0x4, P2 ;  /* 0x0000870096930a11 */ /* 0x000fe400010f24ff */
[----:B-1----:R-:W-:-:S03]  /*07b0*/  @P0 LEA R148, P1, R145, c[0x0][0x218], 0x4 ;  /* 0x0000860091940a11 */ /* 0x002fc600078220ff */
[----:B------:R0:W5:Y:S01]  /*07c0*/  @P0 LDG.E.128 R48, [R146.64] ;  /* 0x0000000492300981 */ /* 0x000162000c1e1d00 */
[----:B------:R-:W-:Y:S01]  /*07d0*/  @P0 LEA.HI.X R149, R145, c[0x0][0x21c], RZ, 0x4, P1 ;  /* 0x0000870091950a11 */ /* 0x000fe200008f24ff */
[----:B------:R-:W-:-:S04]  /*07e0*/  ULDC.U8 UR6, c[0x0][0x1f0] ;  /* 0x00007c0000067ab9 */ /* 0x000fc80000000000 */
[----:B------:R1:W5:Y:S01]  /*07f0*/  @P0 LDG.E.128 R52, [R148.64] ;  /* 0x0000000494340981 */ /* 0x000362000c1e1d00 */
[----:B0-----:R-:W-:-:S04]  /*0800*/  @P0 LEA R146, P2, R151, c[0x0][0x218], 0x4 ;  /* 0x0000860097920a11 */ /* 0x001fc800078420ff */
[----:B------:R-:W-:-:S05]  /*0810*/  @P0 LEA.HI.X R147, R151, c[0x0][0x21c], RZ, 0x4, P2 ;  /* 0x0000870097930a11 */ /* 0x000fca00010f24ff */
[----:B------:R0:W5:Y:S01]  /*0820*/  @P0 LDG.E.128 R56, [R146.64] ;  /* 0x0000000492380981 */ /* 0x000162000c1e1d00 */
[----:B------:R-:W-:Y:S02]  /*0830*/  ISETP.NE.AND P0, PT, RZ, UR6, PT ;  /* 0x00000006ff007c0c */ /* 0x000fe4000bf05270 */
[----:B------:R-:W-:-:S04]  /*0840*/  IADD3 R133, R133, c[0x0][0x160], RZ ;  /* 0x0000580085857a10 */ /* 0x000fc80007ffe0ff */
[----:B------:R-:W-:Y:S02]  /*0850*/  ISETP.GE.AND P4, PT, R133, c[0x0][0x164], PT ;  /* 0x0000590085007a0c */ /* 0x000fe40003f86270 */
[----:B--2---:R-:W-:-:S05]  /*0860*/  FSEL R162, R162, RZ, !P0 ;  /* 0x000000ffa2a27208 */ /* 0x004fca0004000000 */
[----:B---3--:R-:W-:-:S04]  /*0870*/  FADD.FTZ R69, -R162, R69 ;  /* 0x00000045a2457221 */ /* 0x008fc80000010100 */
[----:B----4-:R-:W-:Y:S02]  /*0880*/  FMUL.FTZ R150, R134, R69 ;  /* 0x0000004586967220 */ /* 0x010fe40000410000 */
[C---:B------:R-:W-:Y:S02]  /*0890*/  FADD.FTZ R77, -R162.reuse, R77 ;  /* 0x0000004da24d7221 */ /* 0x040fe40000010100 */
[C---:B------:R-:W-:Y:S02]  /*08a0*/  FADD.FTZ R69, -R162.reuse, R78 ;  /* 0x0000004ea2457221 */ /* 0x040fe40000010100 */
[----:B------:R-:W-:Y:S02]  /*08b0*/  FADD.FTZ R161, -R162, R76 ;  /* 0x0000004ca2a17221 */ /* 0x000fe40000010100 */
[C---:B------:R-:W-:Y:S02]  /*08c0*/  FMUL.FTZ R76, R134.reuse, R77 ;  /* 0x0000004d864c7220 */ /* 0x040fe40000410000 */
[----:B------:R-:W-:-:S02]  /*08d0*/  FMUL.FTZ R77, R134, R69 ;  /* 0x00000045864d7220 */ /* 0x000fc40000410000 */
[C---:B------:R-:W-:Y:S02]  /*08e0*/  FADD.FTZ R69, -R162.reuse, R84 ;  /* 0x00000054a2457221 */ /* 0x040fe40000010100 */
[C---:B------:R-:W-:Y:S02]  /*08f0*/  FADD.FTZ R145, -R162.reuse, R68 ;  /* 0x00000044a2917221 */ /* 0x040fe40000010100 */
[----:B------:R-:W-:Y:S02]  /*0900*/  FADD.FTZ R71, -R162, R71 ;  /* 0x00000047a2477221 */ /* 0x000fe40000010100 */
[C---:B------:R-:W-:Y:S02]  /*0910*/  FMUL.FTZ R161, R134.reuse, R161 ;  /* 0x000000a186a17220 */ /* 0x040fe40000410000 */
[----:B------:R-:W-:Y:S02]  /*0920*/  FMUL.FTZ R156, R134, R69 ;  /* 0x00000045869c7220 */ /* 0x000fe40000410000 */
[----:B------:R-:W-:-:S02]  /*0930*/  FMUL.FTZ R152, R36, R72 ;  /* 0x0000004824987220 */ /* 0x000fc40000410000 */
[----:B------:R-:W-:Y:S02]  /*0940*/  FADD.FTZ R69, -R162, R92 ;  /* 0x0000005ca2457221 */ /* 0x000fe40000010100 */
[C---:B-1----:R-:W-:Y:S02]  /*0950*/  FMUL.FTZ R149, R134.reuse, R145 ;  /* 0x0000009186957220 */ /* 0x042fe40000410000 */
[----:B------:R-:W-:Y:S02]  /*0960*/  FMUL.FTZ R154, R134, R71 ;  /* 0x00000047869a7220 */ /* 0x000fe40000410000 */
[C---:B------:R-:W-:Y:S02]  /*0970*/  FADD.FTZ R4, R80.reuse, R4 ;  /* 0x0000000450047221 */ /* 0x040fe40000010000 */
[----:B------:R-:W-:Y:S02]  /*0980*/  FFMA.FTZ R111, R80, R161, R111 ;  /* 0x000000a1506f7223 */ /* 0x000fe4000001006f */
[----:B------:R-:W-:-:S02]  /*0990*/  FMUL.FTZ R78, R32, R80 ;  /* 0x00000050204e7220 */ /* 0x000fc40000410000 */
[----:B------:R-:W-:Y:S02]  /*09a0*/  FADD.FTZ R71, -R162, R86 ;  /* 0x00000056a2477221 */ /* 0x000fe40000010100 */
[----:B------:R-:W-:Y:S02]  /*09b0*/  FMUL.FTZ R155, R37, R73 ;  /* 0x00000049259b7220 */ /* 0x000fe40000410000 */
[----:B------:R-:W-:Y:S02]  /*09c0*/  FMUL.FTZ R80, R134, R69 ;  /* 0x0000004586507220 */ /* 0x000fe40000410000 */
[----:B------:R-:W-:Y:S02]  /*09d0*/  FADD.FTZ R68, RZ, R152 ;  /* 0x00000098ff447221 */ /* 0x000fe40000010000 */
[----:B------:R-:W-:Y:S02]  /*09e0*/  FADD.FTZ R151, -R162, R70 ;  /* 0x00000046a2977221 */ /* 0x000fe40000010100 */
[----:B------:R-:W-:-:S02]  /*09f0*/  FFMA.FTZ R69, R149, R152, RZ ;  /* 0x0000009895457223 */ /* 0x000fc400000100ff */
[----:B0-----:R-:W-:Y:S02]  /*0a00*/  FMUL.FTZ R146, R134, R71 ;  /* 0x0000004786927220 */ /* 0x001fe40000410000 */
[----:B------:R-:W-:Y:S02]  /*0a10*/  FMUL.FTZ R158, R38, R74 ;  /* 0x0000004a269e7220 */ /* 0x000fe40000410000 */
[----:B------:R-:W-:Y:S02]  /*0a20*/  FADD.FTZ R71, R68, R155 ;  /* 0x0000009b44477221 */ /* 0x000fe40000010000 */
[----:B------:R-:W-:Y:S02]  /*0a30*/  FMUL.FTZ R151, R134, R151 ;  /* 0x0000009786977220 */ /* 0x000fe40000410000 */
[----:B------:R-:W-:Y:S02]  /*0a40*/  FFMA.FTZ R69, R150, R155, R69 ;  /* 0x0000009b96457223 */ /* 0x000fe40000010045 */
[----:B------:R-:W-:-:S02]  /*0a50*/  FMUL.FTZ R160, R39, R75 ;  /* 0x0000004b27a07220 */ /* 0x000fc40000410000 */
[----:B------:R-:W-:Y:S02]  /*0a60*/  FADD.FTZ R71, R71, R158 ;  /* 0x0000009e47477221 */ /* 0x000fe40000010000 */
[----:B------:R-:W-:Y:S02]  /*0a70*/  FFMA.FTZ R69, R151, R158, R69 ;  /* 0x0000009e97457223 */ /* 0x000fe40000010045 */
[----:B------:R-:W-:Y:S02]  /*0a80*/  FADD.FTZ R71, R71, R160 ;  /* 0x000000a047477221 */ /* 0x000fe40000010000 */
[----:B------:R-:W-:Y:S02]  /*0a90*/  FFMA.FTZ R69, R154, R160, R69 ;  /* 0x000000a09a457223 */ /* 0x000fe40000010045 */
[----:B------:R-:W-:Y:S02]  /*0aa0*/  FMUL.FTZ R153, R33, R81 ;  /* 0x0000005121997220 */ /* 0x000fe40000410000 */
[----:B------:R-:W-:-:S02]  /*0ab0*/  FADD.FTZ R68, R71, R78 ;  /* 0x0000004e47447221 */ /* 0x000fc40000010000 */
[----:B------:R-:W-:Y:S02]  /*0ac0*/  FFMA.FTZ R69, R161, R78, R69 ;  /* 0x0000004ea1457223 */ /* 0x000fe40000010045 */
[----:B------:R-:W-:Y:S02]  /*0ad0*/  FMUL.FTZ R157, R34, R82 ;  /* 0x00000052229d7220 */ /* 0x000fe40000410000 */
[----:B------:R-:W-:Y:S02]  /*0ae0*/  FADD.FTZ R68, R68, R153 ;  /* 0x0000009944447221 */ /* 0x000fe40000010000 */
[----:B------:R-:W-:Y:S02]  /*0af0*/  FADD.FTZ R79, -R162, R79 ;  /* 0x0000004fa24f7221 */ /* 0x000fe40000010100 */
[----:B------:R-:W-:Y:S02]  /*0b00*/  FFMA.FTZ R70, R76, R153, R69 ;  /* 0x000000994c467223 */ /* 0x000fe40000010045 */
[----:B------:R-:W-:-:S02]  /*0b10*/  FMUL.FTZ R159, R35, R83 ;  /* 0x00000053239f7220 */ /* 0x000fc40000410000 */
[----:B------:R-:W-:Y:S02]  /*0b20*/  FADD.FTZ R68, R68, R157 ;  /* 0x0000009d44447221 */ /* 0x000fe40000010000 */
[----:B------:R-:W-:Y:S02]  /*0b30*/  FMUL.FTZ R79, R134, R79 ;  /* 0x0000004f864f7220 */ /* 0x000fe40000410000 */
[----:B------:R-:W-:Y:S02]  /*0b40*/  FFMA.FTZ R70, R77, R157, R70 ;  /* 0x0000009d4d467223 */ /* 0x000fe40000010046 */
[----:B------:R-:W-:Y:S02]  /*0b50*/  FADD.FTZ R85, -R162, R85 ;  /* 0x00000055a2557221 */ /* 0x000fe40000010100 */
[----:B------:R-:W-:Y:S02]  /*0b60*/  FMUL.FTZ R147, R28, R88 ;  /* 0x000000581c937220 */ /* 0x000fe40000410000 */
[----:B------:R-:W-:-:S02]  /*0b70*/  FADD.FTZ R68, R68, R159 ;  /* 0x0000009f44447221 */ /* 0x000fc40000010000 */
[----:B------:R-:W-:Y:S02]  /*0b80*/  FFMA.FTZ R70, R79, R159, R70 ;  /* 0x0000009f4f467223 */ /* 0x000fe40000010046 */
[----:B------:R-:W-:Y:S02]  /*0b90*/  FMUL.FTZ R145, R134, R85 ;  /* 0x0000005586917220 */ /* 0x000fe40000410000 */
[----:B------:R-:W-:Y:S02]  /*0ba0*/  FADD.FTZ R87, -R162, R87 ;  /* 0x00000057a2577221 */ /* 0x000fe40000010100 */
[----:B------:R-:W-:Y:S02]  /*0bb0*/  FADD.FTZ R69, R68, R147 ;  /* 0x0000009344457221 */ /* 0x000fe40000010000 */
[----:B------:R-:W-:Y:S02]  /*0bc0*/  FMUL.FTZ R148, R29, R89 ;  /* 0x000000591d947220 */ /* 0x000fe40000410000 */
[----:B------:R-:W-:Y:S01]  /*0bd0*/  FFMA.FTZ R68, R156, R147, R70 ;  /* 0x000000939c447223 */ /* 0x000fe20000010046 */
[----:B------:R-:W-:Y:S01]  /*0be0*/  SHF.R.U32.HI R70, RZ, 0x7, R0 ;  /* 0x00000007ff467819 */ /* 0x000fe20000011600 */
[----:B------:R-:W-:-:S02]  /*0bf0*/  FADD.FTZ R115, R89, R115 ;  /* 0x0000007359737221 */ /* 0x000fc40000010000 */
[----:B------:R-:W-:Y:S02]  /*0c00*/  FFMA.FTZ R108, R89, R145, R108 ;  /* 0x00000091596c7223 */ /* 0x000fe4000001006c */
[C---:B------:R-:W-:Y:S02]  /*0c10*/  FADD.FTZ R8, R73.reuse, R8 ;  /* 0x0000000849087221 */ /* 0x040fe40000010000 */
[----:B------:R-:W-:Y:S02]  /*0c20*/  FFMA.FTZ R127, R73, R150, R127 ;  /* 0x00000096497f7223 */ /* 0x000fe4000001007f */
[C---:B------:R-:W-:Y:S02]  /*0c30*/  FADD.FTZ R7, R75.reuse, R7 ;  /* 0x000000074b077221 */ /* 0x040fe40000010000 */
[----:B------:R-:W-:Y:S02]  /*0c40*/  FFMA.FTZ R114, R75, R154, R114 ;  /* 0x0000009a4b727223 */ /* 0x000fe40000010072 */
[----:B------:R-:W-:-:S02]  /*0c50*/  FADD.FTZ R118, R90, R118 ;  /* 0x000000765a767221 */ /* 0x000fc40000010000 */
[----:B------:R-:W-:Y:S02]  /*0c60*/  FMUL.FTZ R89, R134, R87 ;  /* 0x0000005786597220 */ /* 0x000fe40000410000 */
[----:B------:R-:W-:Y:S02]  /*0c70*/  FFMA.FTZ R17, R90, R146, R17 ;  /* 0x000000925a117223 */ /* 0x000fe40000010011 */
[----:B------:R-:W-:Y:S02]  /*0c80*/  FMUL.FTZ R90, R30, R90 ;  /* 0x0000005a1e5a7220 */ /* 0x000fe40000410000 */
[----:B------:R-:W-:Y:S02]  /*0c90*/  FADD.FTZ R73, R69, R148 ;  /* 0x0000009445497221 */ /* 0x000fe40000010000 */
[----:B------:R-:W-:Y:S01]  /*0ca0*/  FFMA.FTZ R75, R145, R148, R68 ;  /* 0x00000094914b7223 */ /* 0x000fe20000010044 */
[----:B------:R-:W-:Y:S01]  /*0cb0*/  SHF.L.U32 R69, R70, 0x2, RZ ;  /* 0x0000000246457819 */ /* 0x000fe200000006ff */
[----:B------:R-:W-:-:S02]  /*0cc0*/  FADD.FTZ R3, R83, R3 ;  /* 0x0000000353037221 */ /* 0x000fc40000010000 */
[----:B------:R-:W-:Y:S02]  /*0cd0*/  FFMA.FTZ R110, R83, R79, R110 ;  /* 0x0000004f536e7223 */ /* 0x000fe4000001006e */
[C---:B------:R-:W-:Y:S02]  /*0ce0*/  FADD.FTZ R117, R91.reuse, R117 ;  /* 0x000000755b757221 */ /* 0x040fe40000010000 */
[----:B------:R-:W-:Y:S02]  /*0cf0*/  FFMA.FTZ R18, R91, R89, R18 ;  /* 0x000000595b127223 */ /* 0x000fe40000010012 */
[----:B------:R-:W-:Y:S02]  /*0d00*/  FADD.FTZ R83, -R162, R93 ;  /* 0x0000005da2537221 */ /* 0x000fe40000010100 */
[----:B------:R-:W-:Y:S02]  /*0d10*/  FMUL.FTZ R91, R31, R91 ;  /* 0x0000005b1f5b7220 */ /* 0x000fe40000410000 */
[----:B------:R-:W-:-:S02]  /*0d20*/  FADD.FTZ R68, R73, R90 ;  /* 0x0000005a49447221 */ /* 0x000fc40000010000 */
[----:B------:R-:W-:Y:S02]  /*0d30*/  FFMA.FTZ R70, R146, R90, R75 ;  /* 0x0000005a92467223 */ /* 0x000fe4000001004b */
[----:B------:R-:W-:Y:S02]  /*0d40*/  FADD.FTZ R85, -R162, R94 ;  /* 0x0000005ea2557221 */ /* 0x000fe40000010100 */
[C---:B------:R-:W-:Y:S02]  /*0d50*/  FADD.FTZ R120, R96.reuse, R120 ;  /* 0x0000007860787221 */ /* 0x040fe40000010000 */
[----:B------:R-:W-:Y:S02]  /*0d60*/  FFMA.FTZ R15, R96, R80, R15 ;  /* 0x00000050600f7223 */ /* 0x000fe4000001000f */
[----:B------:R-:W-:Y:S02]  /*0d70*/  FMUL.FTZ R83, R134, R83 ;  /* 0x0000005386537220 */ /* 0x000fe40000410000 */
[----:B------:R-:W-:-:S02]  /*0d80*/  FMUL.FTZ R96, R24, R96 ;  /* 0x0000006018607220 */ /* 0x000fc40000410000 */
[----:B------:R-:W-:Y:S02]  /*0d90*/  FADD.FTZ R73, R68, R91 ;  /* 0x0000005b44497221 */ /* 0x000fe40000010000 */
[----:B------:R-:W-:Y:S02]  /*0da0*/  FFMA.FTZ R75, R89, R91, R70 ;  /* 0x0000005b594b7223 */ /* 0x000fe40000010046 */
[----:B------:R-:W-:Y:S02]  /*0db0*/  FADD.FTZ R95, -R162, R95 ;  /* 0x0000005fa25f7221 */ /* 0x000fe40000010100 */
        /* <DEDUP_REMOVED lines=8> */
[----:B------:R-:W-:-:S02]  /*0e40*/  FADD.FTZ R116, R88, R116 ;  /* 0x0000007458747221 */ /* 0x000fc40000010000 */
[----:B------:R-:W-:Y:S02]  /*0e50*/  FFMA.FTZ R19, R88, R156, R19 ;  /* 0x0000009c58137223 */ /* 0x000fe40000010013 */
[C---:B------:R-:W-:Y:S02]  /*0e60*/  FADD.FTZ R122, R98.reuse, R122 ;  /* 0x0000007a627a7221 */ /* 0x040fe40000010000 */
[----:B------:R-:W-:Y:S02]  /*0e70*/  FFMA.FTZ R13, R98, R85, R13 ;  /* 0x00000055620d7223 */ /* 0x000fe4000001000d */
[----:B------:R-:W-:Y:S02]  /*0e80*/  FMUL.FTZ R88, R134, R95 ;  /* 0x0000005f86587220 */ /* 0x000fe40000410000 */
[----:B------:R-:W-:Y:S02]  /*0e90*/  FADD.FTZ R81, -R162, R100 ;  /* 0x00000064a2517221 */ /* 0x000fe40000010100 */
[----:B------:R-:W-:-:S02]  /*0ea0*/  FMUL.FTZ R98, R26, R98 ;  /* 0x000000621a627220 */ /* 0x000fc40000410000 */
[----:B------:R-:W-:Y:S02]  /*0eb0*/  FADD.FTZ R73, R68, R97 ;  /* 0x0000006144497221 */ /* 0x000fe40000010000 */
[----:B------:R-:W-:Y:S02]  /*0ec0*/  FFMA.FTZ R70, R83, R97, R70 ;  /* 0x0000006153467223 */ /* 0x000fe40000010046 */
[C---:B------:R-:W-:Y:S02]  /*0ed0*/  FADD.FTZ R121, R99.reuse, R121 ;  /* 0x0000007963797221 */ /* 0x040fe40000010000 */
[----:B------:R-:W-:Y:S02]  /*0ee0*/  FFMA.FTZ R14, R99, R88, R14 ;  /* 0x00000058630e7223 */ /* 0x000fe4000001000e */
[C---:B------:R-:W-:Y:S02]  /*0ef0*/  FADD.FTZ R101, -R162.reuse, R101 ;  /* 0x00000065a2657221 */ /* 0x040fe40000010100 */
[----:B------:R-:W-:-:S02]  /*0f00*/  FADD.FTZ R71, -R162, R102 ;  /* 0x00000066a2477221 */ /* 0x000fc40000010100 */
[----:B------:R-:W-:Y:S02]  /*0f10*/  FMUL.FTZ R81, R134, R81 ;  /* 0x0000005186517220 */ /* 0x000fe40000410000 */
[----:B------:R-:W-:Y:S02]  /*0f20*/  FMUL.FTZ R99, R27, R99 ;  /* 0x000000631b637220 */ /* 0x000fe40000410000 */
[----:B------:R-:W-:Y:S02]  /*0f30*/  FADD.FTZ R68, R73, R98 ;  /* 0x0000006249447221 */ /* 0x000fe40000010000 */
[----:B------:R-:W-:Y:S02]  /*0f40*/  FFMA.FTZ R70, R85, R98, R70 ;  /* 0x0000006255467223 */ /* 0x000fe40000010046 */
[C---:B------:R-:W-:Y:S02]  /*0f50*/  FADD.FTZ R2, R82.reuse, R2 ;  /* 0x0000000252027221 */ /* 0x040fe40000010000 */
[----:B------:R-:W-:-:S02]  /*0f60*/  FFMA.FTZ R109, R82, R77, R109 ;  /* 0x0000004d526d7223 */ /* 0x000fc4000001006d */
[C---:B------:R-:W-:Y:S02]  /*0f70*/  FADD.FTZ R124, R104.reuse, R124 ;  /* 0x0000007c687c7221 */ /* 0x040fe40000010000 */
[----:B------:R-:W-:Y:S02]  /*0f80*/  FFMA.FTZ R11, R104, R81, R11 ;  /* 0x00000051680b7223 */ /* 0x000fe4000001000b */
[C---:B------:R-:W-:Y:S02]  /*0f90*/  FMUL.FTZ R82, R134.reuse, R101 ;  /* 0x0000006586527220 */ /* 0x040fe40000410000 */
[----:B------:R-:W-:Y:S02]  /*0fa0*/  FMUL.FTZ R84, R134, R71 ;  /* 0x0000004786547220 */ /* 0x000fe40000410000 */
        /* <DEDUP_REMOVED lines=10> */
[----:B------:R-:W-:Y:S02]  /*1050*/  FADD.FTZ R87, -R162, R103 ;  /* 0x00000067a2577221 */ /* 0x000fe40000010100 */
[----:B------:R-:W-:Y:S02]  /*1060*/  FMUL.FTZ R106, R22, R106 ;  /* 0x0000006a166a7220 */ /* 0x000fe40000410000 */
[----:B------:R-:W-:Y:S02]  /*1070*/  FADD.FTZ R71, R68, R105 ;  /* 0x0000006944477221 */ /* 0x000fe40000010000 */
[----:B------:R-:W-:Y:S01]  /*1080*/  FFMA.FTZ R73, R82, R105, R70 ;  /* 0x0000006952497223 */ /* 0x000fe20000010046 */
[----:B------:R-:W-:Y:S01]  /*1090*/  LOP3.LUT P0, RZ, R140, 0xff, RZ, 0xc0, !PT ;  /* 0x000000ff8cff7812 */ /* 0x000fe2000780c0ff */
[----:B------:R-:W-:-:S02]  /*10a0*/  FMUL.FTZ R87, R134, R87 ;  /* 0x0000005786577220 */ /* 0x000fc40000410000 */
[----:B------:R-:W-:Y:S02]  /*10b0*/  FMUL.FTZ R86, R23, R107 ;  /* 0x0000006b17567220 */ /* 0x000fe40000410000 */
[----:B------:R-:W-:Y:S02]  /*10c0*/  FADD.FTZ R71, R71, R106 ;  /* 0x0000006a47477221 */ /* 0x000fe40000010000 */
[----:B------:R-:W-:Y:S01]  /*10d0*/  FFMA.FTZ R73, R84, R106, R73 ;  /* 0x0000006a54497223 */ /* 0x000fe20000010049 */
[----:B------:R-:W-:Y:S01]  /*10e0*/  SEL R94, R132, R69, !P0 ;  /* 0x00000045845e7207 */ /* 0x000fe20004000000 */
[C---:B------:R-:W-:Y:S02]  /*10f0*/  FADD.FTZ R6, R74.reuse, R6 ;  /* 0x000000064a067221 */ /* 0x040fe40000010000 */
[----:B------:R-:W-:Y:S02]  /*1100*/  FFMA.FTZ R113, R74, R151, R113 ;  /* 0x000000974a717223 */ /* 0x000fe40000010071 */
[----:B------:R-:W-:-:S02]  /*1110*/  FADD.FTZ R128, R72, R128 ;  /* 0x0000008048807221 */ /* 0x000fc40000010000 */
[----:B------:R-:W-:Y:S02]  /*1120*/  FFMA.FTZ R130, R72, R149, R130 ;  /* 0x0000009548827223 */ /* 0x000fe40000010082 */
[C---:B------:R-:W-:Y:S02]  /*1130*/  FADD.FTZ R125, R107.reuse, R125 ;  /* 0x0000007d6b7d7221 */ /* 0x040fe40000010000 */
[----:B------:R-:W-:Y:S02]  /*1140*/  FFMA.FTZ R10, R107, R87, R10 ;  /* 0x000000576b0a7223 */ /* 0x000fe4000001000a */
[----:B------:R-:W-:Y:S02]  /*1150*/  FADD.FTZ R74, R71, R86 ;  /* 0x00000056474a7221 */ /* 0x000fe40000010000 */
[----:B------:R-:W-:Y:S01]  /*1160*/  FFMA.FTZ R73, R87, R86, R73 ;  /* 0x0000005657497223 */ /* 0x000fe20000010049 */
[----:B------:R-:W-:Y:S05]  /*1170*/  BRA.DIV ~URZ, `(.L_x_2582) ;  /* 0x000011927f007947 */ /* 0x000fea000b800000 */
[----:B------:R0:W1:Y:S02]  /*1180*/  SHFL.DOWN PT, R71, R74, 0x10, 0x1f ;  /* 0x0a001f004a477f89 */ /* 0x00006400000e0000 */
.L_x_2590:
        /* <DEDUP_REMOVED lines=18> */
.L_x_2591:
        /* <DEDUP_REMOVED lines=16> */
[----:B0-----:R0:W2:Y:S02]  /*13b0*/  LDS.128 R72, [R94.X8+0x2810] ;  /* 0x002810005e487984 */ /* 0x0010a40000008c00 */
[----:B0-----:R-:W-:Y:S01]  /*13c0*/  IADD3 R94, P5, R144, c[0x0][0x248], RZ ;  /* 0x00009200905e7a10 */ /* 0x001fe20007fbe0ff */
[----:B-1----:R-:W-:-:S04]  /*13d0*/  FADD.FTZ R93, RZ, R68 ;  /* 0x00000044ff5d7221 */ /* 0x002fc80000010000 */
[----:B------:R-:W-:Y:S02]  /*13e0*/  FADD.FTZ R93, R70, R93 ;  /* 0x0000005d465d7221 */ /* 0x000fe40000010000 */
[----:B------:R-:W-:Y:S02]  /*13f0*/  FADD.FTZ R70, RZ, R69 ;  /* 0x00000045ff467221 */ /* 0x000fe40000010000 */
[----:B--2---:R-:W-:Y:S02]  /*1400*/  FADD.FTZ R93, R93, R72 ;  /* 0x000000485d5d7221 */ /* 0x004fe40000010000 */
        /* <DEDUP_REMOVED lines=21> */
[----:B------:R-:W-:Y:S02]  /*1560*/  FFMA.FTZ R161, R161, R93, R92 ;  /* 0x0000005da1a17223 */ /* 0x000fe4000001005c */
[----:B-----5:R-:W-:Y:S02]  /*1570*/  @P0 FADD.FTZ R68, R40, R68 ;  /* 0x0000004428440221 */ /* 0x020fe40000010000 */
[----:B------:R-:W-:Y:S02]  /*1580*/  @P0 FADD.FTZ R69, R41, R69 ;  /* 0x0000004529450221 */ /* 0x000fe40000010000 */
[----:B------:R-:W-:Y:S02]  /*1590*/  @P0 FADD.FTZ R70, R42, R70 ;  /* 0x000000462a460221 */ /* 0x000fe40000010000 */
[----:B------:R-:W-:Y:S01]  /*15a0*/  @P0 FADD.FTZ R71, R43, R71 ;  /* 0x000000472b470221 */ /* 0x000fe20000010000 */
[----:B------:R-:W-:Y:S05]  /*15b0*/  @!P2 BRA `(.L_x_2584) ;  /* 0x000000700000a947 */ /* 0x000fea0003800000 */
[----:B------:R-:W-:Y:S02]  /*15c0*/  IADD3 R100, P6, R144, c[0x0][0x258], RZ ;  /* 0x0000960090647a10 */ /* 0x000fe40007fde0ff */
[----:B------:R-:W-:-:S02]  /*15d0*/  SEL R75, R71, R63, P1 ;  /* 0x0000003f474b7207 */ /* 0x000fc40000800000 */
[----:B------:R-:W-:Y:S02]  /*15e0*/  SEL R74, R70, R62, P1 ;  /* 0x0000003e464a7207 */ /* 0x000fe40000800000 */
[----:B------:R-:W-:Y:S02]  /*15f0*/  SEL R73, R69, R61, P1 ;  /* 0x0000003d45497207 */ /* 0x000fe40000800000 */
[----:B------:R-:W-:Y:S02]  /*1600*/  IADD3.X R101, R143, c[0x0][0x25c], RZ, P6, !PT ;  /* 0x000097008f657a10 */ /* 0x000fe400037fe4ff */
[----:B------:R-:W-:-:S05]  /*1610*/  SEL R72, R68, R60, P1 ;  /* 0x0000003c44487207 */ /* 0x000fca0000800000 */
[----:B------:R0:W-:Y:S02]  /*1620*/  STG.E.128 [R100.64], R72 ;  /* 0x0000004864007986 */ /* 0x0001e4000c101d04 */
.L_x_2584:
[----:B0-----:R-:W-:Y:S01]  /*1630*/  @P3 IADD3 R100, P6, R144, c[0x0][0x250], RZ ;  /* 0x0000940090643a10 */ /* 0x001fe20007fde0ff */
[-CC-:B------:R-:W-:Y:S01]  /*1640*/  FFMA.FTZ R72, R77, R93.reuse, R92.reuse ;  /* 0x0000005d4d487223 */ /* 0x180fe2000001005c */
[----:B------:R-:W-:Y:S01]  /*1650*/  IADD3.X R95, R143, c[0x0][0x24c], RZ, P5, !PT ;  /* 0x000093008f5f7a10 */ /* 0x000fe20002ffe4ff */
[-C--:B------:R-:W-:Y:S01]  /*1660*/  FFMA.FTZ R74, R79, R93.reuse, R92 ;  /* 0x0000005d4f4a7223 */ /* 0x080fe2000001005c */
[----:B------:R-:W-:Y:S01]  /*1670*/  @P3 IADD3.X R101, R143, c[0x0][0x254], RZ, P6, !PT ;  /* 0x000095008f653a10 */ /* 0x000fe200037fe4ff */
[----:B------:R-:W-:Y:S01]  /*1680*/  FADD.FTZ R157, R157, -R72 ;  /* 0x800000489d9d7221 */ /* 0x000fe20000010000 */
[----:B------:R-:W-:Y:S01]  /*1690*/  ISETP.NE.U32.AND P6, PT, RZ, c[0x0][0x250], PT ;  /* 0x00009400ff007a0c */ /* 0x000fe20003fc5070 */
[----:B------:R-:W-:Y:S01]  /*16a0*/  FADD.FTZ R79, R159, -R74 ;  /* 0x8000004a9f4f7221 */ /* 0x000fe20000010000 */
[----:B------:R0:W-:Y:S01]  /*16b0*/  STG.E.128 [R94.64], R68 ;  /* 0x000000445e007986 */ /* 0x0001e2000c101d04 */
[----:B------:R-:W-:Y:S01]  /*16c0*/  FFMA.FTZ R76, R76, R93, R92 ;  /* 0x0000005d4c4c7223 */ /* 0x000fe2000001005c */
[----:B------:R-:W-:Y:S01]  /*16d0*/  ISETP.NE.AND.EX P6, PT, RZ, c[0x0][0x254], PT, P6 ;  /* 0x00009500ff007a0c */ /* 0x000fe20003fc5360 */
[----:B------:R-:W-:Y:S01]  /*16e0*/  FADD.FTZ R161, R78, -R161 ;  /* 0x800000a14ea17221 */ /* 0x000fe20000010000 */
[----:B------:R-:W-:Y:S01]  /*16f0*/  LOP3.LUT P5, RZ, R140, 0xff, RZ, 0xc0, !PT ;  /* 0x000000ff8cff7812 */ /* 0x000fe200078ac0ff */
[----:B------:R-:W-:Y:S01]  /*1700*/  FADD.FTZ R77, R153, -R76 ;  /* 0x8000004c994d7221 */ /* 0x000fe20000010000 */
[----:B------:R-:W-:Y:S01]  /*1710*/  SEL R75, R71, R67, P6 ;  /* 0x00000043474b7207 */ /* 0x000fe20003000000 */
[----:B------:R-:W-:Y:S01]  /*1720*/  FMUL.FTZ R76, R134, R161 ;  /* 0x000000a1864c7220 */ /* 0x000fe20000410000 */
[----:B------:R-:W-:Y:S01]  /*1730*/  SEL R74, R70, R66, P6 ;  /* 0x00000042464a7207 */ /* 0x000fe20003000000 */
[C---:B------:R-:W-:Y:S01]  /*1740*/  FMUL.FTZ R77, R134.reuse, R77 ;  /* 0x0000004d864d7220 */ /* 0x040fe20000410000 */
[----:B------:R-:W-:Y:S01]  /*1750*/  SEL R73, R69, R65, P6 ;  /* 0x0000004145497207 */ /* 0x000fe20003000000 */
[----:B------:R-:W-:Y:S01]  /*1760*/  FMUL.FTZ R78, R134, R157 ;  /* 0x0000009d864e7220 */ /* 0x000fe20000410000 */
[----:B------:R-:W-:Y:S01]  /*1770*/  SEL R72, R68, R64, P6 ;  /* 0x0000004044487207 */ /* 0x000fe20003000000 */
[----:B------:R-:W-:Y:S01]  /*1780*/  FMUL.FTZ R79, R134, R79 ;  /* 0x0000004f864f7220 */ /* 0x000fe20000410000 */
[----:B------:R-:W-:Y:S01]  /*1790*/  SEL R140, RZ, 0x1, P5 ;  /* 0x00000001ff8c7807 */ /* 0x000fe20002800000 */
[----:B------:R-:W-:Y:S01]  /*17a0*/  FFMA.FTZ R156, R156, R93, R92 ;  /* 0x0000005d9c9c7223 */ /* 0x000fe2000001005c */
[----:B------:R-:W-:Y:S01]  /*17b0*/  IADD3 R102, P5, R142, c[0x0][0x248], RZ ;  /* 0x000092008e667a10 */ /* 0x000fe20007fbe0ff */
[----:B------:R0:W-:Y:S01]  /*17c0*/  @P3 STG.E.128 [R100.64], R72 ;  /* 0x0000004864003986 */ /* 0x0001e2000c101d04 */
[----:B------:R-:W-:-:S02]  /*17d0*/  @P0 FADD.FTZ R76, R44, R76 ;  /* 0x0000004c2c4c0221 */ /* 0x000fc40000010000 */
[----:B------:R-:W-:Y:S01]  /*17e0*/  IADD3.X R103, R141, c[0x0][0x24c], RZ, P5, !PT ;  /* 0x000093008d677a10 */ /* 0x000fe20002ffe4ff */
[----:B------:R-:W-:Y:S02]  /*17f0*/  @P0 FADD.FTZ R77, R45, R77 ;  /* 0x0000004d2d4d0221 */ /* 0x000fe40000010000 */
[----:B------:R-:W-:Y:S02]  /*1800*/  @P0 FADD.FTZ R78, R46, R78 ;  /* 0x0000004e2e4e0221 */ /* 0x000fe40000010000 */
[----:B------:R-:W-:Y:S01]  /*1810*/  @P0 FADD.FTZ R79, R47, R79 ;  /* 0x0000004f2f4f0221 */ /* 0x000fe20000010000 */
[----:B------:R-:W-:Y:S05]  /*1820*/  @!P2 BRA `(.L_x_2585) ;  /* 0x000000700000a947 */ /* 0x000fea0003800000 */
[----:B0-----:R-:W-:Y:S02]  /*1830*/  IADD3 R72, P5, R142, c[0x0][0x258], RZ ;  /* 0x000096008e487a10 */ /* 0x001fe40007fbe0ff */
[----:B------:R-:W-:Y:S02]  /*1840*/  SEL R71, R79, R63, P1 ;  /* 0x0000003f4f477207 */ /* 0x000fe40000800000 */
[----:B------:R-:W-:-:S02]  /*1850*/  SEL R70, R78, R62, P1 ;  /* 0x0000003e4e467207 */ /* 0x000fc40000800000 */
[----:B------:R-:W-:Y:S02]  /*1860*/  SEL R69, R77, R61, P1 ;  /* 0x0000003d4d457207 */ /* 0x000fe40000800000 */
[----:B------:R-:W-:Y:S02]  /*1870*/  IADD3.X R73, R141, c[0x0][0x25c], RZ, P5, !PT ;  /* 0x000097008d497a10 */ /* 0x000fe40002ffe4ff */
[----:B------:R-:W-:-:S05]  /*1880*/  SEL R68, R76, R60, P1 ;  /* 0x0000003c4c447207 */ /* 0x000fca0000800000 */
[----:B------:R0:W-:Y:S02]  /*1890*/  STG.E.128 [R72.64], R68 ;  /* 0x0000004448007986 */ /* 0x0001e4000c101d04 */
.L_x_2585:
[----:B------:R-:W-:Y:S01]  /*18a0*/  @P3 IADD3 R142, P5, R142, c[0x0][0x250], RZ ;  /* 0x000094008e8e3a10 */ /* 0x000fe20007fbe0ff */
[----:B------:R1:W-:Y:S01]  /*18b0*/  STG.E.128 [R102.64], R76 ;  /* 0x0000004c66007986 */ /* 0x0003e2000c101d04 */
[-CC-:B0-----:R-:W-:Y:S02]  /*18c0*/  FFMA.FTZ R69, R146, R93.reuse, R92.reuse ;  /* 0x0000005d92457223 */ /* 0x181fe4000001005c */
[----:B------:R-:W-:Y:S01]  /*18d0*/  @P3 IADD3.X R143, R141, c[0x0][0x254], RZ, P5, !PT ;  /* 0x000095008d8f3a10 */ /* 0x000fe20002ffe4ff */
[-CC-:B------:R-:W-:Y:S01]  /*18e0*/  FFMA.FTZ R145, R145, R93.reuse, R92.reuse ;  /* 0x0000005d91917223 */ /* 0x180fe2000001005c */
[----:B------:R-:W-:Y:S01]  /*18f0*/  IADD3 R94, P5, R139, c[0x0][0x248], RZ ;  /* 0x000092008b5e7a10 */ /* 0x000fe20007fbe0ff */
[----:B------:R-:W-:Y:S02]  /*1900*/  FFMA.FTZ R68, R89, R93, R92 ;  /* 0x0000005d59447223 */ /* 0x000fe4000001005c */
[----:B------:R-:W-:Y:S01]  /*1910*/  FADD.FTZ R71, R90, -R69 ;  /* 0x800000455a477221 */ /* 0x000fe20000010000 */
[----:B------:R-:W-:Y:S01]  /*1920*/  IADD3.X R95, R138, c[0x0][0x24c], RZ, P5, !PT ;  /* 0x000093008a5f7a10 */ /* 0x000fe20002ffe4ff */
[----:B------:R-:W-:Y:S01]  /*1930*/  FADD.FTZ R147, R147, -R156 ;  /* 0x8000009c93937221 */ /* 0x000fe20000010000 */
[----:B------:R-:W-:Y:S01]  /*1940*/  @P3 IADD3 R90, P5, R139, c[0x0][0x250], RZ ;  /* 0x000094008b5a3a10 */ /* 0x000fe20007fbe0ff */
[----:B------:R-:W-:-:S02]  /*1950*/  FADD.FTZ R145, R148, -R145 ;  /* 0x8000009194917221 */ /* 0x000fc40000010000 */
[----:B------:R-:W-:Y:S01]  /*1960*/  FADD.FTZ R73, R91, -R68 ;  /* 0x800000445b497221 */ /* 0x000fe20000010000 */
[----:B------:R-:W-:Y:S01]  /*1970*/  @P3 IADD3.X R91, R138, c[0x0][0x254], RZ, P5, !PT ;  /* 0x000095008a5b3a10 */ /* 0x000fe20002ffe4ff */
[----:B------:R-:W-:Y:S01]  /*1980*/  FMUL.FTZ R70, R134, R71 ;  /* 0x0000004786467220 */ /* 0x000fe20000410000 */
[----:B-1----:R-:W-:Y:S01]  /*1990*/  SEL R76, R76, R64, P6 ;  /* 0x000000404c4c7207 */ /* 0x002fe20003000000 */
[C---:B------:R-:W-:Y:S01]  /*19a0*/  FMUL.FTZ R68, R134.reuse, R147 ;  /* 0x0000009386447220 */ /* 0x040fe20000410000 */
[----:B------:R-:W-:Y:S01]  /*19b0*/  SEL R77, R77, R65, P6 ;  /* 0x000000414d4d7207 */ /* 0x000fe20003000000 */
[----:B------:R-:W-:Y:S01]  /*19c0*/  FMUL.FTZ R69, R134, R145 ;  /* 0x0000009186457220 */ /* 0x000fe20000410000 */
[----:B------:R-:W-:Y:S01]  /*19d0*/  SEL R78, R78, R66, P6 ;  /* 0x000000424e4e7207 */ /* 0x000fe20003000000 */
[----:B------:R-:W-:Y:S01]  /*19e0*/  FMUL.FTZ R71, R134, R73 ;  /* 0x0000004986477220 */ /* 0x000fe20000410000 */
[----:B------:R-:W-:Y:S01]  /*19f0*/  SEL R79, R79, R67, P6 ;  /* 0x000000434f4f7207 */ /* 0x000fe20003000000 */
[----:B------:R-:W-:-:S02]  /*1a00*/  @P0 FADD.FTZ R68, R48, R68 ;  /* 0x0000004430440221 */ /* 0x000fc40000010000 */
[----:B------:R-:W-:Y:S02]  /*1a10*/  @P0 FADD.FTZ R69, R49, R69 ;  /* 0x0000004531450221 */ /* 0x000fe40000010000 */
[----:B------:R0:W-:Y:S01]  /*1a20*/  @P3 STG.E.128 [R142.64], R76 ;  /* 0x0000004c8e003986 */ /* 0x0001e2000c101d04 */
[----:B------:R-:W-:Y:S01]  /*1a30*/  @P0 FADD.FTZ R70, R50, R70 ;  /* 0x0000004632460221 */ /* 0x000fe20000010000 */
[----:B------:R-:W-:Y:S01]  /*1a40*/  SEL R72, R68, R64, P6 ;  /* 0x0000004044487207 */ /* 0x000fe20003000000 */
[----:B------:R-:W-:Y:S01]  /*1a50*/  @P0 FADD.FTZ R71, R51, R71 ;  /* 0x0000004733470221 */ /* 0x000fe20000010000 */
[----:B------:R-:W-:Y:S02]  /*1a60*/  SEL R73, R69, R65, P6 ;  /* 0x0000004145497207 */ /* 0x000fe40003000000 */
        /* <DEDUP_REMOVED lines=10> */
.L_x_2586:
[----:B------:R1:W-:Y:S01]  /*1b10*/  STG.E.128 [R94.64], R68 ;  /* 0x000000445e007986 */ /* 0x0003e2000c101d04 */
[-CC-:B0-----:R-:W-:Y:S02]  /*1b20*/  FFMA.FTZ R77, R80, R93.reuse, R92.reuse ;  /* 0x0000005d504d7223 */ /* 0x181fe4000001005c */
        /* <DEDUP_REMOVED lines=8> */
[C---:B-1----:R-:W-:Y:S02]  /*1bb0*/  FMUL.FTZ R68, R134.reuse, R77 ;  /* 0x0000004d86447220 */ /* 0x042fe40000410000 */
        /* <DEDUP_REMOVED lines=15> */
.L_x_2587:
[----:B0-----:R-:W-:Y:S01]  /*1cb0*/  IADD3 R76, P5, R137, c[0x0][0x248], RZ ;  /* 0x00009200894c7a10 */ /* 0x001fe20007fbe0ff */
[--C-:B------:R-:W-:Y:S01]  /*1cc0*/  FFMA.FTZ R81, R81, R93, R92.reuse ;  /* 0x0000005d51517223 */ /* 0x100fe2000001005c */
[----:B------:R-:W-:Y:S01]  /*1cd0*/  SEL R75, R71, R67, P6 ;  /* 0x00000043474b7207 */ /* 0x000fe20003000000 */
[-CC-:B------:R-:W-:Y:S01]  /*1ce0*/  FFMA.FTZ R82, R82, R93.reuse, R92.reuse ;  /* 0x0000005d52527223 */ /* 0x180fe2000001005c */
        /* <DEDUP_REMOVED lines=10> */
[----:B------:R0:W-:Y:S01]  /*1d90*/  STG.E.128 [R76.64], R68 ;  /* 0x000000444c007986 */ /* 0x0001e2000c101d04 */
[----:B------:R-:W-:Y:S01]  /*1da0*/  FADD.FTZ R93, R86, -R93 ;  /* 0x8000005d565d7221 */ /* 0x000fe20000010000 */
[----:B------:R-:W-:Y:S01]  /*1db0*/  @P2 IADD3.X R83, R129, c[0x0][0x25c], RZ, P5, !PT ;  /* 0x0000970081532a10 */ /* 0x000fe20002ffe4ff */
[----:B------:R-:W-:Y:S01]  /*1dc0*/  FMUL.FTZ R78, R134, R87 ;  /* 0x00000057864e7220 */ /* 0x000fe20000410000 */
[----:B------:R-:W-:-:S02]  /*1dd0*/  IADD3 R84, P5, R135, c[0x0][0x248], RZ ;  /* 0x0000920087547a10 */ /* 0x000fc40007fbe0ff */
[----:B------:R-:W-:Y:S01]  /*1de0*/  SEL R73, R69, R65, P6 ;  /* 0x0000004145497207 */ /* 0x000fe20003000000 */
[----:B------:R-:W-:Y:S01]  /*1df0*/  @P0 FADD.FTZ R78, R58, R78 ;  /* 0x0000004e3a4e0221 */ /* 0x000fe20000010000 */
[----:B------:R-:W-:Y:S02]  /*1e00*/  IADD3.X R85, R129, c[0x0][0x24c], RZ, P5, !PT ;  /* 0x0000930081557a10 */ /* 0x000fe40002ffe4ff */
[----:B------:R-:W-:Y:S02]  /*1e10*/  @P3 IADD3 R86, P5, R135, c[0x0][0x250], RZ ;  /* 0x0000940087563a10 */ /* 0x000fe40007fbe0ff */
[----:B------:R-:W-:Y:S02]  /*1e20*/  SEL R72, R68, R64, P6 ;  /* 0x0000004044487207 */ /* 0x000fe40003000000 */
[----:B------:R-:W-:Y:S02]  /*1e30*/  SEL R62, R78, R62, P1 ;  /* 0x0000003e4e3e7207 */ /* 0x000fe40000800000 */
[----:B------:R-:W-:Y:S01]  /*1e40*/  @P3 IADD3.X R87, R129, c[0x0][0x254], RZ, P5, !PT ;  /* 0x0000950081573a10 */ /* 0x000fe20002ffe4ff */
[----:B------:R1:W-:Y:S01]  /*1e50*/  @P3 STG.E.128 [R80.64], R72 ;  /* 0x0000004850003986 */ /* 0x0003e2000c101d04 */
[----:B0-----:R-:W-:Y:S01]  /*1e60*/  FMUL.FTZ R76, R134, R79 ;  /* 0x0000004f864c7220 */ /* 0x001fe20000410000 */
[----:B------:R-:W-:Y:S01]  /*1e70*/  SEL R66, R78, R66, P6 ;  /* 0x000000424e427207 */ /* 0x000fe20003000000 */
[----:B------:R-:W-:-:S02]  /*1e80*/  FMUL.FTZ R77, R134, R105 ;  /* 0x00000069864d7220 */ /* 0x000fc40000410000 */
[----:B------:R-:W-:Y:S02]  /*1e90*/  FMUL.FTZ R79, R134, R93 ;  /* 0x0000005d864f7220 */ /* 0x000fe40000410000 */
[----:B------:R-:W-:Y:S02]  /*1ea0*/  @P0 FADD.FTZ R76, R56, R76 ;  /* 0x0000004c384c0221 */ /* 0x000fe40000010000 */
[----:B------:R-:W-:Y:S02]  /*1eb0*/  @P0 FADD.FTZ R77, R57, R77 ;  /* 0x0000004d394d0221 */ /* 0x000fe40000010000 */
[----:B------:R-:W-:Y:S01]  /*1ec0*/  @P0 FADD.FTZ R79, R59, R79 ;  /* 0x0000004f3b4f0221 */ /* 0x000fe20000010000 */
[----:B------:R-:W-:Y:S02]  /*1ed0*/  SEL R60, R76, R60, P1 ;  /* 0x0000003c4c3c7207 */ /* 0x000fe40000800000 */
[----:B------:R-:W-:Y:S02]  /*1ee0*/  SEL R61, R77, R61, P1 ;  /* 0x0000003d4d3d7207 */ /* 0x000fe40000800000 */
[----:B------:R-:W-:-:S02]  /*1ef0*/  SEL R63, R79, R63, P1 ;  /* 0x0000003f4f3f7207 */ /* 0x000fc40000800000 */
[----:B------:R-:W-:Y:S02]  /*1f00*/  SEL R64, R76, R64, P6 ;  /* 0x000000404c407207 */ /* 0x000fe40003000000 */
[----:B------:R-:W-:Y:S01]  /*1f10*/  SEL R65, R77, R65, P6 ;  /* 0x000000414d417207 */ /* 0x000fe20003000000 */
[----:B------:R1:W-:Y:S01]  /*1f20*/  @P2 STG.E.128 [R82.64], R60 ;  /* 0x0000003c52002986 */ /* 0x0003e2000c101d04 */
[----:B------:R-:W-:-:S03]  /*1f30*/  SEL R67, R79, R67, P6 ;  /* 0x000000434f437207 */ /* 0x000fc60003000000 */
[----:B------:R1:W-:Y:S04]  /*1f40*/  STG.E.128 [R84.64], R76 ;  /* 0x0000004c54007986 */ /* 0x0003e8000c101d04 */
[----:B------:R1:W-:Y:S02]  /*1f50*/  @P3 STG.E.128 [R86.64], R64 ;  /* 0x0000004056003986 */ /* 0x0003e4000c101d04 */
[----:B-1----:R-:W-:Y:S01]  /*1f60*/  @P4 CALL.REL.NOINC `(.L_x_2588) ;  /* 0x0000001000004944 */ /* 0x002fe20003c00000 */
[----:B------:R-:W-:Y:S05]  /*1f70*/  BRA `(.L_x_2589) ;  /* 0xffffe47000007947 */ /* 0x000fea000383ffff */
.L_x_2588:
        /* <DEDUP_REMOVED lines=38> */
.L_x_2581:
        /* <DEDUP_REMOVED lines=19> */
.L_x_2582:
[----:B------:R-:W-:Y:S01]  /*2310*/  HFMA2.MMA R93, -RZ, RZ, 0, 9.5367431640625e-07 ;  /* 0x00000010ff5d7435 */ /* 0x000fe200000001ff */
[----:B------:R-:W-:-:S02]  /*2320*/  MOV R70, R74 ;  /* 0x0000004a00467202 */ /* 0x000fc40000000f00 */
[----:B------:R-:W-:Y:S02]  /*2330*/  MOV R72, 0x1f ;  /* 0x0000001f00487802 */ /* 0x000fe40000000f00 */
[----:B------:R-:W-:Y:S02]  /*2340*/  MOV R95, 0xffffffff ;  /* 0xffffffff005f7802 */ /* 0x000fe40000000f00 */
[----:B------:R-:W-:Y:S02]  /*2350*/  MOV R68, 0x2370 ;  /* 0x0000237000447802 */ /* 0x000fe40000000f00 */
[----:B-----5:R-:W-:Y:S05]  /*2360*/  CALL.REL.NOINC `($__internal_111_$__cuda_sm70_shflsync_down_p) ;  /* 0x0000045000007944 */ /* 0x020fea0003c00000 */
[----:B-1----:R-:W-:Y:S01]  /*2370*/  MOV R71, R70 ;  /* 0x0000004600477202 */ /* 0x002fe20000000f00 */
[----:B0-----:R-:W-:Y:S05]  /*2380*/  BRA `(.L_x_2590) ;  /* 0xffffee0000007947 */ /* 0x001fea000383ffff */
.L_x_2583:
[----:B------:R-:W-:Y:S01]  /*2390*/  HFMA2.MMA R93, -RZ, RZ, 0, 9.5367431640625e-07 ;  /* 0x00000010ff5d7435 */ /* 0x000fe200000001ff */
[----:B------:R-:W-:Y:S02]  /*23a0*/  MOV R70, R73 ;  /* 0x0000004900467202 */ /* 0x000fe40000000f00 */
[----:B------:R-:W-:Y:S02]  /*23b0*/  MOV R72, 0x1f ;  /* 0x0000001f00487802 */ /* 0x000fe40000000f00 */
[----:B------:R-:W-:-:S02]  /*23c0*/  MOV R95, 0xffffffff ;  /* 0xffffffff005f7802 */ /* 0x000fc40000000f00 */
[----:B------:R-:W-:Y:S02]  /*23d0*/  MOV R68, 0x23f0 ;  /* 0x000023f000447802 */ /* 0x000fe40000000f00 */
[----:B01---5:R-:W-:Y:S05]  /*23e0*/  CALL.REL.NOINC `($__internal_111_$__cuda_sm70_shflsync_down_p) ;  /* 0x000003d000007944 */ /* 0x023fea0003c00000 */
[----:B------:R-:W-:Y:S01]  /*23f0*/  FADD.FTZ R74, R74, R71 ;  /* 0x000000474a4a7221 */ /* 0x000fe20000010000 */
[----:B0-----:R-:W-:Y:S01]  /*2400*/  HFMA2.MMA R93, -RZ, RZ, 0, 4.76837158203125e-07 ;  /* 0x00000008ff5d7435 */ /* 0x001fe200000001ff */
[----:B-1----:R-:W-:Y:S01]  /*2410*/  FADD.FTZ R73, R73, R70 ;  /* 0x0000004649497221 */ /* 0x002fe20000010000 */
[----:B------:R-:W-:Y:S02]  /*2420*/  MOV R72, 0x1f ;  /* 0x0000001f00487802 */ /* 0x000fe40000000f00 */
[----:B------:R-:W-:Y:S02]  /*2430*/  MOV R95, 0xffffffff ;  /* 0xffffffff005f7802 */ /* 0x000fe40000000f00 */
[----:B------:R-:W-:Y:S02]  /*2440*/  MOV R70, R74 ;  /* 0x0000004a00467202 */ /* 0x000fe40000000f00 */
[----:B------:R-:W-:Y:S02]  /*2450*/  MOV R68, 0x2470 ;  /* 0x0000247000447802 */ /* 0x000fe40000000f00 */
[----:B------:R-:W-:Y:S05]  /*2460*/  CALL.REL.NOINC `($__internal_111_$__cuda_sm70_shflsync_down_p) ;  /* 0x0000035000007944 */ /* 0x000fea0003c00000 */
[----:B0-----:R-:W-:Y:S01]  /*2470*/  HFMA2.MMA R93, -RZ, RZ, 0, 4.76837158203125e-07 ;  /* 0x00000008ff5d7435 */ /* 0x001fe200000001ff */
[----:B-1----:R-:W-:-:S02]  /*2480*/  MOV R71, R70 ;  /* 0x0000004600477202 */ /* 0x002fc40000000f00 */
[----:B------:R-:W-:Y:S02]  /*2490*/  MOV R70, R73 ;  /* 0x0000004900467202 */ /* 0x000fe40000000f00 */
[----:B------:R-:W-:Y:S02]  /*24a0*/  MOV R72, 0x1f ;  /* 0x0000001f00487802 */ /* 0x000fe40000000f00 */
[----:B------:R-:W-:Y:S02]  /*24b0*/  MOV R95, 0xffffffff ;  /* 0xffffffff005f7802 */ /* 0x000fe40000000f00 */
[----:B------:R-:W-:Y:S02]  /*24c0*/  MOV R68, 0x24e0 ;  /* 0x000024e000447802 */ /* 0x000fe40000000f00 */
[----:B------:R-:W-:Y:S05]  /*24d0*/  CALL.REL.NOINC `($__internal_111_$__cuda_sm70_shflsync_down_p) ;  /* 0x000002e000007944 */ /* 0x000fea0003c00000 */
[----:B------:R-:W-:Y:S01]  /*24e0*/  FADD.FTZ R74, R71, R74 ;  /* 0x0000004a474a7221 */ /* 0x000fe20000010000 */
[----:B0-----:R-:W-:Y:S01]  /*24f0*/  HFMA2.MMA R93, -RZ, RZ, 0, 2.384185791015625e-07 ;  /* 0x00000004ff5d7435 */ /* 0x001fe200000001ff */
[----:B-1----:R-:W-:Y:S01]  /*2500*/  FADD.FTZ R73, R73, R70 ;  /* 0x0000004649497221 */ /* 0x002fe20000010000 */
[----:B------:R-:W-:Y:S02]  /*2510*/  MOV R72, 0x1f ;  /* 0x0000001f00487802 */ /* 0x000fe40000000f00 */
[----:B------:R-:W-:-:S02]  /*2520*/  MOV R95, 0xffffffff ;  /* 0xffffffff005f7802 */ /* 0x000fc40000000f00 */
[----:B------:R-:W-:Y:S02]  /*2530*/  MOV R70, R74 ;  /* 0x0000004a00467202 */ /* 0x000fe40000000f00 */
[----:B------:R-:W-:Y:S02]  /*2540*/  MOV R68, 0x2560 ;  /* 0x0000256000447802 */ /* 0x000fe40000000f00 */
[----:B------:R-:W-:Y:S05]  /*2550*/  CALL.REL.NOINC `($__internal_111_$__cuda_sm70_shflsync_down_p) ;  /* 0x0000026000007944 */ /* 0x000fea0003c00000 */
[----:B0-----:R-:W-:Y:S01]  /*2560*/  HFMA2.MMA R93, -RZ, RZ, 0, 2.384185791015625e-07 ;  /* 0x00000004ff5d7435 */ /* 0x001fe200000001ff */
[----:B-1----:R-:W-:Y:S02]  /*2570*/  MOV R71, R70 ;  /* 0x0000004600477202 */ /* 0x002fe40000000f00 */
[----:B------:R-:W-:Y:S02]  /*2580*/  MOV R70, R73 ;  /* 0x0000004900467202 */ /* 0x000fe40000000f00 */
[----:B------:R-:W-:Y:S02]  /*2590*/  MOV R72, 0x1f ;  /* 0x0000001f00487802 */ /* 0x000fe40000000f00 */
[----:B------:R-:W-:Y:S02]  /*25a0*/  MOV R95, 0xffffffff ;  /* 0xffffffff005f7802 */ /* 0x000fe40000000f00 */
[----:B------:R-:W-:-:S02]  /*25b0*/  MOV R68, 0x25d0 ;  /* 0x000025d000447802 */ /* 0x000fc40000000f00 */
[----:B------:R-:W-:Y:S05]  /*25c0*/  CALL.REL.NOINC `($__internal_111_$__cuda_sm70_shflsync_down_p) ;  /* 0x000001f000007944 */ /* 0x000fea0003c00000 */
[----:B------:R-:W-:Y:S01]  /*25d0*/  FADD.FTZ R74, R71, R74 ;  /* 0x0000004a474a7221 */ /* 0x000fe20000010000 */
[----:B0-----:R-:W-:Y:S01]  /*25e0*/  HFMA2.MMA R93, -RZ, RZ, 0, 1.1920928955078125e-07 ;  /* 0x00000002ff5d7435 */ /* 0x001fe200000001ff */
[----:B-1----:R-:W-:Y:S01]  /*25f0*/  FADD.FTZ R75, R73, R70 ;  /* 0x00000046494b7221 */ /* 0x002fe20000010000 */
[----:B------:R-:W-:-:S02]  /*2600*/  MOV R72, 0x1f ;  /* 0x0000001f00487802 */ /* 0x000fc40000000f00 */
[----:B------:R-:W-:Y:S02]  /*2610*/  MOV R95, 0xffffffff ;  /* 0xffffffff005f7802 */ /* 0x000fe40000000f00 */
[----:B------:R-:W-:Y:S02]  /*2620*/  MOV R70, R74 ;  /* 0x0000004a00467202 */ /* 0x000fe40000000f00 */
[----:B------:R-:W-:Y:S02]  /*2630*/  MOV R68, 0x2650 ;  /* 0x0000265000447802 */ /* 0x000fe40000000f00 */
[----:B------:R-:W-:Y:S05]  /*2640*/  CALL.REL.NOINC `($__internal_111_$__cuda_sm70_shflsync_down_p) ;  /* 0x0000017000007944 */ /* 0x000fea0003c00000 */
[----:B0-----:R-:W-:Y:S01]  /*2650*/  HFMA2.MMA R93, -RZ, RZ, 0, 1.1920928955078125e-07 ;  /* 0x00000002ff5d7435 */ /* 0x001fe200000001ff */
[----:B-1----:R-:W-:Y:S02]  /*2660*/  MOV R71, R70 ;  /* 0x0000004600477202 */ /* 0x002fe40000000f00 */
[----:B------:R-:W-:Y:S02]  /*2670*/  MOV R70, R75 ;  /* 0x0000004b00467202 */ /* 0x000fe40000000f00 */
[----:B------:R-:W-:Y:S02]  /*2680*/  MOV R72, 0x1f ;  /* 0x0000001f00487802 */ /* 0x000fe40000000f00 */
[----:B------:R-:W-:-:S02]  /*2690*/  MOV R95, 0xffffffff ;  /* 0xffffffff005f7802 */ /* 0x000fc40000000f00 */
[----:B------:R-:W-:Y:S02]  /*26a0*/  MOV R68, 0x26c0 ;  /* 0x000026c000447802 */ /* 0x000fe40000000f00 */
[----:B------:R-:W-:Y:S05]  /*26b0*/  CALL.REL.NOINC `($__internal_111_$__cuda_sm70_shflsync_down_p) ;  /* 0x0000010000007944 */ /* 0x000fea0003c00000 */
[----:B------:R-:W-:Y:S01]  /*26c0*/  FADD.FTZ R73, R71, R74 ;  /* 0x0000004a47497221 */ /* 0x000fe20000010000 */
[----:B0-----:R-:W-:Y:S01]  /*26d0*/  HFMA2.MMA R93, -RZ, RZ, 0, 5.9604644775390625e-08 ;  /* 0x00000001ff5d7435 */ /* 0x001fe200000001ff */
[----:B-1----:R-:W-:Y:S01]  /*26e0*/  FADD.FTZ R75, R75, R70 ;  /* 0x000000464b4b7221 */ /* 0x002fe20000010000 */
[----:B------:R-:W-:Y:S02]  /*26f0*/  MOV R72, 0x1f ;  /* 0x0000001f00487802 */ /* 0x000fe40000000f00 */
[----:B------:R-:W-:Y:S02]  /*2700*/  MOV R95, 0xffffffff ;  /* 0xffffffff005f7802 */ /* 0x000fe40000000f00 */
[----:B------:R-:W-:Y:S02]  /*2710*/  MOV R70, R73 ;  /* 0x0000004900467202 */ /* 0x000fe40000000f00 */
[----:B------:R-:W-:Y:S02]  /*2720*/  MOV R68, 0x2740 ;  /* 0x0000274000447802 */ /* 0x000fe40000000f00 */
[----:B------:R-:W-:Y:S05]  /*2730*/  CALL.REL.NOINC `($__internal_111_$__cuda_sm70_shflsync_down_p) ;  /* 0x0000008000007944 */ /* 0x000fea0003c00000 */
[----:B0-----:R-:W-:Y:S01]  /*2740*/  HFMA2.MMA R93, -RZ, RZ, 0, 5.9604644775390625e-08 ;  /* 0x00000001ff5d7435 */ /* 0x001fe200000001ff */
[----:B-1----:R-:W-:-:S02]  /*2750*/  MOV R74, R70 ;  /* 0x00000046004a7202 */ /* 0x002fc40000000f00 */
[----:B------:R-:W-:Y:S02]  /*2760*/  MOV R70, R75 ;  /* 0x0000004b00467202 */ /* 0x000fe40000000f00 */
[----:B------:R-:W-:Y:S02]  /*2770*/  MOV R72, 0x1f ;  /* 0x0000001f00487802 */ /* 0x000fe40000000f00 */
[----:B------:R-:W-:Y:S02]  /*2780*/  MOV R95, 0xffffffff ;  /* 0xffffffff005f7802 */ /* 0x000fe40000000f00 */
[----:B------:R-:W-:Y:S02]  /*2790*/  MOV R68, 0x27b0 ;  /* 0x000027b000447802 */ /* 0x000fe40000000f00 */
[----:B------:R-:W-:Y:S05]  /*27a0*/  CALL.REL.NOINC `($__internal_111_$__cuda_sm70_shflsync_down_p) ;  /* 0x0000001000007944 */ /* 0x000fea0003c00000 */
[----:B01----:R-:W-:Y:S05]  /*27b0*/  BRA `(.L_x_2591) ;  /* 0xffffeaf000007947 */ /* 0x003fea000383ffff */
        .weak           $__internal_111_$__cuda_sm70_shflsync_down_p
        .type           $__internal_111_$__cuda_sm70_shflsync_down_p,@function
        .size           $__internal_111_$__cuda_sm70_shflsync_down_p,(.L_x_2858 - $__internal_111_$__cuda_sm70_shflsync_down_p)
$__internal_111_$__cuda_sm70_shflsync_down_p:
[----:B------:R-:W-:Y:S01]  /*27c0*/  HFMA2.MMA R69, -RZ, RZ, 0, 0 ;  /* 0x00000000ff457435 */ /* 0x000fe200000001ff */
[----:B------:R-:W-:Y:S04]  /*27d0*/  WARPSYNC R95 ;  /* 0x0000005f00007348 */ /* 0x000fe80003800000 */
[----:B------:R0:W1:Y:S01]  /*27e0*/  SHFL.DOWN PT, R70, R70, R93, R72 ;  /* 0x0800005d46467389 */ /* 0x00006200000e0048 */
[----:B------:R-:W-:Y:S05]  /*27f0*/  RET.REL.NODEC R68 `(_ZN10layer_norm31ln_parallel_residual_bwd_kernelINS_13Kernel_traitsIfffffjLj2560ELj1ELj1ELj4ELj16ENS_18Kernel_traits_baseILj2560EfffffjLj128EEEEELb0ELb1ELb1EEEvNS_9BwdParamsE) ;  /* 0xffffd80044007950 */ /* 0x000fea0003c3ffff */
.L_x_2592:
        /* <DEDUP_REMOVED lines=16> */
.L_x_2858:


//--------------------- .text._ZN10layer_norm31ln_parallel_residual_bwd_kernelINS_13Kernel_traitsIfffffjLj2560ELj1ELj1ELj4ELj16ENS_18Kernel_traits_baseILj2560EfffffjLj128EEEEELb1ELb0ELb0EEEvNS_9BwdParamsE --------------------------
	.section	.text._ZN10layer_norm31ln_parallel_residual_bwd_kernelINS_13Kernel_traitsIfffffjLj2560ELj1ELj1ELj4ELj16ENS_18Kernel_traits_baseILj2560EfffffjLj128EEEEELb1ELb0ELb0EEEvNS_9BwdParamsE,"ax",@progbits
	.sectioninfo	@"SHI_REGISTERS=228"
	.align	128
        .global         _ZN10layer_norm31ln_parallel_residual_bwd_kernelINS_13Kernel_traitsIfffffjLj2560ELj1ELj1ELj4ELj16ENS_18Kernel_traits_baseILj2560EfffffjLj128EEEEELb1ELb0ELb0EEEvNS_9BwdParamsE
        .type           _ZN10layer_norm31ln_parallel_residual_bwd_kernelINS_13Kernel_traitsIfffffjLj2560ELj1ELj1ELj4ELj16ENS_18Kernel_traits_baseILj2560EfffffjLj128EEEEELb1ELb0ELb0EEEvNS_9BwdParamsE,@function
        .size           _ZN10layer_norm31ln_parallel_residual_bwd_kernelINS_13Kernel_traitsIfffffjLj2560ELj1ELj1ELj4ELj16ENS_18Kernel_traits_baseILj2560EfffffjLj128EEEEELb1ELb0ELb0EEEvNS_9BwdParamsE,(.L_x_2859 - _ZN10layer_norm31ln_parallel_residual_bwd_kernelINS_13Kernel_traitsIfffffjLj2560ELj1ELj1ELj4ELj16ENS_18Kernel_traits_baseILj2560EfffffjLj128EEEEELb1ELb0ELb0EEEvNS_9BwdParamsE)
        .other          _ZN10layer_norm31ln_parallel_residual_bwd_kernelINS_13Kernel_traitsIfffffjLj2560ELj1ELj1ELj4ELj16ENS_18Kernel_traits_baseILj2560EfffffjLj128EEEEELb1ELb0ELb0EEEvNS_9BwdParamsE,@"STO_CUDA_ENTRY STV_DEFAULT"
_ZN10layer_norm31ln_parallel_residual_bwd_kernelINS_13Kernel_traitsIfffffjLj2560ELj1ELj1ELj4ELj16ENS_18Kernel_traits_baseILj2560EfffffjLj128EEEEELb1ELb0ELb0EEEvNS_9BwdParamsE:
.text._ZN10layer_norm31ln_parallel_residual_bwd_kernelINS_13Kernel_traitsIfffffjLj2560ELj1ELj1ELj4ELj16ENS_18Kernel_traits_baseILj2560EfffffjLj128EEEEELb1ELb0ELb0EEEvNS_9BwdParamsE:
        /* <DEDUP_REMOVED lines=90> */
.L_x_2616:
        /* <DEDUP_REMOVED lines=17> */
[----:B------:R-:W-:Y:S02]  /*06b0*/  LEA.HI.X R173, R7, c[0x0][0x18c], RZ, 0x4, P0 ;  /* 0x0000630007ad7a11 */ /* 0x000fe400000f24ff */
[----:B------:R-:W-:-:S03]  /*06c0*/  ISETP.NE.U32.AND P0, PT, RZ, c[0x0][0x250], PT ;  /* 0x00009400ff007a0c */ /* 0x000fc60003f05070 */
[CC--:B------:R-:W-:Y:S01]  /*06d0*/  IMAD.WIDE.U32 R176, R7.reuse, R180.reuse, c[0x0][0x210] ;  /* 0x0000840007b07625 */ /* 0x0c0fe200078e00b4 */
[----:B------:R-:W2:Y:S01]  /*06e0*/  LDG.E.128 R172, [R172.64] ;  /* 0x00000004acac7981 */ /* 0x000ea2000c1e1d00 */
[----:B------:R-:W-:Y:S02]  /*06f0*/  ISETP.NE.AND.EX P0, PT, RZ, c[0x0][0x254], PT, P0 ;  /* 0x00009500ff007a0c */ /* 0x000fe40003f05300 */
[C---:B------:R-:W-:Y:S02]  /*0700*/  IMAD.WIDE.U32 R180, R7.reuse, R180, c[0x0][0x208] ;  /* 0x0000820007b47625 */ /* 0x040fe400078e00b4 */
        /* <DEDUP_REMOVED lines=19> */
[--C-:B------:R-:W-:Y:S02]  /*0840*/  FADD.FTZ R223, R173, -R191.reuse ;  /* 0x800000bfaddf7221 */ /* 0x100fe40000010000 */
[----:B---3--:R-:W-:Y:S02]  /*0850*/  FMUL.FTZ R173, R32, R176 ;  /* 0x000000b020ad7220 */ /* 0x008fe40000410000 */
[----:B------:R-:W-:Y:S02]  /*0860*/  FMUL.FTZ R172, R33, R177 ;  /* 0x000000b121ac7220 */ /* 0x000fe40000410000 */
[--C-:B------:R-:W-:Y:S02]  /*0870*/  FADD.FTZ R225, R174, -R191.reuse ;  /* 0x800000bfaee17221 */ /* 0x100fe40000010000 */
[----:B------:R-:W-:-:S02]  /*0880*/  FADD.FTZ R175, R175, -R191 ;  /* 0x800000bfafaf7221 */ /* 0x000fc40000010000 */
[----:B------:R-:W-:Y:S02]  /*0890*/  FMUL.FTZ R191, R190, R199 ;  /* 0x000000c7bebf7220 */ /* 0x000fe40000410000 */
[----:B----4-:R-:W-:Y:S02]  /*08a0*/  FFMA.FTZ R189, R28, R180, R173 ;  /* 0x000000b41cbd7223 */ /* 0x010fe400000100ad */
[----:B------:R-:W-:Y:S02]  /*08b0*/  FFMA.FTZ R199, R29, R181, R172 ;  /* 0x000000b51dc77223 */ /* 0x000fe400000100ac */
[----:B------:R-:W-:Y:S02]  /*08c0*/  FMUL.FTZ R173, R34, R178 ;  /* 0x000000b222ad7220 */ /* 0x000fe40000410000 */
[----:B------:R-:W-:Y:S02]  /*08d0*/  FMUL.FTZ R172, R35, R179 ;  /* 0x000000b323ac7220 */ /* 0x000fe40000410000 */
[----:B-1----:R-:W-:-:S02]  /*08e0*/  FFMA.FTZ R210, R30, R182, R173 ;  /* 0x000000b61ed27223 */ /* 0x002fc400000100ad */
[----:B------:R-:W-:Y:S02]  /*08f0*/  FFMA.FTZ R221, R31, R183, R172 ;  /* 0x000000b71fdd7223 */ /* 0x000fe400000100ac */
[C---:B------:R-:W-:Y:S02]  /*0900*/  FMUL.FTZ R188, R190.reuse, R223 ;  /* 0x000000dfbebc7220 */ /* 0x040fe40000410000 */
[----:B------:R-:W-:Y:S02]  /*0910*/  FADD.FTZ R172, RZ, R189 ;  /* 0x000000bdffac7221 */ /* 0x000fe40000010000 */
[----:B------:R-:W-:Y:S02]  /*0920*/  FFMA.FTZ R173, R191, R189, RZ ;  /* 0x000000bdbfad7223 */ /* 0x000fe400000100ff */
[C---:B------:R-:W-:Y:S02]  /*0930*/  FMUL.FTZ R208, R190.reuse, R175 ;  /* 0x000000afbed07220 */ /* 0x040fe40000410000 */
        /* <DEDUP_REMOVED lines=23> */
.L_x_2595:
[----:B-1----:R-:W-:Y:S05]  /*0ab0*/  BSYNC B0 ;  /* 0x0000000000007941 */ /* 0x002fea0003800000 */
.L_x_2594:
[----:B------:R-:W-:Y:S01]  /*0ac0*/  BSSY B0, `(.L_x_2596) ;  /* 0x0000044000007945 */ /* 0x000fe20003800000 */
[----:B------:R-:W-:Y:S05]  /*0ad0*/  @!P3 BRA `(.L_x_2597) ;  /* 0x000004200000b947 */ /* 0x000fea0003800000 */
[C---:B------:R-:W-:Y:S02]  /*0ae0*/  LEA R172, P0, R218.reuse, c[0x0][0x188], 0x4 ;  /* 0x00006200daac7a11 */ /* 0x040fe400078020ff */
[----:B------:R-:W-:Y:S02]  /*0af0*/  MOV R181, 0x10 ;  /* 0x0000001000b57802 */ /* 0x000fe40000000f00 */
[----:B------:R-:W-:-:S02]  /*0b00*/  LEA.HI.X R173, R218, c[0x0][0x18c], RZ, 0x4, P0 ;  /* 0x00006300daad7a11 */ /* 0x000fc400000f24ff */
        /* <DEDUP_REMOVED lines=25> */
[----:B---3--:R-:W-:Y:S02]  /*0ca0*/  FMUL.FTZ R173, R40, R176 ;  /* 0x000000b028ad7220 */ /* 0x008fe40000410000 */
[----:B------:R-:W-:Y:S02]  /*0cb0*/  FMUL.FTZ R187, R190, R185 ;  /* 0x000000b9bebb7220 */ /* 0x000fe40000410000 */
[----:B------:R-:W-:Y:S02]  /*0cc0*/  FMUL.FTZ R172, R41, R177 ;  /* 0x000000b129ac7220 */ /* 0x000fe40000410000 */
[----:B----4-:R-:W-:-:S02]  /*0cd0*/  FFMA.FTZ R185, R36, R180, R173 ;  /* 0x000000b424b97223 */ /* 0x010fc400000100ad */
[----:B------:R-:W-:Y:S02]  /*0ce0*/  FMUL.FTZ R186, R190, R197 ;  /* 0x000000c5beba7220 */ /* 0x000fe40000410000 */
[----:B------:R-:W-:Y:S02]  /*0cf0*/  FADD.FTZ R209, -R219, R174 ;  /* 0x000000aedbd17221 */ /* 0x000fe40000010100 */
[----:B------:R-:W-:Y:S02]  /*0d00*/  FFMA.FTZ R197, R37, R181, R172 ;  /* 0x000000b525c57223 */ /* 0x000fe400000100ac */
[----:B0-----:R-:W-:Y:S02]  /*0d10*/  FMUL.FTZ R207, R42, R178 ;  /* 0x000000b22acf7220 */ /* 0x001fe40000410000 */
[----:B------:R-:W-:Y:S02]  /*0d20*/  FADD.FTZ R216, R216, R185 ;  /* 0x000000b9d8d87221 */ /* 0x000fe40000010000 */
[----:B------:R-:W-:-:S02]  /*0d30*/  FFMA.FTZ R214, R187, R185, R214 ;  /* 0x000000b9bbd67223 */ /* 0x000fc400000100d6 */
[----:B------:R-:W-:Y:S02]  /*0d40*/  FADD.FTZ R175, -R219, R175 ;  /* 0x000000afdbaf7221 */ /* 0x000fe40000010100 */
        /* <DEDUP_REMOVED lines=27> */
.L_x_2597:
[----:B-1----:R-:W-:Y:S05]  /*0f00*/  BSYNC B0 ;  /* 0x0000000000007941 */ /* 0x002fea0003800000 */
.L_x_2596:
[----:B------:R-:W-:Y:S01]  /*0f10*/  BSSY B0, `(.L_x_2598) ;  /* 0x0000044000007945 */ /* 0x000fe20003800000 */
[----:B------:R-:W-:Y:S05]  /*0f20*/  @!P4 BRA `(.L_x_2599) ;  /* 0x000004200000c947 */ /* 0x000fea0003800000 */
[----:B------:R-:W-:Y:S01]  /*0f30*/  HFMA2.MMA R177, -RZ, RZ, 0, 9.5367431640625e-07 ;  /* 0x00000010ffb17435 */ /* 0x000fe200000001ff */
        /* <DEDUP_REMOVED lines=31> */
[C---:B------:R-:W-:Y:S02]  /*1130*/  FMUL.FTZ R184, R190.reuse, R181 ;  /* 0x000000b5beb87220 */ /* 0x040fe40000410000 */
[----:B------:R-:W-:Y:S02]  /*1140*/  FMUL.FTZ R22, R190, R195 ;  /* 0x000000c3be167220 */ /* 0x000fe40000410000 */
[----:B----4-:R-:W-:Y:S02]  /*1150*/  FFMA.FTZ R23, R44, R176, R23 ;  /* 0x000000b02c177223 */ /* 0x010fe40000010017 */
[----:B------:R-:W-:Y:S02]  /*1160*/  FADD.FTZ R93, R93, R177 ;  /* 0x000000b15d5d7221 */ /* 0x000fe40000010000 */
[----:B------:R-:W-:Y:S02]  /*1170*/  FFMA.FTZ R195, R45, R177, R180 ;  /* 0x000000b12dc37223 */ /* 0x000fe400000100b4 */
[----:B------:R-:W-:-:S02]  /*1180*/  FFMA.FTZ R73, R177, R184, R73 ;  /* 0x000000b8b1497223 */ /* 0x000fc40000010049 */
        /* <DEDUP_REMOVED lines=8> */
[----:B0-----:R-:W-:Y:S02]  /*1210*/  FMUL.FTZ R205, R190, R217 ;  /* 0x000000d9becd7220 */ /* 0x001fe40000410000 */
        /* <DEDUP_REMOVED lines=19> */
.L_x_2599:
[----:B-1----:R-:W-:Y:S05]  /*1350*/  BSYNC B0 ;  /* 0x0000000000007941 */ /* 0x002fea0003800000 */
.L_x_2598:
[----:B------:R-:W-:Y:S01]  /*1360*/  BSSY B0, `(.L_x_2600) ;  /* 0x0000044000007945 */ /* 0x000fe20003800000 */
[----:B------:R-:W-:Y:S05]  /*1370*/  @!P5 BRA `(.L_x_2601) ;  /* 0x000004200000d947 */ /* 0x000fea0003800000 */
[C---:B------:R-:W-:Y:S02]  /*1380*/  LEA R180, P0, R218.reuse, c[0x0][0x188], 0x4 ;  /* 0x00006200dab47a11 */ /* 0x040fe400078020ff */
[----:B------:R-:W-:Y:S02]  /*1390*/  MOV R177, 0x10 ;  /* 0x0000001000b17802 */ /* 0x000fe40000000f00 */
[----:B------:R-:W-:-:S02]  /*13a0*/  LEA.HI.X R181, R218, c[0x0][0x18c], RZ, 0x4, P0 ;  /* 0x00006300dab57a11 */ /* 0x000fc400000f24ff */
[----:B------:R-:W-:Y:S01]  /*13b0*/  ISETP.NE.U32.AND P0, PT, RZ, c[0x0][0x250], PT ;  /* 0x00009400ff007a0c */ /* 0x000fe20003f05070 */
[----:B------:R-:W-:-:S03]  /*13c0*/  IMAD.WIDE.U32 R172, R218, R177, c[0x0][0x210] ;  /* 0x00008400daac7625 */ /* 0x000fc600078e00b1 */
        /* <DEDUP_REMOVED lines=18> */
[----:B0-----:R-:W-:-:S04]  /*14f0*/  ISETP.NE.AND P0, PT, R4, RZ, PT ;  /* 0x000000ff0400720c */ /* 0x001fc80003f05270 */
        /* <DEDUP_REMOVED lines=42> */
.L_x_2601:
[----:B-1----:R-:W-:Y:S05]  /*17a0*/  BSYNC B0 ;  /* 0x0000000000007941 */ /* 0x002fea0003800000 */
.L_x_2600:
        /* <DEDUP_REMOVED lines=11> */
[----:B------:R-:W2:Y:S01]  /*1860*/  LDG.E.128 R180, [R180.64] ;  /* 0x00000004b4b47981 */ /* 0x000ea2000c1e1d00 */
[----:B------:R-:W-:Y:S01]  /*1870*/  IMAD.WIDE.U32 R176, R218, R177, c[0x0][0x208] ;  /* 0x00008200dab07625 */ /* 0x000fe200078e00b1 */
[----:B------:R-:W-:-:S02]  /*1880*/  IADD3.X R225, R19, c[0x0][0x194], RZ, P0, !PT ;  /* 0x0000650013e17a10 */ /* 0x000fc400007fe4ff */
[----:B------:R-:W-:Y:S01]  /*1890*/  @P1 IADD3 R20, P0, R20, c[0x0][0x198], RZ ;  /* 0x0000660014141a10 */ /* 0x000fe20007f1e0ff */
[----:B------:R-:W3:Y:S01]  /*18a0*/  LDG.E.128 R172, [R172.64] ;  /* 0x00000004acac7981 */ /* 0x000ee2000c1e1d00 */
[----:B------:R-:W-:Y:S02]  /*18b0*/  P2R R17, PR, RZ, 0x4 ;  /* 0x00000004ff117803 */ /* 0x000fe40000000000 */
[----:B------:R-:W-:Y:S01]  /*18c0*/  @P1 IADD3.X R21, R19, c[0x0][0x19c], RZ, P0, !PT ;  /* 0x0000670013151a10 */ /* 0x000fe200007fe4ff */
[----:B------:R-:W4:Y:S01]  /*18d0*/  LDG.E.128 R176, [R176.64] ;  /* 0x00000004b0b07981 */ /* 0x000f22000c1e1d00 */
        /* <DEDUP_REMOVED lines=9> */
[----:B-----5:R-:W-:-:S05]  /*1970*/  FSEL R212, R212, RZ, !P0 ;  /* 0x000000ffd4d47208 */ /* 0x020fca0004000000 */
[C---:B--2---:R-:W-:Y:S02]  /*1980*/  FADD.FTZ R201, -R212.reuse, R181 ;  /* 0x000000b5d4c97221 */ /* 0x044fe40000010100 */
[----:B------:R-:W-:Y:S02]  /*1990*/  FADD.FTZ R19, -R212, R180 ;  /* 0x000000b4d4137221 */ /* 0x000fe40000010100 */
[----:B-1----:R-:W-:Y:S02]  /*19a0*/  FMUL.FTZ R21, R190, R201 ;  /* 0x000000c9be157220 */ /* 0x002fe40000410000 */
[----:B---3--:R-:W-:Y:S02]  /*19b0*/  FMUL.FTZ R192, R65, R173 ;  /* 0x000000ad41c07220 */ /* 0x008fe40000410000 */
[----:B------:R-:W-:Y:S02]  /*19c0*/  FMUL.FTZ R181, R64, R172 ;  /* 0x000000ac40b57220 */ /* 0x000fe40000410000 */
[----:B----4-:R-:W-:-:S02]  /*19d0*/  FADD.FTZ R101, R101, R177 ;  /* 0x000000b165657221 */ /* 0x010fc40000010000 */
[----:B------:R-:W-:Y:S02]  /*19e0*/  FFMA.FTZ R192, R61, R177, R192 ;  /* 0x000000b13dc07223 */ /* 0x000fe400000100c0 */
[----:B------:R-:W-:Y:S02]  /*19f0*/  FFMA.FTZ R81, R177, R21, R81 ;  /* 0x00000015b1517223 */ /* 0x000fe40000010051 */
[----:B------:R-:W-:Y:S02]  /*1a00*/  FMUL.FTZ R177, R66, R174 ;  /* 0x000000ae42b17220 */ /* 0x000fe40000410000 */
[----:B------:R-:W-:Y:S02]  /*1a10*/  FMUL.FTZ R19, R190, R19 ;  /* 0x00000013be137220 */ /* 0x000fe40000410000 */
[----:B------:R-:W-:Y:S02]  /*1a20*/  FFMA.FTZ R20, R60, R176, R181 ;  /* 0x000000b03c147223 */ /* 0x000fe400000100b5 */
[----:B------:R-:W-:-:S02]  /*1a30*/  FFMA.FTZ R196, R62, R178, R177 ;  /* 0x000000b23ec47223 */ /* 0x000fc400000100b1 */
[----:B------:R-:W-:Y:S02]  /*1a40*/  FADD.FTZ R213, -R212, R182 ;  /* 0x000000b6d4d57221 */ /* 0x000fe40000010100 */
[----:B------:R-:W-:Y:S02]  /*1a50*/  FADD.FTZ R177, R216, R20 ;  /* 0x00000014d8b17221 */ /* 0x000fe40000010000 */
[----:B------:R-:W-:Y:S02]  /*1a60*/  FFMA.FTZ R214, R19, R20, R214 ;  /* 0x0000001413d67223 */ /* 0x000fe400000100d6 */
[----:B------:R-:W-:Y:S02]  /*1a70*/  FADD.FTZ R100, R100, R176 ;  /* 0x000000b064647221 */ /* 0x000fe40000010000 */
[----:B------:R-:W-:Y:S02]  /*1a80*/  FFMA.FTZ R80, R176, R19, R80 ;  /* 0x00000013b0507223 */ /* 0x000fe40000010050 */
[----:B------:R-:W-:-:S02]  /*1a90*/  FADD.FTZ R183, -R212, R183 ;  /* 0x000000b7d4b77221 */ /* 0x000fc40000010100 */
[----:B------:R-:W-:Y:S02]  /*1aa0*/  FMUL.FTZ R176, R67, R175 ;  /* 0x000000af43b07220 */ /* 0x000fe40000410000 */
[C---:B------:R-:W-:Y:S02]  /*1ab0*/  FMUL.FTZ R201, R190.reuse, R213 ;  /* 0x000000d5bec97220 */ /* 0x040fe40000410000 */
        /* <DEDUP_REMOVED lines=20> */
.L_x_2603:
[----:B------:R-:W-:Y:S05]  /*1c00*/  BSYNC B0 ;  /* 0x0000000000007941 */ /* 0x000fea0003800000 */
.L_x_2602:
[----:B------:R-:W-:Y:S02]  /*1c10*/  LOP3.LUT P1, RZ, R6, 0xff, RZ, 0xc0, !PT ;  /* 0x000000ff06ff7812 */ /* 0x000fe4000782c0ff */
[----:B------:R-:W-:Y:S02]  /*1c20*/  SHF.R.U32.HI R174, RZ, 0x5, R3 ;  /* 0x00000005ffae7819 */ /* 0x000fe40000011603 */
[----:B------:R-:W-:-:S02]  /*1c30*/  LOP3.LUT P0, RZ, R3, 0x1f, RZ, 0xc0, !PT ;  /* 0x0000001f03ff7812 */ /* 0x000fc4000780c0ff */
[----:B------:R-:W-:-:S07]  /*1c40*/  LOP3.LUT R182, R174, 0x7fffffc, RZ, 0xc0, !PT ;  /* 0x07fffffcaeb67812 */ /* 0x000fce00078ec0ff */
[----:B------:R-:W-:Y:S01]  /*1c50*/  @!P1 IADD3 R182, R182, 0x4, RZ ;  /* 0x00000004b6b69810 */ /* 0x000fe20007ffe0ff */
[----:B------:R-:W-:Y:S05]  /*1c60*/  BRA.DIV ~URZ, `(.L_x_2604) ;  /* 0x00001b227f007947 */ /* 0x000fea000b800000 */
[----:B------:R1:W2:Y:S02]  /*1c70*/  SHFL.DOWN PT, R175, R216, 0x10, 0x1f ;  /* 0x0a001f00d8af7f89 */ /* 0x0002a400000e0000 */
.L_x_2625:
        /* <DEDUP_REMOVED lines=15> */
[----:B------:R2:W4:Y:S01]  /*1d70*/  SHFL.DOWN PT, R179, R178, 0x1, 0x1f ;  /* 0x08201f00b2b37f89 */ /* 0x00052200000e0000 */
[----:B---3--:R-:W-:-:S05]  /*1d80*/  FADD.FTZ R181, R177, R180 ;  /* 0x000000b4b1b57221 */ /* 0x008fca0000010000 */
[----:B-----5:R2:W3:Y:S02]  /*1d90*/  SHFL.DOWN PT, R212, R181, 0x1, 0x1f ;  /* 0x08201f00b5d47f89 */ /* 0x0204e400000e0000 */
.L_x_2626:
[----:B------:R-:W-:Y:S01]  /*1da0*/  @!P0 LOP3.LUT R173, R174, 0x3, RZ, 0xc0, !PT ;  /* 0x00000003aead8812 */ /* 0x000fe200078ec0ff */
[----:B----4-:R-:W-:Y:S01]  /*1db0*/  FADD.FTZ R180, R179, R178 ;  /* 0x000000b2b3b47221 */ /* 0x010fe20000010000 */
[----:B------:R-:W-:Y:S01]  /*1dc0*/  WARPSYNC 0xffffffff ;  /* 0xffffffff00007948 */ /* 0x000fe20003800000 */
[----:B--23--:R-:W-:Y:S01]  /*1dd0*/  FADD.FTZ R181, R212, R181 ;  /* 0x000000b5d4b57221 */ /* 0x00cfe20000010000 */
[----:B------:R-:W-:Y:S01]  /*1de0*/  @!P0 IADD3 R183, R182, R173, RZ ;  /* 0x000000adb6b78210 */ /* 0x000fe20007ffe0ff */
[----:B------:R-:W-:Y:S04]  /*1df0*/  BSSY B0, `(.L_x_2606) ;  /* 0x000004f000007945 */ /* 0x000fe80003800000 */
[----:B------:R-:W-:Y:S04]  /*1e00*/  @!P0 STS.64 [R183.X8+0x2800], R180 ;  /* 0x002800b4b7008388 */ /* 0x000fe80000008a00 */
[----:B------:R-:W-:Y:S01]  /*1e10*/  BAR.SYNC.DEFER_BLOCKING 0x0 ;  /* 0x0000000000007b1d */ /* 0x000fe20000010000 */
[----:B0-----:R-:W-:-:S05]  /*1e20*/  ISETP.NE.AND P0, PT, R4, RZ, PT ;  /* 0x000000ff0400720c */ /* 0x001fca0003f05270 */
[----:B------:R-:W0:Y:S04]  /*1e30*/  LDS.128 R172, [R182.X8+0x2800] ;  /* 0x00280000b6ac7984 */ /* 0x000e280000008c00 */
[----:B------:R-:W2:Y:S01]  /*1e40*/  LDS.128 R176, [R182.X8+0x2810] ;  /* 0x00281000b6b07984 */ /* 0x000ea20000008c00 */
[----:B0-----:R-:W-:Y:S02]  /*1e50*/  FADD.FTZ R223, RZ, R172 ;  /* 0x000000acffdf7221 */ /* 0x001fe40000010000 */
        /* <DEDUP_REMOVED lines=36> */
[----:B-1----:R-:W-:Y:S01]  /*20a0*/  FMUL.FTZ R216, R177, c[0x0][0x1e8] ;  /* 0x00007a00b1d87a20 */ /* 0x002fe20000410000 */
        /* <DEDUP_REMOVED lines=35> */
.L_x_2607:
[----:B------:R-:W-:Y:S05]  /*22e0*/  BSYNC B0 ;  /* 0x0000000000007941 */ /* 0x000fea0003800000 */
.L_x_2606:
[----:B------:R-:W-:Y:S01]  /*22f0*/  BSSY B0, `(.L_x_2608) ;  /* 0x000003f000007945 */ /* 0x000fe20003800000 */
[----:B------:R-:W-:Y:S05]  /*2300*/  @!P3 BRA `(.L_x_2609) ;  /* 0x000003d00000b947 */ /* 0x000fea0003800000 */
[----:B------:R-:W-:Y:S01]  /*2310*/  ISETP.NE.U32.AND P0, PT, RZ, c[0x0][0x218], PT ;  /* 0x00008600ff007a0c */ /* 0x000fe20003f05070 */
[-CC-:B0-----:R-:W-:Y:S01]  /*2320*/  FFMA.FTZ R172, R187, R181.reuse, R180.reuse ;  /* 0x000000b5bbac7223 */ /* 0x181fe200000100b4 */
[----:B------:R-:W-:Y:S01]  /*2330*/  LOP3.LUT P1, RZ, R10, 0xff, RZ, 0xc0, !PT ;  /* 0x000000ff0aff7812 */ /* 0x000fe2000782c0ff */
[-C--:B------:R-:W-:Y:S01]  /*2340*/  FFMA.FTZ R174, R186, R181.reuse, R180 ;  /* 0x000000b5baae7223 */ /* 0x080fe200000100b4 */
[----:B------:R-:W-:Y:S01]  /*2350*/  ISETP.NE.AND.EX P0, PT, RZ, c[0x0][0x21c], PT, P0 ;  /* 0x00008700ff007a0c */ /* 0x000fe20003f05300 */
[----:B------:R-:W-:Y:S01]  /*2360*/  FADD.FTZ R173, R185, -R172 ;  /* 0x800000acb9ad7221 */ /* 0x000fe20000010000 */
[----:B-1----:R-:W-:Y:S01]  /*2370*/  HFMA2.MMA R216, -RZ, RZ, 0, 9.5367431640625e-07 ;  /* 0x00000010ffd87435 */ /* 0x002fe200000001ff */
[----:B------:R-:W-:Y:S02]  /*2380*/  FFMA.FTZ R172, R209, R181, R180 ;  /* 0x000000b5d1ac7223 */ /* 0x000fe400000100b4 */
[----:B------:R-:W-:-:S02]  /*2390*/  FMUL.FTZ R173, R190, R173 ;  /* 0x000000adbead7220 */ /* 0x000fc40000410000 */
[----:B------:R-:W-:Y:S02]  /*23a0*/  FADD.FTZ R175, R197, -R174 ;  /* 0x800000aec5af7221 */ /* 0x000fe40000010000 */
[----:B------:R-:W-:Y:S02]  /*23b0*/  FFMA.FTZ R174, R206, R181, R180 ;  /* 0x000000b5ceae7223 */ /* 0x000fe400000100b4 */
[----:B------:R-:W-:Y:S02]  /*23c0*/  FADD.FTZ R177, R207, -R172 ;  /* 0x800000accfb17221 */ /* 0x000fe40000010000 */
[----:B------:R-:W-:Y:S02]  /*23d0*/  @P0 FADD.FTZ R173, R24, R173 ;  /* 0x000000ad18ad0221 */ /* 0x000fe40000010000 */
[----:B------:R-:W-:Y:S02]  /*23e0*/  FMUL.FTZ R172, R190, R175 ;  /* 0x000000afbeac7220 */ /* 0x000fe40000410000 */
        /* <DEDUP_REMOVED lines=47> */
.L_x_2609:
[----:B------:R-:W-:Y:S05]  /*26e0*/  BSYNC B0 ;  /* 0x0000000000007941 */ /* 0x000fea0003800000 */
.L_x_2608:
        /* <DEDUP_REMOVED lines=8> */
[----:B-1----:R-:W-:Y:S01]  /*2770*/  MOV R216, 0x10 ;  /* 0x0000001000d87802 */ /* 0x002fe20000000f00 */
        /* <DEDUP_REMOVED lines=54> */
.L_x_2611:
[----:B------:R-:W-:Y:S05]  /*2ae0*/  BSYNC B0 ;  /* 0x0000000000007941 */ /* 0x000fea0003800000 */
.L_x_2610:
        /* <DEDUP_REMOVED lines=8> */
[----:B-1----:R-:W-:Y:S01]  /*2b70*/  HFMA2.MMA R216, -RZ, RZ, 0, 9.5367431640625e-07 ;  /* 0x00000010ffd87435 */ /* 0x002fe200000001ff */
        /* <DEDUP_REMOVED lines=54> */
.L_x_2613:
[----:B------:R-:W-:Y:S05]  /*2ee0*/  BSYNC B0 ;  /* 0x0000000000007941 */ /* 0x000fea0003800000 */
.L_x_2612:
        /* <DEDUP_REMOVED lines=8> */
[----:B------:R-:W-:Y:S01]  /*2f70*/  MOV R214, 0x10 ;  /* 0x0000001000d67802 */ /* 0x000fe20000000f00 */
        /* <DEDUP_REMOVED lines=38> */
[C---:B------:R-:W-:Y:S02]  /*31e0*/  LOP3.LUT P1, RZ, R17.reuse, 0xff, RZ, 0xc0, !PT ;  /* 0x000000ff11ff7812 */ /* 0x040fe4000782c0ff */
        /* <DEDUP_REMOVED lines=14> */
.L_x_2615:
[----:B------:R-:W-:Y:S05]  /*32d0*/  BSYNC B0 ;  /* 0x0000000000007941 */ /* 0x000fea0003800000 */
.L_x_2614:
[----:B------:R-:W-:Y:S02]  /*32e0*/  IADD3 R5, R5, c[0x0][0x160], RZ ;  /* 0x0000580005057a10 */ /* 0x000fe40007ffe0ff */
[----:B------:R-:W-:Y:S02]  /*32f0*/  LOP3.LUT P1, RZ, R6, 0xff, RZ, 0xc0, !PT ;  /* 0x000000ff06ff7812 */ /* 0x000fe4000782c0ff */
[----:B------:R-:W-:Y:S02]  /*3300*/  ISETP.GE.AND P0, PT, R5, c[0x0][0x164], PT ;  /* 0x0000590005007a0c */ /* 0x000fe40003f06270 */
[----:B------:R-:W-:-:S11]  /*3310*/  SEL R6, RZ, 0x1, P1 ;  /* 0x00000001ff067807 */ /* 0x000fd60000800000 */
[----:B01----:R-:W-:Y:S01]  /*3320*/  @P0 CALL.REL.NOINC `(.L_x_2593) ;  /* 0x0000001000000944 */ /* 0x003fe20003c00000 */
[----:B------:R-:W-:Y:S05]  /*3330*/  BRA `(.L_x_2616) ;  /* 0xffffd26000007947 */ /* 0x000fea000383ffff */
.L_x_2593:
        /* <DEDUP_REMOVED lines=18> */
.L_x_2618:
[----:B------:R-:W-:Y:S05]  /*3460*/  BSYNC B0 ;  /* 0x0000000000007941 */ /* 0x000fea0003800000 */
.L_x_2617:
        /* <DEDUP_REMOVED lines=12> */
.L_x_2620:
[----:B------:R-:W-:Y:S05]  /*3530*/  BSYNC B0 ;  /* 0x0000000000007941 */ /* 0x000fea0003800000 */
.L_x_2619:
        /* <DEDUP_REMOVED lines=12> */
.L_x_2622:
[----:B------:R-:W-:Y:S05]  /*3600*/  BSYNC B0 ;  /* 0x0000000000007941 */ /* 0x000fea0003800000 */
.L_x_2621:
        /* <DEDUP_REMOVED lines=12> */
.L_x_2624:
[----:B------:R-:W-:Y:S05]  /*36d0*/  BSYNC B0 ;  /* 0x0000000000007941 */ /* 0x000fea0003800000 */
.L_x_2623:
        /* <DEDUP_REMOVED lines=11> */
.L_x_2604:
[----:B------:R-:W-:Y:S01]  /*3790*/  HFMA2.MMA R177, -RZ, RZ, 0, 9.5367431640625e-07 ;  /* 0x00000010ffb17435 */ /* 0x000fe200000001ff */
[----:B------:R-:W-:-:S02]  /*37a0*/  MOV R176, R216 ;  /* 0x000000d800b07202 */ /* 0x000fc40000000f00 */
[----:B-----5:R-:W-:Y:S02]  /*37b0*/  MOV R212, 0x1f ;  /* 0x0000001f00d47802 */ /* 0x020fe40000000f00 */
[----:B------:R-:W-:Y:S02]  /*37c0*/  MOV R183, 0xffffffff ;  /* 0xffffffff00b77802 */ /* 0x000fe40000000f00 */
[----:B------:R-:W-:Y:S02]  /*37d0*/  MOV R172, 0x37f0 ;  /* 0x000037f000ac7802 */ /* 0x000fe40000000f00 */
[----:B0-----:R-:W-:Y:S05]  /*37e0*/  CALL.REL.NOINC `($__internal_112_$__cuda_sm70_shflsync_down_p) ;  /* 0x0000045000007944 */ /* 0x001fea0003c00000 */
[----:B-1----:R-:W-:Y:S01]  /*37f0*/  MOV R175, R212 ;  /* 0x000000d400af7202 */ /* 0x002fe20000000f00 */
[----:B0-----:R-:W-:Y:S05]  /*3800*/  BRA `(.L_x_2625) ;  /* 0xffffe47000007947 */ /* 0x001fea000383ffff */
.L_x_2605:
[----:B------:R-:W-:Y:S01]  /*3810*/  HFMA2.MMA R177, -RZ, RZ, 0, 9.5367431640625e-07 ;  /* 0x00000010ffb17435 */ /* 0x000fe200000001ff */
[----:B------:R-:W-:Y:S02]  /*3820*/  MOV R176, R214 ;  /* 0x000000d600b07202 */ /* 0x000fe40000000f00 */
[----:B-----5:R-:W-:Y:S02]  /*3830*/  MOV R212, 0x1f ;  /* 0x0000001f00d47802 */ /* 0x020fe40000000f00 */
[----:B------:R-:W-:-:S02]  /*3840*/  MOV R183, 0xffffffff ;  /* 0xffffffff00b77802 */ /* 0x000fc40000000f00 */
[----:B------:R-:W-:Y:S02]  /*3850*/  MOV R172, 0x3870 ;  /* 0x0000387000ac7802 */ /* 0x000fe40000000f00 */
[----:B012---:R-:W-:Y:S05]  /*3860*/  CALL.REL.NOINC `($__internal_112_$__cuda_sm70_shflsync_down_p) ;  /* 0x000003d000007944 */ /* 0x007fea0003c00000 */
[----:B------:R-:W-:Y:S01]  /*3870*/  FADD.FTZ R216, R175, R216 ;  /* 0x000000d8afd87221 */ /* 0x000fe20000010000 */
[----:B0-----:R-:W-:Y:S01]  /*3880*/  HFMA2.MMA R177, -RZ, RZ, 0, 4.76837158203125e-07 ;  /* 0x00000008ffb17435 */ /* 0x001fe200000001ff */
[----:B-1----:R-:W-:Y:S01]  /*3890*/  FADD.FTZ R179, R214, R212 ;  /* 0x000000d4d6b37221 */ /* 0x002fe20000010000 */
[----:B------:R-:W-:Y:S02]  /*38a0*/  MOV R212, 0x1f ;  /* 0x0000001f00d47802 */ /* 0x000fe40000000f00 */
[----:B------:R-:W-:Y:S02]  /*38b0*/  MOV R183, 0xffffffff ;  /* 0xffffffff00b77802 */ /* 0x000fe40000000f00 */
[----:B------:R-:W-:Y:S02]  /*38c0*/  MOV R176, R216 ;  /* 0x000000d800b07202 */ /* 0x000fe40000000f00 */
[----:B------:R-:W-:Y:S02]  /*38d0*/  MOV R172, 0x38f0 ;  /* 0x000038f000ac7802 */ /* 0x000fe40000000f00 */
[----:B------:R-:W-:Y:S05]  /*38e0*/  CALL.REL.NOINC `($__internal_112_$__cuda_sm70_shflsync_down_p) ;  /* 0x0000035000007944 */ /* 0x000fea0003c00000 */
[----:B0-----:R-:W-:Y:S01]  /*38f0*/  HFMA2.MMA R177, -RZ, RZ, 0, 4.76837158203125e-07 ;  /* 0x00000008ffb17435 */ /* 0x001fe200000001ff */
[----:B-1----:R-:W-:-:S02]  /*3900*/  MOV R175, R212 ;  /* 0x000000d400af7202 */ /* 0x002fc40000000f00 */
[----:B------:R-:W-:Y:S02]  /*3910*/  MOV R176, R179 ;  /* 0x000000b300b07202 */ /* 0x000fe40000000f00 */
[----:B------:R-:W-:Y:S02]  /*3920*/  MOV R212, 0x1f ;  /* 0x0000001f00d47802 */ /* 0x000fe40000000f00 */
[----:B------:R-:W-:Y:S02]  /*3930*/  MOV R183, 0xffffffff ;  /* 0xffffffff00b77802 */ /* 0x000fe40000000f00 */
[----:B------:R-:W-:Y:S02]  /*3940*/  MOV R172, 0x3960 ;  /* 0x0000396000ac7802 */ /* 0x000fe40000000f00 */
[----:B------:R-:W-:Y:S05]  /*3950*/  CALL.REL.NOINC `($__internal_112_$__cuda_sm70_shflsync_down_p) ;  /* 0x000002e000007944 */ /* 0x000fea0003c00000 */
[----:B------:R-:W-:Y:S01]  /*3960*/  FADD.FTZ R216, R175, R216 ;  /* 0x000000d8afd87221 */ /* 0x000fe20000010000 */
[----:B0-----:R-:W-:Y:S01]  /*3970*/  HFMA2.MMA R177, -RZ, RZ, 0, 2.384185791015625e-07 ;  /* 0x00000004ffb17435 */ /* 0x001fe200000001ff */
[----:B-1----:R-:W-:Y:S01]  /*3980*/  FADD.FTZ R179, R179, R212 ;  /* 0x000000d4b3b37221 */ /* 0x002fe20000010000 */
[----:B------:R-:W-:Y:S02]  /*3990*/  MOV R212, 0x1f ;  /* 0x0000001f00d47802 */ /* 0x000fe40000000f00 */
[----:B------:R-:W-:-:S02]  /*39a0*/  MOV R183, 0xffffffff ;  /* 0xffffffff00b77802 */ /* 0x000fc40000000f00 */
[----:B------:R-:W-:Y:S02]  /*39b0*/  MOV R176, R216 ;  /* 0x000000d800b07202 */ /* 0x000fe40000000f00 */
[----:B------:R-:W-:Y:S02]  /*39c0*/  MOV R172, 0x39e0 ;  /* 0x000039e000ac7802 */ /* 0x000fe40000000f00 */
[----:B------:R-:W-:Y:S05]  /*39d0*/  CALL.REL.NOINC `($__internal_112_$__cuda_sm70_shflsync_down_p) ;  /* 0x0000026000007944 */ /* 0x000fea0003c00000 */
[----:B0-----:R-:W-:Y:S01]  /*39e0*/  HFMA2.MMA R177, -RZ, RZ, 0, 2.384185791015625e-07 ;  /* 0x00000004ffb17435 */ /* 0x001fe200000001ff */
[----:B-1----:R-:W-:Y:S02]  /*39f0*/  MOV R175, R212 ;  /* 0x000000d400af7202 */ /* 0x002fe40000000f00 */
[----:B------:R-:W-:Y:S02]  /*3a00*/  MOV R176, R179 ;  /* 0x000000b300b07202 */ /* 0x000fe40000000f00 */
[----:B------:R-:W-:Y:S02]  /*3a10*/  MOV R212, 0x1f ;  /* 0x0000001f00d47802 */ /* 0x000fe40000000f00 */
[----:B------:R-:W-:Y:S02]  /*3a20*/  MOV R183, 0xffffffff ;  /* 0xffffffff00b77802 */ /* 0x000fe40000000f00 */
[----:B------:R-:W-:-:S02]  /*3a30*/  MOV R172, 0x3a50 ;  /* 0x00003a5000ac7802 */ /* 0x000fc40000000f00 */
[----:B------:R-:W-:Y:S05]  /*3a40*/  CALL.REL.NOINC `($__internal_112_$__cuda_sm70_shflsync_down_p) ;  /* 0x000001f000007944 */ /* 0x000fea0003c00000 */
[----:B------:R-:W-:Y:S01]  /*3a50*/  FADD.FTZ R178, R175, R216 ;  /* 0x000000d8afb27221 */ /* 0x000fe20000010000 */
[----:B0-----:R-:W-:Y:S01]  /*3a60*/  HFMA2.MMA R177, -RZ, RZ, 0, 1.1920928955078125e-07 ;  /* 0x00000002ffb17435 */ /* 0x001fe200000001ff */
[----:B-1----:R-:W-:Y:S01]  /*3a70*/  FADD.FTZ R179, R179, R212 ;  /* 0x000000d4b3b37221 */ /* 0x002fe20000010000 */
[----:B------:R-:W-:-:S02]  /*3a80*/  MOV R212, 0x1f ;  /* 0x0000001f00d47802 */ /* 0x000fc40000000f00 */
[----:B------:R-:W-:Y:S02]  /*3a90*/  MOV R183, 0xffffffff ;  /* 0xffffffff00b77802 */ /* 0x000fe40000000f00 */
[----:B------:R-:W-:Y:S02]  /*3aa0*/  MOV R176, R178 ;  /* 0x000000b200b07202 */ /* 0x000fe40000000f00 */
[----:B------:R-:W-:Y:S02]  /*3ab0*/  MOV R172, 0x3ad0 ;  /* 0x00003ad000ac7802 */ /* 0x000fe40000000f00 */
[----:B------:R-:W-:Y:S05]  /*3ac0*/  CALL.REL.NOINC `($__internal_112_$__cuda_sm70_shflsync_down_p) ;  /* 0x0000017000007944 */ /* 0x000fea0003c00000 */
[----:B0-----:R-:W-:Y:S01]  /*3ad0*/  HFMA2.MMA R177, -RZ, RZ, 0, 1.1920928955078125e-07 ;  /* 0x00000002ffb17435 */ /* 0x001fe200000001ff */
[----:B-1----:R-:W-:Y:S02]  /*3ae0*/  MOV R175, R212 ;  /* 0x000000d400af7202 */ /* 0x002fe40000000f00 */
[----:B------:R-:W-:Y:S02]  /*3af0*/  MOV R176, R179 ;  /* 0x000000b300b07202 */ /* 0x000fe40000000f00 */
[----:B------:R-:W-:Y:S02]  /*3b00*/  MOV R212, 0x1f ;  /* 0x0000001f00d47802 */ /* 0x000fe40000000f00 */
[----:B------:R-:W-:-:S02]  /*3b10*/  MOV R183, 0xffffffff ;  /* 0xffffffff00b77802 */ /* 0x000fc40000000f00 */
[----:B------:R-:W-:Y:S02]  /*3b20*/  MOV R172, 0x3b40 ;  /* 0x00003b4000ac7802 */ /* 0x000fe40000000f00 */
[----:B------:R-:W-:Y:S05]  /*3b30*/  CALL.REL.NOINC `($__internal_112_$__cuda_sm70_shflsync_down_p) ;  /* 0x0000010000007944 */ /* 0x000fea0003c00000 */
[----:B------:R-:W-:Y:S01]  /*3b40*/  FADD.FTZ R178, R175, R178 ;  /* 0x000000b2afb27221 */ /* 0x000fe20000010000 */
[----:B0-----:R-:W-:Y:S01]  /*3b50*/  HFMA2.MMA R177, -RZ, RZ, 0, 5.9604644775390625e-08 ;  /* 0x00000001ffb17435 */ /* 0x001fe200000001ff */
[----:B-1----:R-:W-:Y:S01]  /*3b60*/  FADD.FTZ R181, R179, R212 ;  /* 0x000000d4b3b57221 */ /* 0x002fe20000010000 */
[----:B------:R-:W-:Y:S02]  /*3b70*/  MOV R212, 0x1f ;  /* 0x0000001f00d47802 */ /* 0x000fe40000000f00 */
[----:B------:R-:W-:Y:S02]  /*3b80*/  MOV R183, 0xffffffff ;  /* 0xffffffff00b77802 */ /* 0x000fe40000000f00 */
[----:B------:R-:W-:Y:S02]  /*3b90*/  MOV R176, R178 ;  /* 0x000000b200b07202 */ /* 0x000fe40000000f00 */
[----:B------:R-:W-:Y:S02]  /*3ba0*/  MOV R172, 0x3bc0 ;  /* 0x00003bc000ac7802 */ /* 0x000fe40000000f00 */
[----:B------:R-:W-:Y:S05]  /*3bb0*/  CALL.REL.NOINC `($__internal_112_$__cuda_sm70_shflsync_down_p) ;  /* 0x0000008000007944 */ /* 0x000fea0003c00000 */
[----:B0-----:R-:W-:Y:S01]  /*3bc0*/  HFMA2.MMA R177, -RZ, RZ, 0, 5.9604644775390625e-08 ;  /* 0x00000001ffb17435 */ /* 0x001fe200000001ff */
[----:B-1----:R-:W-:-:S02]  /*3bd0*/  MOV R179, R212 ;  /* 0x000000d400b37202 */ /* 0x002fc40000000f00 */
[----:B------:R-:W-:Y:S02]  /*3be0*/  MOV R176, R181 ;  /* 0x000000b500b07202 */ /* 0x000fe40000000f00 */
[----:B------:R-:W-:Y:S02]  /*3bf0*/  MOV R212, 0x1f ;  /* 0x0000001f00d47802 */ /* 0x000fe40000000f00 */
[----:B------:R-:W-:Y:S02]  /*3c00*/  MOV R183, 0xffffffff ;  /* 0xffffffff00b77802 */ /* 0x000fe40000000f00 */
[----:B------:R-:W-:Y:S02]  /*3c10*/  MOV R172, 0x3c30 ;  /* 0x00003c3000ac7802 */ /* 0x000fe40000000f00 */
[----:B------:R-:W-:Y:S05]  /*3c20*/  CALL.REL.NOINC `($__internal_112_$__cuda_sm70_shflsync_down_p) ;  /* 0x0000001000007944 */ /* 0x000fea0003c00000 */
[----:B01----:R-:W-:Y:S05]  /*3c30*/  BRA `(.L_x_2626) ;  /* 0xffffe16000007947 */ /* 0x003fea000383ffff */
        .weak           $__internal_112_$__cuda_sm70_shflsync_down_p
        .type           $__internal_112_$__cuda_sm70_shflsync_down_p,@function
        .size           $__internal_112_$__cuda_sm70_shflsync_down_p,(.L_x_2859 - $__internal_112_$__cuda_sm70_shflsync_down_p)
$__internal_112_$__cuda_sm70_shflsync_down_p:
[----:B------:R-:W-:Y:S01]  /*3c40*/  HFMA2.MMA R173, -RZ, RZ, 0, 0 ;  /* 0x00000000ffad7435 */ /* 0x000fe200000001ff */
[----:B------:R-:W-:Y:S04]  /*3c50*/  WARPSYNC R183 ;  /* 0x000000b700007348 */ /* 0x000fe80003800000 */
[----:B------:R0:W1:Y:S01]  /*3c60*/  SHFL.DOWN PT, R212, R176, R177, R212 ;  /* 0x080000b1b0d47389 */ /* 0x00006200000e00d4 */
[----:B------:R-:W-:Y:S05]  /*3c70*/  RET.REL.NODEC R172 `(_ZN10layer_norm31ln_parallel_residual_bwd_kernelINS_13Kernel_traitsIfffffjLj2560ELj1ELj1ELj4ELj16ENS_18Kernel_traits_baseILj2560EfffffjLj128EEEEELb1ELb0ELb0EEEvNS_9BwdParamsE) ;  /* 0xffffc380ac007950 */ /* 0x000fea0003c3ffff */
.L_x_2627:
        /* <DEDUP_REMOVED lines=16> */
.L_x_2859:


//--------------------- .text._ZN10layer_norm31ln_parallel_residual_bwd_kernelINS_13Kernel_traitsIfffffjLj2560ELj1ELj1ELj4ELj16ENS_18Kernel_traits_baseILj2560EfffffjLj128EEEEELb1ELb0ELb1EEEvNS_9BwdParamsE --------------------------
	.section	.text._ZN10layer_norm31ln_parallel_residual_bwd_kernelINS_13Kernel_traitsIfffffjLj2560ELj1ELj1ELj4ELj16ENS_18Kernel_traits_baseILj2560EfffffjLj128EEEEELb1ELb0ELb1EEEvNS_9BwdParamsE,"ax",@progbits
	.sectioninfo	@"SHI_REGISTERS=253"
	.align	128
        .global         _ZN10layer_norm31ln_parallel_residual_bwd_kernelINS_13Kernel_traitsIfffffjLj2560ELj1ELj1ELj4ELj16ENS_18Kernel_traits_baseILj2560EfffffjLj128EEEEELb1ELb0ELb1EEEvNS_9BwdParamsE
        .type           _ZN10layer_norm31ln_parallel_residual_bwd_kernelINS_13Kernel_traitsIfffffjLj2560ELj1ELj1ELj4ELj16ENS_18Kernel_traits_baseILj2560EfffffjLj128EEEEELb1ELb0ELb1EEEvNS_9BwdParamsE,@function
        .size           _ZN10layer_norm31ln_parallel_residual_bwd_kernelINS_13Kernel_traitsIfffffjLj2560ELj1ELj1ELj4ELj16ENS_18Kernel_traits_baseILj2560EfffffjLj128EEEEELb1ELb0ELb1EEEvNS_9BwdParamsE,(.L_x_2860 - _ZN10layer_norm31ln_parallel_residual_bwd_kernelINS_13Kernel_traitsIfffffjLj2560ELj1ELj1ELj4ELj16ENS_18Kernel_traits_baseILj2560EfffffjLj128EEEEELb1ELb0ELb1EEEvNS_9BwdParamsE)
        .other          _ZN10layer_norm31ln_parallel_residual_bwd_kernelINS_13Kernel_traitsIfffffjLj2560ELj1ELj1ELj4ELj16ENS_18Kernel_traits_baseILj2560EfffffjLj128EEEEELb1ELb0ELb1EEEvNS_9BwdParamsE,@"STO_CUDA_ENTRY STV_DEFAULT"
_ZN10layer_norm31ln_parallel_residual_bwd_kernelINS_13Kernel_traitsIfffffjLj2560ELj1ELj1ELj4ELj16ENS_18Kernel_traits_baseILj2560EfffffjLj128EEEEELb1ELb0ELb1EEEvNS_9BwdParamsE:
.text._ZN10layer_norm31ln_parallel_residual_bwd_kernelINS_13Kernel_traitsIfffffjLj2560ELj1ELj1ELj4ELj16ENS_18Kernel_traits_baseILj2560EfffffjLj128EEEEELb1ELb0ELb1EEEvNS_9BwdParamsE:
        /* <DEDUP_REMOVED lines=48> */
.L_x_2628:
[----:B------:R-:W-:-:S04]  /*0300*/  SHF.L.U32 R2, R0, 0x4, RZ ;  /* 0x0000000400027819 */ /* 0x000fc800000006ff */
[----:B------:R-:W-:-:S04]  /*0310*/  LOP3.LUT R2, R2, 0x7f0, RZ, 0xc0, !PT ;  /* 0x000007f002027812 */ /* 0x000fc800078ec0ff */
[C---:B------:R-:W-:Y:S02]  /*0320*/  IADD3 R6, P0, R2.reuse, c[0x0][0x1b0], RZ ;  /* 0x00006c0002067a10 */ /* 0x040fe40007f1e0ff */
[----:B------:R-:W-:Y:S02]  /*0330*/  IADD3 R12, P1, R2, c[0x0][0x1b8], RZ ;  /* 0x00006e00020c7a10 */ /* 0x000fe40007f3e0ff */
[----:B------:R-:W-:Y:S02]  /*0340*/  IADD3.X R7, RZ, c[0x0][0x1b4], RZ, P0, !PT ;  /* 0x00006d00ff077a10 */ /* 0x000fe400007fe4ff */
[----:B------:R-:W-:Y:S01]  /*0350*/  IADD3.X R13, RZ, c[0x0][0x1bc], RZ, P1, !PT ;  /* 0x00006f00ff0d7a10 */ /* 0x000fe20000ffe4ff */
[----:B------:R-:W-:Y:S01]  /*0360*/  HFMA2.MMA R215, -RZ, RZ, 0, 0 ;  /* 0x00000000ffd77435 */ /* 0x000fe200000001ff */
[----:B------:R-:W-:Y:S01]  /*0370*/  IMAD.MOV.U32 R225, RZ, RZ, 0x1 ;  /* 0x00000001ffe17424 */ /* 0x000fe200078e00ff */
        /* <DEDUP_REMOVED lines=49> */
[----:B------:R-:W-:-:S02]  /*0690*/  MOV R208, RZ ;  /* 0x000000ff00d07202 */ /* 0x000fc40000000f00 */
.L_x_2637:
        /* <DEDUP_REMOVED lines=9> */
[C---:B------:R-:W-:Y:S02]  /*0730*/  SHF.L.U32 R231, R156.reuse, 0x4, RZ ;  /* 0x000000049ce77819 */ /* 0x040fe400000006ff */
[----:B------:R-:W-:Y:S02]  /*0740*/  IADD3 R152, R156, 0x80, RZ ;  /* 0x000000809c987810 */ /* 0x000fe40007ffe0ff */
[----:B------:R-:W-:Y:S02]  /*0750*/  SHF.R.U32.HI R230, RZ, 0x1c, R156 ;  /* 0x0000001cffe67819 */ /* 0x000fe4000001169c */
[----:B------:R-:W-:-:S02]  /*0760*/  IADD3 R100, P0, R231, c[0x0][0x188], RZ ;  /* 0x00006200e7647a10 */ /* 0x000fc40007f1e0ff */
[----:B------:R-:W-:Y:S02]  /*0770*/  SHF.L.U32 R228, R152, 0x4, RZ ;  /* 0x0000000498e47819 */ /* 0x000fe400000006ff */
[----:B------:R-:W-:Y:S02]  /*0780*/  IADD3.X R101, R230, c[0x0][0x18c], RZ, P0, !PT ;  /* 0x00006300e6657a10 */ /* 0x000fe400007fe4ff */
[----:B------:R-:W-:Y:S02]  /*0790*/  SHF.R.U32.HI R227, RZ, 0x1c, R152 ;  /* 0x0000001cffe37819 */ /* 0x000fe40000011698 */
[----:B0-----:R-:W-:Y:S01]  /*07a0*/  IADD3 R112, P0, R228, c[0x0][0x188], RZ ;  /* 0x00006200e4707a10 */ /* 0x001fe20007f1e0ff */
[----:B------:R-:W-:Y:S01]  /*07b0*/  IMAD.WIDE R118, R216, R119, c[0x0][0x1a8] ;  /* 0x00006a00d8767625 */ /* 0x000fe200078e0277 */
[----:B------:R-:W3:Y:S02]  /*07c0*/  LDG.E.128 R100, [R100.64] ;  /* 0x0000000464647981 */ /* 0x000ee4000c1e1d00 */
[----:B------:R-:W-:-:S02]  /*07d0*/  IADD3.X R113, R227, c[0x0][0x18c], RZ, P0, !PT ;  /* 0x00006300e3717a10 */ /* 0x000fc400007fe4ff */
[----:B------:R-:W-:Y:S01]  /*07e0*/  ISETP.NE.U32.AND P0, PT, RZ, c[0x0][0x250], PT ;  /* 0x00009400ff007a0c */ /* 0x000fe20003f05070 */
[CC--:B------:R-:W-:Y:S01]  /*07f0*/  IMAD.WIDE.U32 R104, R156.reuse, R157.reuse, c[0x0][0x210] ;  /* 0x000084009c687625 */ /* 0x0c0fe200078e009d */
[C---:B------:R-:W-:Y:S01]  /*0800*/  IADD3 R236, R156.reuse, 0x100, RZ ;  /* 0x000001009cec7810 */ /* 0x040fe20007ffe0ff */
[----:B------:R0:W4:Y:S01]  /*0810*/  LDG.E R221, [R118.64] ;  /* 0x0000000476dd7981 */ /* 0x000122000c1e1900 */
[----:B------:R-:W-:Y:S01]  /*0820*/  ISETP.NE.AND.EX P0, PT, RZ, c[0x0][0x254], PT, P0 ;  /* 0x00009500ff007a0c */ /* 0x000fe20003f05300 */
[----:B------:R-:W-:Y:S01]  /*0830*/  IMAD.WIDE.U32 R108, R156, R157, c[0x0][0x208] ;  /* 0x000082009c6c7625 */ /* 0x000fe200078e009d */
[----:B------:R-:W-:Y:S01]  /*0840*/  SHF.L.U32 R224, R236, 0x4, RZ ;  /* 0x00000004ece07819 */ /* 0x000fe200000006ff */
[----:B------:R-:W4:Y:S01]  /*0850*/  LDG.E.128 R104, [R104.64] ;  /* 0x0000000468687981 */ /* 0x000f22000c1e1d00 */
[----:B------:R-:W-:Y:S02]  /*0860*/  SHF.R.U32.HI R223, RZ, 0x1c, R236 ;  /* 0x0000001cffdf7819 */ /* 0x000fe400000116ec */
[----:B------:R-:W-:Y:S01]  /*0870*/  IADD3 R124, P1, R224, c[0x0][0x188], RZ ;  /* 0x00006200e07c7a10 */ /* 0x000fe20007f3e0ff */
[----:B------:R-:W4:Y:S01]  /*0880*/  LDG.E.128 R108, [R108.64] ;  /* 0x000000046c6c7981 */ /* 0x000f22000c1e1d00 */
[----:B------:R-:W-:-:S02]  /*0890*/  SHF.L.U32 R232, R156, 0x2, RZ ;  /* 0x000000029ce87819 */ /* 0x000fc400000006ff */
[----:B------:R-:W-:Y:S02]  /*08a0*/  IADD3.X R125, R223, c[0x0][0x18c], RZ, P1, !PT ;  /* 0x00006300df7d7a10 */ /* 0x000fe40000ffe4ff */
[----:B------:R-:W-:Y:S02]  /*08b0*/  IADD3 R234, R156, 0x180, RZ ;  /* 0x000001809cea7810 */ /* 0x000fe40007ffe0ff */
[----:B------:R-:W-:Y:S02]  /*08c0*/  SHF.R.U32.HI R233, RZ, 0x1e, R156 ;  /* 0x0000001effe97819 */ /* 0x000fe4000001169c */
[C---:B------:R-:W-:Y:S02]  /*08d0*/  SHF.L.U32 R240, R152.reuse, 0x2, RZ ;  /* 0x0000000298f07819 */ /* 0x040fe400000006ff */
[----:B------:R-:W-:Y:S01]  /*08e0*/  SHF.R.U32.HI R226, RZ, 0x1e, R152 ;  /* 0x0000001effe27819 */ /* 0x000fe20000011698 */
[-C--:B------:R-:W-:Y:S01]  /*08f0*/  IMAD.WIDE.U32 R120, R152, R157.reuse, c[0x0][0x210] ;  /* 0x0000840098787625 */ /* 0x080fe200078e009d */
[----:B------:R-:W-:Y:S01]  /*0900*/  @P0 IADD3 R140, P1, R232, c[0x0][0x198], RZ ;  /* 0x00006600e88c0a10 */ /* 0x000fe20007f3e0ff */
[----:B------:R-:W4:Y:S02]  /*0910*/  LDG.E.128 R112, [R112.64] ;  /* 0x0000000470707981 */ /* 0x000f24000c1e1d00 */
[----:B------:R-:W-:Y:S01]  /*0920*/  IMAD.SHL.U32 R220, R234, 0x10, RZ ;  /* 0x00000010eadc7824 */ /* 0x000fe200078e00ff */
[----:B------:R-:W-:Y:S01]  /*0930*/  @P0 IADD3.X R141, R233, c[0x0][0x19c], RZ, P1, !PT ;  /* 0x00006700e98d0a10 */ /* 0x000fe20000ffe4ff */
[----:B------:R-:W-:Y:S01]  /*0940*/  IMAD.WIDE.U32 R116, R152, R157, c[0x0][0x208] ;  /* 0x0000820098747625 */ /* 0x000fe200078e009d */
[----:B------:R-:W-:Y:S01]  /*0950*/  @P0 IADD3 R138, P1, R240, c[0x0][0x198], RZ ;  /* 0x00006600f08a0a10 */ /* 0x000fe20007f3e0ff */
[----:B------:R-:W4:Y:S01]  /*0960*/  LDG.E.128 R120, [R120.64] ;  /* 0x0000000478787981 */ /* 0x000f22000c1e1d00 */
[----:B------:R-:W-:-:S02]  /*0970*/  SHF.R.U32.HI R219, RZ, 0x1c, R234 ;  /* 0x0000001cffdb7819 */ /* 0x000fc400000116ea */
[----:B------:R-:W-:Y:S01]  /*0980*/  @P0 IADD3.X R139, R226, c[0x0][0x19c], RZ, P1, !PT ;  /* 0x00006700e28b0a10 */ /* 0x000fe20000ffe4ff */
[----:B------:R-:W4:Y:S01]  /*0990*/  LDG.E.128 R124, [R124.64] ;  /* 0x000000047c7c7981 */ /* 0x000f22000c1e1d00 */
[----:B------:R-:W-:Y:S02]  /*09a0*/  IADD3 R136, P3, R220, c[0x0][0x188], RZ ;  /* 0x00006200dc887a10 */ /* 0x000fe40007f7e0ff */
[----:B------:R-:W-:Y:S02]  /*09b0*/  ISETP.NE.U32.AND P1, PT, RZ, c[0x0][0x218], PT ;  /* 0x00008600ff007a0c */ /* 0x000fe40003f25070 */
[C---:B------:R-:W-:Y:S01]  /*09c0*/  SHF.L.U32 R241, R236.reuse, 0x2, RZ ;  /* 0x00000002ecf17819 */ /* 0x040fe200000006ff */
[----:B------:R-:W-:Y:S01]  /*09d0*/  IMAD.WIDE.U32 R132, R236, R157, c[0x0][0x210] ;  /* 0x00008400ec847625 */ /* 0x000fe200078e009d */
[----:B------:R-:W-:Y:S01]  /*09e0*/  IADD3.X R137, R219, c[0x0][0x18c], RZ, P3, !PT ;  /* 0x00006300db897a10 */ /* 0x000fe20001ffe4ff */
[----:B0-----:R-:W4:Y:S01]  /*09f0*/  LDG.E.128 R116, [R116.64] ;  /* 0x0000000474747981 */ /* 0x001f22000c1e1d00 */
[----:B------:R-:W-:-:S02]  /*0a00*/  ISETP.NE.AND.EX P1, PT, RZ, c[0x0][0x21c], PT, P1 ;  /* 0x00008700ff007a0c */ /* 0x000fc40003f25310 */
[----:B------:R-:W-:Y:S01]  /*0a10*/  SHF.L.U32 R244, R234, 0x2, RZ ;  /* 0x00000002eaf47819 */ /* 0x000fe200000006ff */
[----:B-----5:R0:W5:Y:S01]  /*0a20*/  @P0 LDG.E R213, [R138.64] ;  /* 0x000000048ad50981 */ /* 0x020162000c1e1900 */
[----:B------:R-:W-:Y:S01]  /*0a30*/  IADD3 R235, R156, 0x200, RZ ;  /* 0x000002009ceb7810 */ /* 0x000fe20007ffe0ff */
[-C--:B------:R-:W-:Y:S01]  /*0a40*/  IMAD.WIDE.U32 R144, R234, R157.reuse, c[0x0][0x210] ;  /* 0x00008400ea907625 */ /* 0x080fe200078e009d */
[----:B------:R-:W-:Y:S01]  /*0a50*/  SHF.R.U32.HI R229, RZ, 0x1e, R236 ;  /* 0x0000001effe57819 */ /* 0x000fe200000116ec */
[----:B------:R1:W5:Y:S01]  /*0a60*/  @P0 LDG.E R214, [R140.64] ;  /* 0x000000048cd60981 */ /* 0x000362000c1e1900 */
[----:B------:R-:W-:Y:S01]  /*0a70*/  SHF.R.U32.HI R218, RZ, 0x1e, R234 ;  /* 0x0000001effda7819 */ /* 0x000fe200000116ea */
[----:B------:R-:W-:Y:S01]  /*0a80*/  IMAD.WIDE.U32 R128, R236, R157, c[0x0][0x208] ;  /* 0x00008200ec807625 */ /* 0x000fe200078e009d */
[----:B------:R-:W-:Y:S01]  /*0a90*/  @P0 IADD3 R148, P2, R241, c[0x0][0x198], RZ ;  /* 0x00006600f1940a10 */ /* 0x000fe20007f5e0ff */
[----:B------:R-:W4:Y:S01]  /*0aa0*/  LDG.E.128 R132, [R132.64] ;  /* 0x0000000484847981 */ /* 0x000f22000c1e1d00 */
[----:B------:R-:W-:-:S02]  /*0ab0*/  @P0 IADD3 R150, P3, R244, c[0x0][0x198], RZ ;  /* 0x00006600f4960a10 */ /* 0x000fc40007f7e0ff */
[----:B------:R-:W-:Y:S01]  /*0ac0*/  SHF.L.U32 R242, R235, 0x2, RZ ;  /* 0x00000002ebf27819 */ /* 0x000fe200000006ff */
[----:B0-----:R-:W4:Y:S01]  /*0ad0*/  LDG.E.128 R136, [R136.64] ;  /* 0x0000000488887981 */ /* 0x001f22000c1e1d00 */
[----:B-1----:R-:W-:Y:S01]  /*0ae0*/  IMAD.WIDE.U32 R140, R234, R157, c[0x0][0x208] ;  /* 0x00008200ea8c7625 */ /* 0x002fe200078e009d */
[----:B------:R-:W-:Y:S02]  /*0af0*/  @P0 IADD3.X R149, R229, c[0x0][0x19c], RZ, P2, !PT ;  /* 0x00006700e5950a10 */ /* 0x000fe400017fe4ff */
[----:B------:R-:W4:Y:S01]  /*0b00*/  LDG.E.128 R144, [R144.64] ;  /* 0x0000000490907981 */ /* 0x000f22000c1e1d00 */
[----:B------:R-:W-:Y:S02]  /*0b10*/  @P0 IADD3.X R151, R218, c[0x0][0x19c], RZ, P3, !PT ;  /* 0x00006700da970a10 */ /* 0x000fe40001ffe4ff */
[----:B------:R-:W-:Y:S01]  /*0b20*/  SHF.R.U32.HI R222, RZ, 0x1e, R235 ;  /* 0x0000001effde7819 */ /* 0x000fe200000116eb */
[----:B------:R-:W4:Y:S01]  /*0b30*/  LDG.E.128 R128, [R128.64] ;  /* 0x0000000480807981 */ /* 0x000f22000c1e1d00 */
[----:B------:R-:W-:-:S02]  /*0b40*/  @P0 IADD3 R154, P3, R242, c[0x0][0x198], RZ ;  /* 0x00006600f29a0a10 */ /* 0x000fc40007f7e0ff */
[----:B------:R-:W-:Y:S01]  /*0b50*/  SHF.L.U32 R217, R235, 0x4, RZ ;  /* 0x00000004ebd97819 */ /* 0x000fe200000006ff */
[----:B------:R-:W4:Y:S01]  /*0b60*/  LDG.E.128 R140, [R140.64] ;  /* 0x000000048c8c7981 */ /* 0x000f22000c1e1d00 */
[----:B------:R-:W-:Y:S02]  /*0b70*/  @P1 LEA R158, P2, R156, c[0x0][0x218], 0x4 ;  /* 0x000086009c9e1a11 */ /* 0x000fe400078420ff */
[----:B------:R-:W-:Y:S01]  /*0b80*/  @P0 IADD3.X R155, R222, c[0x0][0x19c], RZ, P3, !PT ;  /* 0x00006700de9b0a10 */ /* 0x000fe20001ffe4ff */
[----:B------:R0:W5:Y:S01]  /*0b90*/  @P0 LDG.E R212, [R148.64] ;  /* 0x0000000494d40981 */ /* 0x000162000c1e1900 */
[----:B------:R-:W-:Y:S02]  /*0ba0*/  SHF.R.U32.HI R209, RZ, 0x1c, R235 ;  /* 0x0000001cffd17819 */ /* 0x000fe400000116eb */
[----:B------:R-:W-:Y:S01]  /*0bb0*/  @P1 LEA.HI.X R159, R156, c[0x0][0x21c], RZ, 0x4, P2 ;  /* 0x000087009c9f1a11 */ /* 0x000fe200010f24ff */
[----:B------:R1:W5:Y:S01]  /*0bc0*/  @P0 LDG.E R211, [R150.64] ;  /* 0x0000000496d30981 */ /* 0x000362000c1e1900 */
[----:B------:R-:W-:-:S03]  /*0bd0*/  @P1 LEA R246, P2, R152, c[0x0][0x218], 0x4 ;  /* 0x0000860098f61a11 */ /* 0x000fc600078420ff */
[----:B------:R1:W5:Y:S01]  /*0be0*/  @P1 LDG.E.128 R72, [R158.64] ;  /* 0x000000049e481981 */ /* 0x000362000c1e1d00 */
[----:B0-----:R-:W-:-:S03]  /*0bf0*/  IADD3 R148, P3, R217, c[0x0][0x188], RZ ;  /* 0x00006200d9947a10 */ /* 0x001fc60007f7e0ff */
[----:B------:R0:W5:Y:S01]  /*0c00*/  @P0 LDG.E R210, [R154.64] ;  /* 0x000000049ad20981 */ /* 0x000162000c1e1900 */
[----:B------:R-:W-:Y:S02]  /*0c10*/  IADD3.X R149, R209, c[0x0][0x18c], RZ, P3, !PT ;  /* 0x00006300d1957a10 */ /* 0x000fe40001ffe4ff */
        /* <DEDUP_REMOVED lines=33> */
[----:B--2---:R-:W-:-:S05]  /*0e30*/  FSEL R243, R243, RZ, !P1 ;  /* 0x000000fff3f37208 */ /* 0x004fca0004800000 */
[----:B---3--:R-:W-:-:S04]  /*0e40*/  FADD.FTZ R100, R100, -R243 ;  /* 0x800000f364647221 */ /* 0x008fc80000010000 */
[----:B----4-:R-:W-:Y:S02]  /*0e50*/  FMUL.FTZ R233, R221, R100 ;  /* 0x00000064dde97220 */ /* 0x010fe40000410000 */
[--C-:B------:R-:W-:Y:S02]  /*0e60*/  FADD.FTZ R100, R101, -R243.reuse ;  /* 0x800000f365647221 */ /* 0x100fe40000010000 */
[----:B------:R-:W-:Y:S02]  /*0e70*/  FADD.FTZ R102, R102, -R243 ;  /* 0x800000f366667221 */ /* 0x000fe40000010000 */
[----:B0-----:R-:W-:Y:S02]  /*0e80*/  FMUL.FTZ R234, R221, R100 ;  /* 0x00000064ddea7220 */ /* 0x001fe40000410000 */
[----:B------:R-:W-:Y:S02]  /*0e90*/  FMUL.FTZ R100, R49, R105 ;  /* 0x0000006931647220 */ /* 0x000fe40000410000 */
[----:B------:R-:W-:-:S02]  /*0ea0*/  FMUL.FTZ R235, R221, R102 ;  /* 0x00000066ddeb7220 */ /* 0x000fc40000410000 */
[----:B------:R-:W-:Y:S02]  /*0eb0*/  FFMA.FTZ R237, R69, R109, R100 ;  /* 0x0000006d45ed7223 */ /* 0x000fe40000010064 */
[----:B------:R-:W-:Y:S02]  /*0ec0*/  FMUL.FTZ R101, R50, R106 ;  /* 0x0000006a32657220 */ /* 0x000fe40000410000 */
[----:B------:R-:W-:Y:S02]  /*0ed0*/  FADD.FTZ R100, R103, -R243 ;  /* 0x800000f367647221 */ /* 0x000fe40000010000 */
[C---:B------:R-:W-:Y:S02]  /*0ee0*/  FADD.FTZ R199, R110.reuse, R199 ;  /* 0x000000c76ec77221 */ /* 0x040fe40000010000 */
[----:B------:R-:W-:Y:S02]  /*0ef0*/  FFMA.FTZ R201, R110, R235, R201 ;  /* 0x000000eb6ec97223 */ /* 0x000fe400000100c9 */
[----:B-1----:R-:W-:-:S02]  /*0f00*/  FFMA.FTZ R238, R70, R110, R101 ;  /* 0x0000006e46ee7223 */ /* 0x002fc40000010065 */
[----:B------:R-:W-:Y:S02]  /*0f10*/  FMUL.FTZ R239, R48, R104 ;  /* 0x0000006830ef7220 */ /* 0x000fe40000410000 */
[----:B------:R-:W-:Y:S02]  /*0f20*/  FMUL.FTZ R110, R221, R100 ;  /* 0x00000064dd6e7220 */ /* 0x000fe40000410000 */
[----:B------:R-:W-:Y:S02]  /*0f30*/  FMUL.FTZ R100, R51, R107 ;  /* 0x0000006b33647220 */ /* 0x000fe40000410000 */
[----:B------:R-:W-:Y:S02]  /*0f40*/  FFMA.FTZ R236, R68, R108, R239 ;  /* 0x0000006c44ec7223 */ /* 0x000fe400000100ef */
[----:B------:R-:W-:Y:S02]  /*0f50*/  FFMA.FTZ R239, R71, R111, R100 ;  /* 0x0000006f47ef7223 */ /* 0x000fe40000010064 */
[----:B------:R-:W-:-:S02]  /*0f60*/  FADD.FTZ R100, -R243, R113 ;  /* 0x00000071f3647221 */ /* 0x000fc40000010100 */
[----:B------:R-:W-:Y:S02]  /*0f70*/  FADD.FTZ R102, -R243, R114 ;  /* 0x00000072f3667221 */ /* 0x000fe40000010100 */
[C---:B------:R-:W-:Y:S02]  /*0f80*/  FMUL.FTZ R113, R221.reuse, R100 ;  /* 0x00000064dd717220 */ /* 0x040fe40000410000 */
[----:B------:R-:W-:Y:S02]  /*0f90*/  FMUL.FTZ R241, R221, R102 ;  /* 0x00000066ddf17220 */ /* 0x000fe40000410000 */
[----:B------:R-:W-:Y:S02]  /*0fa0*/  FMUL.FTZ R101, R46, R122 ;  /* 0x0000007a2e657220 */ /* 0x000fe40000410000 */
[----:B------:R-:W-:Y:S02]  /*0fb0*/  FADD.FTZ R100, -R243, R125 ;  /* 0x0000007df3647221 */ /* 0x000fe40000010100 */
[----:B------:R-:W-:-:S02]  /*0fc0*/  FADD.FTZ R198, R111, R198 ;  /* 0x000000c66fc67221 */ /* 0x000fc40000010000 */
[----:B------:R-:W-:Y:S02]  /*0fd0*/  FFMA.FTZ R200, R111, R110, R200 ;  /* 0x0000006e6fc87223 */ /* 0x000fe400000100c8 */
[----:B------:R-:W-:Y:S02]  /*0fe0*/  FMUL.FTZ R244, R45, R121 ;  /* 0x000000792df47220 */ /* 0x000fe40000410000 */
[C---:B------:R-:W-:Y:S02]  /*0ff0*/  FADD.FTZ R183, R118.reuse, R183 ;  /* 0x000000b776b77221 */ /* 0x040fe40000010000 */
[----:B------:R-:W-:Y:S02]  /*1000*/  FFMA.FTZ R185, R118, R241, R185 ;  /* 0x000000f176b97223 */ /* 0x000fe400000100b9 */
[----:B------:R-:W-:Y:S02]  /*1010*/  FFMA.FTZ R248, R66, R118, R101 ;  /* 0x0000007642f87223 */ /* 0x000fe40000010065 */
[----:B------:R-:W-:-:S02]  /*1020*/  FADD.FTZ R124, -R243, R124 ;  /* 0x0000007cf37c7221 */ /* 0x000fc40000010100 */
[----:B------:R-:W-:Y:S02]  /*1030*/  FMUL.FTZ R111, R221, R100 ;  /* 0x00000064dd6f7220 */ /* 0x000fe40000410000 */
[C---:B------:R-:W-:Y:S02]  /*1040*/  FADD.FTZ R100, -R243.reuse, R137 ;  /* 0x00000089f3647221 */ /* 0x040fe40000010100 */
[----:B------:R-:W-:Y:S02]  /*1050*/  FADD.FTZ R118, -R243, R139 ;  /* 0x0000008bf3767221 */ /* 0x000fe40000010100 */
[C---:B------:R-:W-:Y:S02]  /*1060*/  FADD.FTZ R190, R117.reuse, R190 ;  /* 0x000000be75be7221 */ /* 0x040fe40000010000 */
[----:B------:R-:W-:Y:S02]  /*1070*/  FFMA.FTZ R192, R117, R113, R192 ;  /* 0x0000007175c07223 */ /* 0x000fe400000100c0 */
[----:B------:R-:W-:-:S02]  /*1080*/  FFMA.FTZ R244, R65, R117, R244 ;  /* 0x0000007541f47223 */ /* 0x000fc400000100f4 */
[C---:B------:R-:W-:Y:S02]  /*1090*/  FMUL.FTZ R125, R221.reuse, R124 ;  /* 0x0000007cdd7d7220 */ /* 0x040fe40000410000 */
[----:B------:R-:W-:Y:S02]  /*10a0*/  FMUL.FTZ R101, R40, R132 ;  /* 0x0000008428657220 */ /* 0x000fe40000410000 */
[C---:B------:R-:W-:Y:S02]  /*10b0*/  FMUL.FTZ R117, R221.reuse, R100 ;  /* 0x00000064dd757220 */ /* 0x040fe40000410000 */
[----:B------:R-:W-:Y:S02]  /*10c0*/  FMUL.FTZ R118, R221, R118 ;  /* 0x00000076dd767220 */ /* 0x000fe40000410000 */
[----:B------:R-:W-:Y:S02]  /*10d0*/  FMUL.FTZ R100, R39, R147 ;  /* 0x0000009327647220 */ /* 0x000fe40000410000 */
[----:B------:R-:W-:-:S02]  /*10e0*/  FADD.FTZ R165, R128, R165 ;  /* 0x000000a580a57221 */ /* 0x000fc40000010000 */
[----:B------:R-:W-:Y:S02]  /*10f0*/  FFMA.FTZ R177, R128, R125, R177 ;  /* 0x0000007d80b17223 */ /* 0x000fe400000100b1 */
[----:B------:R-:W-:Y:S02]  /*1100*/  FFMA.FTZ R128, R60, R128, R101 ;  /* 0x000000803c807223 */ /* 0x000fe40000010065 */
[C---:B------:R-:W-:Y:S02]  /*1110*/  FADD.FTZ R162, R143.reuse, R162 ;  /* 0x000000a28fa27221 */ /* 0x040fe40000010000 */
[----:B------:R-:W-:Y:S02]  /*1120*/  FFMA.FTZ R176, R143, R118, R176 ;  /* 0x000000768fb07223 */ /* 0x000fe400000100b0 */
[----:B------:R-:W-:Y:S02]  /*1130*/  FMUL.FTZ R101, R42, R134 ;  /* 0x000000862a657220 */ /* 0x000fe40000410000 */
[----:B------:R-:W-:-:S02]  /*1140*/  FFMA.FTZ R143, R59, R143, R100 ;  /* 0x0000008f3b8f7223 */ /* 0x000fc40000010064 */
[----:B------:R-:W-:Y:S02]  /*1150*/  FADD.FTZ R100, RZ, R236 ;  /* 0x000000ecff647221 */ /* 0x000fe40000010000 */
[----:B------:R-:W-:Y:S02]  /*1160*/  FFMA.FTZ R246, R62, R130, R101 ;  /* 0x000000823ef67223 */ /* 0x000fe40000010065 */
[----:B------:R-:W-:Y:S02]  /*1170*/  FADD.FTZ R101, R237, R100 ;  /* 0x00000064ed657221 */ /* 0x000fe40000010000 */
[----:B------:R-:W-:Y:S02]  /*1180*/  FADD.FTZ R242, -R243, R115 ;  /* 0x00000073f3f27221 */ /* 0x000fe40000010100 */
[----:B------:R-:W-:Y:S02]  /*1190*/  FFMA.FTZ R100, R233, R236, RZ ;  /* 0x000000ece9647223 */ /* 0x000fe400000100ff */
[----:B------:R-:W-:-:S02]  /*11a0*/  FADD.FTZ R102, -R243, R127 ;  /* 0x0000007ff3667221 */ /* 0x000fc40000010100 */
[----:B------:R-:W-:Y:S02]  /*11b0*/  FADD.FTZ R112, -R243, R112 ;  /* 0x00000070f3707221 */ /* 0x000fe40000010100 */
[----:B------:R-:W-:Y:S02]  /*11c0*/  FMUL.FTZ R242, R221, R242 ;  /* 0x000000f2ddf27220 */ /* 0x000fe40000410000 */
[----:B------:R-:W-:Y:S02]  /*11d0*/  FFMA.FTZ R100, R234, R237, R100 ;  /* 0x000000edea647223 */ /* 0x000fe40000010064 */
[----:B------:R-:W-:Y:S02]  /*11e0*/  FADD.FTZ R148, -R243, R148 ;  /* 0x00000094f3947221 */ /* 0x000fe40000010100 */
[C---:B------:R-:W-:Y:S02]  /*11f0*/  FMUL.FTZ R127, R221.reuse, R102 ;  /* 0x00000066dd7f7220 */ /* 0x040fe40000410000 */
[----:B------:R-:W-:-:S02]  /*1200*/  FMUL.FTZ R114, R221, R112 ;  /* 0x00000070dd727220 */ /* 0x000fc40000410000 */
[----:B------:R-:W-:Y:S02]  /*1210*/  FMUL.FTZ R115, R44, R120 ;  /* 0x000000782c737220 */ /* 0x000fe40000410000 */
[----:B------:R-:W-:Y:S02]  /*1220*/  FADD.FTZ R102, R238, R101 ;  /* 0x00000065ee667221 */ /* 0x000fe40000010000 */
[----:B------:R-:W-:Y:S02]  /*1230*/  FMUL.FTZ R112, R47, R123 ;  /* 0x0000007b2f707220 */ /* 0x000fe40000410000 */
[C---:B------:R-:W-:Y:S02]  /*1240*/  FADD.FTZ R14, R123.reuse, R14 ;  /* 0x0000000e7b0e7221 */ /* 0x040fe40000010000 */
[----:B------:R-:W-:Y:S02]  /*1250*/  FFMA.FTZ R27, R123, R242, R27 ;  /* 0x000000f27b1b7223 */ /* 0x000fe4000001001b */
[----:B------:R-:W-:-:S02]  /*1260*/  FFMA.FTZ R100, R235, R238, R100 ;  /* 0x000000eeeb647223 */ /* 0x000fc40000010064 */
        /* <DEDUP_REMOVED lines=15> */
[----:B------:R-:W-:Y:S02]  /*1360*/  FMUL.FTZ R240, R41, R133 ;  /* 0x0000008529f07220 */ /* 0x000fe40000410000 */
[----:B------:R-:W-:Y:S02]  /*1370*/  FADD.FTZ R103, R112, R103 ;  /* 0x0000006770677221 */ /* 0x000fe40000010000 */
[----:B------:R-:W-:-:S02]  /*1380*/  FFMA.FTZ R100, R242, R112, R101 ;  /* 0x00000070f2647223 */ /* 0x000fc40000010065 */
[----:B------:R-:W-:Y:S02]  /*1390*/  FFMA.FTZ R240, R61, R129, R240 ;  /* 0x000000813df07223 */ /* 0x000fe400000100f0 */
[----:B------:R-:W-:Y:S02]  /*13a0*/  FADD.FTZ R103, R128, R103 ;  /* 0x0000006780677221 */ /* 0x000fe40000010000 */
[----:B------:R-:W-:Y:S02]  /*13b0*/  FADD.FTZ R126, -R243, R126 ;  /* 0x0000007ef37e7221 */ /* 0x000fe40000010100 */
[----:B------:R-:W-:Y:S02]  /*13c0*/  FFMA.FTZ R100, R125, R128, R100 ;  /* 0x000000807d647223 */ /* 0x000fe40000010064 */
[----:B------:R-:W-:Y:S02]  /*13d0*/  FADD.FTZ R124, -R243, R149 ;  /* 0x00000095f37c7221 */ /* 0x000fe40000010100 */
[----:B------:R-:W-:-:S02]  /*13e0*/  FADD.FTZ R168, R129, R168 ;  /* 0x000000a881a87221 */ /* 0x000fc40000010000 */
[----:B------:R-:W-:Y:S02]  /*13f0*/  FFMA.FTZ R182, R129, R111, R182 ;  /* 0x0000006f81b67223 */ /* 0x000fe400000100b6 */
[----:B------:R-:W-:Y:S02]  /*1400*/  FMUL.FTZ R250, R43, R135 ;  /* 0x000000872bfa7220 */ /* 0x000fe40000410000 */
[----:B------:R-:W-:Y:S02]  /*1410*/  FADD.FTZ R103, R240, R103 ;  /* 0x00000067f0677221 */ /* 0x000fe40000010000 */
[----:B------:R-:W-:Y:S02]  /*1420*/  FMUL.FTZ R129, R221, R126 ;  /* 0x0000007edd817220 */ /* 0x000fe40000410000 */
[----:B------:R-:W-:Y:S02]  /*1430*/  FFMA.FTZ R100, R111, R240, R100 ;  /* 0x000000f06f647223 */ /* 0x000fe40000010064 */
[----:B------:R-:W-:-:S02]  /*1440*/  FMUL.FTZ R124, R221, R124 ;  /* 0x0000007cdd7c7220 */ /* 0x000fc40000410000 */
[C---:B------:R-:W-:Y:S02]  /*1450*/  FADD.FTZ R170, R119.reuse, R170 ;  /* 0x000000aa77aa7221 */ /* 0x040fe40000010000 */
[----:B------:R-:W-:Y:S02]  /*1460*/  FFMA.FTZ R184, R119, R242, R184 ;  /* 0x000000f277b87223 */ /* 0x000fe400000100b8 */
[----:B------:R-:W-:Y:S02]  /*1470*/  FMUL.FTZ R102, R33, R157 ;  /* 0x0000009d21667220 */ /* 0x000fe40000410000 */
[C---:B------:R-:W-:Y:S02]  /*1480*/  FADD.FTZ R191, R116.reuse, R191 ;  /* 0x000000bf74bf7221 */ /* 0x040fe40000010000 */
[----:B------:R-:W-:Y:S02]  /*1490*/  FFMA.FTZ R193, R116, R114, R193 ;  /* 0x0000007274c17223 */ /* 0x000fe400000100c1 */
[----:B------:R-:W-:-:S02]  /*14a0*/  FFMA.FTZ R250, R63, R131, R250 ;  /* 0x000000833ffa7223 */ /* 0x000fc400000100fa */
[----:B------:R-:W-:Y:S02]  /*14b0*/  FMUL.FTZ R119, R36, R144 ;  /* 0x0000009024777220 */ /* 0x000fe40000410000 */
[----:B------:R-:W-:Y:S02]  /*14c0*/  FADD.FTZ R103, R246, R103 ;  /* 0x00000067f6677221 */ /* 0x000fe40000010000 */
[----:B------:R-:W-:Y:S02]  /*14d0*/  FADD.FTZ R116, -R243, R136 ;  /* 0x00000088f3747221 */ /* 0x000fe40000010100 */
[----:B------:R-:W-:Y:S02]  /*14e0*/  FFMA.FTZ R100, R129, R246, R100 ;  /* 0x000000f681647223 */ /* 0x000fe40000010064 */
[C---:B------:R-:W-:Y:S02]  /*14f0*/  FADD.FTZ R160, R153.reuse, R160 ;  /* 0x000000a099a07221 */ /* 0x040fe40000010000 */
[----:B------:R-:W-:-:S02]  /*1500*/  FFMA.FTZ R174, R153, R124, R174 ;  /* 0x0000007c99ae7223 */ /* 0x000fc400000100ae */
[C---:B------:R-:W-:Y:S02]  /*1510*/  FADD.FTZ R179, R122.reuse, R179 ;  /* 0x000000b37ab37221 */ /* 0x040fe40000010000 */
[----:B------:R-:W-:Y:S02]  /*1520*/  FFMA.FTZ R181, R122, R241, R181 ;  /* 0x000000f17ab57223 */ /* 0x000fe400000100b5 */
[----:B------:R-:W-:Y:S02]  /*1530*/  FFMA.FTZ R153, R53, R153, R102 ;  /* 0x0000009935997223 */ /* 0x000fe40000010066 */
[----:B------:R-:W-:Y:S02]  /*1540*/  FMUL.FTZ R122, R37, R145 ;  /* 0x00000091257a7220 */ /* 0x000fe40000410000 */
[----:B------:R-:W-:Y:S02]  /*1550*/  FFMA.FTZ R119, R56, R140, R119 ;  /* 0x0000008c38777223 */ /* 0x000fe40000010077 */
[----:B------:R-:W-:-:S02]  /*1560*/  FADD.FTZ R102, R250, R103 ;  /* 0x00000067fa667221 */ /* 0x000fc40000010000 */
[----:B------:R-:W-:Y:S02]  /*1570*/  FMUL.FTZ R116, R221, R116 ;  /* 0x00000074dd747220 */ /* 0x000fe40000410000 */
[----:B------:R-:W-:Y:S02]  /*1580*/  FFMA.FTZ R100, R127, R250, R100 ;  /* 0x000000fa7f647223 */ /* 0x000fe40000010064 */
[C---:B------:R-:W-:Y:S02]  /*1590*/  FADD.FTZ R186, R121.reuse, R186 ;  /* 0x000000ba79ba7221 */ /* 0x040fe40000010000 */
[----:B------:R-:W-:Y:S02]  /*15a0*/  FFMA.FTZ R188, R121, R113, R188 ;  /* 0x0000007179bc7223 */ /* 0x000fe400000100bc */
[C---:B------:R-:W-:Y:S02]  /*15b0*/  FADD.FTZ R187, R120.reuse, R187 ;  /* 0x000000bb78bb7221 */ /* 0x040fe40000010000 */
[----:B------:R-:W-:-:S02]  /*15c0*/  FFMA.FTZ R189, R120, R114, R189 ;  /* 0x0000007278bd7223 */ /* 0x000fc400000100bd */
[----:B------:R-:W-:Y:S02]  /*15d0*/  FFMA.FTZ R122, R57, R141, R122 ;  /* 0x0000008d397a7223 */ /* 0x000fe4000001007a */
[----:B------:R-:W-:Y:S02]  /*15e0*/  FMUL.FTZ R121, R38, R146 ;  /* 0x0000009226797220 */ /* 0x000fe40000410000 */
[----:B------:R-:W-:Y:S02]  /*15f0*/  FADD.FTZ R101, R119, R102 ;  /* 0x0000006677657221 */ /* 0x000fe40000010000 */
[----:B------:R-:W-:Y:S02]  /*1600*/  FADD.FTZ R120, -R243, R138 ;  /* 0x0000008af3787221 */ /* 0x000fe40000010100 */
[----:B------:R-:W-:Y:S02]  /*1610*/  FFMA.FTZ R100, R116, R119, R100 ;  /* 0x0000007774647223 */ /* 0x000fe40000010064 */
[----:B------:R-:W-:-:S02]  /*1620*/  FFMA.FTZ R121, R58, R142, R121 ;  /* 0x0000008e3a797223 */ /* 0x000fc40000010079 */
[----:B------:R-:W-:Y:S02]  /*1630*/  FADD.FTZ R102, R122, R101 ;  /* 0x000000657a667221 */ /* 0x000fe40000010000 */
[----:B------:R-:W-:Y:S02]  /*1640*/  FMUL.FTZ R120, R221, R120 ;  /* 0x00000078dd787220 */ /* 0x000fe40000410000 */
[----:B------:R-:W-:Y:S02]  /*1650*/  FFMA.FTZ R100, R117, R122, R100 ;  /* 0x0000007a75647223 */ /* 0x000fe40000010064 */
[----:B------:R-:W-:Y:S02]  /*1660*/  FADD.FTZ R102, R121, R102 ;  /* 0x0000006679667221 */ /* 0x000fe40000010000 */
[----:B------:R-:W-:Y:S02]  /*1670*/  FFMA.FTZ R100, R120, R121, R100 ;  /* 0x0000007978647223 */ /* 0x000fe40000010064 */
[----:B------:R-:W-:-:S02]  /*1680*/  FADD.FTZ R101, R143, R102 ;  /* 0x000000668f657221 */ /* 0x000fc40000010000 */
[----:B------:R-:W-:Y:S01]  /*1690*/  FFMA.FTZ R103, R118, R143, R100 ;  /* 0x0000008f76677223 */ /* 0x000fe20000010064 */
[----:B------:R-:W-:Y:S01]  /*16a0*/  LOP3.LUT P2, RZ, R225, 0xff, RZ, 0xc0, !PT ;  /* 0x000000ffe1ff7812 */ /* 0x000fe2000784c0ff */
[C---:B------:R-:W-:Y:S02]  /*16b0*/  FADD.FTZ R163, R130.reuse, R163 ;  /* 0x000000a382a37221 */ /* 0x040fe40000010000 */
[----:B------:R-:W-:Y:S02]  /*16c0*/  FFMA.FTZ R175, R130, R129, R175 ;  /* 0x0000008182af7223 */ /* 0x000fe400000100af */
[C---:B------:R-:W-:Y:S02]  /*16d0*/  FADD.FTZ R166, R131.reuse, R166 ;  /* 0x000000a683a67221 */ /* 0x040fe40000010000 */
[----:B------:R-:W-:Y:S02]  /*16e0*/  FFMA.FTZ R180, R131, R127, R180 ;  /* 0x0000007f83b47223 */ /* 0x000fe400000100b4 */
[----:B------:R-:W-:-:S02]  /*16f0*/  FADD.FTZ R130, -R243, R151 ;  /* 0x00000097f3827221 */ /* 0x000fc40000010100 */
[----:B------:R-:W-:Y:S02]  /*1700*/  FADD.FTZ R100, R152, R101 ;  /* 0x0000006598647221 */ /* 0x000fe40000010000 */
[----:B------:R-:W-:Y:S02]  /*1710*/  FADD.FTZ R126, -R243, R150 ;  /* 0x00000096f37e7221 */ /* 0x000fe40000010100 */
[----:B------:R-:W-:Y:S02]  /*1720*/  FMUL.FTZ R131, R34, R158 ;  /* 0x0000009e22837220 */ /* 0x000fe40000410000 */
[----:B------:R-:W-:Y:S01]  /*1730*/  FFMA.FTZ R101, R123, R152, R103 ;  /* 0x000000987b657223 */ /* 0x000fe20000010067 */
[----:B------:R-:W-:Y:S01]  /*1740*/  SHF.R.U32.HI R102, RZ, 0x5, R0 ;  /* 0x00000005ff667819 */ /* 0x000fe20000011600 */
[C---:B------:R-:W-:Y:S02]  /*1750*/  FADD.FTZ R203, R104.reuse, R203 ;  /* 0x000000cb68cb7221 */ /* 0x040fe40000010000 */
[----:B------:R-:W-:-:S02]  /*1760*/  FFMA.FTZ R205, R104, R233, R205 ;  /* 0x000000e968cd7223 */ /* 0x000fc400000100cd */
[C---:B------:R-:W-:Y:S02]  /*1770*/  FMUL.FTZ R130, R221.reuse, R130 ;  /* 0x00000082dd827220 */ /* 0x040fe40000410000 */
[----:B------:R-:W-:Y:S02]  /*1780*/  FMUL.FTZ R126, R221, R126 ;  /* 0x0000007edd7e7220 */ /* 0x000fe40000410000 */
[----:B------:R-:W-:Y:S02]  /*1790*/  FFMA.FTZ R131, R54, R154, R131 ;  /* 0x0000009a36837223 */ /* 0x000fe40000010083 */
[----:B------:R-:W-:Y:S02]  /*17a0*/  FMUL.FTZ R104, R35, R159 ;  /* 0x0000009f23687220 */ /* 0x000fe40000410000 */
[----:B------:R-:W-:Y:S02]  /*17b0*/  FADD.FTZ R100, R100, R153 ;  /* 0x0000009964647221 */ /* 0x000fe40000010000 */
[----:B------:R-:W-:Y:S01]  /*17c0*/  FFMA.FTZ R101, R124, R153, R101 ;  /* 0x000000997c657223 */ /* 0x000fe20000010065 */
[----:B------:R-:W-:Y:S01]  /*17d0*/  IADD3 R216, R216, c[0x0][0x160], RZ ;  /* 0x00005800d8d87a10 */ /* 0x000fe20007ffe0ff */
[----:B------:R-:W-:-:S02]  /*17e0*/  FADD.FTZ R13, R133, R13 ;  /* 0x0000000d850d7221 */ /* 0x000fc40000010000 */
[----:B------:R-:W-:Y:S01]  /*17f0*/  FFMA.FTZ R26, R133, R111, R26 ;  /* 0x0000006f851a7223 */ /* 0x000fe2000001001a */
[----:B------:R-:W-:Y:S01]  /*1800*/  LOP3.LUT R133, R102, 0x7fffffc, RZ, 0xc0, !PT ;  /* 0x07fffffc66857812 */ /* 0x000fe200078ec0ff */
[C---:B------:R-:W-:Y:S02]  /*1810*/  FADD.FTZ R29, R155.reuse, R29 ;  /* 0x0000001d9b1d7221 */ /* 0x040fe40000010000 */
[----:B------:R-:W-:Y:S02]  /*1820*/  FFMA.FTZ R172, R155, R130, R172 ;  /* 0x000000829bac7223 */ /* 0x000fe400000100ac */
[----:B------:R-:W-:Y:S02]  /*1830*/  FFMA.FTZ R155, R55, R155, R104 ;  /* 0x0000009b379b7223 */ /* 0x000fe40000010068 */
[----:B------:R-:W-:Y:S02]  /*1840*/  FADD.FTZ R100, R100, R131 ;  /* 0x0000008364647221 */ /* 0x000fe40000010000 */
[----:B------:R-:W-:Y:S01]  /*1850*/  FFMA.FTZ R101, R126, R131, R101 ;  /* 0x000000837e657223 */ /* 0x000fe20000010065 */
[----:B------:R-:W-:Y:S01]  /*1860*/  LOP3.LUT P1, RZ, R0, 0x1f, RZ, 0xc0, !PT ;  /* 0x0000001f00ff7812 */ /* 0x000fe2000782c0ff */
[----:B------:R-:W-:Y:S01]  /*1870*/  FADD.FTZ R207, R108, R207 ;  /* 0x000000cf6ccf7221 */ /* 0x000fe20000010000 */
[----:B------:R-:W-:Y:S01]  /*1880*/  ISETP.GE.AND P5, PT, R216, c[0x0][0x164], PT ;  /* 0x00005900d8007a0c */ /* 0x000fe20003fa6270 */
[----:B------:R-:W-:Y:S01]  /*1890*/  FFMA.FTZ R215, R108, R233, R215 ;  /* 0x000000e96cd77223 */ /* 0x000fe200000100d7 */
[----:B------:R-:W-:Y:S01]  /*18a0*/  @!P2 IADD3 R133, R133, 0x4, RZ ;  /* 0x000000048585a810 */ /* 0x000fe20007ffe0ff */
[----:B------:R-:W-:-:S02]  /*18b0*/  FADD.FTZ R202, R105, R202 ;  /* 0x000000ca69ca7221 */ /* 0x000fc40000010000 */
[-C--:B------:R-:W-:Y:S02]  /*18c0*/  FFMA.FTZ R204, R105, R234.reuse, R204 ;  /* 0x000000ea69cc7223 */ /* 0x080fe400000100cc */
        /* <DEDUP_REMOVED lines=36> */
[----:B------:R-:W-:Y:S02]  /*1b10*/  FADD.FTZ R108, R100, R155 ;  /* 0x0000009b646c7221 */ /* 0x000fe40000010000 */
[----:B------:R-:W-:Y:S01]  /*1b20*/  FFMA.FTZ R105, R130, R155, R101 ;  /* 0x0000009b82697223 */ /* 0x000fe20000010065 */
[----:B------:R-:W-:Y:S05]  /*1b30*/  BRA.DIV ~URZ, `(.L_x_2630) ;  /* 0x00001b227f007947 */ /* 0x000fea000b800000 */
[----:B------:R0:W1:Y:S02]  /*1b40*/  SHFL.DOWN PT, R103, R108, 0x10, 0x1f ;  /* 0x0a001f006c677f89 */ /* 0x00006400000e0000 */
.L_x_2638:
        /* <DEDUP_REMOVED lines=18> */
.L_x_2639:
        /* <DEDUP_REMOVED lines=53> */
.L_x_2632:
        /* <DEDUP_REMOVED lines=12> */
[----:B------:R-:W-:Y:S01]  /*2080*/  FADD.FTZ R244, R244, -R113 ;  /* 0x80000071f4f47221 */ /* 0x000fe20000010000 */
[----:B------:R-:W-:Y:S01]  /*2090*/  LOP3.LUT P4, RZ, R214, 0xff000000, RZ, 0xc0, !PT ;  /* 0xff000000d6ff7812 */ /* 0x000fe2000788c0ff */
[-CC-:B------:R-:W-:Y:S01]  /*20a0*/  FFMA.FTZ R241, R241, R133.reuse, R132.reuse ;  /* 0x00000085f1f17223 */ /* 0x180fe20000010084 */
[----:B------:R-:W-:Y:S01]  /*20b0*/  SEL R101, R234, RZ, P6 ;  /* 0x000000ffea657207 */ /* 0x000fe20003000000 */
[----:B------:R-:W-:Y:S01]  /*20c0*/  FFMA.FTZ R113, R242, R133, R132 ;  /* 0x00000085f2717223 */ /* 0x000fe20000010084 */
[----:B------:R-:W-:Y:S01]  /*20d0*/  LOP3.LUT P6, RZ, R232, 0xff0000, RZ, 0xc0, !PT ;  /* 0x00ff0000e8ff7812 */ /* 0x000fe200078cc0ff */
[----:B------:R-:W-:Y:S01]  /*20e0*/  FADD.FTZ R114, R115, -R114 ;  /* 0x8000007273727221 */ /* 0x000fe20000010000 */
[----:B------:R-:W-:Y:S01]  /*20f0*/  SEL R110, R110, RZ, P4 ;  /* 0x000000ff6e6e7207 */ /* 0x000fe20002000000 */
[----:B------:R-:W-:Y:S01]  /*2100*/  FADD.FTZ R248, R248, -R241 ;  /* 0x800000f1f8f87221 */ /* 0x000fe20000010000 */
[----:B------:R-:W-:Y:S01]  /*2110*/  LOP3.LUT P4, RZ, R214, 0xff00, RZ, 0xc0, !PT ;  /* 0x0000ff00d6ff7812 */ /* 0x000fe2000788c0ff */
[----:B------:R-:W-:Y:S01]  /*2120*/  FADD.FTZ R112, R112, -R113 ;  /* 0x8000007170707221 */ /* 0x000fe20000010000 */
[----:B------:R-:W-:Y:S01]  /*2130*/  SEL R102, R135, RZ, P6 ;  /* 0x000000ff87667207 */ /* 0x000fe20003000000 */
[C---:B------:R-:W-:Y:S01]  /*2140*/  FMUL.FTZ R244, R221.reuse, R244 ;  /* 0x000000f4ddf47220 */ /* 0x040fe20000410000 */
[----:B------:R-:W-:Y:S01]  /*2150*/  LOP3.LUT P6, RZ, R214, 0xff0000, RZ, 0xc0, !PT ;  /* 0x00ff0000d6ff7812 */ /* 0x000fe200078cc0ff */
[----:B------:R-:W-:Y:S01]  /*2160*/  FMUL.FTZ R115, R221, R248 ;  /* 0x000000f8dd737220 */ /* 0x000fe20000410000 */
[----:B------:R-:W-:Y:S01]  /*2170*/  SEL R234, R234, RZ, P4 ;  /* 0x000000ffeaea7207 */ /* 0x000fe20002000000 */
[----:B------:R0:W-:Y:S01]  /*2180*/  STG.E.128 [R108.64], R100 ;  /* 0x000000646c007986 */ /* 0x0001e2000c101d04 */
[----:B------:R-:W-:Y:S01]  /*2190*/  @P0 IADD3 R134, P4, R231, c[0x0][0x250], RZ ;  /* 0x00009400e7860a10 */ /* 0x000fe20007f9e0ff */
[----:B------:R-:W-:Y:S01]  /*21a0*/  @P1 FADD.FTZ R244, R77, R244 ;  /* 0x000000f44df41221 */ /* 0x000fe20000010000 */
[----:B------:R-:W-:Y:S01]  /*21b0*/  SEL R105, R135, RZ, P6 ;  /* 0x000000ff87697207 */ /* 0x000fe20003000000 */
[----:B------:R-:W-:Y:S01]  /*21c0*/  FMUL.FTZ R112, R221, R112 ;  /* 0x00000070dd707220 */ /* 0x000fe20000410000 */
[----:B------:R-:W-:Y:S01]  /*21d0*/  @P0 IADD3.X R135, R230, c[0x0][0x254], RZ, P4, !PT ;  /* 0x00009500e6870a10 */ /* 0x000fe200027fe4ff */
[----:B------:R-:W-:Y:S01]  /*21e0*/  @P1 FADD.FTZ R115, R78, R115 ;  /* 0x000000734e731221 */ /* 0x000fe20000010000 */
[----:B------:R-:W-:Y:S01]  /*21f0*/  ISETP.NE.U32.AND P4, PT, RZ, c[0x0][0x250], PT ;  /* 0x00009400ff007a0c */ /* 0x000fe20003f85070 */
[----:B------:R-:W-:Y:S01]  /*2200*/  @P1 FADD.FTZ R112, R79, R112 ;  /* 0x000000704f701221 */ /* 0x000fe20000010000 */
[----:B------:R-:W-:-:S02]  /*2210*/  LOP3.LUT P6, RZ, R214, 0xff, RZ, 0xc0, !PT ;  /* 0x000000ffd6ff7812 */ /* 0x000fc400078cc0ff */
[----:B------:R-:W-:Y:S02]  /*2220*/  ISETP.NE.AND.EX P4, PT, RZ, c[0x0][0x254], PT, P4 ;  /* 0x00009500ff007a0c */ /* 0x000fe40003f85340 */
[----:B------:R-:W-:Y:S02]  /*2230*/  SEL R137, R107, RZ, P6 ;  /* 0x000000ff6b897207 */ /* 0x000fe40003000000 */
[----:B------:R-:W-:Y:S02]  /*2240*/  SEL R106, R105, R98, P4 ;  /* 0x00000062696a7207 */ /* 0x000fe40002000000 */
[----:B------:R-:W-:Y:S01]  /*2250*/  SEL R107, R110, R99, P4 ;  /* 0x000000636e6b7207 */ /* 0x000fe20002000000 */
[----:B------:R-:W-:Y:S01]  /*2260*/  FMUL.FTZ R110, R244, c[0x0][0x1e8] ;  /* 0x00007a00f46e7a20 */ /* 0x000fe20000410000 */
        /* <DEDUP_REMOVED lines=15> */
.L_x_2633:
        /* <DEDUP_REMOVED lines=27> */
[----:B------:R-:W-:Y:S01]  /*2510*/  FMUL.FTZ R111, R250, c[0x0][0x1e8] ;  /* 0x00007a00fa6f7a20 */ /* 0x000fe20000410000 */
[----:B------:R-:W-:Y:S01]  /*2520*/  SEL R104, R101, RZ, P6 ;  /* 0x000000ff65687207 */ /* 0x000fe20003000000 */
[----:B------:R-:W-:Y:S01]  /*2530*/  @P1 FADD.FTZ R127, R82, R127 ;  /* 0x0000007f527f1221 */ /* 0x000fe20000010000 */
[----:B------:R-:W-:Y:S01]  /*2540*/  LOP3.LUT P6, RZ, R213, 0xff0000, RZ, 0xc0, !PT ;  /* 0x00ff0000d5ff7812 */ /* 0x000fe200078cc0ff */
[----:B------:R-:W-:Y:S01]  /*2550*/  FADD.FTZ R128, R128, -R125 ;  /* 0x8000007d80807221 */ /* 0x000fe20000010000 */
[----:B------:R0:W-:Y:S02]  /*2560*/  STG.E.128 [R134.64], R112 ;  /* 0x0000007086007986 */ /* 0x0001e4000c101d04 */
[----:B------:R-:W-:Y:S01]  /*2570*/  SEL R105, R100, RZ, P6 ;  /* 0x000000ff64697207 */ /* 0x000fe20003000000 */
[----:B------:R-:W-:Y:S01]  /*2580*/  FMUL.FTZ R125, R221, R128 ;  /* 0x00000080dd7d7220 */ /* 0x000fe20000410000 */
[----:B------:R-:W-:-:S03]  /*2590*/  LOP3.LUT P6, RZ, R213, 0xff00, RZ, 0xc0, !PT ;  /* 0x0000ff00d5ff7812 */ /* 0x000fc600078cc0ff */
[----:B------:R-:W-:Y:S01]  /*25a0*/  @P1 FADD.FTZ R125, R80, R125 ;  /* 0x0000007d507d1221 */ /* 0x000fe20000010000 */
        /* <DEDUP_REMOVED lines=29> */
[----:B------:R-:W-:-:S02]  /*2780*/  @P0 IADD3 R136, P6, R224, c[0x0][0x250], RZ ;  /* 0x00009400e0880a10 */ /* 0x000fc40007fde0ff */
[----:B------:R-:W-:Y:S01]  /*2790*/  SEL R107, R140, R99, P4 ;  /* 0x000000638c6b7207 */ /* 0x000fe20002000000 */
[----:B------:R0:W-:Y:S01]  /*27a0*/  @P0 STG.E.128 [R228.64], R108 ;  /* 0x0000006ce4000986 */ /* 0x0001e2000c101d04 */
[----:B------:R-:W-:Y:S02]  /*27b0*/  @P0 IADD3.X R137, R223, c[0x0][0x254], RZ, P6, !PT ;  /* 0x00009500df890a10 */ /* 0x000fe400037fe4ff */
        /* <DEDUP_REMOVED lines=11> */
.L_x_2634:
[-CC-:B------:R-:W-:Y:S01]  /*2870*/  FFMA.FTZ R116, R116, R133.reuse, R132.reuse ;  /* 0x0000008574747223 */ /* 0x180fe20000010084 */
[----:B------:R-:W-:Y:S01]  /*2880*/  STG.E.128 [R128.64], R100 ;  /* 0x0000006480007986 */ /* 0x000fe2000c101d04 */
[-CC-:B------:R-:W-:Y:S01]  /*2890*/  FFMA.FTZ R117, R117, R133.reuse, R132.reuse ;  /* 0x0000008575757223 */ /* 0x180fe20000010084 */
        /* <DEDUP_REMOVED lines=24> */
.L_x_2635:
        /* <DEDUP_REMOVED lines=8> */
[-CC-:B------:R-:W-:Y:S01]  /*2aa0*/  FFMA.FTZ R124, R124, R133.reuse, R132.reuse ;  /* 0x000000857c7c7223 */ /* 0x180fe20000010084 */
        /* <DEDUP_REMOVED lines=16> */
[----:B------:R-:W-:Y:S01]  /*2bb0*/  FMUL.FTZ R113, R221, R126 ;  /* 0x0000007edd717220 */ /* 0x000fe20000410000 */
        /* <DEDUP_REMOVED lines=24> */
[----:B------:R-:W-:Y:S02]  /*2d40*/  LOP3.LUT P6, RZ, R210, 0xff, RZ, 0xc0, !PT ;  /* 0x000000ffd2ff7812 */ /* 0x000fe400078cc0ff */
[----:B------:R-:W-:Y:S02]  /*2d50*/  SEL R109, R122, R97, P4 ;  /* 0x000000617a6d7207 */ /* 0x000fe40002000000 */
[----:B------:R-:W-:Y:S02]  /*2d60*/  SEL R111, R100, RZ, P6 ;  /* 0x000000ff646f7207 */ /* 0x000fe40003000000 */
[----:B------:R-:W-:Y:S02]  /*2d70*/  LOP3.LUT P6, RZ, R210, 0xff00, RZ, 0xc0, !PT ;  /* 0x0000ff00d2ff7812 */ /* 0x000fe400078cc0ff */
[----:B------:R-:W-:Y:S02]  /*2d80*/  SEL R96, R111, R96, P4 ;  /* 0x000000606f607207 */ /* 0x000fe40002000000 */
[----:B------:R-:W-:-:S02]  /*2d90*/  SEL R110, R124, RZ, P6 ;  /* 0x000000ff7c6e7207 */ /* 0x000fc40003000000 */
[----:B------:R-:W-:Y:S02]  /*2da0*/  LOP3.LUT P6, RZ, R210, 0xff0000, RZ, 0xc0, !PT ;  /* 0x00ff0000d2ff7812 */ /* 0x000fe400078cc0ff */
        /* <DEDUP_REMOVED lines=19> */
[C---:B------:R-:W-:Y:S01]  /*2ee0*/  IADD3.X R105, R209.reuse, c[0x0][0x24c], RZ, P2, !PT ;  /* 0x00009300d1697a10 */ /* 0x040fe200017fe4ff */
        /* <DEDUP_REMOVED lines=8> */
.L_x_2636:
        /* <DEDUP_REMOVED lines=80> */
.L_x_2629:
        /* <DEDUP_REMOVED lines=31> */
.L_x_2630:
[----:B------:R-:W-:Y:S01]  /*3660*/  HFMA2.MMA R109, -RZ, RZ, 0, 9.5367431640625e-07 ;  /* 0x00000010ff6d7435 */ /* 0x000fe200000001ff */
[----:B------:R-:W-:-:S02]  /*3670*/  MOV R104, R108 ;  /* 0x0000006c00687202 */ /* 0x000fc40000000f00 */
[----:B------:R-:W-:Y:S02]  /*3680*/  MOV R106, 0x1f ;  /* 0x0000001f006a7802 */ /* 0x000fe40000000f00 */
[----:B------:R-:W-:Y:S02]  /*3690*/  MOV R135, 0xffffffff ;  /* 0xffffffff00877802 */ /* 0x000fe40000000f00 */
[----:B------:R-:W-:Y:S02]  /*36a0*/  MOV R100, 0x36c0 ;  /* 0x000036c000647802 */ /* 0x000fe40000000f00 */
[----:B-----5:R-:W-:Y:S05]  /*36b0*/  CALL.REL.NOINC `($__internal_113_$__cuda_sm70_shflsync_down_p) ;  /* 0x0000046000007944 */ /* 0x020fea0003c00000 */
[----:B-1----:R-:W-:Y:S01]  /*36c0*/  MOV R103, R104 ;  /* 0x0000006800677202 */ /* 0x002fe20000000f00 */
[----:B0-----:R-:W-:Y:S05]  /*36d0*/  BRA `(.L_x_2638) ;  /* 0xffffe47000007947 */ /* 0x001fea000383ffff */
.L_x_2631:
[----:B------:R-:W-:Y:S01]  /*36e0*/  HFMA2.MMA R109, -RZ, RZ, 0, 9.5367431640625e-07 ;  /* 0x00000010ff6d7435 */ /* 0x000fe200000001ff */
[----:B------:R-:W-:Y:S01]  /*36f0*/  IMAD.MOV.U32 R104, RZ, RZ, R105 ;  /* 0x000000ffff687224 */ /* 0x000fe200078e0069 */
[----:B------:R-:W-:Y:S02]  /*3700*/  MOV R106, 0x1f ;  /* 0x0000001f006a7802 */ /* 0x000fe40000000f00 */
[----:B------:R-:W-:Y:S02]  /*3710*/  MOV R135, 0xffffffff ;  /* 0xffffffff00877802 */ /* 0x000fe40000000f00 */
[----:B------:R-:W-:-:S02]  /*3720*/  MOV R100, 0x3740 ;  /* 0x0000374000647802 */ /* 0x000fc40000000f00 */
[----:B01---5:R-:W-:Y:S05]  /*3730*/  CALL.REL.NOINC `($__internal_113_$__cuda_sm70_shflsync_down_p) ;  /* 0x000003e000007944 */ /* 0x023fea0003c00000 */
[----:B------:R-:W-:Y:S01]  /*3740*/  FADD.FTZ R108, R108, R103 ;  /* 0x000000676c6c7221 */ /* 0x000fe20000010000 */
[----:B0-----:R-:W-:Y:S01]  /*3750*/  HFMA2.MMA R109, -RZ, RZ, 0, 4.76837158203125e-07 ;  /* 0x00000008ff6d7435 */ /* 0x001fe200000001ff */
[----:B-1----:R-:W-:Y:S01]  /*3760*/  FADD.FTZ R105, R105, R104 ;  /* 0x0000006869697221 */ /* 0x002fe20000010000 */
[----:B------:R-:W-:Y:S01]  /*3770*/  MOV R106, 0x1f ;  /* 0x0000001f006a7802 */ /* 0x000fe20000000f00 */
[----:B------:R-:W-:Y:S01]  /*3780*/  IMAD.MOV.U32 R135, RZ, RZ, -0x1 ;  /* 0xffffffffff877424 */ /* 0x000fe200078e00ff */
[----:B------:R-:W-:-:S02]  /*3790*/  MOV R104, R108 ;  /* 0x0000006c00687202 */ /* 0x000fc40000000f00 */
[----:B------:R-:W-:Y:S02]  /*37a0*/  MOV R100, 0x37c0 ;  /* 0x000037c000647802 */ /* 0x000fe40000000f00 */
[----:B------:R-:W-:Y:S05]  /*37b0*/  CALL.REL.NOINC `($__internal_113_$__cuda_sm70_shflsync_down_p) ;  /* 0x0000036000007944 */ /* 0x000fea0003c00000 */
[----:B0-----:R-:W-:Y:S01]  /*37c0*/  HFMA2.MMA R109, -RZ, RZ, 0, 4.76837158203125e-07 ;  /* 0x00000008ff6d7435 */ /* 0x001fe200000001ff */
[----:B-1----:R-:W-:Y:S01]  /*37d0*/  MOV R103, R104 ;  /* 0x0000006800677202 */ /* 0x002fe20000000f00 */
[----:B------:R-:W-:Y:S01]  /*37e0*/  IMAD.MOV.U32 R135, RZ, RZ, -0x1 ;  /* 0xffffffffff877424 */ /* 0x000fe200078e00ff */
[----:B------:R-:W-:Y:S02]  /*37f0*/  MOV R104, R105 ;  /* 0x0000006900687202 */ /* 0x000fe40000000f00 */
[----:B------:R-:W-:Y:S02]  /*3800*/  MOV R106, 0x1f ;  /* 0x0000001f006a7802 */ /* 0x000fe40000000f00 */
[----:B------:R-:W-:Y:S02]  /*3810*/  MOV R100, 0x3830 ;  /* 0x0000383000647802 */ /* 0x000fe40000000f00 */
[----:B------:R-:W-:Y:S05]  /*3820*/  CALL.REL.NOINC `($__internal_113_$__cuda_sm70_shflsync_down_p) ;  /* 0x000002f000007944 */ /* 0x000fea0003c00000 */
[----:B------:R-:W-:Y:S01]  /*3830*/  FADD.FTZ R108, R103, R108 ;  /* 0x0000006c676c7221 */ /* 0x000fe20000010000 */
[----:B0-----:R-:W-:Y:S01]  /*3840*/  HFMA2.MMA R109, -RZ, RZ, 0, 2.384185791015625e-07 ;  /* 0x00000004ff6d7435 */ /* 0x001fe200000001ff */
[----:B-1----:R-:W-:Y:S01]  /*3850*/  FADD.FTZ R105, R105, R104 ;  /* 0x0000006869697221 */ /* 0x002fe20000010000 */
[----:B------:R-:W-:-:S02]  /*3860*/  MOV R106, 0x1f ;  /* 0x0000001f006a7802 */ /* 0x000fc40000000f00 */
[----:B------:R-:W-:Y:S02]  /*3870*/  MOV R135, 0xffffffff ;  /* 0xffffffff00877802 */ /* 0x000fe40000000f00 */
[----:B------:R-:W-:Y:S02]  /*3880*/  MOV R104, R108 ;  /* 0x0000006c00687202 */ /* 0x000fe40000000f00 */
[----:B------:R-:W-:Y:S02]  /*3890*/  MOV R100, 0x38b0 ;  /* 0x000038b000647802 */ /* 0x000fe40000000f00 */
[----:B------:R-:W-:Y:S05]  /*38a0*/  CALL.REL.NOINC `($__internal_113_$__cuda_sm70_shflsync_down_p) ;  /* 0x0000027000007944 */ /* 0x000fea0003c00000 */
[----:B0-----:R-:W-:Y:S01]  /*38b0*/  HFMA2.MMA R109, -RZ, RZ, 0, 2.384185791015625e-07 ;  /* 0x00000004ff6d7435 */ /* 0x001fe200000001ff */
[----:B-1----:R-:W-:Y:S01]  /*38c0*/  MOV R103, R104 ;  /* 0x0000006800677202 */ /* 0x002fe20000000f00 */
[----:B------:R-:W-:Y:S01]  /*38d0*/  IMAD.MOV.U32 R104, RZ, RZ, R105 ;  /* 0x000000ffff687224 */ /* 0x000fe200078e0069 */
[----:B------:R-:W-:Y:S02]  /*38e0*/  MOV R106, 0x1f ;  /* 0x0000001f006a7802 */ /* 0x000fe40000000f00 */
[----:B------:R-:W-:Y:S02]  /*38f0*/  MOV R135, 0xffffffff ;  /* 0xffffffff00877802 */ /* 0x000fe40000000f00 */
[----:B------:R-:W-:-:S02]  /*3900*/  MOV R100, 0x3920 ;  /* 0x0000392000647802 */ /* 0x000fc40000000f00 */
[----:B------:R-:W-:Y:S05]  /*3910*/  CALL.REL.NOINC `($__internal_113_$__cuda_sm70_shflsync_down_p) ;  /* 0x0000020000007944 */ /* 0x000fea0003c00000 */
[----:B------:R-:W-:Y:S01]  /*3920*/  FADD.FTZ R108, R103, R108 ;  /* 0x0000006c676c7221 */ /* 0x000fe20000010000 */
[----:B0-----:R-:W-:Y:S01]  /*3930*/  HFMA2.MMA R109, -RZ, RZ, 0, 1.1920928955078125e-07 ;  /* 0x00000002ff6d7435 */ /* 0x001fe200000001ff */
[----:B-1----:R-:W-:Y:S01]  /*3940*/  FADD.FTZ R107, R105, R104 ;  /* 0x00000068696b7221 */ /* 0x002fe20000010000 */
[----:B------:R-:W-:Y:S01]  /*3950*/  MOV R106, 0x1f ;  /* 0x0000001f006a7802 */ /* 0x000fe20000000f00 */
[----:B------:R-:W-:Y:S01]  /*3960*/  IMAD.MOV.U32 R135, RZ, RZ, -0x1 ;  /* 0xffffffffff877424 */ /* 0x000fe200078e00ff */
[----:B------:R-:W-:-:S02]  /*3970*/  MOV R104, R108 ;  /* 0x0000006c00687202 */ /* 0x000fc40000000f00 */
[----:B------:R-:W-:Y:S02]  /*3980*/  MOV R100, 0x39a0 ;  /* 0x000039a000647802 */ /* 0x000fe40000000f00 */
[----:B------:R-:W-:Y:S05]  /*3990*/  CALL.REL.NOINC `($__internal_113_$__cuda_sm70_shflsync_down_p) ;  /* 0x0000018000007944 */ /* 0x000fea0003c00000 */
[----:B0-----:R-:W-:Y:S01]  /*39a0*/  HFMA2.MMA R109, -RZ, RZ, 0, 1.1920928955078125e-07 ;  /* 0x00000002ff6d7435 */ /* 0x001fe200000001ff */
[----:B-1----:R-:W-:Y:S01]  /*39b0*/  MOV R103, R104 ;  /* 0x0000006800677202 */ /* 0x002fe20000000f00 */
[----:B------:R-:W-:Y:S01]  /*39c0*/  IMAD.MOV.U32 R135, RZ, RZ, -0x1 ;  /* 0xffffffffff877424 */ /* 0x000fe200078e00ff */
[----:B------:R-:W-:Y:S02]  /*39d0*/  MOV R104, R107 ;  /* 0x0000006b00687202 */ /* 0x000fe40000000f00 */
[----:B------:R-:W-:Y:S02]  /*39e0*/  MOV R106, 0x1f ;  /* 0x0000001f006a7802 */ /* 0x000fe40000000f00 */
[----:B------:R-:W-:Y:S02]  /*39f0*/  MOV R100, 0x3a10 ;  /* 0x00003a1000647802 */ /* 0x000fe40000000f00 */
[----:B------:R-:W-:Y:S05]  /*3a00*/  CALL.REL.NOINC `($__internal_113_$__cuda_sm70_shflsync_down_p) ;  /* 0x0000011000007944 */ /* 0x000fea0003c00000 */
[----:B------:R-:W-:Y:S01]  /*3a10*/  FADD.FTZ R105, R103, R108 ;  /* 0x0000006c67697221 */ /* 0x000fe20000010000 */
[----:B0-----:R-:W-:Y:S01]  /*3a20*/  HFMA2.MMA R109, -RZ, RZ, 0, 5.9604644775390625e-08 ;  /* 0x00000001ff6d7435 */ /* 0x001fe200000001ff */
[----:B-1----:R-:W-:Y:S01]  /*3a30*/  FADD.FTZ R107, R107, R104 ;  /* 0x000000686b6b7221 */ /* 0x002fe20000010000 */
[----:B------:R-:W-:-:S02]  /*3a40*/  MOV R106, 0x1f ;  /* 0x0000001f006a7802 */ /* 0x000fc40000000f00 */
[----:B------:R-:W-:Y:S02]  /*3a50*/  MOV R135, 0xffffffff ;  /* 0xffffffff00877802 */ /* 0x000fe40000000f00 */
[----:B------:R-:W-:Y:S02]  /*3a60*/  MOV R104, R105 ;  /* 0x0000006900687202 */ /* 0x000fe40000000f00 */
[----:B------:R-:W-:Y:S02]  /*3a70*/  MOV R100, 0x3a90 ;  /* 0x00003a9000647802 */ /* 0x000fe40000000f00 */
[----:B------:R-:W-:Y:S05]  /*3a80*/  CALL.REL.NOINC `($__internal_113_$__cuda_sm70_shflsync_down_p) ;  /* 0x0000009000007944 */ /* 0x000fea0003c00000 */
[----:B0-----:R-:W-:Y:S01]  /*3a90*/  HFMA2.MMA R109, -RZ, RZ, 0, 5.9604644775390625e-08 ;  /* 0x00000001ff6d7435 */ /* 0x001fe200000001ff */
[----:B-1----:R-:W-:Y:S01]  /*3aa0*/  MOV R108, R104 ;  /* 0x00000068006c7202 */ /* 0x002fe20000000f00 */
[----:B------:R-:W-:Y:S01]  /*3ab0*/  IMAD.MOV.U32 R104, RZ, RZ, R107 ;  /* 0x000000ffff687224 */ /* 0x000fe200078e006b */
[----:B------:R-:W-:Y:S02]  /*3ac0*/  MOV R106, 0x1f ;  /* 0x0000001f006a7802 */ /* 0x000fe40000000f00 */
[----:B------:R-:W-:Y:S02]  /*3ad0*/  MOV R135, 0xffffffff ;  /* 0xffffffff00877802 */ /* 0x000fe40000000f00 */
[----:B------:R-:W-:-:S02]  /*3ae0*/  MOV R100, 0x3b00 ;  /* 0x00003b0000647802 */ /* 0x000fc40000000f00 */
[----:B------:R-:W-:Y:S05]  /*3af0*/  CALL.REL.NOINC `($__internal_113_$__cuda_sm70_shflsync_down_p) ;  /* 0x0000002000007944 */ /* 0x000fea0003c00000 */
[----:B-1----:R-:W-:Y:S01]  /*3b00*/  MOV R100, R104 ;  /* 0x0000006800647202 */ /* 0x002fe20000000f00 */
[----:B0-----:R-:W-:Y:S05]  /*3b10*/  BRA `(.L_x_2639) ;  /* 0xffffe15000007947 */ /* 0x001fea000383ffff */
        .weak           $__internal_113_$__cuda_sm70_shflsync_down_p
        .type           $__internal_113_$__cuda_sm70_shflsync_down_p,@function
        .size           $__internal_113_$__cuda_sm70_shflsync_down_p,(.L_x_2860 - $__internal_113_$__cuda_sm70_shflsync_down_p)
$__internal_113_$__cuda_sm70_shflsync_down_p:
[----:B------:R-:W-:Y:S01]  /*3b20*/  HFMA2.MMA R101, -RZ, RZ, 0, 0 ;  /* 0x00000000ff657435 */ /* 0x000fe200000001ff */
[----:B------:R-:W-:Y:S04]  /*3b30*/  WARPSYNC R135 ;  /* 0x0000008700007348 */ /* 0x000fe80003800000 */
[----:B------:R0:W1:Y:S01]  /*3b40*/  SHFL.DOWN PT, R104, R104, R109, R106 ;  /* 0x0800006d68687389 */ /* 0x00006200000e006a */
[----:B------:R-:W-:Y:S05]  /*3b50*/  RET.REL.NODEC R100 `(_ZN10layer_norm31ln_parallel_residual_bwd_kernelINS_13Kernel_traitsIfffffjLj2560ELj1ELj1ELj4ELj16ENS_18Kernel_traits_baseILj2560EfffffjLj128EEEEELb1ELb0ELb1EEEvNS_9BwdParamsE) ;  /* 0xffffc4a064007950 */ /* 0x000fea0003c3ffff */
.L_x_2640:
        /* <DEDUP_REMOVED lines=10> */
.L_x_2860:


//--------------------- .text._ZN10layer_norm22ln_bwd_finalize_kernelINS_22Kernel_traits_finalizeILj2560EfffffjLb0ELj1024ELj4ENS_18Kernel_traits_baseILj2560EfffffjLj1024EEEEELb0ELb0EEEvNS_9BwdParamsE --------------------------
	.section	.text._ZN10layer_norm22ln_bwd_finalize_kernelINS_22Kernel_traits_finalizeILj2560EfffffjLb0ELj1024ELj4ENS_18Kernel_traits_baseILj2560EfffffjLj1024EEEEELb0ELb0EEEvNS_9BwdParamsE,"ax",@progbits
	.sectioninfo	@"SHI_REGISTERS=30"
	.align	128
        .global         _ZN10layer_norm22ln_bwd_finalize_kernelINS_22Kernel_traits_finalizeILj2560EfffffjLb0ELj1024ELj4ENS_18Kernel_traits_baseILj2560EfffffjLj1024EEEEELb0ELb0EEEvNS_9BwdParamsE
        .type           _ZN10layer_norm22ln_bwd_finalize_kernelINS_22Kernel_traits_finalizeILj2560EfffffjLb0ELj1024ELj4ENS_18Kernel_traits_baseILj2560EfffffjLj1024EEEEELb0ELb0EEEvNS_9BwdParamsE,@function
        .size           _ZN10layer_norm22ln_bwd_finalize_kernelINS_22Kernel_traits_finalizeILj2560EfffffjLb0ELj1024ELj4ENS_18Kernel_traits_baseILj2560EfffffjLj1024EEEEELb0ELb0EEEvNS_9BwdParamsE,(.L_x_2861 - _ZN10layer_norm22ln_bwd_finalize_kernelINS_22Kernel_traits_finalizeILj2560EfffffjLb0ELj1024ELj4ENS_18Kernel_traits_baseILj2560EfffffjLj1024EEEEELb0ELb0EEEvNS_9BwdParamsE)
        .other          _ZN10layer_norm22ln_bwd_finalize_kernelINS_22Kernel_traits_finalizeILj2560EfffffjLb0ELj1024ELj4ENS_18Kernel_traits_baseILj2560EfffffjLj1024EEEEELb0ELb0EEEvNS_9BwdParamsE,@"STO_CUDA_ENTRY STV_DEFAULT"
_ZN10layer_norm22ln_bwd_finalize_kernelINS_22Kernel_traits_finalizeILj2560EfffffjLb0ELj1024ELj4ENS_18Kernel_traits_baseILj2560EfffffjLj1024EEEEELb0ELb0EEEvNS_9BwdParamsE:
.text._ZN10layer_norm22ln_bwd_finalize_kernelINS_22Kernel_traits_finalizeILj2560EfffffjLb0ELj1024ELj4ENS_18Kernel_traits_baseILj2560EfffffjLj1024EEEEELb0ELb0EEEvNS_9BwdParamsE:
        /* <DEDUP_REMOVED lines=19> */
.L_x_2654:
        /* <DEDUP_REMOVED lines=28> */
.L_x_2645:
        /* <DEDUP_REMOVED lines=35> */
.L_x_2644:
[----:B------:R-:W-:Y:S05]  /*0520*/  BSYNC B1 ;  /* 0x0000000000017941 */ /* 0x000fea0003800000 */
.L_x_2643:
        /* <DEDUP_REMOVED lines=23> */
.L_x_2647:
[----:B------:R-:W-:Y:S05]  /*06a0*/  BSYNC B1 ;  /* 0x0000000000017941 */ /* 0x000fea0003800000 */
.L_x_2646:
        /* <DEDUP_REMOVED lines=11> */
.L_x_2648:
[----:B------:R-:W-:Y:S05]  /*0760*/  BSYNC B1 ;  /* 0x0000000000017941 */ /* 0x000fea0003800000 */
.L_x_2642:
[----:B------:R-:W-:Y:S05]  /*0770*/  BSYNC B0 ;  /* 0x0000000000007941 */ /* 0x000fea0003800000 */
.L_x_2641:
        /* <DEDUP_REMOVED lines=11> */
.L_x_2655:
        /* <DEDUP_REMOVED lines=18> */
.L_x_2656:
[----:B---3--:R-:W-:Y:S02]  /*0950*/  FADD.FTZ R4, R4, R9 ;  /* 0x0000000904047221 */ /* 0x008fe40000010000 */
[----:B-12---:R-:W-:-:S03]  /*0960*/  FADD.FTZ R6, R5, R6 ;  /* 0x0000000605067221 */ /* 0x006fc60000010000 */
[----:B------:R1:W-:Y:S04]  /*0970*/  @!P1 STS [R17.X4+0x2000], R4 ;  /* 0x0020000411009388 */ /* 0x0003e80000004800 */
[----:B------:R1:W-:Y:S02]  /*0980*/  @!P1 STS [R17.X4+0x2080], R6 ;  /* 0x0020800611009388 */ /* 0x0003e40000004800 */
.L_x_2649:
        /* <DEDUP_REMOVED lines=15> */
.L_x_2653:
[----:B------:R-:W-:Y:S05]  /*0a80*/  BSYNC B0 ;  /* 0x0000000000007941 */ /* 0x000fea0003800000 */
.L_x_2652:
[C---:B------:R-:W-:Y:S02]  /*0a90*/  ISETP.GT.U32.AND P1, PT, R18.reuse, -0xa01, PT ;  /* 0xfffff5ff1200780c */ /* 0x040fe40003f24070 */
[----:B------:R-:W-:Y:S02]  /*0aa0*/  IADD3 R18, R18, 0xa00, RZ ;  /* 0x00000a0012127810 */ /* 0x000fe40007ffe0ff */
[----:B------:R-:W-:-:S09]  /*0ab0*/  IADD3 R19, R19, 0x500, RZ ;  /* 0x0000050013137810 */ /* 0x000fd20007ffe0ff */
[----:B01----:R-:W-:Y:S05]  /*0ac0*/  @P1 BRA `(.L_x_2654) ;  /* 0xfffff66000001947 */ /* 0x003fea000383ffff */
[----:B------:R-:W-:Y:S05]  /*0ad0*/  EXIT ;  /* 0x000000000000794d */ /* 0x000fea0003800000 */
.L_x_2650:
[----:B--2---:R-:W-:Y:S01]  /*0ae0*/  IMAD.MOV.U32 R9, RZ, RZ, R5 ;  /* 0x000000ffff097224 */ /* 0x004fe200078e0005 */
[----:B------:R-:W-:Y:S01]  /*0af0*/  MOV R8, 0x1 ;  /* 0x0000000100087802 */ /* 0x000fe20000000f00 */
[----:B------:R-:W-:Y:S01]  /*0b00*/  IMAD.MOV.U32 R7, RZ, RZ, 0x1f ;  /* 0x0000001fff077424 */ /* 0x000fe200078e00ff */
[----:B------:R-:W-:Y:S02]  /*0b10*/  MOV R10, 0xffffffff ;  /* 0xffffffff000a7802 */ /* 0x000fe40000000f00 */
[----:B------:R-:W-:Y:S02]  /*0b20*/  MOV R2, 0xb40 ;  /* 0x00000b4000027802 */ /* 0x000fe40000000f00 */
[----:B01----:R-:W-:Y:S05]  /*0b30*/  CALL.REL.NOINC `($__internal_114_$__cuda_sm70_shflsync_bfly_p) ;  /* 0x000003b000007944 */ /* 0x003fea0003c00000 */
[----:B-1----:R-:W-:Y:S01]  /*0b40*/  IMAD.MOV.U32 R2, RZ, RZ, R7 ;  /* 0x000000ffff027224 */ /* 0x002fe200078e0007 */
[----:B0-----:R-:W-:Y:S05]  /*0b50*/  BRA `(.L_x_2655) ;  /* 0xfffffcd000007947 */ /* 0x001fea000383ffff */
.L_x_2651:
[----:B------:R-:W-:Y:S01]  /*0b60*/  HFMA2.MMA R8, -RZ, RZ, 0, 1.1920928955078125e-07 ;  /* 0x00000002ff087435 */ /* 0x000fe200000001ff */
[----:B------:R-:W-:Y:S01]  /*0b70*/  MOV R7, 0x1f ;  /* 0x0000001f00077802 */ /* 0x000fe20000000f00 */
[----:B------:R-:W-:Y:S01]  /*0b80*/  IMAD.MOV.U32 R10, RZ, RZ, -0x1 ;  /* 0xffffffffff0a7424 */ /* 0x000fe200078e00ff */
[----:B------:R-:W-:-:S03]  /*0b90*/  MOV R2, 0xbb0 ;  /* 0x00000bb000027802 */ /* 0x000fc60000000f00 */
[----:B012---:R-:W-:Y:S05]  /*0ba0*/  CALL.REL.NOINC `($__internal_114_$__cuda_sm70_shflsync_bfly_p) ;  /* 0x0000034000007944 */ /* 0x007fea0003c00000 */
[----:B0-----:R-:W-:Y:S01]  /*0bb0*/  HFMA2.MMA R8, -RZ, RZ, 0, 2.384185791015625e-07 ;  /* 0x00000004ff087435 */ /* 0x001fe200000001ff */
[----:B-1----:R-:W-:Y:S01]  /*0bc0*/  FADD.FTZ R9, R9, R7 ;  /* 0x0000000709097221 */ /* 0x002fe20000010000 */
[----:B------:R-:W-:Y:S01]  /*0bd0*/  MOV R7, 0x1f ;  /* 0x0000001f00077802 */ /* 0x000fe20000000f00 */
[----:B------:R-:W-:Y:S01]  /*0be0*/  IMAD.MOV.U32 R10, RZ, RZ, -0x1 ;  /* 0xffffffffff0a7424 */ /* 0x000fe200078e00ff */
[----:B------:R-:W-:-:S02]  /*0bf0*/  MOV R2, 0xc10 ;  /* 0x00000c1000027802 */ /* 0x000fc40000000f00 */
[----:B------:R-:W-:Y:S05]  /*0c00*/  CALL.REL.NOINC `($__internal_114_$__cuda_sm70_shflsync_bfly_p) ;  /* 0x000002e000007944 */ /* 0x000fea0003c00000 */
[----:B0-----:R-:W-:Y:S01]  /*0c10*/  HFMA2.MMA R8, -RZ, RZ, 0, 4.76837158203125e-07 ;  /* 0x00000008ff087435 */ /* 0x001fe200000001ff */
[----:B-1----:R-:W-:Y:S01]  /*0c20*/  FADD.FTZ R9, R9, R7 ;  /* 0x0000000709097221 */ /* 0x002fe20000010000 */
[----:B------:R-:W-:Y:S01]  /*0c30*/  MOV R7, 0x1f ;  /* 0x0000001f00077802 */ /* 0x000fe20000000f00 */
[----:B------:R-:W-:Y:S01]  /*0c40*/  IMAD.MOV.U32 R10, RZ, RZ, -0x1 ;  /* 0xffffffffff0a7424 */ /* 0x000fe200078e00ff */
[----:B------:R-:W-:-:S02]  /*0c50*/  MOV R2, 0xc70 ;  /* 0x00000c7000027802 */ /* 0x000fc40000000f00 */
[----:B------:R-:W-:Y:S05]  /*0c60*/  CALL.REL.NOINC `($__internal_114_$__cuda_sm70_shflsync_bfly_p) ;  /* 0x0000028000007944 */ /* 0x000fea0003c00000 */
[----:B-1----:R-:W-:Y:S01]  /*0c70*/  FADD.FTZ R6, R9, R7 ;  /* 0x0000000709067221 */ /* 0x002fe20000010000 */
[----:B0-----:R-:W-:Y:S01]  /*0c80*/  HFMA2.MMA R8, -RZ, RZ, 0, 9.5367431640625e-07 ;  /* 0x00000010ff087435 */ /* 0x001fe200000001ff */
[----:B------:R-:W-:Y:S01]  /*0c90*/  MOV R7, 0x1f ;  /* 0x0000001f00077802 */ /* 0x000fe20000000f00 */
[----:B------:R-:W-:Y:S01]  /*0ca0*/  IMAD.MOV.U32 R10, RZ, RZ, -0x1 ;  /* 0xffffffffff0a7424 */ /* 0x000fe200078e00ff */
[----:B------:R-:W-:-:S02]  /*0cb0*/  MOV R2, 0xce0 ;  /* 0x00000ce000027802 */ /* 0x000fc40000000f00 */
[----:B------:R-:W-:Y:S02]  /*0cc0*/  MOV R9, R6 ;  /* 0x0000000600097202 */ /* 0x000fe40000000f00 */
[----:B------:R-:W-:Y:S05]  /*0cd0*/  CALL.REL.NOINC `($__internal_114_$__cuda_sm70_shflsync_bfly_p) ;  /* 0x0000021000007944 */ /* 0x000fea0003c00000 */
[----:B0-----:R-:W-:Y:S01]  /*0ce0*/  HFMA2.MMA R8, -RZ, RZ, 0, 5.9604644775390625e-08 ;  /* 0x00000001ff087435 */ /* 0x001fe200000001ff */
[----:B-1----:R-:W-:Y:S01]  /*0cf0*/  MOV R5, R7 ;  /* 0x0000000700057202 */ /* 0x002fe20000000f00 */
[----:B------:R-:W-:Y:S01]  /*0d00*/  IMAD.MOV.U32 R9, RZ, RZ, R4 ;  /* 0x000000ffff097224 */ /* 0x000fe200078e0004 */
[----:B------:R-:W-:Y:S01]  /*0d10*/  MOV R7, 0x1f ;  /* 0x0000001f00077802 */ /* 0x000fe20000000f00 */
[----:B------:R-:W-:Y:S01]  /*0d20*/  IMAD.MOV.U32 R10, RZ, RZ, -0x1 ;  /* 0xffffffffff0a7424 */ /* 0x000fe200078e00ff */
[----:B------:R-:W-:Y:S02]  /*0d30*/  MOV R2, 0xd50 ;  /* 0x00000d5000027802 */ /* 0x000fe40000000f00 */
[----:B------:R-:W-:Y:S05]  /*0d40*/  CALL.REL.NOINC `($__internal_114_$__cuda_sm70_shflsync_bfly_p) ;  /* 0x000001a000007944 */ /* 0x000fea0003c00000 */
[----:B0-----:R-:W-:Y:S01]  /*0d50*/  HFMA2.MMA R8, -RZ, RZ, 0, 1.1920928955078125e-07 ;  /* 0x00000002ff087435 */ /* 0x001fe200000001ff */
[----:B-1----:R-:W-:Y:S01]  /*0d60*/  FADD.FTZ R9, R4, R7 ;  /* 0x0000000704097221 */ /* 0x002fe20000010000 */
[----:B------:R-:W-:Y:S01]  /*0d70*/  MOV R7, 0x1f ;  /* 0x0000001f00077802 */ /* 0x000fe20000000f00 */
[----:B------:R-:W-:Y:S01]  /*0d80*/  IMAD.MOV.U32 R10, RZ, RZ, -0x1 ;  /* 0xffffffffff0a7424 */ /* 0x000fe200078e00ff */
[----:B------:R-:W-:Y:S02]  /*0d90*/  MOV R2, 0xdb0 ;  /* 0x00000db000027802 */ /* 0x000fe40000000f00 */
[----:B------:R-:W-:Y:S05]  /*0da0*/  CALL.REL.NOINC `($__internal_114_$__cuda_sm70_shflsync_bfly_p) ;  /* 0x0000014000007944 */ /* 0x000fea0003c00000 */
        /* <DEDUP_REMOVED lines=12> */
[----:B0-----:R-:W-:Y:S01]  /*0e70*/  HFMA2.MMA R8, -RZ, RZ, 0, 9.5367431640625e-07 ;  /* 0x00000010ff087435 */ /* 0x001fe200000001ff */
[----:B-1----:R-:W-:Y:S01]  /*0e80*/  FADD.FTZ R9, R9, R7 ;  /* 0x0000000709097221 */ /* 0x002fe20000010000 */
[----:B------:R-:W-:Y:S01]  /*0e90*/  MOV R7, 0x1f ;  /* 0x0000001f00077802 */ /* 0x000fe20000000f00 */
[----:B------:R-:W-:Y:S01]  /*0ea0*/  IMAD.MOV.U32 R10, RZ, RZ, -0x1 ;  /* 0xffffffffff0a7424 */ /* 0x000fe200078e00ff */
[----:B------:R-:W-:-:S02]  /*0eb0*/  MOV R2, 0xed0 ;  /* 0x00000ed000027802 */ /* 0x000fc40000000f00 */
[----:B------:R-:W-:Y:S05]  /*0ec0*/  CALL.REL.NOINC `($__internal_114_$__cuda_sm70_shflsync_bfly_p) ;  /* 0x0000002000007944 */ /* 0x000fea0003c00000 */
[----:B-1----:R-:W-:Y:S01]  /*0ed0*/  MOV R4, R7 ;  /* 0x0000000700047202 */ /* 0x002fe20000000f00 */
[----:B0-----:R-:W-:Y:S05]  /*0ee0*/  BRA `(.L_x_2656) ;  /* 0xfffffa6000007947 */ /* 0x001fea000383ffff */
        .weak           $__internal_114_$__cuda_sm70_shflsync_bfly_p
        .type           $__internal_114_$__cuda_sm70_shflsync_bfly_p,@function
        .size           $__internal_114_$__cuda_sm70_shflsync_bfly_p,(.L_x_2861 - $__internal_114_$__cuda_sm70_shflsync_bfly_p)
$__internal_114_$__cuda_sm70_shflsync_bfly_p:
[----:B------:R-:W-:Y:S01]  /*0ef0*/  HFMA2.MMA R3, -RZ, RZ, 0, 0 ;  /* 0x00000000ff037435 */ /* 0x000fe200000001ff */
[----:B------:R-:W-:Y:S04]  /*0f00*/  WARPSYNC R10 ;  /* 0x0000000a00007348 */ /* 0x000fe80003800000 */
[----:B------:R0:W1:Y:S01]  /*0f10*/  SHFL.BFLY PT, R7, R9, R8, R7 ;  /* 0x0c00000809077389 */ /* 0x00006200000e0007 */
[----:B------:R-:W-:Y:S05]  /*0f20*/  RET.REL.NODEC R2 `(_ZN10layer_norm22ln_bwd_finalize_kernelINS_22Kernel_traits_finalizeILj2560EfffffjLb0ELj1024ELj4ENS_18Kernel_traits_baseILj2560EfffffjLj1024EEEEELb0ELb0EEEvNS_9BwdParamsE) ;  /* 0xfffff0d002007950 */ /* 0x000fea0003c3ffff */
.L_x_2657:
        /* <DEDUP_REMOVED lines=13> */
.L_x_2861:


//--------------------- .text._ZN10layer_norm40ln_parallel_residual_bwd_finalize_kernelINS_22Kernel_traits_finalizeILj2560EfffffjLb0ELj1024ELj4ENS_18Kernel_traits_baseILj2560EfffffjLj1024EEEEELb0EEEvNS_9BwdParamsE --------------------------
	.section	.text._ZN10layer_norm40ln_parallel_residual_bwd_finalize_kernelINS_22Kernel_traits_finalizeILj2560EfffffjLb0ELj1024ELj4ENS_18Kernel_traits_baseILj2560EfffffjLj1024EEEEELb0EEEvNS_9BwdParamsE,"ax",@progbits
	.sectioninfo	@"SHI_REGISTERS=32"
	.align	128
        .global         _ZN10layer_norm40ln_parallel_residual_bwd_finalize_kernelINS_22Kernel_traits_finalizeILj2560EfffffjLb0ELj1024ELj4ENS_18Kernel_traits_baseILj2560EfffffjLj1024EEEEELb0EEEvNS_9BwdParamsE
        .type           _ZN10layer_norm40ln_parallel_residual_bwd_finalize_kernelINS_22Kernel_traits_finalizeILj2560EfffffjLb0ELj1024ELj4ENS_18Kernel_traits_baseILj2560EfffffjLj1024EEEEELb0EEEvNS_9BwdParamsE,@function
        .size           _ZN10layer_norm40ln_parallel_residual_bwd_finalize_kernelINS_22Kernel_traits_finalizeILj2560EfffffjLb0ELj1024ELj4ENS_18Kernel_traits_baseILj2560EfffffjLj1024EEEEELb0EEEvNS_9BwdParamsE,(.L_x_2862 - _ZN10layer_norm40ln_parallel_residual_bwd_finalize_kernelINS_22Kernel_traits_finalizeILj2560EfffffjLb0ELj1024ELj4ENS_18Kernel_traits_baseILj2560EfffffjLj1024EEEEELb0EEEvNS_9BwdParamsE)
        .other          _ZN10layer_norm40ln_parallel_residual_bwd_finalize_kernelINS_22Kernel_traits_finalizeILj2560EfffffjLb0ELj1024ELj4ENS_18Kernel_traits_baseILj2560EfffffjLj1024EEEEELb0EEEvNS_9BwdParamsE,@"STO_CUDA_ENTRY STV_DEFAULT"
_ZN10layer_norm40ln_parallel_residual_bwd_finalize_kernelINS_22Kernel_traits_finalizeILj2560EfffffjLb0ELj1024ELj4ENS_18Kernel_traits_baseILj2560EfffffjLj1024EEEEELb0EEEvNS_9BwdParamsE:
.text._ZN10layer_norm40ln_parallel_residual_bwd_finalize_kernelINS_22Kernel_traits_finalizeILj2560EfffffjLb0ELj1024ELj4ENS_18Kernel_traits_baseILj2560EfffffjLj1024EEEEELb0EEEvNS_9BwdParamsE:
        /* <DEDUP_REMOVED lines=19> */
.L_x_2672:
        /* <DEDUP_REMOVED lines=36> */
.L_x_2662:
        /* <DEDUP_REMOVED lines=59> */
.L_x_2661:
[----:B------:R-:W-:Y:S05]  /*0720*/  BSYNC B1 ;  /* 0x0000000000017941 */ /* 0x000fea0003800000 */
.L_x_2660:
        /* <DEDUP_REMOVED lines=35> */
.L_x_2664:
[----:B------:R-:W-:Y:S05]  /*0960*/  BSYNC B1 ;  /* 0x0000000000017941 */ /* 0x000fea0003800000 */
.L_x_2663:
        /* <DEDUP_REMOVED lines=17> */
.L_x_2665:
[----:B------:R-:W-:Y:S05]  /*0a80*/  BSYNC B1 ;  /* 0x0000000000017941 */ /* 0x000fea0003800000 */
.L_x_2659:
[----:B------:R-:W-:Y:S05]  /*0a90*/  BSYNC B0 ;  /* 0x0000000000007941 */ /* 0x000fea0003800000 */
.L_x_2658:
        /* <DEDUP_REMOVED lines=14> */
.L_x_2673:
        /* <DEDUP_REMOVED lines=36> */
.L_x_2674:
        /* <DEDUP_REMOVED lines=11> */
.L_x_2666:
        /* <DEDUP_REMOVED lines=21> */
.L_x_2670:
[----:B------:R-:W-:Y:S05]  /*0fc0*/  BSYNC B0 ;  /* 0x0000000000007941 */ /* 0x000fea0003800000 */
.L_x_2669:
[C---:B------:R-:W-:Y:S02]  /*0fd0*/  ISETP.GT.U32.AND P1, PT, R4.reuse, -0xa01, PT ;  /* 0xfffff5ff0400780c */ /* 0x040fe40003f24070 */
[----:B------:R-:W-:-:S02]  /*0fe0*/  IADD3 R4, R4, 0xa00, RZ ;  /* 0x00000a0004047810 */ /* 0x000fc40007ffe0ff */
[----:B------:R-:W-:-:S09]  /*0ff0*/  IADD3 R5, R5, 0x500, RZ ;  /* 0x0000050005057810 */ /* 0x000fd20007ffe0ff */
[----:B0-----:R-:W-:Y:S01]  /*1000*/  @!P1 CALL.REL.NOINC `(.L_x_2671) ;  /* 0x0000001000009944 */ /* 0x001fe20003c00000 */
[----:B------:R-:W-:Y:S05]  /*1010*/  BRA `(.L_x_2672) ;  /* 0xfffff11000007947 */ /* 0x000fea000383ffff */
.L_x_2671:
[----:B------:R-:W-:Y:S05]  /*1020*/  EXIT ;  /* 0x000000000000794d */ /* 0x000fea0003800000 */
.L_x_2667:
[----:B------:R-:W-:Y:S01]  /*1030*/  HFMA2.MMA R17, -RZ, RZ, 0, 1.847743988037109375e-06 ;  /* 0x0000001fff117435 */ /* 0x000fe200000001ff */
[----:B----4-:R-:W-:Y:S01]  /*1040*/  IMAD.MOV.U32 R19, RZ, RZ, R12 ;  /* 0x000000ffff137224 */ /* 0x010fe200078e000c */
[----:B------:R-:W-:Y:S02]  /*1050*/  MOV R16, 0x1 ;  /* 0x0000000100107802 */ /* 0x000fe40000000f00 */
[----:B------:R-:W-:Y:S02]  /*1060*/  MOV R14, 0xffffffff ;  /* 0xffffffff000e7802 */ /* 0x000fe40000000f00 */
[----:B------:R-:W-:Y:S02]  /*1070*/  MOV R8, 0x1090 ;  /* 0x0000109000087802 */ /* 0x000fe40000000f00 */
[----:B0123--:R-:W-:Y:S05]  /*1080*/  CALL.REL.NOINC `($__internal_115_$__cuda_sm70_shflsync_bfly_p) ;  /* 0x000007b000007944 */ /* 0x00ffea0003c00000 */
[----:B01----:R-:W-:Y:S05]  /*1090*/  BRA `(.L_x_2673) ;  /* 0xfffffae000007947 */ /* 0x003fea000383ffff */
.L_x_2668:
[----:B------:R-:W-:Y:S01]  /*10a0*/  HFMA2.MMA R16, -RZ, RZ, 0, 1.1920928955078125e-07 ;  /* 0x00000002ff107435 */ /* 0x000fe200000001ff */
[----:B------:R-:W-:Y:S01]  /*10b0*/  IMAD.MOV.U32 R19, RZ, RZ, R12 ;  /* 0x000000ffff137224 */ /* 0x000fe200078e000c */
[----:B------:R-:W-:Y:S02]  /*10c0*/  MOV R17, 0x1f ;  /* 0x0000001f00117802 */ /* 0x000fe40000000f00 */
[----:B------:R-:W-:-:S02]  /*10d0*/  MOV R14, 0xffffffff ;  /* 0xffffffff000e7802 */ /* 0x000fc40000000f00 */
[----:B------:R-:W-:Y:S02]  /*10e0*/  MOV R8, 0x1100 ;  /* 0x0000110000087802 */ /* 0x000fe40000000f00 */
[----:B-123--:R-:W-:Y:S05]  /*10f0*/  CALL.REL.NOINC `($__internal_115_$__cuda_sm70_shflsync_bfly_p) ;  /* 0x0000074000007944 */ /* 0x00efea0003c00000 */
[----:B0-----:R-:W-:Y:S01]  /*1100*/  HFMA2.MMA R17, -RZ, RZ, 0, 1.847743988037109375e-06 ;  /* 0x0000001fff117435 */ /* 0x001fe200000001ff */
[----:B-1----:R-:W-:Y:S01]  /*1110*/  FADD.FTZ R19, R12, R14 ;  /* 0x0000000e0c137221 */ /* 0x002fe20000010000 */
[----:B------:R-:W-:Y:S01]  /*1120*/  MOV R14, 0xffffffff ;  /* 0xffffffff000e7802 */ /* 0x000fe20000000f00 */
[----:B------:R-:W-:Y:S01]  /*1130*/  IMAD.MOV.U32 R16, RZ, RZ, 0x4 ;  /* 0x00000004ff107424 */ /* 0x000fe200078e00ff */
[----:B------:R-:W-:Y:S02]  /*1140*/  MOV R8, 0x1160 ;  /* 0x0000116000087802 */ /* 0x000fe40000000f00 */
[----:B------:R-:W-:Y:S05]  /*1150*/  CALL.REL.NOINC `($__internal_115_$__cuda_sm70_shflsync_bfly_p) ;  /* 0x000006e000007944 */ /* 0x000fea0003c00000 */
[----:B0-----:R-:W-:Y:S01]  /*1160*/  HFMA2.MMA R16, -RZ, RZ, 0, 4.76837158203125e-07 ;  /* 0x00000008ff107435 */ /* 0x001fe200000001ff */
[----:B-1----:R-:W-:Y:S01]  /*1170*/  FADD.FTZ R19, R19, R14 ;  /* 0x0000000e13137221 */ /* 0x002fe20000010000 */
[----:B------:R-:W-:Y:S01]  /*1180*/  MOV R14, 0xffffffff ;  /* 0xffffffff000e7802 */ /* 0x000fe20000000f00 */
[----:B------:R-:W-:Y:S01]  /*1190*/  IMAD.MOV.U32 R17, RZ, RZ, 0x1f ;  /* 0x0000001fff117424 */ /* 0x000fe200078e00ff */
[----:B------:R-:W-:Y:S02]  /*11a0*/  MOV R8, 0x11c0 ;  /* 0x000011c000087802 */ /* 0x000fe40000000f00 */
[----:B------:R-:W-:Y:S05]  /*11b0*/  CALL.REL.NOINC `($__internal_115_$__cuda_sm70_shflsync_bfly_p) ;  /* 0x0000068000007944 */ /* 0x000fea0003c00000 */
[----:B-1----:R-:W-:Y:S01]  /*11c0*/  FADD.FTZ R12, R19, R14 ;  /* 0x0000000e130c7221 */ /* 0x002fe20000010000 */
[----:B0-----:R-:W-:Y:S01]  /*11d0*/  HFMA2.MMA R16, -RZ, RZ, 0, 9.5367431640625e-07 ;  /* 0x00000010ff107435 */ /* 0x001fe200000001ff */
[----:B------:R-:W-:Y:S01]  /*11e0*/  MOV R17, 0x1f ;  /* 0x0000001f00117802 */ /* 0x000fe20000000f00 */
[----:B------:R-:W-:Y:S01]  /*11f0*/  IMAD.MOV.U32 R14, RZ, RZ, -0x1 ;  /* 0xffffffffff0e7424 */ /* 0x000fe200078e00ff */
[----:B------:R-:W-:-:S02]  /*1200*/  MOV R8, 0x1230 ;  /* 0x0000123000087802 */ /* 0x000fc40000000f00 */
[----:B------:R-:W-:Y:S02]  /*1210*/  MOV R19, R12 ;  /* 0x0000000c00137202 */ /* 0x000fe40000000f00 */
[----:B------:R-:W-:Y:S05]  /*1220*/  CALL.REL.NOINC `($__internal_115_$__cuda_sm70_shflsync_bfly_p) ;  /* 0x0000061000007944 */ /* 0x000fea0003c00000 */
[----:B0-----:R-:W-:Y:S01]  /*1230*/  HFMA2.MMA R17, -RZ, RZ, 0, 1.847743988037109375e-06 ;  /* 0x0000001fff117435 */ /* 0x001fe200000001ff */
[----:B-1----:R-:W-:Y:S01]  /*1240*/  MOV R15, R14 ;  /* 0x0000000e000f7202 */ /* 0x002fe20000000f00 */
[----:B------:R-:W-:Y:S01]  /*1250*/  IMAD.MOV.U32 R16, RZ, RZ, 0x1 ;  /* 0x00000001ff107424 */ /* 0x000fe200078e00ff */
[----:B------:R-:W-:Y:S02]  /*1260*/  MOV R19, R13 ;  /* 0x0000000d00137202 */ /* 0x000fe40000000f00 */
[----:B------:R-:W-:Y:S02]  /*1270*/  MOV R14, 0xffffffff ;  /* 0xffffffff000e7802 */ /* 0x000fe40000000f00 */
[----:B------:R-:W-:Y:S02]  /*1280*/  MOV R8, 0x12a0 ;  /* 0x000012a000087802 */ /* 0x000fe40000000f00 */
[----:B------:R-:W-:Y:S05]  /*1290*/  CALL.REL.NOINC `($__internal_115_$__cuda_sm70_shflsync_bfly_p) ;  /* 0x000005a000007944 */ /* 0x000fea0003c00000 */
[----:B0-----:R-:W-:Y:S01]  /*12a0*/  HFMA2.MMA R16, -RZ, RZ, 0, 1.1920928955078125e-07 ;  /* 0x00000002ff107435 */ /* 0x001fe200000001ff */
[----:B-1----:R-:W-:Y:S01]  /*12b0*/  FADD.FTZ R19, R13, R14 ;  /* 0x0000000e0d137221 */ /* 0x002fe20000010000 */
[----:B------:R-:W-:Y:S01]  /*12c0*/  MOV R14, 0xffffffff ;  /* 0xffffffff000e7802 */ /* 0x000fe20000000f00 */
[----:B------:R-:W-:Y:S01]  /*12d0*/  IMAD.MOV.U32 R17, RZ, RZ, 0x1f ;  /* 0x0000001fff117424 */ /* 0x000fe200078e00ff */
[----:B------:R-:W-:-:S02]  /*12e0*/  MOV R8, 0x1300 ;  /* 0x0000130000087802 */ /* 0x000fc40000000f00 */
[----:B------:R-:W-:Y:S05]  /*12f0*/  CALL.REL.NOINC `($__internal_115_$__cuda_sm70_shflsync_bfly_p) ;  /* 0x0000054000007944 */ /* 0x000fea0003c00000 */
[----:B0-----:R-:W-:Y:S01]  /*1300*/  HFMA2.MMA R16, -RZ, RZ, 0, 2.384185791015625e-07 ;  /* 0x00000004ff107435 */ /* 0x001fe200000001ff */
[----:B-1----:R-:W-:Y:S01]  /*1310*/  FADD.FTZ R19, R19, R14 ;  /* 0x0000000e13137221 */ /* 0x002fe20000010000 */
[----:B------:R-:W-:Y:S01]  /*1320*/  MOV R17, 0x1f ;  /* 0x0000001f00117802 */ /* 0x000fe20000000f00 */
[----:B------:R-:W-:Y:S01]  /*1330*/  IMAD.MOV.U32 R14, RZ, RZ, -0x1 ;  /* 0xffffffffff0e7424 */ /* 0x000fe200078e00ff */
[----:B------:R-:W-:-:S02]  /*1340*/  MOV R8, 0x1360 ;  /* 0x0000136000087802 */ /* 0x000fc40000000f00 */
[----:B------:R-:W-:Y:S05]  /*1350*/  CALL.REL.NOINC `($__internal_115_$__cuda_sm70_shflsync_bfly_p) ;  /* 0x000004e000007944 */ /* 0x000fea0003c00000 */
[----:B0-----:R-:W-:Y:S01]  /*1360*/  HFMA2.MMA R16, -RZ, RZ, 0, 4.76837158203125e-07 ;  /* 0x00000008ff107435 */ /* 0x001fe200000001ff */
[----:B-1----:R-:W-:Y:S01]  /*1370*/  FADD.FTZ R19, R19, R14 ;  /* 0x0000000e13137221 */ /* 0x002fe20000010000 */
[----:B------:R-:W-:-:S02]  /*1380*/  MOV R17, 0x1f ;  /* 0x0000001f00117802 */ /* 0x000fc40000000f00 */
[----:B------:R-:W-:Y:S02]  /*1390*/  MOV R14, 0xffffffff ;  /* 0xffffffff000e7802 */ /* 0x000fe40000000f00 */
[----:B------:R-:W-:Y:S02]  /*13a0*/  MOV R8, 0x13c0 ;  /* 0x000013c000087802 */ /* 0x000fe40000000f00 */
[----:B------:R-:W-:Y:S05]  /*13b0*/  CALL.REL.NOINC `($__internal_115_$__cuda_sm70_shflsync_bfly_p) ;  /* 0x0000048000007944 */ /* 0x000fea0003c00000 */
[----:B-1----:R-:W-:Y:S01]  /*13c0*/  FADD.FTZ R13, R19, R14 ;  /* 0x0000000e130d7221 */ /* 0x002fe20000010000 */
[----:B0-----:R-:W-:Y:S01]  /*13d0*/  HFMA2.MMA R16, -RZ, RZ, 0, 9.5367431640625e-07 ;  /* 0x00000010ff107435 */ /* 0x001fe200000001ff */
[----:B------:R-:W-:Y:S01]  /*13e0*/  IMAD.MOV.U32 R17, RZ, RZ, 0x1f ;  /* 0x0000001fff117424 */ /* 0x000fe200078e00ff */
[----:B------:R-:W-:Y:S02]  /*13f0*/  MOV R14, 0xffffffff ;  /* 0xffffffff000e7802 */ /* 0x000fe40000000f00 */
[----:B------:R-:W-:Y:S02]  /*1400*/  MOV R19, R13 ;  /* 0x0000000d00137202 */ /* 0x000fe40000000f00 */
[----:B------:R-:W-:Y:S02]  /*1410*/  MOV R8, 0x1430 ;  /* 0x0000143000087802 */ /* 0x000fe40000000f00 */
[----:B------:R-:W-:Y:S05]  /*1420*/  CALL.REL.NOINC `($__internal_115_$__cuda_sm70_shflsync_bfly_p) ;  /* 0x0000041000007944 */ /* 0x000fea0003c00000 */
[----:B0-----:R-:W-:Y:S01]  /*1430*/  HFMA2.MMA R17, -RZ, RZ, 0, 1.847743988037109375e-06 ;  /* 0x0000001fff117435 */ /* 0x001fe200000001ff */
[----:B-1----:R-:W-:Y:S01]  /*1440*/  MOV R18, R14 ;  /* 0x0000000e00127202 */ /* 0x002fe20000000f00 */
[----:B------:R-:W-:Y:S01]  /*1450*/  IMAD.MOV.U32 R16, RZ, RZ, 0x1 ;  /* 0x00000001ff107424 */ /* 0x000fe200078e00ff */
[----:B------:R-:W-:-:S02]  /*1460*/  MOV R19, R11 ;  /* 0x0000000b00137202 */ /* 0x000fc40000000f00 */
[----:B------:R-:W-:Y:S02]  /*1470*/  MOV R14, 0xffffffff ;  /* 0xffffffff000e7802 */ /* 0x000fe40000000f00 */
[----:B------:R-:W-:Y:S02]  /*1480*/  MOV R8, 0x14a0 ;  /* 0x000014a000087802 */ /* 0x000fe40000000f00 */
[----:B------:R-:W-:Y:S05]  /*1490*/  CALL.REL.NOINC `($__internal_115_$__cuda_sm70_shflsync_bfly_p) ;  /* 0x000003a000007944 */ /* 0x000fea0003c00000 */
[----:B0-----:R-:W-:Y:S01]  /*14a0*/  HFMA2.MMA R16, -RZ, RZ, 0, 1.1920928955078125e-07 ;  /* 0x00000002ff107435 */ /* 0x001fe200000001ff */
[----:B-1----:R-:W-:Y:S01]  /*14b0*/  FADD.FTZ R19, R11, R14 ;  /* 0x0000000e0b137221 */ /* 0x002fe20000010000 */
[----:B------:R-:W-:Y:S01]  /*14c0*/  MOV R17, 0x1f ;  /* 0x0000001f00117802 */ /* 0x000fe20000000f00 */
[----:B------:R-:W-:Y:S01]  /*14d0*/  IMAD.MOV.U32 R14, RZ, RZ, -0x1 ;  /* 0xffffffffff0e7424 */ /* 0x000fe200078e00ff */
[----:B------:R-:W-:Y:S02]  /*14e0*/  MOV R8, 0x1500 ;  /* 0x0000150000087802 */ /* 0x000fe40000000f00 */
[----:B------:R-:W-:Y:S05]  /*14f0*/  CALL.REL.NOINC `($__internal_115_$__cuda_sm70_shflsync_bfly_p) ;  /* 0x0000034000007944 */ /* 0x000fea0003c00000 */
[----:B0-----:R-:W-:Y:S01]  /*1500*/  HFMA2.MMA R16, -RZ, RZ, 0, 2.384185791015625e-07 ;  /* 0x00000004ff107435 */ /* 0x001fe200000001ff */
[----:B-1----:R-:W-:Y:S01]  /*1510*/  FADD.FTZ R19, R19, R14 ;  /* 0x0000000e13137221 */ /* 0x002fe20000010000 */
[----:B------:R-:W-:Y:S02]  /*1520*/  MOV R17, 0x1f ;  /* 0x0000001f00117802 */ /* 0x000fe40000000f00 */
[----:B------:R-:W-:-:S02]  /*1530*/  MOV R14, 0xffffffff ;  /* 0xffffffff000e7802 */ /* 0x000fc40000000f00 */
        /* <DEDUP_REMOVED lines=10> */
[----:B------:R-:W-:Y:S02]  /*15e0*/  MOV R17, 0x1f ;  /* 0x0000001f00117802 */ /* 0x000fe40000000f00 */
[----:B------:R-:W-:Y:S01]  /*15f0*/  MOV R14, 0xffffffff ;  /* 0xffffffff000e7802 */ /* 0x000fe20000000f00 */
[----:B------:R-:W-:Y:S01]  /*1600*/  IMAD.MOV.U32 R19, RZ, RZ, R11 ;  /* 0x000000ffff137224 */ /* 0x000fe200078e000b */
[----:B------:R-:W-:-:S02]  /*1610*/  MOV R8, 0x1630 ;  /* 0x0000163000087802 */ /* 0x000fc40000000f00 */
[----:B------:R-:W-:Y:S05]  /*1620*/  CALL.REL.NOINC `($__internal_115_$__cuda_sm70_shflsync_bfly_p) ;  /* 0x0000021000007944 */ /* 0x000fea0003c00000 */
[----:B0-----:R-:W-:Y:S01]  /*1630*/  HFMA2.MMA R16, -RZ, RZ, 0, 5.9604644775390625e-08 ;  /* 0x00000001ff107435 */ /* 0x001fe200000001ff */
[----:B-1----:R-:W-:Y:S01]  /*1640*/  MOV R20, R14 ;  /* 0x0000000e00147202 */ /* 0x002fe20000000f00 */
[----:B------:R-:W-:Y:S01]  /*1650*/  IMAD.MOV.U32 R14, RZ, RZ, -0x1 ;  /* 0xffffffffff0e7424 */ /* 0x000fe200078e00ff */
[----:B------:R-:W-:-:S02]  /*1660*/  MOV R19, R10 ;  /* 0x0000000a00137202 */ /* 0x000fc40000000f00 */
[----:B------:R-:W-:Y:S02]  /*1670*/  MOV R17, 0x1f ;  /* 0x0000001f00117802 */ /* 0x000fe40000000f00 */
[----:B------:R-:W-:Y:S02]  /*1680*/  MOV R8, 0x16a0 ;  /* 0x000016a000087802 */ /* 0x000fe40000000f00 */
[----:B------:R-:W-:Y:S05]  /*1690*/  CALL.REL.NOINC `($__internal_115_$__cuda_sm70_shflsync_bfly_p) ;  /* 0x000001a000007944 */ /* 0x000fea0003c00000 */
[----:B0-----:R-:W-:Y:S01]  /*16a0*/  HFMA2.MMA R16, -RZ, RZ, 0, 1.1920928955078125e-07 ;  /* 0x00000002ff107435 */ /* 0x001fe200000001ff */
[----:B-1----:R-:W-:Y:S01]  /*16b0*/  FADD.FTZ R19, R10, R14 ;  /* 0x0000000e0a137221 */ /* 0x002fe20000010000 */
[----:B------:R-:W-:Y:S02]  /*16c0*/  MOV R17, 0x1f ;  /* 0x0000001f00117802 */ /* 0x000fe40000000f00 */
[----:B------:R-:W-:Y:S02]  /*16d0*/  MOV R14, 0xffffffff ;  /* 0xffffffff000e7802 */ /* 0x000fe40000000f00 */
[----:B------:R-:W-:Y:S02]  /*16e0*/  MOV R8, 0x1700 ;  /* 0x0000170000087802 */ /* 0x000fe40000000f00 */
[----:B------:R-:W-:Y:S05]  /*16f0*/  CALL.REL.NOINC `($__internal_115_$__cuda_sm70_shflsync_bfly_p) ;  /* 0x0000014000007944 */ /* 0x000fea0003c00000 */
[----:B0-----:R-:W-:Y:S01]  /*1700*/  HFMA2.MMA R16, -RZ, RZ, 0, 2.384185791015625e-07 ;  /* 0x00000004ff107435 */ /* 0x001fe200000001ff */
[----:B-1----:R-:W-:Y:S01]  /*1710*/  FADD.FTZ R19, R19, R14 ;  /* 0x0000000e13137221 */ /* 0x002fe20000010000 */
[----:B------:R-:W-:Y:S01]  /*1720*/  MOV R14, 0xffffffff ;  /* 0xffffffff000e7802 */ /* 0x000fe20000000f00 */
[----:B------:R-:W-:Y:S01]  /*1730*/  IMAD.MOV.U32 R17, RZ, RZ, 0x1f ;  /* 0x0000001fff117424 */ /* 0x000fe200078e00ff */
        /* <DEDUP_REMOVED lines=8> */
[----:B0-----:R-:W-:Y:S01]  /*17c0*/  HFMA2.MMA R17, -RZ, RZ, 0, 1.847743988037109375e-06 ;  /* 0x0000001fff117435 */ /* 0x001fe200000001ff */
[----:B-1----:R-:W-:Y:S01]  /*17d0*/  FADD.FTZ R19, R19, R14 ;  /* 0x0000000e13137221 */ /* 0x002fe20000010000 */
[----:B------:R-:W-:Y:S01]  /*17e0*/  MOV R14, 0xffffffff ;  /* 0xffffffff000e7802 */ /* 0x000fe20000000f00 */
[----:B------:R-:W-:Y:S01]  /*17f0*/  IMAD.MOV.U32 R16, RZ, RZ, 0x10 ;  /* 0x00000010ff107424 */ /* 0x000fe200078e00ff */
[----:B------:R-:W-:Y:S02]  /*1800*/  MOV R8, 0x1820 ;  /* 0x0000182000087802 */ /* 0x000fe40000000f00 */
[----:B------:R-:W-:Y:S05]  /*1810*/  CALL.REL.NOINC `($__internal_115_$__cuda_sm70_shflsync_bfly_p) ;  /* 0x0000002000007944 */ /* 0x000fea0003c00000 */
[----:B-1----:R-:W-:Y:S01]  /*1820*/  MOV R8, R14 ;  /* 0x0000000e00087202 */ /* 0x002fe20000000f00 */
[----:B0-----:R-:W-:Y:S05]  /*1830*/  BRA `(.L_x_2674) ;  /* 0xfffff58000007947 */ /* 0x001fea000383ffff */
        .weak           $__internal_115_$__cuda_sm70_shflsync_bfly_p
        .type           $__internal_115_$__cuda_sm70_shflsync_bfly_p,@function
        .size           $__internal_115_$__cuda_sm70_shflsync_bfly_p,(.L_x_2862 - $__internal_115_$__cuda_sm70_shflsync_bfly_p)
$__internal_115_$__cuda_sm70_shflsync_bfly_p:
[----:B------:R-:W-:Y:S01]  /*1840*/  HFMA2.MMA R9, -RZ, RZ, 0, 0 ;  /* 0x00000000ff097435 */ /* 0x000fe200000001ff */
[----:B------:R-:W-:Y:S04]  /*1850*/  WARPSYNC R14 ;  /* 0x0000000e00007348 */ /* 0x000fe80003800000 */
[----:B------:R0:W1:Y:S01]  /*1860*/  SHFL.BFLY PT, R14, R19, R16, R17 ;  /* 0x0c000010130e7389 */ /* 0x00006200000e0011 */
[----:B------:R-:W-:Y:S05]  /*1870*/  RET.REL.NODEC R8 `(_ZN10layer_norm40ln_parallel_residual_bwd_finalize_kernelINS_22Kernel_traits_finalizeILj2560EfffffjLb0ELj1024ELj4ENS_18Kernel_traits_baseILj2560EfffffjLj1024EEEEELb0EEEvNS_9BwdParamsE) ;  /* 0xffffe78008007950 */ /* 0x000fea0003c3ffff */
.L_x_2675:
        /* <DEDUP_REMOVED lines=16> */
.L_x_2862:


//--------------------- .text._ZN10layer_norm31ln_parallel_residual_bwd_kernelINS_13Kernel_traitsIfffffjLj2560ELj1ELj1ELj4ELj16ENS_18Kernel_traits_baseILj2560EfffffjLj128EEEEELb1ELb1ELb0EEEvNS_9BwdParamsE --------------------------
	.section	.text._ZN10layer_norm31ln_parallel_residual_bwd_kernelINS_13Kernel_traitsIfffffjLj2560ELj1ELj1ELj4ELj16ENS_18Kernel_traits_baseILj2560EfffffjLj128EEEEELb1ELb1ELb0EEEvNS_9BwdParamsE,"ax",@progbits
	.sectioninfo	@"SHI_REGISTERS=168"
	.align	128
        .global         _ZN10layer_norm31ln_parallel_residual_bwd_kernelINS_13Kernel_traitsIfffffjLj2560ELj1ELj1ELj4ELj16ENS_18Kernel_traits_baseILj2560EfffffjLj128EEEEELb1ELb1ELb0EEEvNS_9BwdParamsE
        .type           _ZN10layer_norm31ln_parallel_residual_bwd_kernelINS_13Kernel_traitsIfffffjLj2560ELj1ELj1ELj4ELj16ENS_18Kernel_traits_baseILj2560EfffffjLj128EEEEELb1ELb1ELb0EEEvNS_9BwdParamsE,@function
        .size           _ZN10layer_norm31ln_parallel_residual_bwd_kernelINS_13Kernel_traitsIfffffjLj2560ELj1ELj1ELj4ELj16ENS_18Kernel_traits_baseILj2560EfffffjLj128EEEEELb1ELb1ELb0EEEvNS_9BwdParamsE,(.L_x_2863 - _ZN10layer_norm31ln_parallel_residual_bwd_kernelINS_13Kernel_traitsIfffffjLj2560ELj1ELj1ELj4ELj16ENS_18Kernel_traits_baseILj2560EfffffjLj128EEEEELb1ELb1ELb0EEEvNS_9BwdParamsE)
        .other          _ZN10layer_norm31ln_parallel_residual_bwd_kernelINS_13Kernel_traitsIfffffjLj2560ELj1ELj1ELj4ELj16ENS_18Kernel_traits_baseILj2560EfffffjLj128EEEEELb1ELb1ELb0EEEvNS_9BwdParamsE,@"STO_CUDA_ENTRY STV_DEFAULT"
_ZN10layer_norm31ln_parallel_residual_bwd_kernelINS_13Kernel_traitsIfffffjLj2560ELj1ELj1ELj4ELj16ENS_18Kernel_traits_baseILj2560EfffffjLj128EEEEELb1ELb1ELb0EEEvNS_9BwdParamsE:
.text._ZN10layer_norm31ln_parallel_residual_bwd_kernelINS_13Kernel_traitsIfffffjLj2560ELj1ELj1ELj4ELj16ENS_18Kernel_traits_baseILj2560EfffffjLj128EEEEELb1ELb1ELb0EEEvNS_9BwdParamsE:
[----:B------:R-:W-:Y:S02]  /*0000*/  IMAD.MOV.U32 R1, RZ, RZ, c[0x0][0x28] ;  /* 0x00000a00ff017624 */ /* 0x000fe400078e00ff */
        /* <DEDUP_REMOVED lines=16> */
[----:B------:R-:W-:Y:S02]  /*0110*/  @P2 LOP3.LUT R5, R5, 0x80, RZ, 0xfc, !PT ;  /* 0x0000008005052812 */ /* 0x000fe400078efcff */
[----:B------:R-:W-:Y:S01]  /*0120*/  @P5 MOV R10, 0x10 ;  /* 0x00000010000a5802 */ /* 0x000fe20000000f00 */
[----:B------:R-:W-:Y:S01]  /*0130*/  @P4 IMAD.MOV.U32 R8, RZ, RZ, 0x10 ;  /* 0x00000010ff084424 */ /* 0x000fe200078e00ff */
[----:B------:R-:W0:Y:S01]  /*0140*/  S2UR UR6, SR_CTAID.X ;  /* 0x00000000000679c3 */ /* 0x000e220000002500 */
[C---:B------:R-:W-:Y:S01]  /*0150*/  @P3 IMAD.WIDE.U32 R6, R5.reuse, R6, c[0x0][0x1b0] ;  /* 0x00006c0005063625 */ /* 0x040fe200078e0006 */
[----:B------:R-:W-:Y:S01]  /*0160*/  @P3 IADD3 R5, R5, 0x80, RZ ;  /* 0x0000008005053810 */ /* 0x000fe20007ffe0ff */
[----:B------:R0:W5:Y:S02]  /*0170*/  @P2 LDG.E.128 R24, [R2.64] ;  /* 0x0000000402182981 */ /* 0x000164000c1e1d00 */
[----:B------:R-:W-:-:S02]  /*0180*/  @P6 IMAD.MOV.U32 R4, RZ, RZ, 0x10 ;  /* 0x00000010ff046424 */ /* 0x000fc400078e00ff */
        /* <DEDUP_REMOVED lines=34> */
[----:B------:R-:W-:-:S06]  /*03b0*/  IMAD.MOV.U32 R45, RZ, RZ, RZ ;  /* 0x000000ffff2d7224 */ /* 0x000fcc00078e00ff */
.L_x_2699:
[----:B------:R-:W-:-:S05]  /*03c0*/  MOV R108, 0x4 ;  /* 0x00000004006c7802 */ /* 0x000fca0000000f00 */
[----:B------:R-:W-:-:S04]  /*03d0*/  IMAD.WIDE R110, R3, R108, c[0x0][0x1a0] ;  /* 0x00006800036e7625 */ /* 0x000fc800078e026c */
[C---:B------:R-:W-:Y:S01]  /*03e0*/  IMAD.WIDE R108, R3.reuse, R108, c[0x0][0x1a8] ;  /* 0x00006a00036c7625 */ /* 0x040fe200078e026c */
[----:B-----5:R1:W5:Y:S04]  /*03f0*/  LDG.E R134, [R110.64] ;  /* 0x000000046e867981 */ /* 0x020368000c1e1900 */
[----:B------:R1:W5:Y:S01]  /*0400*/  LDG.E R124, [R108.64] ;  /* 0x000000046c7c7981 */ /* 0x000362000c1e1900 */
[----:B------:R-:W-:Y:S01]  /*0410*/  IMAD R5, R3, c[0x0][0x168], RZ ;  /* 0x00005a0003057a24 */ /* 0x000fe200078e02ff */
[----:B------:R-:W-:Y:S01]  /*0420*/  BSSY B0, `(.L_x_2677) ;  /* 0x000003d000007945 */ /* 0x000fe20003800000 */
[----:B------:R-:W-:Y:S01]  /*0430*/  IMAD.MOV.U32 R151, RZ, RZ, RZ ;  /* 0x000000ffff977224 */ /* 0x000fe200078e00ff */
[----:B------:R-:W-:Y:S02]  /*0440*/  MOV R135, RZ ;  /* 0x000000ff00877202 */ /* 0x000fe40000000f00 */
[----:B------:R-:W-:-:S04]  /*0450*/  SHF.R.S32.HI R112, RZ, 0x1f, R5 ;  /* 0x0000001fff707819 */ /* 0x000fc80000011405 */
[----:B------:R-:W-:Y:S02]  /*0460*/  LEA.HI R5, R112, R5, RZ, 0x2 ;  /* 0x0000000570057211 */ /* 0x000fe400078f10ff */
[----:B------:R-:W-:-:S04]  /*0470*/  LOP3.LUT R112, R0, 0x7f, RZ, 0xc0, !PT ;  /* 0x0000007f00707812 */ /* 0x000fc800078ec0ff */
[----:B------:R-:W-:-:S05]  /*0480*/  LEA.HI.SX32 R5, R5, R112, 0x1e ;  /* 0x0000007005057211 */ /* 0x000fca00078ff2ff */
[----:B------:R-:W-:Y:S01]  /*0490*/  IMAD.MOV.U32 R153, RZ, RZ, R5 ;  /* 0x000000ffff997224 */ /* 0x000fe200078e0005 */
[----:B------:R-:W-:Y:S05]  /*04a0*/  @!P2 BRA `(.L_x_2678) ;  /* 0x000003400000a947 */ /* 0x000fea0003800000 */
[C---:B-1----:R-:W-:Y:S01]  /*04b0*/  LEA R108, P1, R5.reuse, c[0x0][0x188], 0x4 ;  /* 0x00006200056c7a11 */ /* 0x042fe200078220ff */
        /* <DEDUP_REMOVED lines=8> */
[C---:B------:R-:W-:Y:S01]  /*0540*/  IADD3 R158, P1, R160.reuse, c[0x0][0x190], RZ ;  /* 0x00006400a09e7a10 */ /* 0x040fe20007f3e0ff */
        /* <DEDUP_REMOVED lines=25> */
[----:B-1----:R-:W-:-:S02]  /*06e0*/  FMUL.FTZ R158, R26, R114 ;  /* 0x000000721a9e7220 */ /* 0x002fc40000410000 */
[----:B------:R-:W-:Y:S02]  /*06f0*/  FADD.FTZ R111, R108, R143 ;  /* 0x0000008f6c6f7221 */ /* 0x000fe40000010000 */
[----:B------:R-:W-:Y:S02]  /*0700*/  FFMA.FTZ R109, R122, R143, R109 ;  /* 0x0000008f7a6d7223 */ /* 0x000fe4000001006d */
[----:B------:R-:W-:Y:S02]  /*0710*/  FMUL.FTZ R149, R27, R115 ;  /* 0x000000731b957220 */ /* 0x000fe40000410000 */
[----:B0-----:R-:W-:Y:S02]  /*0720*/  FMUL.FTZ R156, R124, R135 ;  /* 0x000000877c9c7220 */ /* 0x001fe40000410000 */
        /* <DEDUP_REMOVED lines=12> */
.L_x_2678:
[----:B-1--4-:R-:W-:Y:S05]  /*07f0*/  BSYNC B0 ;  /* 0x0000000000007941 */ /* 0x012fea0003800000 */
.L_x_2677:
[----:B------:R-:W-:Y:S01]  /*0800*/  BSSY B0, `(.L_x_2679) ;  /* 0x0000036000007945 */ /* 0x000fe20003800000 */
[----:B------:R-:W-:Y:S05]  /*0810*/  @!P3 BRA `(.L_x_2680) ;  /* 0x000003400000b947 */ /* 0x000fea0003800000 */
[----:B------:R-:W-:Y:S01]  /*0820*/  ISETP.NE.U32.AND P0, PT, RZ, c[0x0][0x250], PT ;  /* 0x00009400ff007a0c */ /* 0x000fe20003f05070 */
[----:B------:R-:W-:Y:S01]  /*0830*/  IMAD.MOV.U32 R112, RZ, RZ, 0x10 ;  /* 0x00000010ff707424 */ /* 0x000fe200078e00ff */
[----:B------:R-:W-:Y:S02]  /*0840*/  SHF.L.U32 R154, R153, 0x2, RZ ;  /* 0x00000002999a7819 */ /* 0x000fe400000006ff */
[----:B------:R-:W-:-:S02]  /*0850*/  ISETP.NE.AND.EX P0, PT, RZ, c[0x0][0x254], PT, P0 ;  /* 0x00009500ff007a0c */ /* 0x000fc40003f05300 */
[----:B------:R-:W-:Y:S02]  /*0860*/  SHF.L.U64.HI R9, R153, 0x2, RZ ;  /* 0x0000000299097819 */ /* 0x000fe400000102ff */
        /* <DEDUP_REMOVED lines=30> */
[----:B-1----:R-:W-:-:S02]  /*0a50*/  FMUL.FTZ R154, R30, R114 ;  /* 0x000000721e9a7220 */ /* 0x002fc40000410000 */
        /* <DEDUP_REMOVED lines=16> */
.L_x_2680:
[----:B----4-:R-:W-:Y:S05]  /*0b60*/  BSYNC B0 ;  /* 0x0000000000007941 */ /* 0x010fea0003800000 */
.L_x_2679:
        /* <DEDUP_REMOVED lines=54> */
.L_x_2682:
[----:B-1----:R-:W-:Y:S05]  /*0ed0*/  BSYNC B0 ;  /* 0x0000000000007941 */ /* 0x002fea0003800000 */
.L_x_2681:
        /* <DEDUP_REMOVED lines=27> */
[C---:B------:R-:W-:Y:S02]  /*1090*/  FADD.FTZ R17, -R142.reuse, R17 ;  /* 0x000000118e117221 */ /* 0x040fe40000010100 */
[----:B------:R-:W-:Y:S02]  /*10a0*/  FADD.FTZ R155, -R142, R18 ;  /* 0x000000128e9b7221 */ /* 0x000fe40000010100 */
[C---:B------:R-:W-:Y:S02]  /*10b0*/  FMUL.FTZ R16, R124.reuse, R129 ;  /* 0x000000817c107220 */ /* 0x040fe40000410000 */
[----:B------:R-:W-:Y:S02]  /*10c0*/  FMUL.FTZ R18, R124, R17 ;  /* 0x000000117c127220 */ /* 0x000fe40000410000 */
[----:B---3--:R-:W-:-:S02]  /*10d0*/  FMUL.FTZ R17, R36, R108 ;  /* 0x0000006c24117220 */ /* 0x008fc40000410000 */
[----:B------:R-:W-:Y:S02]  /*10e0*/  FADD.FTZ R68, R68, R108 ;  /* 0x0000006c44447221 */ /* 0x000fe40000010000 */
[----:B------:R-:W-:Y:S02]  /*10f0*/  FFMA.FTZ R52, R108, R16, R52 ;  /* 0x000000106c347223 */ /* 0x000fe40000010034 */
[----:B------:R-:W-:Y:S02]  /*1100*/  FMUL.FTZ R129, R37, R109 ;  /* 0x0000006d25817220 */ /* 0x000fe40000410000 */
[----:B------:R-:W-:Y:S02]  /*1110*/  FADD.FTZ R108, R151, R17 ;  /* 0x00000011976c7221 */ /* 0x000fe40000010000 */
[----:B------:R-:W-:Y:S02]  /*1120*/  FFMA.FTZ R135, R16, R17, R135 ;  /* 0x0000001110877223 */ /* 0x000fe40000010087 */
[----:B-1----:R-:W-:-:S02]  /*1130*/  FADD.FTZ R113, -R142, R19 ;  /* 0x000000138e717221 */ /* 0x002fc40000010100 */
        /* <DEDUP_REMOVED lines=16> */
.L_x_2684:
[----:B----4-:R-:W-:Y:S05]  /*1240*/  BSYNC B0 ;  /* 0x0000000000007941 */ /* 0x010fea0003800000 */
.L_x_2683:
[----:B------:R-:W-:Y:S01]  /*1250*/  BSSY B0, `(.L_x_2685) ;  /* 0x0000037000007945 */ /* 0x000fe20003800000 */
[----:B------:R-:W-:Y:S05]  /*1260*/  @!P6 BRA `(.L_x_2686) ;  /* 0x000003500000e947 */ /* 0x000fea0003800000 */
[----:B------:R-:W-:Y:S01]  /*1270*/  ISETP.NE.U32.AND P1, PT, RZ, c[0x0][0x250], PT ;  /* 0x00009400ff007a0c */ /* 0x000fe20003f25070 */
[----:B------:R-:W-:Y:S01]  /*1280*/  IMAD.MOV.U32 R112, RZ, RZ, 0x10 ;  /* 0x00000010ff707424 */ /* 0x000fe200078e00ff */
[----:B------:R-:W-:Y:S02]  /*1290*/  LEA R108, P0, R153, c[0x0][0x188], 0x4 ;  /* 0x00006200996c7a11 */ /* 0x000fe400078020ff */
[----:B------:R-:W-:-:S02]  /*12a0*/  ISETP.NE.AND.EX P1, PT, RZ, c[0x0][0x254], PT, P1 ;  /* 0x00009500ff007a0c */ /* 0x000fc40003f25310 */
[C---:B------:R-:W-:Y:S02]  /*12b0*/  SHF.L.U32 R160, R153.reuse, 0x2, RZ ;  /* 0x0000000299a07819 */ /* 0x040fe400000006ff */
[----:B------:R-:W-:Y:S02]  /*12c0*/  LEA.HI.X R109, R153, c[0x0][0x18c], RZ, 0x4, P0 ;  /* 0x00006300996d7a11 */ /* 0x000fe400000f24ff */
[----:B------:R-:W-:Y:S02]  /*12d0*/  SHF.R.U32.HI R110, RZ, 0x1e, R153 ;  /* 0x0000001eff6e7819 */ /* 0x000fe40000011699 */
[----:B------:R-:W-:Y:S02]  /*12e0*/  IADD3 R162, P0, R160, c[0x0][0x190], RZ ;  /* 0x00006400a0a27a10 */ /* 0x000fe40007f1e0ff */
[----:B------:R-:W-:Y:S02]  /*12f0*/  P2R R15, PR, RZ, 0x4 ;  /* 0x00000004ff0f7803 */ /* 0x000fe40000000000 */
[----:B------:R-:W-:-:S02]  /*1300*/  IADD3.X R163, R110, c[0x0][0x194], RZ, P0, !PT ;  /* 0x000065006ea37a10 */ /* 0x000fc400007fe4ff */
[----:B------:R-:W-:Y:S01]  /*1310*/  @P1 IADD3 R160, P0, R160, c[0x0][0x198], RZ ;  /* 0x00006600a0a01a10 */ /* 0x000fe20007f1e0ff */
[----:B------:R-:W-:-:S03]  /*1320*/  IMAD.WIDE.U32 R112, R153, R112, c[0x0][0x208] ;  /* 0x0000820099707625 */ /* 0x000fc600078e0070 */
[----:B------:R-:W-:Y:S02]  /*1330*/  @P1 IADD3.X R161, R110, c[0x0][0x19c], RZ, P0, !PT ;  /* 0x000067006ea11a10 */ /* 0x000fe400007fe4ff */
[----:B------:R-:W2:Y:S01]  /*1340*/  LDG.E.128 R108, [R108.64] ;  /* 0x000000046c6c7981 */ /* 0x000ea2000c1e1d00 */
[----:B------:R-:W-:-:S03]  /*1350*/  ISETP.NE.U32.AND P0, PT, RZ, c[0x0][0x218], PT ;  /* 0x00008600ff007a0c */ /* 0x000fc60003f05070 */
[----:B------:R-:W3:Y:S01]  /*1360*/  LDG.E.128 R112, [R112.64] ;  /* 0x0000000470707981 */ /* 0x000ee2000c1e1d00 */
[----:B------:R-:W-:-:S03]  /*1370*/  ISETP.NE.AND.EX P0, PT, RZ, c[0x0][0x21c], PT, P0 ;  /* 0x00008700ff007a0c */ /* 0x000fc60003f05300 */
[----:B------:R1:W5:Y:S10]  /*1380*/  @P1 LDG.E R14, [R160.64] ;  /* 0x00000004a00e1981 */ /* 0x000374000c1e1900 */
[----:B------:R-:W-:-:S04]  /*1390*/  @P0 LEA R126, P2, R153, c[0x0][0x218], 0x4 ;  /* 0x00008600997e0a11 */ /* 0x000fc800078420ff */
[----:B------:R-:W-:Y:S02]  /*13a0*/  @P0 LEA.HI.X R127, R153, c[0x0][0x21c], RZ, 0x4, P2 ;  /* 0x00008700997f0a11 */ /* 0x000fe400010f24ff */
[----:B------:R-:W-:Y:S02]  /*13b0*/  ISETP.NE.AND P2, PT, R15, RZ, PT ;  /* 0x000000ff0f00720c */ /* 0x000fe40003f45270 */
[----:B------:R1:W5:Y:S04]  /*13c0*/  LDG.E R15, [R162.64] ;  /* 0x00000004a20f7981 */ /* 0x000368000c1e1900 */
[----:B------:R3:W5:Y:S01]  /*13d0*/  @P0 LDG.E.128 R96, [R126.64] ;  /* 0x000000047e600981 */ /* 0x000762000c1e1d00 */
[----:B0-----:R-:W-:-:S04]  /*13e0*/  ISETP.NE.AND P0, PT, R2, RZ, PT ;  /* 0x000000ff0200720c */ /* 0x001fc80003f05270 */
[----:B-----5:R-:W-:-:S05]  /*13f0*/  FSEL R134, R134, RZ, !P0 ;  /* 0x000000ff86867208 */ /* 0x020fca0004000000 */
[C---:B--2---:R-:W-:Y:S02]  /*1400*/  FADD.FTZ R117, -R134.reuse, R108 ;  /* 0x0000006c86757221 */ /* 0x044fe40000010100 */
[----:B------:R-:W-:Y:S02]  /*1410*/  FADD.FTZ R125, -R134, R109 ;  /* 0x0000006d867d7221 */ /* 0x000fe40000010100 */
[----:B------:R-:W-:Y:S02]  /*1420*/  FMUL.FTZ R117, R124, R117 ;  /* 0x000000757c757220 */ /* 0x000fe40000410000 */
[----:B---3--:R-:W-:Y:S02]  /*1430*/  FMUL.FTZ R126, R40, R112 ;  /* 0x00000070287e7220 */ /* 0x008fe40000410000 */
[----:B------:R-:W-:Y:S02]  /*1440*/  FADD.FTZ R153, -R134, R110 ;  /* 0x0000006e86997221 */ /* 0x000fe40000010100 */
[----:B------:R-:W-:-:S02]  /*1450*/  FMUL.FTZ R116, R124, R125 ;  /* 0x0000007d7c747220 */ /* 0x000fc40000410000 */
        /* <DEDUP_REMOVED lines=22> */
.L_x_2686:
[----:B-1----:R-:W-:Y:S05]  /*15c0*/  BSYNC B0 ;  /* 0x0000000000007941 */ /* 0x002fea0003800000 */
.L_x_2685:
[----:B------:R-:W-:Y:S02]  /*15d0*/  LOP3.LUT P1, RZ, R4, 0xff, RZ, 0xc0, !PT ;  /* 0x000000ff04ff7812 */ /* 0x000fe4000782c0ff */
[----:B------:R-:W-:Y:S02]  /*15e0*/  SHF.R.U32.HI R110, RZ, 0x5, R0 ;  /* 0x00000005ff6e7819 */ /* 0x000fe40000011600 */
[----:B------:R-:W-:-:S02]  /*15f0*/  LOP3.LUT P0, RZ, R0, 0x1f, RZ, 0xc0, !PT ;  /* 0x0000001f00ff7812 */ /* 0x000fc4000780c0ff */
[----:B------:R-:W-:-:S07]  /*1600*/  LOP3.LUT R153, R110, 0x7fffffc, RZ, 0xc0, !PT ;  /* 0x07fffffc6e997812 */ /* 0x000fce00078ec0ff */
[----:B------:R-:W-:Y:S01]  /*1610*/  @!P1 IADD3 R153, R153, 0x4, RZ ;  /* 0x0000000499999810 */ /* 0x000fe20007ffe0ff */
[----:B------:R-:W-:Y:S05]  /*1620*/  BRA.DIV ~URZ, `(.L_x_2687) ;  /* 0x000019227f007947 */ /* 0x000fea000b800000 */
[----:B-----5:R1:W2:Y:S02]  /*1630*/  SHFL.DOWN PT, R134, R151, 0x10, 0x1f ;  /* 0x0a001f0097867f89 */ /* 0x0202a400000e0000 */
.L_x_2700:
        /* <DEDUP_REMOVED lines=17> */
[----:B------:R2:W3:Y:S02]  /*1750*/  SHFL.DOWN PT, R108, R115, 0x1, 0x1f ;  /* 0x08201f00736c7f89 */ /* 0x0004e400000e0000 */
.L_x_2701:
[----:B------:R-:W-:Y:S01]  /*1760*/  @!P0 LOP3.LUT R110, R110, 0x3, RZ, 0xc0, !PT ;  /* 0x000000036e6e8812 */ /* 0x000fe200078ec0ff */
[----:B--2-4-:R-:W-:Y:S01]  /*1770*/  FADD.FTZ R134, R135, R134 ;  /* 0x0000008687867221 */ /* 0x014fe20000010000 */
[----:B------:R-:W-:Y:S01]  /*1780*/  WARPSYNC 0xffffffff ;  /* 0xffffffff00007948 */ /* 0x000fe20003800000 */
[----:B---3--:R-:W-:Y:S01]  /*1790*/  FADD.FTZ R135, R108, R115 ;  /* 0x000000736c877221 */ /* 0x008fe20000010000 */
[----:B-1----:R-:W-:Y:S01]  /*17a0*/  @!P0 IADD3 R151, R153, R110, RZ ;  /* 0x0000006e99978210 */ /* 0x002fe20007ffe0ff */
        /* <DEDUP_REMOVED lines=49> */
[----:B------:R-:W-:Y:S02]  /*1ac0*/  FMUL.FTZ R151, R113, c[0x0][0x1e8] ;  /* 0x00007a0071977a20 */ /* 0x000fe40000410000 */
[----:B------:R-:W-:Y:S01]  /*1ad0*/  FMUL.FTZ R160, R112, c[0x0][0x1e8] ;  /* 0x00007a0070a07a20 */ /* 0x000fe20000410000 */
[----:B------:R-:W-:Y:S01]  /*1ae0*/  SEL R108, R135, RZ, P1 ;  /* 0x000000ff876c7207 */ /* 0x000fe20000800000 */
[----:B------:R-:W-:Y:S01]  /*1af0*/  IMAD.WIDE.U32 R112, R5, R162, c[0x0][0x248] ;  /* 0x0000920005707625 */ /* 0x000fe200078e00a2 */
[----:B------:R-:W-:Y:S02]  /*1b00*/  LOP3.LUT P1, RZ, R7, 0xff0000, RZ, 0xc0, !PT ;  /* 0x00ff000007ff7812 */ /* 0x000fe4000782c0ff */
        /* <DEDUP_REMOVED lines=25> */
.L_x_2690:
[----:B------:R-:W-:Y:S05]  /*1ca0*/  BSYNC B0 ;  /* 0x0000000000007941 */ /* 0x000fea0003800000 */
.L_x_2689:
        /* <DEDUP_REMOVED lines=63> */
.L_x_2692:
[----:B------:R-:W-:Y:S05]  /*20a0*/  BSYNC B0 ;  /* 0x0000000000007941 */ /* 0x000fea0003800000 */
.L_x_2691:
        /* <DEDUP_REMOVED lines=63> */
.L_x_2694:
[----:B------:R-:W-:Y:S05]  /*24a0*/  BSYNC B0 ;  /* 0x0000000000007941 */ /* 0x000fea0003800000 */
.L_x_2693:
        /* <DEDUP_REMOVED lines=63> */
.L_x_2696:
[----:B------:R-:W-:Y:S05]  /*28a0*/  BSYNC B0 ;  /* 0x0000000000007941 */ /* 0x000fea0003800000 */
.L_x_2695:
        /* <DEDUP_REMOVED lines=32> */
[----:B------:R-:W-:Y:S01]  /*2ab0*/  IMAD.MOV.U32 R124, RZ, RZ, 0x10 ;  /* 0x00000010ff7c7424 */ /* 0x000fe200078e00ff */
[----:B------:R-:W-:-:S02]  /*2ac0*/  SEL R102, R113, R102, P0 ;  /* 0x0000006671667207 */ /* 0x000fc40000000000 */
[----:B------:R-:W-:Y:S01]  /*2ad0*/  SEL R110, R134, RZ, P1 ;  /* 0x000000ff866e7207 */ /* 0x000fe20000800000 */
[----:B------:R-:W-:Y:S01]  /*2ae0*/  @P0 IMAD.WIDE.U32 R114, R5, R124, c[0x0][0x258] ;  /* 0x0000960005720625 */ /* 0x000fe200078e007c */
[----:B------:R-:W-:-:S04]  /*2af0*/  LOP3.LUT P1, RZ, R14, 0xff0000, RZ, 0xc0, !PT ;  /* 0x00ff00000eff7812 */ /* 0x000fc8000782c0ff */
[----:B------:R-:W-:Y:S01]  /*2b00*/  SEL R109, R135, RZ, P1 ;  /* 0x000000ff876d7207 */ /* 0x000fe20000800000 */
[----:B------:R0:W-:Y:S01]  /*2b10*/  @P0 STG.E.128 [R114.64], R100 ;  /* 0x0000006472000986 */ /* 0x0001e2000c101d04 */
[----:B------:R-:W-:Y:S02]  /*2b20*/  LOP3.LUT P1, RZ, R14, 0xff000000, RZ, 0xc0, !PT ;  /* 0xff0000000eff7812 */ /* 0x000fe4000782c0ff */
[----:B------:R-:W-:Y:S02]  /*2b30*/  ISETP.NE.U32.AND P0, PT, RZ, c[0x0][0x250], PT ;  /* 0x00009400ff007a0c */ /* 0x000fe40003f05070 */
[----:B------:R-:W-:Y:S02]  /*2b40*/  SEL R108, R151, RZ, P1 ;  /* 0x000000ff976c7207 */ /* 0x000fe40000800000 */
[----:B------:R-:W-:Y:S02]  /*2b50*/  ISETP.NE.U32.AND P1, PT, RZ, c[0x0][0x250], PT ;  /* 0x00009400ff007a0c */ /* 0x000fe40003f25070 */
[----:B------:R-:W-:-:S02]  /*2b60*/  ISETP.NE.AND.EX P0, PT, RZ, c[0x0][0x254], PT, P0 ;  /* 0x00009500ff007a0c */ /* 0x000fc40003f05300 */
[----:B------:R-:W-:-:S04]  /*2b70*/  ISETP.NE.AND.EX P1, PT, RZ, c[0x0][0x254], PT, P1 ;  /* 0x00009500ff007a0c */ /* 0x000fc80003f25310 */
[----:B------:R-:W-:Y:S02]  /*2b80*/  SEL R104, R111, R104, P1 ;  /* 0x000000686f687207 */ /* 0x000fe40000800000 */
[----:B------:R-:W-:Y:S01]  /*2b90*/  SEL R105, R110, R105, P1 ;  /* 0x000000696e697207 */ /* 0x000fe20000800000 */
[----:B0-----:R-:W-:Y:S01]  /*2ba0*/  IMAD.WIDE.U32 R114, R5, R124, c[0x0][0x248] ;  /* 0x0000920005727625 */ /* 0x001fe200078e007c */
[----:B------:R-:W-:Y:S02]  /*2bb0*/  SEL R106, R109, R106, P1 ;  /* 0x0000006a6d6a7207 */ /* 0x000fe40000800000 */
[----:B------:R-:W-:Y:S02]  /*2bc0*/  SEL R107, R108, R107, P1 ;  /* 0x0000006b6c6b7207 */ /* 0x000fe40000800000 */
[----:B------:R-:W-:-:S04]  /*2bd0*/  LOP3.LUT P1, RZ, R15, 0xff, RZ, 0xc0, !PT ;  /* 0x000000ff0fff7812 */ /* 0x000fc8000782c0ff */
        /* <DEDUP_REMOVED lines=11> */
.L_x_2698:
[----:B------:R-:W-:Y:S05]  /*2c90*/  BSYNC B0 ;  /* 0x0000000000007941 */ /* 0x000fea0003800000 */
.L_x_2697:
[----:B------:R-:W-:Y:S02]  /*2ca0*/  IADD3 R3, R3, c[0x0][0x160], RZ ;  /* 0x0000580003037a10 */ /* 0x000fe40007ffe0ff */
[----:B------:R-:W-:Y:S02]  /*2cb0*/  LOP3.LUT P1, RZ, R4, 0xff, RZ, 0xc0, !PT ;  /* 0x000000ff04ff7812 */ /* 0x000fe4000782c0ff */
[----:B------:R-:W-:Y:S02]  /*2cc0*/  ISETP.GE.AND P0, PT, R3, c[0x0][0x164], PT ;  /* 0x0000590003007a0c */ /* 0x000fe40003f06270 */
[----:B------:R-:W-:-:S11]  /*2cd0*/  SEL R4, RZ, 0x1, P1 ;  /* 0x00000001ff047807 */ /* 0x000fd60000800000 */
[----:B0-----:R-:W-:Y:S01]  /*2ce0*/  @P0 CALL.REL.NOINC `(.L_x_2676) ;  /* 0x0000001000000944 */ /* 0x001fe20003c00000 */
[----:B------:R-:W-:Y:S05]  /*2cf0*/  BRA `(.L_x_2699) ;  /* 0xffffd6c000007947 */ /* 0x000fea000383ffff */
.L_x_2676:
[----:B-1----:R-:W0:Y:S01]  /*2d00*/  S2UR UR6, SR_CTAID.X ;  /* 0x00000000000679c3 */ /* 0x002e220000002500 */
[----:B------:R-:W0:Y:S01]  /*2d10*/  S2R R2, SR_TID.X ;  /* 0x0000000000027919 */ /* 0x000e220000002100 */
[----:B------:R-:W-:Y:S01]  /*2d20*/  @P2 MOV R5, 0x10 ;  /* 0x0000001000052802 */ /* 0x000fe20000000f00 */
        /* <DEDUP_REMOVED lines=34> */
.L_x_2687:
[----:B------:R-:W-:Y:S01]  /*2f50*/  IMAD.MOV.U32 R114, RZ, RZ, R151 ;  /* 0x000000ffff727224 */ /* 0x000fe200078e0097 */
[----:B------:R-:W-:Y:S01]  /*2f60*/  MOV R113, 0x10 ;  /* 0x0000001000717802 */ /* 0x000fe20000000f00 */
[----:B------:R-:W-:Y:S01]  /*2f70*/  IMAD.MOV.U32 R111, RZ, RZ, 0x1f ;  /* 0x0000001fff6f7424 */ /* 0x000fe200078e00ff */
[----:B------:R-:W-:Y:S02]  /*2f80*/  MOV R112, 0xffffffff ;  /* 0xffffffff00707802 */ /* 0x000fe40000000f00 */
[----:B------:R-:W-:-:S02]  /*2f90*/  MOV R108, 0x2fb0 ;  /* 0x00002fb0006c7802 */ /* 0x000fc40000000f00 */
[----:B0----5:R-:W-:Y:S05]  /*2fa0*/  CALL.REL.NOINC `($__internal_116_$__cuda_sm70_shflsync_down_p) ;  /* 0x0000046000007944 */ /* 0x021fea0003c00000 */
[----:B-1----:R-:W-:Y:S01]  /*2fb0*/  IMAD.MOV.U32 R134, RZ, RZ, R112 ;  /* 0x000000ffff867224 */ /* 0x002fe200078e0070 */
[----:B0-----:R-:W-:Y:S05]  /*2fc0*/  BRA `(.L_x_2700) ;  /* 0xffffe67000007947 */ /* 0x001fea000383ffff */
.L_x_2688:
[----:B------:R-:W-:Y:S01]  /*2fd0*/  HFMA2.MMA R111, -RZ, RZ, 0, 1.847743988037109375e-06 ;  /* 0x0000001fff6f7435 */ /* 0x000fe200000001ff */
[----:B------:R-:W-:Y:S01]  /*2fe0*/  MOV R114, R135 ;  /* 0x0000008700727202 */ /* 0x000fe20000000f00 */
[----:B------:R-:W-:Y:S01]  /*2ff0*/  IMAD.MOV.U32 R113, RZ, RZ, 0x10 ;  /* 0x00000010ff717424 */ /* 0x000fe200078e00ff */
[----:B------:R-:W-:Y:S01]  /*3000*/  MOV R108, 0x3030 ;  /* 0x00003030006c7802 */ /* 0x000fe20000000f00 */
[----:B------:R-:W-:-:S02]  /*3010*/  IMAD.MOV.U32 R112, RZ, RZ, -0x1 ;  /* 0xffffffffff707424 */ /* 0x000fc400078e00ff */
[----:B012---:R-:W-:Y:S05]  /*3020*/  CALL.REL.NOINC `($__internal_116_$__cuda_sm70_shflsync_down_p) ;  /* 0x000003e000007944 */ /* 0x007fea0003c00000 */
[----:B------:R-:W-:Y:S01]  /*3030*/  FADD.FTZ R134, R134, R151 ;  /* 0x0000009786867221 */ /* 0x000fe20000010000 */
[----:B0-----:R-:W-:Y:S01]  /*3040*/  MOV R113, 0x8 ;  /* 0x0000000800717802 */ /* 0x001fe20000000f00 */
[----:B-1----:R-:W-:Y:S01]  /*3050*/  FADD.FTZ R135, R135, R112 ;  /* 0x0000007087877221 */ /* 0x002fe20000010000 */
[----:B------:R-:W-:Y:S01]  /*3060*/  MOV R112, 0xffffffff ;  /* 0xffffffff00707802 */ /* 0x000fe20000000f00 */
[----:B------:R-:W-:Y:S01]  /*3070*/  IMAD.MOV.U32 R111, RZ, RZ, 0x1f ;  /* 0x0000001fff6f7424 */ /* 0x000fe200078e00ff */
[----:B------:R-:W-:Y:S01]  /*3080*/  MOV R108, 0x30b0 ;  /* 0x000030b0006c7802 */ /* 0x000fe20000000f00 */
[----:B------:R-:W-:-:S02]  /*3090*/  IMAD.MOV.U32 R114, RZ, RZ, R134 ;  /* 0x000000ffff727224 */ /* 0x000fc400078e0086 */
[----:B------:R-:W-:Y:S05]  /*30a0*/  CALL.REL.NOINC `($__internal_116_$__cuda_sm70_shflsync_down_p) ;  /* 0x0000036000007944 */ /* 0x000fea0003c00000 */
[----:B0-----:R-:W-:Y:S01]  /*30b0*/  HFMA2.MMA R113, -RZ, RZ, 0, 4.76837158203125e-07 ;  /* 0x00000008ff717435 */ /* 0x001fe200000001ff */
[----:B-1----:R-:W-:Y:S01]  /*30c0*/  MOV R115, R112 ;  /* 0x0000007000737202 */ /* 0x002fe20000000f00 */
[----:B------:R-:W-:Y:S01]  /*30d0*/  IMAD.MOV.U32 R114, RZ, RZ, R135 ;  /* 0x000000ffff727224 */ /* 0x000fe200078e0087 */
[----:B------:R-:W-:Y:S01]  /*30e0*/  MOV R112, 0xffffffff ;  /* 0xffffffff00707802 */ /* 0x000fe20000000f00 */
[----:B------:R-:W-:Y:S01]  /*30f0*/  IMAD.MOV.U32 R111, RZ, RZ, 0x1f ;  /* 0x0000001fff6f7424 */ /* 0x000fe200078e00ff */
[----:B------:R-:W-:-:S02]  /*3100*/  MOV R108, 0x3120 ;  /* 0x00003120006c7802 */ /* 0x000fc40000000f00 */
[----:B------:R-:W-:Y:S05]  /*3110*/  CALL.REL.NOINC `($__internal_116_$__cuda_sm70_shflsync_down_p) ;  /* 0x000002f000007944 */ /* 0x000fea0003c00000 */
[----:B------:R-:W-:Y:S01]  /*3120*/  FADD.FTZ R134, R115, R134 ;  /* 0x0000008673867221 */ /* 0x000fe20000010000 */
[----:B0-----:R-:W-:Y:S01]  /*3130*/  HFMA2.MMA R111, -RZ, RZ, 0, 1.847743988037109375e-06 ;  /* 0x0000001fff6f7435 */ /* 0x001fe200000001ff */
[----:B-1----:R-:W-:Y:S01]  /*3140*/  FADD.FTZ R135, R135, R112 ;  /* 0x0000007087877221 */ /* 0x002fe20000010000 */
[----:B------:R-:W-:Y:S01]  /*3150*/  MOV R108, 0x31a0 ;  /* 0x000031a0006c7802 */ /* 0x000fe20000000f00 */
[----:B------:R-:W-:Y:S01]  /*3160*/  IMAD.MOV.U32 R113, RZ, RZ, 0x4 ;  /* 0x00000004ff717424 */ /* 0x000fe200078e00ff */
[----:B------:R-:W-:Y:S01]  /*3170*/  MOV R114, R134 ;  /* 0x0000008600727202 */ /* 0x000fe20000000f00 */
[----:B------:R-:W-:-:S02]  /*3180*/  IMAD.MOV.U32 R112, RZ, RZ, -0x1 ;  /* 0xffffffffff707424 */ /* 0x000fc400078e00ff */
[----:B------:R-:W-:Y:S05]  /*3190*/  CALL.REL.NOINC `($__internal_116_$__cuda_sm70_shflsync_down_p) ;  /* 0x0000027000007944 */ /* 0x000fea0003c00000 */
[----:B0-----:R-:W-:Y:S01]  /*31a0*/  HFMA2.MMA R111, -RZ, RZ, 0, 1.847743988037109375e-06 ;  /* 0x0000001fff6f7435 */ /* 0x001fe200000001ff */
[----:B-1----:R-:W-:Y:S01]  /*31b0*/  IMAD.MOV.U32 R115, RZ, RZ, R112 ;  /* 0x000000ffff737224 */ /* 0x002fe200078e0070 */
[----:B------:R-:W-:Y:S01]  /*31c0*/  MOV R114, R135 ;  /* 0x0000008700727202 */ /* 0x000fe20000000f00 */
[----:B------:R-:W-:Y:S01]  /*31d0*/  IMAD.MOV.U32 R113, RZ, RZ, 0x4 ;  /* 0x00000004ff717424 */ /* 0x000fe200078e00ff */
[----:B------:R-:W-:Y:S01]  /*31e0*/  MOV R108, 0x3210 ;  /* 0x00003210006c7802 */ /* 0x000fe20000000f00 */
[----:B------:R-:W-:-:S02]  /*31f0*/  IMAD.MOV.U32 R112, RZ, RZ, -0x1 ;  /* 0xffffffffff707424 */ /* 0x000fc400078e00ff */
[----:B------:R-:W-:Y:S05]  /*3200*/  CALL.REL.NOINC `($__internal_116_$__cuda_sm70_shflsync_down_p) ;  /* 0x0000020000007944 */ /* 0x000fea0003c00000 */
        /* <DEDUP_REMOVED lines=8> */
[----:B0-----:R-:W-:Y:S01]  /*3290*/  HFMA2.MMA R113, -RZ, RZ, 0, 1.1920928955078125e-07 ;  /* 0x00000002ff717435 */ /* 0x001fe200000001ff */
        /* <DEDUP_REMOVED lines=21> */
[----:B-1----:R-:W-:Y:S01]  /*33f0*/  MOV R108, R112 ;  /* 0x00000070006c7202 */ /* 0x002fe20000000f00 */
[----:B0-----:R-:W-:Y:S05]  /*3400*/  BRA `(.L_x_2701) ;  /* 0xffffe35000007947 */ /* 0x001fea000383ffff */
        .weak           $__internal_116_$__cuda_sm70_shflsync_down_p
        .type           $__internal_116_$__cuda_sm70_shflsync_down_p,@function
        .size           $__internal_116_$__cuda_sm70_shflsync_down_p,(.L_x_2863 - $__internal_116_$__cuda_sm70_shflsync_down_p)
$__internal_116_$__cuda_sm70_shflsync_down_p:
[----:B------:R-:W-:Y:S01]  /*3410*/  IMAD.MOV.U32 R109, RZ, RZ, 0x0 ;  /* 0x00000000ff6d7424 */ /* 0x000fe200078e00ff */
[----:B------:R-:W-:Y:S04]  /*3420*/  WARPSYNC R112 ;  /* 0x0000007000007348 */ /* 0x000fe80003800000 */
[----:B------:R0:W1:Y:S01]  /*3430*/  SHFL.DOWN PT, R112, R114, R113, R111 ;  /* 0x0800007172707389 */ /* 0x00006200000e006f */
[----:B------:R-:W-:Y:S05]  /*3440*/  RET.REL.NODEC R108 `(_ZN10layer_norm31ln_parallel_residual_bwd_kernelINS_13Kernel_traitsIfffffjLj2560ELj1ELj1ELj4ELj16ENS_18Kernel_traits_baseILj2560EfffffjLj128EEEEELb1ELb1ELb0EEEvNS_9BwdParamsE) ;  /* 0xffffcbb06c007950 */ /* 0x000fea0003c3ffff */
.L_x_2702:
        /* <DEDUP_REMOVED lines=11> */
.L_x_2863:


//--------------------- .text._ZN10layer_norm22ln_bwd_finalize_kernelINS_22Kernel_traits_finalizeILj2560EfffffjLb0ELj1024ELj4ENS_18Kernel_traits_baseILj2560EfffffjLj1024EEEEELb0ELb1EEEvNS_9BwdParamsE --------------------------
	.section	.text._ZN10layer_norm22ln_bwd_finalize_kernelINS_22Kernel_traits_finalizeILj2560EfffffjLb0ELj1024ELj4ENS_18Kernel_traits_baseILj2560EfffffjLj1024EEEEELb0ELb1EEEvNS_9BwdParamsE,"ax",@progbits
	.sectioninfo	@"SHI_REGISTERS=32"
	.align	128
        .global         _ZN10layer_norm22ln_bwd_finalize_kernelINS_22Kernel_traits_finalizeILj2560EfffffjLb0ELj1024ELj4ENS_18Kernel_traits_baseILj2560EfffffjLj1024EEEEELb0ELb1EEEvNS_9BwdParamsE
        .type           _ZN10layer_norm22ln_bwd_finalize_kernelINS_22Kernel_traits_finalizeILj2560EfffffjLb0ELj1024ELj4ENS_18Kernel_traits_baseILj2560EfffffjLj1024EEEEELb0ELb1EEEvNS_9BwdParamsE,@function
        .size           _ZN10layer_norm22ln_bwd_finalize_kernelINS_22Kernel_traits_finalizeILj2560EfffffjLb0ELj1024ELj4ENS_18Kernel_traits_baseILj2560EfffffjLj1024EEEEELb0ELb1EEEvNS_9BwdParamsE,(.L_x_2864 - _ZN10layer_norm22ln_bwd_finalize_kernelINS_22Kernel_traits_finalizeILj2560EfffffjLb0ELj1024ELj4ENS_18Kernel_traits_baseILj2560EfffffjLj1024EEEEELb0ELb1EEEvNS_9BwdParamsE)
        .other          _ZN10layer_norm22ln_bwd_finalize_kernelINS_22Kernel_traits_finalizeILj2560EfffffjLb0ELj1024ELj4ENS_18Kernel_traits_baseILj2560EfffffjLj1024EEEEELb0ELb1EEEvNS_9BwdParamsE,@"STO_CUDA_ENTRY STV_DEFAULT"
_ZN10layer_norm22ln_bwd_finalize_kernelINS_22Kernel_traits_finalizeILj2560EfffffjLb0ELj1024ELj4ENS_18Kernel_traits_baseILj2560EfffffjLj1024EEEEELb0ELb1EEEvNS_9BwdParamsE:
.text._ZN10layer_norm22ln_bwd_finalize_kernelINS_22Kernel_traits_finalizeILj2560EfffffjLb0ELj1024ELj4ENS_18Kernel_traits_baseILj2560EfffffjLj1024EEEEELb0ELb1EEEvNS_9BwdParamsE:
        /* <DEDUP_REMOVED lines=19> */
.L_x_2713:
        /* <DEDUP_REMOVED lines=27> */
.L_x_2707:
        /* <DEDUP_REMOVED lines=35> */
.L_x_2706:
[----:B------:R-:W-:Y:S05]  /*0510*/  BSYNC B1 ;  /* 0x0000000000017941 */ /* 0x000fea0003800000 */
.L_x_2705:
        /* <DEDUP_REMOVED lines=23> */
.L_x_2709:
[----:B------:R-:W-:Y:S05]  /*0690*/  BSYNC B1 ;  /* 0x0000000000017941 */ /* 0x000fea0003800000 */
.L_x_2708:
        /* <DEDUP_REMOVED lines=10> */
.L_x_2704:
[----:B------:R-:W-:Y:S05]  /*0740*/  BSYNC B0 ;  /* 0x0000000000007941 */ /* 0x000fea0003800000 */
.L_x_2703:
        /* <DEDUP_REMOVED lines=11> */
.L_x_2714:
        /* <DEDUP_REMOVED lines=18> */
.L_x_2715:
[----:B------:R-:W-:Y:S01]  /*0920*/  @!P1 SHF.R.U32.HI R2, RZ, 0x3, R0 ;  /* 0x00000003ff029819 */ /* 0x000fe20000011600 */
[----:B---3--:R-:W-:Y:S02]  /*0930*/  FADD.FTZ R5, R5, R10 ;  /* 0x0000000a05057221 */ /* 0x008fe40000010000 */
[----:B--2---:R-:W-:Y:S01]  /*0940*/  FADD.FTZ R7, R7, R4 ;  /* 0x0000000407077221 */ /* 0x004fe20000010000 */
[----:B------:R-:W-:-:S05]  /*0950*/  @!P1 LOP3.LUT R2, R2, 0x1ffffffc, RZ, 0xc0, !PT ;  /* 0x1ffffffc02029812 */ /* 0x000fca00078ec0ff */
[----:B------:R2:W-:Y:S04]  /*0960*/  @!P1 STS [R2+0x2000], R5 ;  /* 0x0020000502009388 */ /* 0x0005e80000000800 */
[----:B------:R2:W-:Y:S02]  /*0970*/  @!P1 STS [R2+0x2080], R7 ;  /* 0x0020800702009388 */ /* 0x0005e40000000800 */
.L_x_2710:
        /* <DEDUP_REMOVED lines=14> */
.L_x_2711:
[----:B------:R-:W-:Y:S01]  /*0a60*/  HFMA2.MMA R9, -RZ, RZ, 0, 5.9604644775390625e-08 ;  /* 0x00000001ff097435 */ /* 0x000fe200000001ff */
[----:B--2---:R-:W-:Y:S01]  /*0a70*/  IMAD.MOV.U32 R10, RZ, RZ, R4 ;  /* 0x000000ffff0a7224 */ /* 0x004fe200078e0004 */
[----:B------:R-:W-:Y:S01]  /*0a80*/  MOV R11, 0xffffffff ;  /* 0xffffffff000b7802 */ /* 0x000fe20000000f00 */
[----:B------:R-:W-:Y:S01]  /*0a90*/  IMAD.MOV.U32 R6, RZ, RZ, 0x1f ;  /* 0x0000001fff067424 */ /* 0x000fe200078e00ff */
[----:B------:R-:W-:-:S02]  /*0aa0*/  MOV R2, 0xac0 ;  /* 0x00000ac000027802 */ /* 0x000fc40000000f00 */
[----:B01----:R-:W-:Y:S05]  /*0ab0*/  CALL.REL.NOINC `($__internal_117_$__cuda_sm70_shflsync_bfly_p) ;  /* 0x000003c000007944 */ /* 0x003fea0003c00000 */
[----:B-1----:R-:W-:Y:S01]  /*0ac0*/  MOV R3, R6 ;  /* 0x0000000600037202 */ /* 0x002fe20000000f00 */
[----:B0-----:R-:W-:Y:S05]  /*0ad0*/  BRA `(.L_x_2714) ;  /* 0xfffffd2000007947 */ /* 0x001fea000383ffff */
.L_x_2712:
[----:B------:R-:W-:Y:S01]  /*0ae0*/  HFMA2.MMA R9, -RZ, RZ, 0, 1.1920928955078125e-07 ;  /* 0x00000002ff097435 */ /* 0x000fe200000001ff */
[----:B------:R-:W-:Y:S01]  /*0af0*/  IMAD.MOV.U32 R10, RZ, RZ, R13 ;  /* 0x000000ffff0a7224 */ /* 0x000fe200078e000d */
[----:B------:R-:W-:Y:S01]  /*0b00*/  MOV R6, 0x1f ;  /* 0x0000001f00067802 */ /* 0x000fe20000000f00 */
[----:B------:R-:W-:Y:S01]  /*0b10*/  IMAD.MOV.U32 R11, RZ, RZ, -0x1 ;  /* 0xffffffffff0b7424 */ /* 0x000fe200078e00ff */
[----:B------:R-:W-:-:S02]  /*0b20*/  MOV R2, 0xb40 ;  /* 0x00000b4000027802 */ /* 0x000fc40000000f00 */
[----:B012---:R-:W-:Y:S05]  /*0b30*/  CALL.REL.NOINC `($__internal_117_$__cuda_sm70_shflsync_bfly_p) ;  /* 0x0000034000007944 */ /* 0x007fea0003c00000 */
[----:B0-----:R-:W-:Y:S01]  /*0b40*/  HFMA2.MMA R9, -RZ, RZ, 0, 2.384185791015625e-07 ;  /* 0x00000004ff097435 */ /* 0x001fe200000001ff */
[----:B-1----:R-:W-:Y:S01]  /*0b50*/  FADD.FTZ R10, R13, R6 ;  /* 0x000000060d0a7221 */ /* 0x002fe20000010000 */
[----:B------:R-:W-:Y:S01]  /*0b60*/  MOV R6, 0x1f ;  /* 0x0000001f00067802 */ /* 0x000fe20000000f00 */
[----:B------:R-:W-:Y:S01]  /*0b70*/  IMAD.MOV.U32 R11, RZ, RZ, -0x1 ;  /* 0xffffffffff0b7424 */ /* 0x000fe200078e00ff */
[----:B------:R-:W-:-:S02]  /*0b80*/  MOV R2, 0xba0 ;  /* 0x00000ba000027802 */ /* 0x000fc40000000f00 */
[----:B------:R-:W-:Y:S05]  /*0b90*/  CALL.REL.NOINC `($__internal_117_$__cuda_sm70_shflsync_bfly_p) ;  /* 0x000002e000007944 */ /* 0x000fea0003c00000 */
[----:B0-----:R-:W-:Y:S01]  /*0ba0*/  HFMA2.MMA R9, -RZ, RZ, 0, 4.76837158203125e-07 ;  /* 0x00000008ff097435 */ /* 0x001fe200000001ff */
[----:B-1----:R-:W-:Y:S01]  /*0bb0*/  FADD.FTZ R10, R10, R6 ;  /* 0x000000060a0a7221 */ /* 0x002fe20000010000 */
[----:B------:R-:W-:Y:S01]  /*0bc0*/  MOV R6, 0x1f ;  /* 0x0000001f00067802 */ /* 0x000fe20000000f00 */
[----:B------:R-:W-:Y:S01]  /*0bd0*/  IMAD.MOV.U32 R11, RZ, RZ, -0x1 ;  /* 0xffffffffff0b7424 */ /* 0x000fe200078e00ff */
[----:B------:R-:W-:-:S02]  /*0be0*/  MOV R2, 0xc00 ;  /* 0x00000c0000027802 */ /* 0x000fc40000000f00 */
[----:B------:R-:W-:Y:S05]  /*0bf0*/  CALL.REL.NOINC `($__internal_117_$__cuda_sm70_shflsync_bfly_p) ;  /* 0x0000028000007944 */ /* 0x000fea0003c00000 */
[----:B-1----:R-:W-:Y:S01]  /*0c00*/  FADD.FTZ R4, R10, R6 ;  /* 0x000000060a047221 */ /* 0x002fe20000010000 */
[----:B0-----:R-:W-:Y:S01]  /*0c10*/  HFMA2.MMA R9, -RZ, RZ, 0, 9.5367431640625e-07 ;  /* 0x00000010ff097435 */ /* 0x001fe200000001ff */
[----:B------:R-:W-:Y:S01]  /*0c20*/  MOV R6, 0x1f ;  /* 0x0000001f00067802 */ /* 0x000fe20000000f00 */
[----:B------:R-:W-:Y:S01]  /*0c30*/  IMAD.MOV.U32 R11, RZ, RZ, -0x1 ;  /* 0xffffffffff0b7424 */ /* 0x000fe200078e00ff */
[----:B------:R-:W-:-:S02]  /*0c40*/  MOV R2, 0xc70 ;  /* 0x00000c7000027802 */ /* 0x000fc40000000f00 */
[----:B------:R-:W-:Y:S02]  /*0c50*/  MOV R10, R4 ;  /* 0x00000004000a7202 */ /* 0x000fe40000000f00 */
[----:B------:R-:W-:Y:S05]  /*0c60*/  CALL.REL.NOINC `($__internal_117_$__cuda_sm70_shflsync_bfly_p) ;  /* 0x0000021000007944 */ /* 0x000fea0003c00000 */
[----:B0-----:R-:W-:Y:S01]  /*0c70*/  HFMA2.MMA R9, -RZ, RZ, 0, 5.9604644775390625e-08 ;  /* 0x00000001ff097435 */ /* 0x001fe200000001ff */
[----:B-1----:R-:W-:Y:S01]  /*0c80*/  MOV R7, R6 ;  /* 0x0000000600077202 */ /* 0x002fe20000000f00 */
[----:B------:R-:W-:Y:S01]  /*0c90*/  IMAD.MOV.U32 R10, RZ, RZ, R5 ;  /* 0x000000ffff0a7224 */ /* 0x000fe200078e0005 */
[----:B------:R-:W-:Y:S01]  /*0ca0*/  MOV R6, 0x1f ;  /* 0x0000001f00067802 */ /* 0x000fe20000000f00 */
[----:B------:R-:W-:Y:S01]  /*0cb0*/  IMAD.MOV.U32 R11, RZ, RZ, -0x1 ;  /* 0xffffffffff0b7424 */ /* 0x000fe200078e00ff */
[----:B------:R-:W-:Y:S02]  /*0cc0*/  MOV R2, 0xce0 ;  /* 0x00000ce000027802 */ /* 0x000fe40000000f00 */
[----:B------:R-:W-:Y:S05]  /*0cd0*/  CALL.REL.NOINC `($__internal_117_$__cuda_sm70_shflsync_bfly_p) ;  /* 0x000001a000007944 */ /* 0x000fea0003c00000 */
[----:B0-----:R-:W-:Y:S01]  /*0ce0*/  HFMA2.MMA R9, -RZ, RZ, 0, 1.1920928955078125e-07 ;  /* 0x00000002ff097435 */ /* 0x001fe200000001ff */
[----:B-1----:R-:W-:Y:S01]  /*0cf0*/  FADD.FTZ R10, R5, R6 ;  /* 0x00000006050a7221 */ /* 0x002fe20000010000 */
[----:B------:R-:W-:Y:S01]  /*0d00*/  MOV R6, 0x1f ;  /* 0x0000001f00067802 */ /* 0x000fe20000000f00 */
[----:B------:R-:W-:Y:S01]  /*0d10*/  IMAD.MOV.U32 R11, RZ, RZ, -0x1 ;  /* 0xffffffffff0b7424 */ /* 0x000fe200078e00ff */
[----:B------:R-:W-:Y:S02]  /*0d20*/  MOV R2, 0xd40 ;  /* 0x00000d4000027802 */ /* 0x000fe40000000f00 */
[----:B------:R-:W-:Y:S05]  /*0d30*/  CALL.REL.NOINC `($__internal_117_$__cuda_sm70_shflsync_bfly_p) ;  /* 0x0000014000007944 */ /* 0x000fea0003c00000 */
        /* <DEDUP_REMOVED lines=12> */
[----:B0-----:R-:W-:Y:S01]  /*0e00*/  HFMA2.MMA R9, -RZ, RZ, 0, 9.5367431640625e-07 ;  /* 0x00000010ff097435 */ /* 0x001fe200000001ff */
[----:B-1----:R-:W-:Y:S01]  /*0e10*/  FADD.FTZ R10, R10, R6 ;  /* 0x000000060a0a7221 */ /* 0x002fe20000010000 */
[----:B------:R-:W-:Y:S01]  /*0e20*/  MOV R6, 0x1f ;  /* 0x0000001f00067802 */ /* 0x000fe20000000f00 */
[----:B------:R-:W-:Y:S01]  /*0e30*/  IMAD.MOV.U32 R11, RZ, RZ, -0x1 ;  /* 0xffffffffff0b7424 */ /* 0x000fe200078e00ff */
[----:B------:R-:W-:-:S02]  /*0e40*/  MOV R2, 0xe60 ;  /* 0x00000e6000027802 */ /* 0x000fc40000000f00 */
[----:B------:R-:W-:Y:S05]  /*0e50*/  CALL.REL.NOINC `($__internal_117_$__cuda_sm70_shflsync_bfly_p) ;  /* 0x0000002000007944 */ /* 0x000fea0003c00000 */
[----:B-1----:R-:W-:Y:S01]  /*0e60*/  MOV R5, R6 ;  /* 0x0000000600057202 */ /* 0x002fe20000000f00 */
[----:B0-----:R-:W-:Y:S05]  /*0e70*/  BRA `(.L_x_2715) ;  /* 0xfffffaa000007947 */ /* 0x001fea000383ffff */
        .weak           $__internal_117_$__cuda_sm70_shflsync_bfly_p
        .type           $__internal_117_$__cuda_sm70_shflsync_bfly_p,@function
        .size           $__internal_117_$__cuda_sm70_shflsync_bfly_p,(.L_x_2864 - $__internal_117_$__cuda_sm70_shflsync_bfly_p)
$__internal_117_$__cuda_sm70_shflsync_bfly_p:
[----:B------:R-:W-:Y:S01]  /*0e80*/  HFMA2.MMA R3, -RZ, RZ, 0, 0 ;  /* 0x00000000ff037435 */ /* 0x000fe200000001ff */
[----:B------:R-:W-:Y:S04]  /*0e90*/  WARPSYNC R11 ;  /* 0x0000000b00007348 */ /* 0x000fe80003800000 */
[----:B------:R0:W1:Y:S01]  /*0ea0*/  SHFL.BFLY PT, R6, R10, R9, R6 ;  /* 0x0c0000090a067389 */ /* 0x00006200000e0006 */
[----:B------:R-:W-:Y:S05]  /*0eb0*/  RET.REL.NODEC R2 `(_ZN10layer_norm22ln_bwd_finalize_kernelINS_22Kernel_traits_finalizeILj2560EfffffjLb0ELj1024ELj4ENS_18Kernel_traits_baseILj2560EfffffjLj1024EEEEELb0ELb1EEEvNS_9BwdParamsE) ;  /* 0xfffff14002007950 */ /* 0x000fea0003c3ffff */
.L_x_2716:
        /* <DEDUP_REMOVED lines=12> */
.L_x_2864:


//--------------------- .text._ZN10layer_norm40ln_parallel_residual_bwd_finalize_kernelINS_22Kernel_traits_finalizeILj2560EfffffjLb0ELj1024ELj4ENS_18Kernel_traits_baseILj2560EfffffjLj1024EEEEELb1EEEvNS_9BwdParamsE --------------------------
	.section	.text._ZN10layer_norm40ln_parallel_residual_bwd_finalize_kernelINS_22Kernel_traits_finalizeILj2560EfffffjLb0ELj1024ELj4ENS_18Kernel_traits_baseILj2560EfffffjLj1024EEEEELb1EEEvNS_9BwdParamsE,"ax",@progbits
	.sectioninfo	@"SHI_REGISTERS=32"
	.align	128
        .global         _ZN10layer_norm40ln_parallel_residual_bwd_finalize_kernelINS_22Kernel_traits_finalizeILj2560EfffffjLb0ELj1024ELj4ENS_18Kernel_traits_baseILj2560EfffffjLj1024EEEEELb1EEEvNS_9BwdParamsE
        .type           _ZN10layer_norm40ln_parallel_residual_bwd_finalize_kernelINS_22Kernel_traits_finalizeILj2560EfffffjLb0ELj1024ELj4ENS_18Kernel_traits_baseILj2560EfffffjLj1024EEEEELb1EEEvNS_9BwdParamsE,@function
        .size           _ZN10layer_norm40ln_parallel_residual_bwd_finalize_kernelINS_22Kernel_traits_finalizeILj2560EfffffjLb0ELj1024ELj4ENS_18Kernel_traits_baseILj2560EfffffjLj1024EEEEELb1EEEvNS_9BwdParamsE,(.L_x_2865 - _ZN10layer_norm40ln_parallel_residual_bwd_finalize_kernelINS_22Kernel_traits_finalizeILj2560EfffffjLb0ELj1024ELj4ENS_18Kernel_traits_baseILj2560EfffffjLj1024EEEEELb1EEEvNS_9BwdParamsE)
        .other          _ZN10layer_norm40ln_parallel_residual_bwd_finalize_kernelINS_22Kernel_traits_finalizeILj2560EfffffjLb0ELj1024ELj4ENS_18Kernel_traits_baseILj2560EfffffjLj1024EEEEELb1EEEvNS_9BwdParamsE,@"STO_CUDA_ENTRY STV_DEFAULT"
_ZN10layer_norm40ln_parallel_residual_bwd_finalize_kernelINS_22Kernel_traits_finalizeILj2560EfffffjLb0ELj1024ELj4ENS_18Kernel_traits_baseILj2560EfffffjLj1024EEEEELb1EEEvNS_9BwdParamsE:
.text._ZN10layer_norm40ln_parallel_residual_bwd_finalize_kernelINS_22Kernel_traits_finalizeILj2560EfffffjLb0ELj1024ELj4ENS_18Kernel_traits_baseILj2560EfffffjLj1024EEEEELb1EEEvNS_9BwdParamsE:
        /* <DEDUP_REMOVED lines=19> */
.L_x_2730:
        /* <DEDUP_REMOVED lines=37> */
.L_x_2721:
        /* <DEDUP_REMOVED lines=59> */
.L_x_2720:
[----:B------:R-:W-:Y:S05]  /*0730*/  BSYNC B1 ;  /* 0x0000000000017941 */ /* 0x000fea0003800000 */
.L_x_2719:
        /* <DEDUP_REMOVED lines=35> */
.L_x_2723:
[----:B------:R-:W-:Y:S05]  /*0970*/  BSYNC B1 ;  /* 0x0000000000017941 */ /* 0x000fea0003800000 */
.L_x_2722:
        /* <DEDUP_REMOVED lines=16> */
.L_x_2718:
[----:B------:R-:W-:Y:S05]  /*0a80*/  BSYNC B0 ;  /* 0x0000000000007941 */ /* 0x000fea0003800000 */
.L_x_2717:
        /* <DEDUP_REMOVED lines=14> */
.L_x_2731:
        /* <DEDUP_REMOVED lines=36> */
.L_x_2732:
        /* <DEDUP_REMOVED lines=11> */
.L_x_2724:
        /* <DEDUP_REMOVED lines=19> */
.L_x_2728:
[----:B------:R-:W-:Y:S05]  /*0f90*/  BSYNC B0 ;  /* 0x0000000000007941 */ /* 0x000fea0003800000 */
.L_x_2727:
[C---:B------:R-:W-:Y:S02]  /*0fa0*/  ISETP.GT.U32.AND P1, PT, R4.reuse, -0xa01, PT ;  /* 0xfffff5ff0400780c */ /* 0x040fe40003f24070 */
[----:B------:R-:W-:-:S02]  /*0fb0*/  IADD3 R4, R4, 0xa00, RZ ;  /* 0x00000a0004047810 */ /* 0x000fc40007ffe0ff */
[----:B------:R-:W-:-:S09]  /*0fc0*/  IADD3 R5, R5, 0x500, RZ ;  /* 0x0000050005057810 */ /* 0x000fd20007ffe0ff */
[----:B0-----:R-:W-:Y:S01]  /*0fd0*/  @!P1 CALL.REL.NOINC `(.L_x_2729) ;  /* 0x0000001000009944 */ /* 0x001fe20003c00000 */
[----:B------:R-:W-:Y:S05]  /*0fe0*/  BRA `(.L_x_2730) ;  /* 0xfffff14000007947 */ /* 0x000fea000383ffff */
.L_x_2729:
[----:B------:R-:W-:Y:S05]  /*0ff0*/  EXIT ;  /* 0x000000000000794d */ /* 0x000fea0003800000 */
.L_x_2725:
[----:B------:R-:W-:Y:S01]  /*1000*/  HFMA2.MMA R17, -RZ, RZ, 0, 1.847743988037109375e-06 ;  /* 0x0000001fff117435 */ /* 0x000fe200000001ff */
[----:B----4-:R-:W-:Y:S01]  /*1010*/  MOV R19, R12 ;  /* 0x0000000c00137202 */ /* 0x010fe20000000f00 */
[----:B------:R-:W-:Y:S01]  /*1020*/  IMAD.MOV.U32 R16, RZ, RZ, 0x1 ;  /* 0x00000001ff107424 */ /* 0x000fe200078e00ff */
[----:B------:R-:W-:Y:S02]  /*1030*/  MOV R14, 0xffffffff ;  /* 0xffffffff000e7802 */ /* 0x000fe40000000f00 */
[----:B------:R-:W-:Y:S02]  /*1040*/  MOV R8, 0x1060 ;  /* 0x0000106000087802 */ /* 0x000fe40000000f00 */
[----:B0123--:R-:W-:Y:S05]  /*1050*/  CALL.REL.NOINC `($__internal_118_$__cuda_sm70_shflsync_bfly_p) ;  /* 0x000007b000007944 */ /* 0x00ffea0003c00000 */
[----:B01----:R-:W-:Y:S05]  /*1060*/  BRA `(.L_x_2731) ;  /* 0xfffffb0000007947 */ /* 0x003fea000383ffff */
.L_x_2726:
[----:B------:R-:W-:Y:S01]  /*1070*/  HFMA2.MMA R17, -RZ, RZ, 0, 1.847743988037109375e-06 ;  /* 0x0000001fff117435 */ /* 0x000fe200000001ff */
[----:B------:R-:W-:Y:S01]  /*1080*/  MOV R19, R12 ;  /* 0x0000000c00137202 */ /* 0x000fe20000000f00 */
[----:B------:R-:W-:Y:S01]  /*1090*/  IMAD.MOV.U32 R16, RZ, RZ, 0x2 ;  /* 0x00000002ff107424 */ /* 0x000fe200078e00ff */
[----:B------:R-:W-:Y:S02]  /*10a0*/  MOV R14, 0xffffffff ;  /* 0xffffffff000e7802 */ /* 0x000fe40000000f00 */
[----:B------:R-:W-:-:S02]  /*10b0*/  MOV R8, 0x10d0 ;  /* 0x000010d000087802 */ /* 0x000fc40000000f00 */
[----:B-123--:R-:W-:Y:S05]  /*10c0*/  CALL.REL.NOINC `($__internal_118_$__cuda_sm70_shflsync_bfly_p) ;  /* 0x0000074000007944 */ /* 0x00efea0003c00000 */
[----:B0-----:R-:W-:Y:S01]  /*10d0*/  HFMA2.MMA R16, -RZ, RZ, 0, 2.384185791015625e-07 ;  /* 0x00000004ff107435 */ /* 0x001fe200000001ff */
[----:B-1----:R-:W-:Y:S01]  /*10e0*/  FADD.FTZ R19, R12, R14 ;  /* 0x0000000e0c137221 */ /* 0x002fe20000010000 */
[----:B------:R-:W-:Y:S01]  /*10f0*/  MOV R14, 0xffffffff ;  /* 0xffffffff000e7802 */ /* 0x000fe20000000f00 */
[----:B------:R-:W-:Y:S01]  /*1100*/  IMAD.MOV.U32 R17, RZ, RZ, 0x1f ;  /* 0x0000001fff117424 */ /* 0x000fe200078e00ff */
[----:B------:R-:W-:-:S02]  /*1110*/  MOV R8, 0x1130 ;  /* 0x0000113000087802 */ /* 0x000fc40000000f00 */
[----:B------:R-:W-:Y:S05]  /*1120*/  CALL.REL.NOINC `($__internal_118_$__cuda_sm70_shflsync_bfly_p) ;  /* 0x000006e000007944 */ /* 0x000fea0003c00000 */
[----:B0-----:R-:W-:Y:S01]  /*1130*/  HFMA2.MMA R16, -RZ, RZ, 0, 4.76837158203125e-07 ;  /* 0x00000008ff107435 */ /* 0x001fe200000001ff */
[----:B-1----:R-:W-:Y:S01]  /*1140*/  FADD.FTZ R19, R19, R14 ;  /* 0x0000000e13137221 */ /* 0x002fe20000010000 */
[----:B------:R-:W-:Y:S01]  /*1150*/  MOV R17, 0x1f ;  /* 0x0000001f00117802 */ /* 0x000fe20000000f00 */
[----:B------:R-:W-:Y:S01]  /*1160*/  IMAD.MOV.U32 R14, RZ, RZ, -0x1 ;  /* 0xffffffffff0e7424 */ /* 0x000fe200078e00ff */
[----:B------:R-:W-:-:S02]  /*1170*/  MOV R8, 0x1190 ;  /* 0x0000119000087802 */ /* 0x000fc40000000f00 */
[----:B------:R-:W-:Y:S05]  /*1180*/  CALL.REL.NOINC `($__internal_118_$__cuda_sm70_shflsync_bfly_p) ;  /* 0x0000068000007944 */ /* 0x000fea0003c00000 */
[----:B-1----:R-:W-:Y:S01]  /*1190*/  FADD.FTZ R12, R19, R14 ;  /* 0x0000000e130c7221 */ /* 0x002fe20000010000 */
[----:B0-----:R-:W-:Y:S01]  /*11a0*/  HFMA2.MMA R16, -RZ, RZ, 0, 9.5367431640625e-07 ;  /* 0x00000010ff107435 */ /* 0x001fe200000001ff */
[----:B------:R-:W-:-:S02]  /*11b0*/  MOV R17, 0x1f ;  /* 0x0000001f00117802 */ /* 0x000fc40000000f00 */
[----:B------:R-:W-:Y:S01]  /*11c0*/  MOV R14, 0xffffffff ;  /* 0xffffffff000e7802 */ /* 0x000fe20000000f00 */
[----:B------:R-:W-:Y:S01]  /*11d0*/  IMAD.MOV.U32 R19, RZ, RZ, R12 ;  /* 0x000000ffff137224 */ /* 0x000fe200078e000c */
[----:B------:R-:W-:Y:S02]  /*11e0*/  MOV R8, 0x1200 ;  /* 0x0000120000087802 */ /* 0x000fe40000000f00 */
[----:B------:R-:W-:Y:S05]  /*11f0*/  CALL.REL.NOINC `($__internal_118_$__cuda_sm70_shflsync_bfly_p) ;  /* 0x0000061000007944 */ /* 0x000fea0003c00000 */
[----:B0-----:R-:W-:Y:S01]  /*1200*/  HFMA2.MMA R16, -RZ, RZ, 0, 5.9604644775390625e-08 ;  /* 0x00000001ff107435 */ /* 0x001fe200000001ff */
[----:B-1----:R-:W-:Y:S01]  /*1210*/  MOV R15, R14 ;  /* 0x0000000e000f7202 */ /* 0x002fe20000000f00 */
[----:B------:R-:W-:Y:S01]  /*1220*/  IMAD.MOV.U32 R17, RZ, RZ, 0x1f ;  /* 0x0000001fff117424 */ /* 0x000fe200078e00ff */
[----:B------:R-:W-:Y:S02]  /*1230*/  MOV R19, R13 ;  /* 0x0000000d00137202 */ /* 0x000fe40000000f00 */
[----:B------:R-:W-:Y:S02]  /*1240*/  MOV R14, 0xffffffff ;  /* 0xffffffff000e7802 */ /* 0x000fe40000000f00 */
[----:B------:R-:W-:Y:S02]  /*1250*/  MOV R8, 0x1270 ;  /* 0x0000127000087802 */ /* 0x000fe40000000f00 */
[----:B------:R-:W-:Y:S05]  /*1260*/  CALL.REL.NOINC `($__internal_118_$__cuda_sm70_shflsync_bfly_p) ;  /* 0x000005a000007944 */ /* 0x000fea0003c00000 */
[----:B0-----:R-:W-:Y:S01]  /*1270*/  HFMA2.MMA R16, -RZ, RZ, 0, 1.1920928955078125e-07 ;  /* 0x00000002ff107435 */ /* 0x001fe200000001ff */
[----:B-1----:R-:W-:Y:S01]  /*1280*/  FADD.FTZ R19, R13, R14 ;  /* 0x0000000e0d137221 */ /* 0x002fe20000010000 */
[----:B------:R-:W-:Y:S01]  /*1290*/  MOV R17, 0x1f ;  /* 0x0000001f00117802 */ /* 0x000fe20000000f00 */
[----:B------:R-:W-:Y:S01]  /*12a0*/  IMAD.MOV.U32 R14, RZ, RZ, -0x1 ;  /* 0xffffffffff0e7424 */ /* 0x000fe200078e00ff */
[----:B------:R-:W-:-:S02]  /*12b0*/  MOV R8, 0x12d0 ;  /* 0x000012d000087802 */ /* 0x000fc40000000f00 */
[----:B------:R-:W-:Y:S05]  /*12c0*/  CALL.REL.NOINC `($__internal_118_$__cuda_sm70_shflsync_bfly_p) ;  /* 0x0000054000007944 */ /* 0x000fea0003c00000 */
[----:B0-----:R-:W-:Y:S01]  /*12d0*/  HFMA2.MMA R16, -RZ, RZ, 0, 2.384185791015625e-07 ;  /* 0x00000004ff107435 */ /* 0x001fe200000001ff */
[----:B-1----:R-:W-:Y:S01]  /*12e0*/  FADD.FTZ R19, R19, R14 ;  /* 0x0000000e13137221 */ /* 0x002fe20000010000 */
[----:B------:R-:W-:-:S02]  /*12f0*/  MOV R17, 0x1f ;  /* 0x0000001f00117802 */ /* 0x000fc40000000f00 */
[----:B------:R-:W-:Y:S02]  /*1300*/  MOV R14, 0xffffffff ;  /* 0xffffffff000e7802 */ /* 0x000fe40000000f00 */
[----:B------:R-:W-:Y:S02]  /*1310*/  MOV R8, 0x1330 ;  /* 0x0000133000087802 */ /* 0x000fe40000000f00 */
[----:B------:R-:W-:Y:S05]  /*1320*/  CALL.REL.NOINC `($__internal_118_$__cuda_sm70_shflsync_bfly_p) ;  /* 0x000004e000007944 */ /* 0x000fea0003c00000 */
[----:B0-----:R-:W-:Y:S01]  /*1330*/  HFMA2.MMA R17, -RZ, RZ, 0, 1.847743988037109375e-06 ;  /* 0x0000001fff117435 */ /* 0x001fe200000001ff */
[----:B-1----:R-:W-:Y:S01]  /*1340*/  FADD.FTZ R19, R19, R14 ;  /* 0x0000000e13137221 */ /* 0x002fe20000010000 */
[----:B------:R-:W-:Y:S01]  /*1350*/  MOV R14, 0xffffffff ;  /* 0xffffffff000e7802 */ /* 0x000fe20000000f00 */
[----:B------:R-:W-:Y:S01]  /*1360*/  IMAD.MOV.U32 R16, RZ, RZ, 0x8 ;  /* 0x00000008ff107424 */ /* 0x000fe200078e00ff */
[----:B------:R-:W-:Y:S02]  /*1370*/  MOV R8, 0x1390 ;  /* 0x0000139000087802 */ /* 0x000fe40000000f00 */
[----:B------:R-:W-:Y:S05]  /*1380*/  CALL.REL.NOINC `($__internal_118_$__cuda_sm70_shflsync_bfly_p) ;  /* 0x0000048000007944 */ /* 0x000fea0003c00000 */
[----:B-1----:R-:W-:Y:S01]  /*1390*/  FADD.FTZ R13, R19, R14 ;  /* 0x0000000e130d7221 */ /* 0x002fe20000010000 */
[----:B0-----:R-:W-:Y:S01]  /*13a0*/  HFMA2.MMA R16, -RZ, RZ, 0, 9.5367431640625e-07 ;  /* 0x00000010ff107435 */ /* 0x001fe200000001ff */
[----:B------:R-:W-:Y:S01]  /*13b0*/  IMAD.MOV.U32 R17, RZ, RZ, 0x1f ;  /* 0x0000001fff117424 */ /* 0x000fe200078e00ff */
[----:B------:R-:W-:Y:S02]  /*13c0*/  MOV R14, 0xffffffff ;  /* 0xffffffff000e7802 */ /* 0x000fe40000000f00 */
[----:B------:R-:W-:-:S02]  /*13d0*/  MOV R19, R13 ;  /* 0x0000000d00137202 */ /* 0x000fc40000000f00 */
[----:B------:R-:W-:Y:S02]  /*13e0*/  MOV R8, 0x1400 ;  /* 0x0000140000087802 */ /* 0x000fe40000000f00 */
[----:B------:R-:W-:Y:S05]  /*13f0*/  CALL.REL.NOINC `($__internal_118_$__cuda_sm70_shflsync_bfly_p) ;  /* 0x0000041000007944 */ /* 0x000fea0003c00000 */
[----:B0-----:R-:W-:Y:S01]  /*1400*/  HFMA2.MMA R17, -RZ, RZ, 0, 1.847743988037109375e-06 ;  /* 0x0000001fff117435 */ /* 0x001fe200000001ff */
        /* <DEDUP_REMOVED lines=18> */
[----:B0-----:R-:W-:Y:S01]  /*1530*/  HFMA2.MMA R16, -RZ, RZ, 0, 4.76837158203125e-07 ;  /* 0x00000008ff107435 */ /* 0x001fe200000001ff */
[----:B-1----:R-:W-:Y:S01]  /*1540*/  FADD.FTZ R19, R19, R14 ;  /* 0x0000000e13137221 */ /* 0x002fe20000010000 */
[----:B------:R-:W-:Y:S01]  /*1550*/  MOV R14, 0xffffffff ;  /* 0xffffffff000e7802 */ /* 0x000fe20000000f00 */
[----:B------:R-:W-:Y:S01]  /*1560*/  IMAD.MOV.U32 R17, RZ, RZ, 0x1f ;  /* 0x0000001fff117424 */ /* 0x000fe200078e00ff */
[----:B------:R-:W-:Y:S02]  /*1570*/  MOV R8, 0x1590 ;  /* 0x0000159000087802 */ /* 0x000fe40000000f00 */
[----:B------:R-:W-:Y:S05]  /*1580*/  CALL.REL.NOINC `($__internal_118_$__cuda_sm70_shflsync_bfly_p) ;  /* 0x0000028000007944 */ /* 0x000fea0003c00000 */
[----:B-1----:R-:W-:Y:S01]  /*1590*/  FADD.FTZ R11, R19, R14 ;  /* 0x0000000e130b7221 */ /* 0x002fe20000010000 */
[----:B0-----:R-:W-:Y:S01]  /*15a0*/  HFMA2.MMA R16, -RZ, RZ, 0, 9.5367431640625e-07 ;  /* 0x00000010ff107435 */ /* 0x001fe200000001ff */
[----:B------:R-:W-:Y:S02]  /*15b0*/  MOV R17, 0x1f ;  /* 0x0000001f00117802 */ /* 0x000fe40000000f00 */
[----:B------:R-:W-:Y:S01]  /*15c0*/  MOV R14, 0xffffffff ;  /* 0xffffffff000e7802 */ /* 0x000fe20000000f00 */
[----:B------:R-:W-:Y:S01]  /*15d0*/  IMAD.MOV.U32 R19, RZ, RZ, R11 ;  /* 0x000000ffff137224 */ /* 0x000fe200078e000b */
[----:B------:R-:W-:-:S02]  /*15e0*/  MOV R8, 0x1600 ;  /* 0x0000160000087802 */ /* 0x000fc40000000f00 */
[----:B------:R-:W-:Y:S05]  /*15f0*/  CALL.REL.NOINC `($__internal_118_$__cuda_sm70_shflsync_bfly_p) ;  /* 0x0000021000007944 */ /* 0x000fea0003c00000 */
[----:B0-----:R-:W-:Y:S01]  /*1600*/  HFMA2.MMA R16, -RZ, RZ, 0, 5.9604644775390625e-08 ;  /* 0x00000001ff107435 */ /* 0x001fe200000001ff */
[----:B-1----:R-:W-:Y:S01]  /*1610*/  MOV R20, R14 ;  /* 0x0000000e00147202 */ /* 0x002fe20000000f00 */
[----:B------:R-:W-:Y:S01]  /*1620*/  IMAD.MOV.U32 R14, RZ, RZ, -0x1 ;  /* 0xffffffffff0e7424 */ /* 0x000fe200078e00ff */
[----:B------:R-:W-:-:S02]  /*1630*/  MOV R19, R10 ;  /* 0x0000000a00137202 */ /* 0x000fc40000000f00 */
[----:B------:R-:W-:Y:S02]  /*1640*/  MOV R17, 0x1f ;  /* 0x0000001f00117802 */ /* 0x000fe40000000f00 */
[----:B------:R-:W-:Y:S02]  /*1650*/  MOV R8, 0x1670 ;  /* 0x0000167000087802 */ /* 0x000fe40000000f00 */
[----:B------:R-:W-:Y:S05]  /*1660*/  CALL.REL.NOINC `($__internal_118_$__cuda_sm70_shflsync_bfly_p) ;  /* 0x000001a000007944 */ /* 0x000fea0003c00000 */
[----:B0-----:R-:W-:Y:S01]  /*1670*/  HFMA2.MMA R16, -RZ, RZ, 0, 1.1920928955078125e-07 ;  /* 0x00000002ff107435 */ /* 0x001fe200000001ff */
[----:B-1----:R-:W-:Y:S01]  /*1680*/  FADD.FTZ R19, R10, R14 ;  /* 0x0000000e0a137221 */ /* 0x002fe20000010000 */
[----:B------:R-:W-:Y:S02]  /*1690*/  MOV R17, 0x1f ;  /* 0x0000001f00117802 */ /* 0x000fe40000000f00 */
[----:B------:R-:W-:Y:S02]  /*16a0*/  MOV R14, 0xffffffff ;  /* 0xffffffff000e7802 */ /* 0x000fe40000000f00 */
[----:B------:R-:W-:Y:S02]  /*16b0*/  MOV R8, 0x16d0 ;  /* 0x000016d000087802 */ /* 0x000fe40000000f00 */
[----:B------:R-:W-:Y:S05]  /*16c0*/  CALL.REL.NOINC `($__internal_118_$__cuda_sm70_shflsync_bfly_p) ;  /* 0x0000014000007944 */ /* 0x000fea0003c00000 */
        /* <DEDUP_REMOVED lines=18> */
[----:B-1----:R-:W-:Y:S01]  /*17f0*/  MOV R8, R14 ;  /* 0x0000000e00087202 */ /* 0x002fe20000000f00 */
[----:B0-----:R-:W-:Y:S05]  /*1800*/  BRA `(.L_x_2732) ;  /* 0xfffff5a000007947 */ /* 0x001fea000383ffff */
        .weak           $__internal_118_$__cuda_sm70_shflsync_bfly_p
        .type           $__internal_118_$__cuda_sm70_shflsync_bfly_p,@function
        .size           $__internal_118_$__cuda_sm70_shflsync_bfly_p,(.L_x_2865 - $__internal_118_$__cuda_sm70_shflsync_bfly_p)
$__internal_118_$__cuda_sm70_shflsync_bfly_p:
[----:B------:R-:W-:Y:S01]  /*1810*/  HFMA2.MMA R9, -RZ, RZ, 0, 0 ;  /* 0x00000000ff097435 */ /* 0x000fe200000001ff */
[----:B------:R-:W-:Y:S04]  /*1820*/  WARPSYNC R14 ;  /* 0x0000000e00007348 */ /* 0x000fe80003800000 */
[----:B------:R0:W1:Y:S01]  /*1830*/  SHFL.BFLY PT, R14, R19, R16, R17 ;  /* 0x0c000010130e7389 */ /* 0x00006200000e0011 */
[----:B------:R-:W-:Y:S05]  /*1840*/  RET.REL.NODEC R8 `(_ZN10layer_norm40ln_parallel_residual_bwd_finalize_kernelINS_22Kernel_traits_finalizeILj2560EfffffjLb0ELj1024ELj4ENS_18Kernel_traits_baseILj2560EfffffjLj1024EEEEELb1EEEvNS_9BwdParamsE) ;  /* 0xffffe7b008007950 */ /* 0x000fea0003c3ffff */
.L_x_2733:
        /* <DEDUP_REMOVED lines=11> */
.L_x_2865:


//--------------------- .text._ZN10layer_norm31ln_parallel_residual_bwd_kernelINS_13Kernel_traitsIfffffjLj2560ELj1ELj1ELj4ELj16ENS_18Kernel_traits_baseILj2560EfffffjLj128EEEEELb1ELb1ELb1EEEvNS_9BwdParamsE --------------------------
	.section	.text._ZN10layer_norm31ln_parallel_residual_bwd_kernelINS_13Kernel_traitsIfffffjLj2560ELj1ELj1ELj4ELj16ENS_18Kernel_traits_baseILj2560EfffffjLj128EEEEELb1ELb1ELb1EEEvNS_9BwdParamsE,"ax",@progbits
	.sectioninfo	@"SHI_REGISTERS=166"
	.align	128
        .global         _ZN10layer_norm31ln_parallel_residual_bwd_kernelINS_13Kernel_traitsIfffffjLj2560ELj1ELj1ELj4ELj16ENS_18Kernel_traits_baseILj2560EfffffjLj128EEEEELb1ELb1ELb1EEEvNS_9BwdParamsE
        .type           _ZN10layer_norm31ln_parallel_residual_bwd_kernelINS_13Kernel_traitsIfffffjLj2560ELj1ELj1ELj4ELj16ENS_18Kernel_traits_baseILj2560EfffffjLj128EEEEELb1ELb1ELb1EEEvNS_9BwdParamsE,@function
        .size           _ZN10layer_norm31ln_parallel_residual_bwd_kernelINS_13Kernel_traitsIfffffjLj2560ELj1ELj1ELj4ELj16ENS_18Kernel_traits_baseILj2560EfffffjLj128EEEEELb1ELb1ELb1EEEvNS_9BwdParamsE,(.L_x_2866 - _ZN10layer_norm31ln_parallel_residual_bwd_kernelINS_13Kernel_traitsIfffffjLj2560ELj1ELj1ELj4ELj16ENS_18Kernel_traits_baseILj2560EfffffjLj128EEEEELb1ELb1ELb1EEEvNS_9BwdParamsE)
        .other          _ZN10layer_norm31ln_parallel_residual_bwd_kernelINS_13Kernel_traitsIfffffjLj2560ELj1ELj1ELj4ELj16ENS_18Kernel_traits_baseILj2560EfffffjLj128EEEEELb1ELb1ELb1EEEvNS_9BwdParamsE,@"STO_CUDA_ENTRY STV_DEFAULT"
_ZN10layer_norm31ln_parallel_residual_bwd_kernelINS_13Kernel_traitsIfffffjLj2560ELj1ELj1ELj4ELj16ENS_18Kernel_traits_baseILj2560EfffffjLj128EEEEELb1ELb1ELb1EEEvNS_9BwdParamsE:
.text._ZN10layer_norm31ln_parallel_residual_bwd_kernelINS_13Kernel_traitsIfffffjLj2560ELj1ELj1ELj4ELj16ENS_18Kernel_traits_baseILj2560EfffffjLj128EEEEELb1ELb1ELb1EEEvNS_9BwdParamsE:
        /* <DEDUP_REMOVED lines=29> */
.L_x_2734:
[----:B------:R-:W-:-:S05]  /*01d0*/  IMAD.SHL.U32 R2, R0, 0x10, RZ ;  /* 0x0000001000027824 */ /* 0x000fca00078e00ff */
[----:B------:R-:W-:-:S04]  /*01e0*/  LOP3.LUT R2, R2, 0x7f0, RZ, 0xc0, !PT ;  /* 0x000007f002027812 */ /* 0x000fc800078ec0ff */
[----:B------:R-:W-:-:S04]  /*01f0*/  IADD3 R2, P0, R2, c[0x0][0x1b0], RZ ;  /* 0x00006c0002027a10 */ /* 0x000fc80007f1e0ff */
        /* <DEDUP_REMOVED lines=28> */
[----:B0-----:R-:W-:-:S02]  /*03c0*/  CS2R R2, SRZ ;  /* 0x0000000000027805 */ /* 0x001fc4000001ff00 */
.L_x_2743:
[----:B------:R-:W-:Y:S01]  /*03d0*/  IMAD R68, R137, c[0x0][0x168], RZ ;  /* 0x00005a0089447a24 */ /* 0x000fe200078e02ff */
[----:B------:R-:W-:-:S02]  /*03e0*/  ISETP.NE.U32.AND P3, PT, RZ, c[0x0][0x250], PT ;  /* 0x00009400ff007a0c */ /* 0x000fc40003f65070 */
[----:B------:R-:W-:Y:S02]  /*03f0*/  LOP3.LUT R94, R0, 0x7f, RZ, 0xc0, !PT ;  /* 0x0000007f005e7812 */ /* 0x000fe400078ec0ff */
[----:B------:R-:W-:Y:S02]  /*0400*/  SHF.R.S32.HI R69, RZ, 0x1f, R68 ;  /* 0x0000001fff457819 */ /* 0x000fe40000011444 */
[----:B------:R-:W-:Y:S02]  /*0410*/  ISETP.NE.AND.EX P3, PT, RZ, c[0x0][0x254], PT, P3 ;  /* 0x00009500ff007a0c */ /* 0x000fe40003f65330 */
[----:B------:R-:W-:Y:S02]  /*0420*/  LEA.HI R69, R69, R68, RZ, 0x2 ;  /* 0x0000004445457211 */ /* 0x000fe400078f10ff */
[----:B------:R-:W-:Y:S02]  /*0430*/  MOV R92, 0x4 ;  /* 0x00000004005c7802 */ /* 0x000fe40000000f00 */
[----:B------:R-:W-:-:S03]  /*0440*/  LEA.HI.SX32 R94, R69, R94, 0x1e ;  /* 0x0000005e455e7211 */ /* 0x000fc600078ff2ff */
[----:B------:R-:W-:Y:S01]  /*0450*/  IMAD.WIDE R158, R137, R92, c[0x0][0x1a0] ;  /* 0x00006800899e7625 */ /* 0x000fe200078e025c */
[----:B------:R-:W-:-:S03]  /*0460*/  IADD3 R97, R94, 0x80, RZ ;  /* 0x000000805e617810 */ /* 0x000fc60007ffe0ff */
[C---:B------:R-:W-:Y:S01]  /*0470*/  IMAD.SHL.U32 R154, R94.reuse, 0x4, RZ ;  /* 0x000000045e9a7824 */ /* 0x040fe200078e00ff */
[----:B------:R-:W-:Y:S01]  /*0480*/  IADD3 R105, R94, 0x180, RZ ;  /* 0x000001805e697810 */ /* 0x000fe20007ffe0ff */
[----:B------:R0:W2:Y:S01]  /*0490*/  LDG.E R158, [R158.64] ;  /* 0x000000049e9e7981 */ /* 0x0000a2000c1e1900 */
[----:B------:R-:W-:Y:S02]  /*04a0*/  SHF.R.U32.HI R153, RZ, 0x1e, R94 ;  /* 0x0000001eff997819 */ /* 0x000fe4000001165e */
[----:B------:R-:W-:Y:S02]  /*04b0*/  @P3 IADD3 R74, P0, R154, c[0x0][0x198], RZ ;  /* 0x000066009a4a3a10 */ /* 0x000fe40007f1e0ff */
[----:B------:R-:W-:Y:S02]  /*04c0*/  SHF.L.U32 R156, R97, 0x2, RZ ;  /* 0x00000002619c7819 */ /* 0x000fe400000006ff */
[----:B------:R-:W-:Y:S02]  /*04d0*/  IADD3 R101, R94, 0x100, RZ ;  /* 0x000001005e657810 */ /* 0x000fe40007ffe0ff */
[----:B------:R-:W-:-:S02]  /*04e0*/  SHF.L.U32 R139, R105, 0x2, RZ ;  /* 0x00000002698b7819 */ /* 0x000fc400000006ff */
[----:B------:R-:W-:Y:S01]  /*04f0*/  @P3 IADD3.X R75, R153, c[0x0][0x19c], RZ, P0, !PT ;  /* 0x00006700994b3a10 */ /* 0x000fe200007fe4ff */
[----:B------:R-:W-:Y:S01]  /*0500*/  IMAD.SHL.U32 R157, R101, 0x4, RZ ;  /* 0x00000004659d7824 */ /* 0x000fe200078e00ff */
[----:B------:R-:W-:Y:S02]  /*0510*/  SHF.R.U32.HI R150, RZ, 0x1e, R97 ;  /* 0x0000001eff967819 */ /* 0x000fe40000011661 */
[----:B------:R-:W-:Y:S01]  /*0520*/  @P3 IADD3 R72, P0, R156, c[0x0][0x198], RZ ;  /* 0x000066009c483a10 */ /* 0x000fe20007f1e0ff */
[----:B------:R-:W-:Y:S01]  /*0530*/  IMAD.SHL.U32 R149, R97, 0x10, RZ ;  /* 0x0000001061957824 */ /* 0x000fe200078e00ff */
[----:B------:R-:W-:Y:S02]  /*0540*/  SHF.R.U32.HI R143, RZ, 0x1e, R105 ;  /* 0x0000001eff8f7819 */ /* 0x000fe40000011669 */
[----:B------:R-:W-:Y:S01]  /*0550*/  SHF.L.U32 R152, R94, 0x4, RZ ;  /* 0x000000045e987819 */ /* 0x000fe200000006ff */
[----:B------:R-:W-:Y:S01]  /*0560*/  IMAD.SHL.U32 R141, R105, 0x10, RZ ;  /* 0x00000010698d7824 */ /* 0x000fe200078e00ff */
[----:B------:R-:W-:-:S02]  /*0570*/  @P3 IADD3 R68, P2, R139, c[0x0][0x198], RZ ;  /* 0x000066008b443a10 */ /* 0x000fc40007f5e0ff */
[----:B------:R-:W-:Y:S02]  /*0580*/  IADD3 R107, R94, 0x200, RZ ;  /* 0x000002005e6b7810 */ /* 0x000fe40007ffe0ff */
[----:B------:R-:W-:Y:S01]  /*0590*/  SHF.R.U32.HI R151, RZ, 0x1c, R94 ;  /* 0x0000001cff977819 */ /* 0x000fe2000001165e */
[----:B------:R-:W-:Y:S01]  /*05a0*/  IMAD.MOV.U32 R106, RZ, RZ, 0x10 ;  /* 0x00000010ff6a7424 */ /* 0x000fe200078e00ff */
[----:B------:R-:W-:Y:S01]  /*05b0*/  @P3 IADD3.X R73, R150, c[0x0][0x19c], RZ, P0, !PT ;  /* 0x0000670096493a10 */ /* 0x000fe200007fe4ff */
[----:B------:R-:W-:Y:S01]  /*05c0*/  IMAD.WIDE R92, R137, R92, c[0x0][0x1a8] ;  /* 0x00006a00895c7625 */ /* 0x000fe200078e025c */
[----:B------:R-:W-:Y:S01]  /*05d0*/  @P3 IADD3.X R69, R143, c[0x0][0x19c], RZ, P2, !PT ;  /* 0x000067008f453a10 */ /* 0x000fe200017fe4ff */
[----:B-----5:R1:W5:Y:S01]  /*05e0*/  @P3 LDG.E R134, [R74.64] ;  /* 0x000000044a863981 */ /* 0x020362000c1e1900 */
[----:B------:R-:W-:Y:S02]  /*05f0*/  SHF.R.U32.HI R147, RZ, 0x1e, R101 ;  /* 0x0000001eff937819 */ /* 0x000fe40000011665 */
[----:B------:R-:W-:Y:S01]  /*0600*/  @P3 IADD3 R70, P1, R157, c[0x0][0x198], RZ ;  /* 0x000066009d463a10 */ /* 0x000fe20007f3e0ff */
[----:B------:R3:W5:Y:S01]  /*0610*/  @P3 LDG.E R133, [R72.64] ;  /* 0x0000000448853981 */ /* 0x000762000c1e1900 */
[----:B------:R-:W-:-:S02]  /*0620*/  SHF.R.U32.HI R148, RZ, 0x1c, R97 ;  /* 0x0000001cff947819 */ /* 0x000fc40000011661 */
[----:B------:R-:W-:Y:S01]  /*0630*/  @P3 IADD3.X R71, R147, c[0x0][0x19c], RZ, P1, !PT ;  /* 0x0000670093473a10 */ /* 0x000fe20000ffe4ff */
[----:B------:R4:W5:Y:S01]  /*0640*/  @P3 LDG.E R131, [R68.64] ;  /* 0x0000000444833981 */ /* 0x000962000c1e1900 */
[----:B------:R-:W-:Y:S02]  /*0650*/  ISETP.NE.U32.AND P0, PT, RZ, c[0x0][0x218], PT ;  /* 0x00008600ff007a0c */ /* 0x000fe40003f05070 */
[----:B------:R-:W-:Y:S01]  /*0660*/  SHF.L.U32 R145, R101, 0x4, RZ ;  /* 0x0000000465917819 */ /* 0x000fe200000006ff */
[----:B0-----:R-:W-:Y:S01]  /*0670*/  IMAD.SHL.U32 R159, R107, 0x4, RZ ;  /* 0x000000046b9f7824 */ /* 0x001fe200078e00ff */
[----:B------:R-:W-:Y:S01]  /*0680*/  SHF.R.U32.HI R140, RZ, 0x1c, R105 ;  /* 0x0000001cff8c7819 */ /* 0x000fe20000011669 */
[----:B------:R0:W5:Y:S01]  /*0690*/  @P3 LDG.E R132, [R70.64] ;  /* 0x0000000446843981 */ /* 0x000162000c1e1900 */
[----:B---3--:R-:W-:Y:S02]  /*06a0*/  IADD3 R72, P2, R149, c[0x0][0x188], RZ ;  /* 0x0000620095487a10 */ /* 0x008fe40007f5e0ff */
[----:B----4-:R-:W-:-:S02]  /*06b0*/  IADD3 R68, P1, R152, c[0x0][0x188], RZ ;  /* 0x0000620098447a10 */ /* 0x010fc40007f3e0ff */
[----:B------:R-:W-:Y:S02]  /*06c0*/  SHF.R.U32.HI R144, RZ, 0x1c, R101 ;  /* 0x0000001cff907819 */ /* 0x000fe40000011665 */
[----:B------:R-:W-:Y:S02]  /*06d0*/  SHF.L.U32 R138, R107, 0x4, RZ ;  /* 0x000000046b8a7819 */ /* 0x000fe400000006ff */
[--C-:B------:R-:W-:Y:S02]  /*06e0*/  SHF.R.U32.HI R160, RZ, 0x1e, R107.reuse ;  /* 0x0000001effa07819 */ /* 0x100fe4000001166b */
[----:B------:R-:W-:Y:S01]  /*06f0*/  SHF.R.U32.HI R129, RZ, 0x1c, R107 ;  /* 0x0000001cff817819 */ /* 0x000fe2000001166b */
[----:B------:R-:W-:Y:S01]  /*0700*/  IMAD.WIDE.U32 R88, R94, R106, c[0x0][0x208] ;  /* 0x000082005e587625 */ /* 0x000fe200078e006a */
[----:B------:R-:W-:Y:S01]  /*0710*/  IADD3.X R73, R148, c[0x0][0x18c], RZ, P2, !PT ;  /* 0x0000630094497a10 */ /* 0x000fe200017fe4ff */
[----:B------:R3:W4:Y:S01]  /*0720*/  LDG.E R142, [R92.64] ;  /* 0x000000045c8e7981 */ /* 0x000722000c1e1900 */
[----:B------:R-:W-:-:S02]  /*0730*/  IADD3 R80, P2, R141, c[0x0][0x188], RZ ;  /* 0x000062008d507a10 */ /* 0x000fc40007f5e0ff */
[----:B------:R-:W-:Y:S02]  /*0740*/  IADD3.X R69, R151, c[0x0][0x18c], RZ, P1, !PT ;  /* 0x0000630097457a10 */ /* 0x000fe40000ffe4ff */
[----:B------:R-:W-:Y:S01]  /*0750*/  ISETP.NE.AND.EX P0, PT, RZ, c[0x0][0x21c], PT, P0 ;  /* 0x00008700ff007a0c */ /* 0x000fe20003f05300 */
[----:B-1----:R-:W4:Y:S01]  /*0760*/  LDG.E.128 R72, [R72.64] ;  /* 0x0000000448487981 */ /* 0x002f22000c1e1d00 */
[----:B------:R-:W-:Y:S02]  /*0770*/  IADD3 R76, P1, R145, c[0x0][0x188], RZ ;  /* 0x00006200914c7a10 */ /* 0x000fe40007f3e0ff */
[----:B------:R-:W-:Y:S01]  /*0780*/  IADD3.X R81, R140, c[0x0][0x18c], RZ, P2, !PT ;  /* 0x000063008c517a10 */ /* 0x000fe200017fe4ff */
[----:B0-----:R-:W4:Y:S01]  /*0790*/  LDG.E.128 R68, [R68.64] ;  /* 0x0000000444447981 */ /* 0x001f22000c1e1d00 */
[----:B------:R-:W-:Y:S02]  /*07a0*/  @P3 IADD3 R90, P2, R159, c[0x0][0x198], RZ ;  /* 0x000066009f5a3a10 */ /* 0x000fe40007f5e0ff */
[----:B------:R-:W-:-:S02]  /*07b0*/  IADD3.X R77, R144, c[0x0][0x18c], RZ, P1, !PT ;  /* 0x00006300904d7a10 */ /* 0x000fc40000ffe4ff */
[----:B------:R-:W-:Y:S01]  /*07c0*/  IADD3 R84, P1, R138, c[0x0][0x188], RZ ;  /* 0x000062008a547a10 */ /* 0x000fe20007f3e0ff */
[----:B------:R-:W4:Y:S01]  /*07d0*/  LDG.E.128 R80, [R80.64] ;  /* 0x0000000450507981 */ /* 0x000f22000c1e1d00 */
[----:B------:R-:W-:Y:S02]  /*07e0*/  @P3 IADD3.X R91, R160, c[0x0][0x19c], RZ, P2, !PT ;  /* 0x00006700a05b3a10 */ /* 0x000fe400017fe4ff */
[----:B------:R-:W-:Y:S01]  /*07f0*/  IADD3.X R85, R129, c[0x0][0x18c], RZ, P1, !PT ;  /* 0x0000630081557a10 */ /* 0x000fe20000ffe4ff */
[----:B------:R-:W4:Y:S01]  /*0800*/  LDG.E.128 R76, [R76.64] ;  /* 0x000000044c4c7981 */ /* 0x000f22000c1e1d00 */
[----:B---3--:R-:W-:-:S03]  /*0810*/  @P0 LEA R92, P1, R94, c[0x0][0x218], 0x4 ;  /* 0x000086005e5c0a11 */ /* 0x008fc600078220ff */
[----:B------:R0:W5:Y:S01]  /*0820*/  @P3 LDG.E R130, [R90.64] ;  /* 0x000000045a823981 */ /* 0x000162000c1e1900 */
[----:B------:R-:W-:-:S03]  /*0830*/  @P0 LEA.HI.X R93, R94, c[0x0][0x21c], RZ, 0x4, P1 ;  /* 0x000087005e5d0a11 */ /* 0x000fc600008f24ff */
[----:B------:R-:W3:Y:S04]  /*0840*/  LDG.E.128 R84, [R84.64] ;  /* 0x0000000454547981 */ /* 0x000ee8000c1e1d00 */
[----:B------:R1:W5:Y:S04]  /*0850*/  @P0 LDG.E.128 R40, [R92.64] ;  /* 0x000000045c280981 */ /* 0x000368000c1e1d00 */
[----:B0-----:R-:W3:Y:S01]  /*0860*/  LDG.E.128 R88, [R88.64] ;  /* 0x0000000458587981 */ /* 0x001ee2000c1e1d00 */
[C---:B------:R-:W-:Y:S01]  /*0870*/  @P0 LEA R96, P1, R97.reuse, c[0x0][0x218], 0x4 ;  /* 0x0000860061600a11 */ /* 0x040fe200078220ff */
[----:B-1----:R-:W-:-:S03]  /*0880*/  IMAD.WIDE.U32 R92, R97, R106, c[0x0][0x208] ;  /* 0x00008200615c7625 */ /* 0x002fc600078e006a */
[----:B------:R-:W-:-:S03]  /*0890*/  @P0 LEA.HI.X R97, R97, c[0x0][0x21c], RZ, 0x4, P1 ;  /* 0x0000870061610a11 */ /* 0x000fc600008f24ff */
[----:B------:R-:W3:Y:S04]  /*08a0*/  LDG.E.128 R92, [R92.64] ;  /* 0x000000045c5c7981 */ /* 0x000ee8000c1e1d00 */
[----:B------:R0:W5:Y:S01]  /*08b0*/  @P0 LDG.E.128 R44, [R96.64] ;  /* 0x00000004602c0981 */ /* 0x000162000c1e1d00 */
[C---:B------:R-:W-:Y:S01]  /*08c0*/  @P0 LEA R100, P1, R101.reuse, c[0x0][0x218], 0x4 ;  /* 0x0000860065640a11 */ /* 0x040fe200078220ff */
[----:B0-----:R-:W-:-:S03]  /*08d0*/  IMAD.WIDE.U32 R96, R101, R106, c[0x0][0x208] ;  /* 0x0000820065607625 */ /* 0x001fc600078e006a */
[----:B------:R-:W-:-:S03]  /*08e0*/  @P0 LEA.HI.X R101, R101, c[0x0][0x21c], RZ, 0x4, P1 ;  /* 0x0000870065650a11 */ /* 0x000fc600008f24ff */
[----:B------:R-:W3:Y:S01]  /*08f0*/  LDG.E.128 R96, [R96.64] ;  /* 0x0000000460607981 */ /* 0x000ee2000c1e1d00 */
[----:B------:R-:W-:-:S03]  /*0900*/  @P0 LEA R104, P1, R105, c[0x0][0x218], 0x4 ;  /* 0x0000860069680a11 */ /* 0x000fc600078220ff */
[----:B------:R0:W5:Y:S02]  /*0910*/  @P0 LDG.E.128 R48, [R100.64] ;  /* 0x0000000464300981 */ /* 0x000164000c1e1d00 */
[C---:B0-----:R-:W-:Y:S01]  /*0920*/  IMAD.WIDE.U32 R100, R105.reuse, R106, c[0x0][0x208] ;  /* 0x0000820069647625 */ /* 0x041fe200078e006a */
[----:B------:R-:W-:-:S05]  /*0930*/  @P0 LEA.HI.X R105, R105, c[0x0][0x21c], RZ, 0x4, P1 ;  /* 0x0000870069690a11 */ /* 0x000fca00008f24ff */
[----:B------:R0:W5:Y:S04]  /*0940*/  @P0 LDG.E.128 R52, [R104.64] ;  /* 0x0000000468340981 */ /* 0x000168000c1e1d00 */
[----:B------:R-:W3:Y:S01]  /*0950*/  LDG.E.128 R100, [R100.64] ;  /* 0x0000000464647981 */ /* 0x000ee2000c1e1d00 */
[----:B0-----:R-:W-:-:S04]  /*0960*/  @P0 LEA R104, P1, R107, c[0x0][0x218], 0x4 ;  /* 0x000086006b680a11 */ /* 0x001fc800078220ff */
[----:B------:R-:W-:-:S05]  /*0970*/  @P0 LEA.HI.X R105, R107, c[0x0][0x21c], RZ, 0x4, P1 ;  /* 0x000087006b690a11 */ /* 0x000fca00008f24ff */
[----:B------:R0:W5:Y:S02]  /*0980*/  @P0 LDG.E.128 R56, [R104.64] ;  /* 0x0000000468380981 */ /* 0x000164000c1e1d00 */
[----:B0-----:R-:W-:-:S06]  /*0990*/  IMAD.WIDE.U32 R104, R107, R106, c[0x0][0x208] ;  /* 0x000082006b687625 */ /* 0x001fcc00078e006a */
[----:B------:R-:W3:Y:S01]  /*09a0*/  LDG.E.128 R104, [R104.64] ;  /* 0x0000000468687981 */ /* 0x000ee2000c1e1d00 */
[----:B------:R-:W-:-:S04]  /*09b0*/  IADD3 R154, P0, R154, c[0x0][0x190], RZ ;  /* 0x000064009a9a7a10 */ /* 0x000fc80007f1e0ff */
[----:B------:R-:W-:Y:S02]  /*09c0*/  IADD3.X R155, R153, c[0x0][0x194], RZ, P0, !PT ;  /* 0x00006500999b7a10 */ /* 0x000fe400007fe4ff */
[----:B------:R-:W-:-:S03]  /*09d0*/  IADD3 R156, P0, R156, c[0x0][0x190], RZ ;  /* 0x000064009c9c7a10 */ /* 0x000fc60007f1e0ff */
[----:B------:R0:W5:Y:S02]  /*09e0*/  LDG.E R153, [R154.64] ;  /* 0x000000049a997981 */ /* 0x000164000c1e1900 */
[----:B0-----:R-:W-:Y:S02]  /*09f0*/  IADD3 R154, P1, R157, c[0x0][0x190], RZ ;  /* 0x000064009d9a7a10 */ /* 0x001fe40007f3e0ff */
[----:B------:R-:W-:Y:S02]  /*0a00*/  IADD3.X R157, R150, c[0x0][0x194], RZ, P0, !PT ;  /* 0x00006500969d7a10 */ /* 0x000fe400007fe4ff */
[----:B------:R-:W-:-:S03]  /*0a10*/  IADD3.X R155, R147, c[0x0][0x194], RZ, P1, !PT ;  /* 0x00006500939b7a10 */ /* 0x000fc60000ffe4ff */
[----:B------:R0:W5:Y:S04]  /*0a20*/  LDG.E R150, [R156.64] ;  /* 0x000000049c967981 */ /* 0x000168000c1e1900 */
[----:B------:R1:W5:Y:S01]  /*0a30*/  LDG.E R147, [R154.64] ;  /* 0x000000049a937981 */ /* 0x000362000c1e1900 */
[----:B------:R-:W-:Y:S01]  /*0a40*/  ULDC.U8 UR6, c[0x0][0x1f0] ;  /* 0x00007c0000067ab9 */ /* 0x000fe20000000000 */
[----:B0-----:R-:W-:Y:S02]  /*0a50*/  IADD3 R156, P0, R139, c[0x0][0x190], RZ ;  /* 0x000064008b9c7a10 */ /* 0x001fe40007f1e0ff */
[----:B-1----:R-:W-:Y:S02]  /*0a60*/  IADD3 R154, P1, R159, c[0x0][0x190], RZ ;  /* 0x000064009f9a7a10 */ /* 0x002fe40007f3e0ff */
[----:B------:R-:W-:-:S02]  /*0a70*/  IADD3.X R157, R143, c[0x0][0x194], RZ, P0, !PT ;  /* 0x000065008f9d7a10 */ /* 0x000fc400007fe4ff */
[----:B------:R-:W-:Y:S02]  /*0a80*/  IADD3.X R155, R160, c[0x0][0x194], RZ, P1, !PT ;  /* 0x00006500a09b7a10 */ /* 0x000fe40000ffe4ff */
[----:B------:R-:W-:Y:S01]  /*0a90*/  ISETP.NE.AND P0, PT, RZ, UR6, PT ;  /* 0x00000006ff007c0c */ /* 0x000fe2000bf05270 */
[----:B------:R0:W5:Y:S04]  /*0aa0*/  LDG.E R143, [R156.64] ;  /* 0x000000049c8f7981 */ /* 0x000168000c1e1900 */
[----:B------:R2:W5:Y:S02]  /*0ab0*/  LDG.E R139, [R154.64] ;  /* 0x000000049a8b7981 */ /* 0x000564000c1e1900 */
[----:B--2---:R-:W-:-:S05]  /*0ac0*/  FSEL R154, R158, RZ, !P0 ;  /* 0x000000ff9e9a7208 */ /* 0x004fca0004000000 */
[C---:B----4-:R-:W-:Y:S02]  /*0ad0*/  FADD.FTZ R158, -R154.reuse, R70 ;  /* 0x000000469a9e7221 */ /* 0x050fe40000010100 */
[C---:B0-----:R-:W-:Y:S02]  /*0ae0*/  FADD.FTZ R157, -R154.reuse, R68 ;  /* 0x000000449a9d7221 */ /* 0x041fe40000010100 */
[----:B------:R-:W-:Y:S02]  /*0af0*/  FADD.FTZ R160, -R154, R71 ;  /* 0x000000479aa07221 */ /* 0x000fe40000010100 */
[----:B------:R-:W-:Y:S02]  /*0b00*/  FMUL.FTZ R158, R142, R158 ;  /* 0x0000009e8e9e7220 */ /* 0x000fe40000410000 */
[C---:B------:R-:W-:Y:S02]  /*0b10*/  FADD.FTZ R72, -R154.reuse, R72 ;  /* 0x000000489a487221 */ /* 0x040fe40000010100 */
[----:B------:R-:W-:-:S02]  /*0b20*/  FADD.FTZ R71, -R154, R80 ;  /* 0x000000509a477221 */ /* 0x000fc40000010100 */
[----:B------:R-:W-:Y:S02]  /*0b30*/  FADD.FTZ R156, -R154, R69 ;  /* 0x000000459a9c7221 */ /* 0x000fe40000010100 */
[C---:B------:R-:W-:Y:S02]  /*0b40*/  FMUL.FTZ R157, R142.reuse, R157 ;  /* 0x0000009d8e9d7220 */ /* 0x040fe40000410000 */
[----:B------:R-:W-:Y:S02]  /*0b50*/  FMUL.FTZ R160, R142, R160 ;  /* 0x000000a08ea07220 */ /* 0x000fe40000410000 */
[C---:B---3--:R-:W-:Y:S02]  /*0b60*/  FADD.FTZ R80, -R154.reuse, R84 ;  /* 0x000000549a507221 */ /* 0x048fe40000010100 */
[----:B------:R-:W-:Y:S02]  /*0b70*/  FADD.FTZ R73, -R154, R73 ;  /* 0x000000499a497221 */ /* 0x000fe40000010100 */
[----:B------:R-:W-:-:S02]  /*0b80*/  FMUL.FTZ R84, R142, R71 ;  /* 0x000000478e547220 */ /* 0x000fc40000410000 */
[----:B------:R-:W-:Y:S02]  /*0b90*/  FMUL.FTZ R159, R36, R88 ;  /* 0x00000058249f7220 */ /* 0x000fe40000410000 */
[C---:B------:R-:W-:Y:S02]  /*0ba0*/  FADD.FTZ R7, R90.reuse, R7 ;  /* 0x000000075a077221 */ /* 0x040fe40000010000 */
[----:B------:R-:W-:Y:S02]  /*0bb0*/  FFMA.FTZ R114, R90, R158, R114 ;  /* 0x0000009e5a727223 */ /* 0x000fe40000010072 */
[----:B------:R-:W-:Y:S02]  /*0bc0*/  FMUL.FTZ R162, R38, R90 ;  /* 0x0000005a26a27220 */ /* 0x000fe40000410000 */
[C---:B------:R-:W-:Y:S02]  /*0bd0*/  FMUL.FTZ R90, R142.reuse, R72 ;  /* 0x000000488e5a7220 */ /* 0x040fe40000410000 */
[----:B------:R-:W-:-:S02]  /*0be0*/  FMUL.FTZ R156, R142, R156 ;  /* 0x0000009c8e9c7220 */ /* 0x000fc40000410000 */
[----:B------:R-:W-:Y:S02]  /*0bf0*/  FMUL.FTZ R161, R37, R89 ;  /* 0x0000005925a17220 */ /* 0x000fe40000410000 */
[----:B------:R-:W-:Y:S02]  /*0c00*/  FADD.FTZ R72, RZ, R159 ;  /* 0x0000009fff487221 */ /* 0x000fe40000010000 */
[----:B------:R-:W-:Y:S02]  /*0c10*/  FFMA.FTZ R71, R157, R159, RZ ;  /* 0x0000009f9d477223 */ /* 0x000fe400000100ff */
[C---:B------:R-:W-:Y:S02]  /*0c20*/  FADD.FTZ R8, R91.reuse, R8 ;  /* 0x000000085b087221 */ /* 0x040fe40000010000 */
[----:B------:R-:W-:Y:S02]  /*0c30*/  FFMA.FTZ R115, R91, R160, R115 ;  /* 0x000000a05b737223 */ /* 0x000fe40000010073 */
        /* <DEDUP_REMOVED lines=19> */
[----:B------:R-:W-:Y:S02]  /*0d70*/  FMUL.FTZ R154, R32, R92 ;  /* 0x0000005c209a7220 */ /* 0x000fe40000410000 */
[----:B------:R-:W-:Y:S02]  /*0d80*/  FADD.FTZ R73, R70, R163 ;  /* 0x000000a346497221 */ /* 0x000fe40000010000 */
        /* <DEDUP_REMOVED lines=13> */
[----:B------:R-:W-:Y:S02]  /*0e60*/  FMUL.FTZ R94, R34, R94 ;  /* 0x0000005e225e7220 */ /* 0x000fe40000410000 */
[----:B------:R-:W-:Y:S02]  /*0e70*/  FADD.FTZ R69, R70, R93 ;  /* 0x0000005d46457221 */ /* 0x000fe40000010000 */
[----:B------:R-:W-:-:S02]  /*0e80*/  FFMA.FTZ R71, R91, R93, R72 ;  /* 0x0000005d5b477223 */ /* 0x000fc40000010048 */
[C---:B------:R-:W-:Y:S02]  /*0e90*/  FADD.FTZ R4, R95.reuse, R4 ;  /* 0x000000045f047221 */ /* 0x040fe40000010000 */
[C---:B------:R-:W-:Y:S02]  /*0ea0*/  FMUL.FTZ R76, R142.reuse, R76 ;  /* 0x0000004c8e4c7220 */ /* 0x040fe40000410000 */
[----:B------:R-:W-:Y:S02]  /*0eb0*/  FFMA.FTZ R111, R95, R155, R111 ;  /* 0x0000009b5f6f7223 */ /* 0x000fe4000001006f */
[----:B------:R-:W-:Y:S02]  /*0ec0*/  FMUL.FTZ R87, R142, R68 ;  /* 0x000000448e577220 */ /* 0x000fe40000410000 */
        /* <DEDUP_REMOVED lines=66> */
[----:B------:R-:W-:Y:S01]  /*12f0*/  LOP3.LUT P1, RZ, R146, 0xff, RZ, 0xc0, !PT ;  /* 0x000000ff92ff7812 */ /* 0x000fe2000782c0ff */
[----:B------:R-:W-:Y:S01]  /*1300*/  FADD.FTZ R125, R107, R125 ;  /* 0x0000007d6b7d7221 */ /* 0x000fe20000010000 */
[----:B------:R-:W-:Y:S01]  /*1310*/  IADD3 R137, R137, c[0x0][0x160], RZ ;  /* 0x0000580089897a10 */ /* 0x000fe20007ffe0ff */
[----:B------:R-:W-:Y:S01]  /*1320*/  FFMA.FTZ R11, R107, R83, R11 ;  /* 0x000000536b0b7223 */ /* 0x000fe2000001000b */
[----:B------:R-:W-:Y:S01]  /*1330*/  SHF.L.U32 R69, R69, 0x2, RZ ;  /* 0x0000000245457819 */ /* 0x000fe200000006ff */
[----:B------:R-:W-:-:S02]  /*1340*/  FMUL.FTZ R107, R23, R107 ;  /* 0x0000006b176b7220 */ /* 0x000fc40000410000 */
[----:B------:R-:W-:Y:S02]  /*1350*/  FADD.FTZ R68, R71, R106 ;  /* 0x0000006a47447221 */ /* 0x000fe40000010000 */
[----:B------:R-:W-:Y:S01]  /*1360*/  FFMA.FTZ R70, R82, R106, R73 ;  /* 0x0000006a52467223 */ /* 0x000fe20000010049 */
[----:B------:R-:W-:Y:S01]  /*1370*/  LOP3.LUT P0, RZ, R0, 0x1f, RZ, 0xc0, !PT ;  /* 0x0000001f00ff7812 */ /* 0x000fe2000780c0ff */
[C---:B------:R-:W-:Y:S01]  /*1380*/  FADD.FTZ R128, R88.reuse, R128 ;  /* 0x0000008058807221 */ /* 0x040fe20000010000 */
[----:B------:R-:W-:Y:S01]  /*1390*/  ISETP.GE.AND P5, PT, R137, c[0x0][0x164], PT ;  /* 0x0000590089007a0c */ /* 0x000fe20003fa6270 */
[----:B------:R-:W-:Y:S01]  /*13a0*/  FFMA.FTZ R135, R88, R157, R135 ;  /* 0x0000009d58877223 */ /* 0x000fe20000010087 */
[----:B------:R-:W-:Y:S01]  /*13b0*/  SEL R72, R136, R69, !P1 ;  /* 0x0000004588487207 */ /* 0x000fe20004800000 */
[C---:B------:R-:W-:Y:S02]  /*13c0*/  FADD.FTZ R9, R89.reuse, R9 ;  /* 0x0000000959097221 */ /* 0x040fe40000010000 */
[----:B------:R-:W-:-:S02]  /*13d0*/  FFMA.FTZ R127, R89, R156, R127 ;  /* 0x0000009c597f7223 */ /* 0x000fc4000001007f */
[----:B------:R-:W-:Y:S02]  /*13e0*/  FADD.FTZ R71, R68, R107 ;  /* 0x0000006b44477221 */ /* 0x000fe40000010000 */
[----:B------:R-:W-:Y:S01]  /*13f0*/  FFMA.FTZ R70, R83, R107, R70 ;  /* 0x0000006b53467223 */ /* 0x000fe20000010046 */
[----:B------:R-:W-:Y:S05]  /*1400*/  BRA.DIV ~URZ, `(.L_x_2736) ;  /* 0x000017627f007947 */ /* 0x000fea000b800000 */
[----:B------:R0:W1:Y:S02]  /*1410*/  SHFL.DOWN PT, R88, R71, 0x10, 0x1f ;  /* 0x0a001f0047587f89 */ /* 0x00006400000e0000 */
.L_x_2744:
[----:B------:R-:W-:Y:S05]  /*1420*/  BRA.DIV ~URZ, `(.L_x_2737) ;  /* 0x000017c27f007947 */ /* 0x000fea000b800000 */
        /* <DEDUP_REMOVED lines=10> */
[----:B------:R-:W0:Y:S01]  /*14d0*/  SHFL.DOWN PT, R70, R75, 0x2, 0x1f ;  /* 0x08401f004b467f89 */ /* 0x000e2200000e0000 */
[----:B-1----:R-:W-:-:S05]  /*14e0*/  FADD.FTZ R73, R74, R73 ;  /* 0x000000494a497221 */ /* 0x002fca0000010000 */
[----:B------:R-:W1:Y:S01]  /*14f0*/  SHFL.DOWN PT, R88, R73, 0x2, 0x1f ;  /* 0x08401f0049587f89 */ /* 0x000e6200000e0000 */
[----:B0-----:R-:W-:Y:S02]  /*1500*/  FADD.FTZ R71, R75, R70 ;  /* 0x000000464b477221 */ /* 0x001fe40000010000 */
[----:B-1----:R-:W-:-:S03]  /*1510*/  FADD.FTZ R70, R73, R88 ;  /* 0x0000005849467221 */ /* 0x002fc60000010000 */
[----:B------:R0:W1:Y:S04]  /*1520*/  SHFL.DOWN PT, R88, R71, 0x1, 0x1f ;  /* 0x08201f0047587f89 */ /* 0x00006800000e0000 */
[----:B------:R0:W2:Y:S02]  /*1530*/  SHFL.DOWN PT, R69, R70, 0x1, 0x1f ;  /* 0x08201f0046457f89 */ /* 0x0000a400000e0000 */
.L_x_2745:
[----:B-1----:R-:W-:Y:S01]  /*1540*/  FADD.FTZ R68, R88, R71 ;  /* 0x0000004758447221 */ /* 0x002fe20000010000 */
[----:B0-----:R-:W-:Y:S01]  /*1550*/  @!P0 SHF.R.U32.HI R71, RZ, 0x5, R0 ;  /* 0x00000005ff478819 */ /* 0x001fe20000011600 */
[----:B--2---:R-:W-:Y:S01]  /*1560*/  FADD.FTZ R69, R69, R70 ;  /* 0x0000004645457221 */ /* 0x004fe20000010000 */
[----:B------:R-:W-:Y:S01]  /*1570*/  ULDC.U8 UR6, c[0x0][0x1f0] ;  /* 0x00007c0000067ab9 */ /* 0x000fe20000000000 */
[----:B------:R-:W-:Y:S02]  /*1580*/  ISETP.NE.U32.AND P2, PT, RZ, c[0x0][0x218], PT ;  /* 0x00008600ff007a0c */ /* 0x000fe40003f45070 */
[----:B------:R-:W-:-:S02]  /*1590*/  @!P0 LOP3.LUT R71, R71, 0x3, RZ, 0xc0, !PT ;  /* 0x0000000347478812 */ /* 0x000fc400078ec0ff */
[----:B------:R-:W-:Y:S02]  /*15a0*/  ISETP.NE.AND.EX P2, PT, RZ, c[0x0][0x21c], PT, P2 ;  /* 0x00008700ff007a0c */ /* 0x000fe40003f45320 */
[----:B------:R-:W-:Y:S01]  /*15b0*/  ISETP.NE.U32.AND P1, PT, RZ, c[0x0][0x258], PT ;  /* 0x00009600ff007a0c */ /* 0x000fe20003f25070 */
[----:B------:R-:W-:-:S03]  /*15c0*/  @!P0 IMAD.IADD R88, R72, 0x1, R71 ;  /* 0x0000000148588824 */ /* 0x000fc600078e0247 */
[----:B------:R-:W-:Y:S02]  /*15d0*/  ISETP.NE.AND.EX P1, PT, RZ, c[0x0][0x25c], PT, P1 ;  /* 0x00009700ff007a0c */ /* 0x000fe40003f25310 */
[----:B------:R-:W-:Y:S01]  /*15e0*/  @!P0 STS.64 [R88.X8+0x2800], R68 ;  /* 0x0028004458008388 */ /* 0x000fe20000008a00 */
[----:B------:R-:W-:Y:S01]  /*15f0*/  ISETP.NE.AND P0, PT, RZ, UR6, PT ;  /* 0x00000006ff007c0c */ /* 0x000fe2000bf05270 */
[----:B------:R-:W-:Y:S02]  /*1600*/  WARPSYNC 0xffffffff ;  /* 0xffffffff00007948 */ /* 0x000fe40003800000 */
[----:B------:R-:W-:Y:S06]  /*1610*/  BAR.SYNC.DEFER_BLOCKING 0x0 ;  /* 0x0000000000007b1d */ /* 0x000fec0000010000 */
[----:B------:R-:W0:Y:S02]  /*1620*/  LDS.128 R68, [R72.X8+0x2800] ;  /* 0x0028000048447984 */ /* 0x000e240000008c00 */
[----:B0-----:R-:W-:-:S04]  /*1630*/  FADD.FTZ R73, RZ, R68 ;  /* 0x00000044ff497221 */ /* 0x001fc80000010000 */
[----:B------:R-:W-:Y:S02]  /*1640*/  FADD.FTZ R89, R70, R73 ;  /* 0x0000004946597221 */ /* 0x000fe40000010000 */
[----:B------:R-:W0:Y:S01]  /*1650*/  LDS.128 R72, [R72.X8+0x2810] ;  /* 0x0028100048487984 */ /* 0x000e220000008c00 */
[----:B------:R-:W-:-:S04]  /*1660*/  FADD.FTZ R70, RZ, R69 ;  /* 0x00000045ff467221 */ /* 0x000fc80000010000 */
        /* <DEDUP_REMOVED lines=34> */
.L_x_2738:
[----:B------:R-:W-:Y:S01]  /*1890*/  FMUL.FTZ R74, R159, c[0x0][0x1e8] ;  /* 0x00007a009f4a7a20 */ /* 0x000fe20000410000 */
[C---:B------:R-:W-:Y:S01]  /*18a0*/  LOP3.LUT P4, RZ, R153.reuse, 0xff, RZ, 0xc0, !PT ;  /* 0x000000ff99ff7812 */ /* 0x040fe2000788c0ff */
[----:B------:R-:W-:Y:S01]  /*18b0*/  FMUL.FTZ R158, R158, c[0x0][0x1e8] ;  /* 0x00007a009e9e7a20 */ /* 0x000fe20000410000 */
[----:B------:R-:W-:Y:S01]  /*18c0*/  LOP3.LUT P6, RZ, R153, 0xff00, RZ, 0xc0, !PT ;  /* 0x0000ff0099ff7812 */ /* 0x000fe200078cc0ff */
[----:B------:R-:W-:Y:S01]  /*18d0*/  FMUL.FTZ R156, R156, c[0x0][0x1e8] ;  /* 0x00007a009c9c7a20 */ /* 0x000fe20000410000 */
[----:B0-----:R-:W-:Y:S01]  /*18e0*/  SEL R68, R74, RZ, P4 ;  /* 0x000000ff4a447207 */ /* 0x001fe20002000000 */
[----:B------:R-:W-:Y:S01]  /*18f0*/  FMUL.FTZ R75, R75, c[0x0][0x1e8] ;  /* 0x00007a004b4b7a20 */ /* 0x000fe20000410000 */
[----:B------:R-:W-:Y:S01]  /*1900*/  LOP3.LUT P4, RZ, R153, 0xff000000, RZ, 0xc0, !PT ;  /* 0xff00000099ff7812 */ /* 0x000fe2000788c0ff */
[----:B------:R-:W-:Y:S01]  /*1910*/  FFMA.FTZ R159, R90, R89, R88 ;  /* 0x000000595a9f7223 */ /* 0x000fe20000010058 */
[----:B------:R-:W-:Y:S02]  /*1920*/  SEL R69, R156, RZ, P6 ;  /* 0x000000ff9c457207 */ /* 0x000fe40003000000 */
[----:B------:R-:W-:Y:S01]  /*1930*/  SEL R71, R158, RZ, P4 ;  /* 0x000000ff9e477207 */ /* 0x000fe20002000000 */
[----:B------:R-:W-:Y:S01]  /*1940*/  FADD.FTZ R159, R154, -R159 ;  /* 0x8000009f9a9f7221 */ /* 0x000fe20000010000 */
[----:B------:R-:W-:-:S02]  /*1950*/  IADD3 R72, P4, R152, c[0x0][0x248], RZ ;  /* 0x0000920098487a10 */ /* 0x000fc40007f9e0ff */
[----:B------:R-:W-:Y:S01]  /*1960*/  LOP3.LUT P6, RZ, R153, 0xff0000, RZ, 0xc0, !PT ;  /* 0x00ff000099ff7812 */ /* 0x000fe200078cc0ff */
[----:B------:R-:W-:Y:S01]  /*1970*/  FMUL.FTZ R159, R142, R159 ;  /* 0x0000009f8e9f7220 */ /* 0x000fe20000410000 */
[----:B------:R-:W-:Y:S02]  /*1980*/  IADD3.X R73, R151, c[0x0][0x24c], RZ, P4, !PT ;  /* 0x0000930097497a10 */ /* 0x000fe400027fe4ff */
[----:B------:R-:W-:Y:S01]  /*1990*/  LOP3.LUT P4, RZ, R134, 0xff0000, RZ, 0xc0, !PT ;  /* 0x00ff000086ff7812 */ /* 0x000fe2000788c0ff */
[----:B------:R-:W-:Y:S01]  /*19a0*/  @P2 FADD.FTZ R159, R44, R159 ;  /* 0x0000009f2c9f2221 */ /* 0x000fe20000010000 */
[C---:B------:R-:W-:Y:S02]  /*19b0*/  SEL R70, R75.reuse, RZ, P6 ;  /* 0x000000ff4b467207 */ /* 0x040fe40003000000 */
[C---:B------:R-:W-:Y:S02]  /*19c0*/  LOP3.LUT P6, RZ, R134.reuse, 0xff000000, RZ, 0xc0, !PT ;  /* 0xff00000086ff7812 */ /* 0x040fe400078cc0ff */
[----:B------:R-:W-:Y:S01]  /*19d0*/  SEL R75, R75, RZ, P4 ;  /* 0x000000ff4b4b7207 */ /* 0x000fe20002000000 */
[----:B------:R0:W-:Y:S01]  /*19e0*/  STG.E.128 [R72.64], R68 ;  /* 0x0000004448007986 */ /* 0x0001e2000c101d04 */
[----:B------:R-:W-:-:S02]  /*19f0*/  LOP3.LUT P4, RZ, R134, 0xff, RZ, 0xc0, !PT ;  /* 0x000000ff86ff7812 */ /* 0x000fc4000788c0ff */
[----:B------:R-:W-:Y:S02]  /*1a00*/  SEL R158, R158, RZ, P6 ;  /* 0x000000ff9e9e7207 */ /* 0x000fe40003000000 */
[----:B------:R-:W-:Y:S02]  /*1a10*/  LOP3.LUT P6, RZ, R134, 0xff00, RZ, 0xc0, !PT ;  /* 0x0000ff0086ff7812 */ /* 0x000fe400078cc0ff */
[----:B------:R-:W-:Y:S01]  /*1a20*/  SEL R157, R74, RZ, P4 ;  /* 0x000000ff4a9d7207 */ /* 0x000fe20002000000 */
[----:B------:R-:W-:Y:S01]  /*1a30*/  FFMA.FTZ R74, R155, R89, R88 ;  /* 0x000000599b4a7223 */ /* 0x000fe20000010058 */
[----:B------:R-:W-:Y:S02]  /*1a40*/  ISETP.NE.U32.AND P4, PT, RZ, c[0x0][0x250], PT ;  /* 0x00009400ff007a0c */ /* 0x000fe40003f85070 */
[----:B------:R-:W-:Y:S01]  /*1a50*/  SEL R156, R156, RZ, P6 ;  /* 0x000000ff9c9c7207 */ /* 0x000fe20003000000 */
[----:B------:R-:W-:Y:S01]  /*1a60*/  FADD.FTZ R95, R95, -R74 ;  /* 0x8000004a5f5f7221 */ /* 0x000fe20000010000 */
[----:B------:R-:W-:-:S02]  /*1a70*/  @P3 IADD3 R152, P6, R152, c[0x0][0x250], RZ ;  /* 0x0000940098983a10 */ /* 0x000fc40007fde0ff */
[----:B------:R-:W-:Y:S01]  /*1a80*/  ISETP.NE.AND.EX P4, PT, RZ, c[0x0][0x254], PT, P4 ;  /* 0x00009500ff007a0c */ /* 0x000fe20003f85340 */
[----:B------:R-:W-:Y:S01]  /*1a90*/  FMUL.FTZ R90, R142, R95 ;  /* 0x0000005f8e5a7220 */ /* 0x000fe20000410000 */
[----:B------:R-:W-:Y:S01]  /*1aa0*/  @P3 IADD3.X R153, R151, c[0x0][0x254], RZ, P6, !PT ;  /* 0x0000950097993a10 */ /* 0x000fe200037fe4ff */
[--C-:B0-----:R-:W-:Y:S01]  /*1ab0*/  FFMA.FTZ R72, R91, R89, R88.reuse ;  /* 0x000000595b487223 */ /* 0x101fe20000010058 */
[----:B------:R-:W-:Y:S01]  /*1ac0*/  SEL R71, R158, R67, P4 ;  /* 0x000000439e477207 */ /* 0x000fe20002000000 */
[----:B------:R-:W-:Y:S01]  /*1ad0*/  FFMA.FTZ R73, R92, R89, R88 ;  /* 0x000000595c497223 */ /* 0x000fe20000010058 */
[----:B------:R-:W-:Y:S01]  /*1ae0*/  SEL R70, R75, R66, P4 ;  /* 0x000000424b467207 */ /* 0x000fe20002000000 */
[----:B------:R-:W-:Y:S01]  /*1af0*/  FADD.FTZ R93, R93, -R72 ;  /* 0x800000485d5d7221 */ /* 0x000fe20000010000 */
[----:B------:R-:W-:Y:S01]  /*1b00*/  SEL R69, R156, R65, P4 ;  /* 0x000000419c457207 */ /* 0x000fe20002000000 */
[----:B------:R-:W-:Y:S01]  /*1b10*/  FADD.FTZ R73, R94, -R73 ;  /* 0x800000495e497221 */ /* 0x000fe20000010000 */
[----:B------:R-:W-:Y:S01]  /*1b20*/  SEL R68, R157, R64, P4 ;  /* 0x000000409d447207 */ /* 0x000fe20002000000 */
[----:B------:R-:W-:Y:S01]  /*1b30*/  FMUL.FTZ R74, R142, R93 ;  /* 0x0000005d8e4a7220 */ /* 0x000fe20000410000 */
[----:B------:R-:W-:Y:S01]  /*1b40*/  LOP3.LUT P6, RZ, R146, 0xff, RZ, 0xc0, !PT ;  /* 0x000000ff92ff7812 */ /* 0x000fe200078cc0ff */
[----:B------:R-:W-:-:S02]  /*1b50*/  FMUL.FTZ R75, R142, R73 ;  /* 0x000000498e4b7220 */ /* 0x000fc40000410000 */
[----:B------:R0:W-:Y:S01]  /*1b60*/  @P3 STG.E.128 [R152.64], R68 ;  /* 0x0000004498003986 */ /* 0x0001e2000c101d04 */
[----:B------:R-:W-:Y:S01]  /*1b70*/  @P2 FADD.FTZ R74, R45, R74 ;  /* 0x0000004a2d4a2221 */ /* 0x000fe20000010000 */
[----:B------:R-:W-:Y:S01]  /*1b80*/  SEL R146, RZ, 0x1, P6 ;  /* 0x00000001ff927807 */ /* 0x000fe20003000000 */
[----:B------:R-:W-:Y:S02]  /*1b90*/  @P2 FADD.FTZ R75, R46, R75 ;  /* 0x0000004b2e4b2221 */ /* 0x000fe40000010000 */
[----:B------:R-:W-:Y:S02]  /*1ba0*/  FMUL.FTZ R154, R74, c[0x0][0x1e8] ;  /* 0x00007a004a9a7a20 */ /* 0x000fe40000410000 */
[----:B------:R-:W-:Y:S01]  /*1bb0*/  @P2 FADD.FTZ R90, R47, R90 ;  /* 0x0000005a2f5a2221 */ /* 0x000fe20000010000 */
        /* <DEDUP_REMOVED lines=8> */
.L_x_2739:
        /* <DEDUP_REMOVED lines=12> */
[----:B------:R-:W-:Y:S01]  /*1d00*/  FFMA.FTZ R71, R76, R89, R88 ;  /* 0x000000594c477223 */ /* 0x000fe20000010058 */
[----:B------:R-:W-:Y:S02]  /*1d10*/  SEL R74, R68, RZ, P6 ;  /* 0x000000ff444a7207 */ /* 0x000fe40003000000 */
[----:B------:R-:W-:-:S04]  /*1d20*/  IADD3 R90, P6, R149, c[0x0][0x248], RZ ;  /* 0x00009200955a7a10 */ /* 0x000fc80007fde0ff */
[----:B------:R-:W-:Y:S02]  /*1d30*/  IADD3.X R91, R148, c[0x0][0x24c], RZ, P6, !PT ;  /* 0x00009300945b7a10 */ /* 0x000fe400037fe4ff */
[----:B------:R-:W-:Y:S01]  /*1d40*/  LOP3.LUT P6, RZ, R150, 0xff, RZ, 0xc0, !PT ;  /* 0x000000ff96ff7812 */ /* 0x000fe200078cc0ff */
[C---:B------:R-:W-:Y:S02]  /*1d50*/  FMUL.FTZ R150, R142.reuse, R97 ;  /* 0x000000618e967220 */ /* 0x040fe40000410000 */
[----:B------:R-:W-:Y:S01]  /*1d60*/  FMUL.FTZ R97, R142, R69 ;  /* 0x000000458e617220 */ /* 0x000fe20000410000 */
[----:B------:R-:W-:Y:S01]  /*1d70*/  SEL R72, R151, RZ, P6 ;  /* 0x000000ff97487207 */ /* 0x000fe20003000000 */
[----:B------:R-:W-:Y:S01]  /*1d80*/  @P2 FADD.FTZ R150, R49, R150 ;  /* 0x0000009631962221 */ /* 0x000fe20000010000 */
[C---:B------:R-:W-:Y:S01]  /*1d90*/  LOP3.LUT P6, RZ, R133.reuse, 0xff000000, RZ, 0xc0, !PT ;  /* 0xff00000085ff7812 */ /* 0x040fe200078cc0ff */
[----:B------:R-:W-:Y:S02]  /*1da0*/  @P2 FADD.FTZ R97, R50, R97 ;  /* 0x0000006132612221 */ /* 0x000fe40000010000 */
[----:B------:R-:W-:Y:S01]  /*1db0*/  FMUL.FTZ R78, R150, c[0x0][0x1e8] ;  /* 0x00007a00964e7a20 */ /* 0x000fe20000410000 */
[----:B------:R-:W-:Y:S01]  /*1dc0*/  SEL R152, R152, RZ, P6 ;  /* 0x000000ff98987207 */ /* 0x000fe20003000000 */
[----:B------:R0:W-:Y:S01]  /*1dd0*/  STG.E.128 [R90.64], R72 ;  /* 0x000000485a007986 */ /* 0x0001e2000c101d04 */
[----:B------:R-:W-:-:S04]  /*1de0*/  LOP3.LUT P6, RZ, R133, 0xff0000, RZ, 0xc0, !PT ;  /* 0x00ff000085ff7812 */ /* 0x000fc800078cc0ff */
[----:B------:R-:W-:Y:S01]  /*1df0*/  SEL R77, R68, RZ, P6 ;  /* 0x000000ff444d7207 */ /* 0x000fe20003000000 */
[----:B------:R-:W-:Y:S01]  /*1e00*/  FFMA.FTZ R68, R79, R89, R88 ;  /* 0x000000594f447223 */ /* 0x000fe20000010058 */
[----:B------:R-:W-:Y:S01]  /*1e10*/  LOP3.LUT P6, RZ, R133, 0xff00, RZ, 0xc0, !PT ;  /* 0x0000ff0085ff7812 */ /* 0x000fe200078cc0ff */
[----:B------:R-:W-:Y:S02]  /*1e20*/  FMUL.FTZ R79, R97, c[0x0][0x1e8] ;  /* 0x00007a00614f7a20 */ /* 0x000fe40000410000 */
[----:B------:R-:W-:Y:S01]  /*1e30*/  FADD.FTZ R99, R99, -R68 ;  /* 0x8000004463637221 */ /* 0x000fe20000010000 */
[----:B------:R-:W-:Y:S02]  /*1e40*/  SEL R154, R154, RZ, P6 ;  /* 0x000000ff9a9a7207 */ /* 0x000fe40003000000 */
[----:B------:R-:W-:Y:S01]  /*1e50*/  LOP3.LUT P6, RZ, R133, 0xff, RZ, 0xc0, !PT ;  /* 0x000000ff85ff7812 */ /* 0x000fe200078cc0ff */
[----:B------:R-:W-:Y:S02]  /*1e60*/  FMUL.FTZ R98, R142, R99 ;  /* 0x000000638e627220 */ /* 0x000fe40000410000 */
[----:B------:R-:W-:Y:S01]  /*1e70*/  FADD.FTZ R99, R96, -R71 ;  /* 0x8000004760637221 */ /* 0x000fe20000010000 */
[----:B------:R-:W-:Y:S01]  /*1e80*/  SEL R151, R151, RZ, P6 ;  /* 0x000000ff97977207 */ /* 0x000fe20003000000 */
[----:B------:R-:W-:Y:S01]  /*1e90*/  @P2 FADD.FTZ R98, R51, R98 ;  /* 0x0000006233622221 */ /* 0x000fe20000010000 */
[----:B------:R-:W-:Y:S01]  /*1ea0*/  @P3 IADD3 R92, P6, R149, c[0x0][0x250], RZ ;  /* 0x00009400955c3a10 */ /* 0x000fe20007fde0ff */
[----:B------:R-:W-:-:S03]  /*1eb0*/  FMUL.FTZ R99, R142, R99 ;  /* 0x000000638e637220 */ /* 0x000fc60000410000 */
[----:B------:R-:W-:Y:S01]  /*1ec0*/  @P3 IADD3.X R93, R148, c[0x0][0x254], RZ, P6, !PT ;  /* 0x00009500945d3a10 */ /* 0x000fe200037fe4ff */
[----:B------:R-:W-:Y:S01]  /*1ed0*/  FMUL.FTZ R148, R98, c[0x0][0x1e8] ;  /* 0x00007a0062947a20 */ /* 0x000fe20000410000 */
[----:B------:R-:W-:Y:S01]  /*1ee0*/  LOP3.LUT P6, RZ, R147, 0xff00, RZ, 0xc0, !PT ;  /* 0x0000ff0093ff7812 */ /* 0x000fe200078cc0ff */
[----:B------:R-:W-:-:S03]  /*1ef0*/  @P2 FADD.FTZ R99, R48, R99 ;  /* 0x0000006330632221 */ /* 0x000fc60000010000 */
[----:B------:R-:W-:Y:S01]  /*1f00*/  SEL R69, R78, RZ, P6 ;  /* 0x000000ff4e457207 */ /* 0x000fe20003000000 */
[----:B------:R-:W-:Y:S01]  /*1f10*/  FMUL.FTZ R76, R99, c[0x0][0x1e8] ;  /* 0x00007a00634c7a20 */ /* 0x000fe20000410000 */
        /* <DEDUP_REMOVED lines=28> */
[----:B0-----:R-:W-:Y:S02]  /*20e0*/  IADD3 R92, P6, R145, c[0x0][0x258], RZ ;  /* 0x00009600915c7a10 */ /* 0x001fe40007fde0ff */
[----:B------:R-:W-:-:S02]  /*20f0*/  SEL R79, R98, R63, P1 ;  /* 0x0000003f624f7207 */ /* 0x000fc40000800000 */
[----:B------:R-:W-:Y:S02]  /*2100*/  SEL R78, R97, R62, P1 ;  /* 0x0000003e614e7207 */ /* 0x000fe40000800000 */
[----:B------:R-:W-:Y:S02]  /*2110*/  SEL R77, R150, R61, P1 ;  /* 0x0000003d964d7207 */ /* 0x000fe40000800000 */
[----:B------:R-:W-:Y:S02]  /*2120*/  IADD3.X R93, R144, c[0x0][0x25c], RZ, P6, !PT ;  /* 0x00009700905d7a10 */ /* 0x000fe400037fe4ff */
[----:B------:R-:W-:-:S05]  /*2130*/  SEL R76, R99, R60, P1 ;  /* 0x0000003c634c7207 */ /* 0x000fca0000800000 */
[----:B------:R0:W-:Y:S02]  /*2140*/  STG.E.128 [R92.64], R76 ;  /* 0x0000004c5c007986 */ /* 0x0001e4000c101d04 */
.L_x_2740:
        /* <DEDUP_REMOVED lines=26> */
.L_x_2741:
[----:B0-----:R-:W-:Y:S01]  /*22f0*/  FMUL.FTZ R68, R74, c[0x0][0x1e8] ;  /* 0x00007a004a447a20 */ /* 0x001fe20000410000 */
[----:B------:R-:W-:Y:S01]  /*2300*/  LOP3.LUT P6, RZ, R143, 0xff00, RZ, 0xc0, !PT ;  /* 0x0000ff008fff7812 */ /* 0x000fe200078cc0ff */
[----:B------:R-:W-:Y:S02]  /*2310*/  FMUL.FTZ R76, R76, c[0x0][0x1e8] ;  /* 0x00007a004c4c7a20 */ /* 0x000fe40000410000 */
[----:B------:R-:W-:Y:S01]  /*2320*/  FMUL.FTZ R79, R79, c[0x0][0x1e8] ;  /* 0x00007a004f4f7a20 */ /* 0x000fe20000410000 */
[----:B------:R-:W-:Y:S01]  /*2330*/  SEL R73, R68, RZ, P6 ;  /* 0x000000ff44497207 */ /* 0x000fe20003000000 */
[----:B------:R-:W-:Y:S01]  /*2340*/  FMUL.FTZ R77, R77, c[0x0][0x1e8] ;  /* 0x00007a004d4d7a20 */ /* 0x000fe20000410000 */
[----:B------:R-:W-:Y:S01]  /*2350*/  LOP3.LUT P6, RZ, R143, 0xff000000, RZ, 0xc0, !PT ;  /* 0xff0000008fff7812 */ /* 0x000fe200078cc0ff */
[----:B------:R-:W-:-:S03]  /*2360*/  FFMA.FTZ R69, R80, R89, R88 ;  /* 0x0000005950457223 */ /* 0x000fc60000010058 */
[----:B------:R-:W-:Y:S01]  /*2370*/  SEL R75, R76, RZ, P6 ;  /* 0x000000ff4c4b7207 */ /* 0x000fe20003000000 */
[----:B------:R-:W-:Y:S01]  /*2380*/  FADD.FTZ R69, R104, -R69 ;  /* 0x8000004568457221 */ /* 0x000fe20000010000 */
[----:B------:R-:W-:-:S04]  /*2390*/  LOP3.LUT P6, RZ, R143, 0xff0000, RZ, 0xc0, !PT ;  /* 0x00ff00008fff7812 */ /* 0x000fc800078cc0ff */
[----:B------:R-:W-:Y:S02]  /*23a0*/  SEL R74, R79, RZ, P6 ;  /* 0x000000ff4f4a7207 */ /* 0x000fe40003000000 */
[----:B------:R-:W-:-:S04]  /*23b0*/  IADD3 R70, P6, R141, c[0x0][0x248], RZ ;  /* 0x000092008d467a10 */ /* 0x000fc80007fde0ff */
[----:B------:R-:W-:Y:S02]  /*23c0*/  IADD3.X R71, R140, c[0x0][0x24c], RZ, P6, !PT ;  /* 0x000093008c477a10 */ /* 0x000fe400037fe4ff */
[----:B------:R-:W-:-:S04]  /*23d0*/  LOP3.LUT P6, RZ, R143, 0xff, RZ, 0xc0, !PT ;  /* 0x000000ff8fff7812 */ /* 0x000fc800078cc0ff */
[----:B------:R-:W-:Y:S02]  /*23e0*/  SEL R72, R77, RZ, P6 ;  /* 0x000000ff4d487207 */ /* 0x000fe40003000000 */
[----:B------:R-:W-:-:S03]  /*23f0*/  LOP3.LUT P6, RZ, R131, 0xff000000, RZ, 0xc0, !PT ;  /* 0xff00000083ff7812 */ /* 0x000fc600078cc0ff */
[----:B------:R0:W-:Y:S01]  /*2400*/  STG.E.128 [R70.64], R72 ;  /* 0x0000004846007986 */ /* 0x0001e2000c101d04 */
        /* <DEDUP_REMOVED lines=11> */
[----:B------:R-:W-:Y:S01]  /*24c0*/  FMUL.FTZ R82, R142, R105 ;  /* 0x000000698e527220 */ /* 0x000fe20000410000 */
[----:B------:R-:W-:Y:S01]  /*24d0*/  LOP3.LUT P6, RZ, R131, 0xff, RZ, 0xc0, !PT ;  /* 0x000000ff83ff7812 */ /* 0x000fe200078cc0ff */
[----:B------:R-:W-:Y:S02]  /*24e0*/  @P2 FADD.FTZ R81, R56, R81 ;  /* 0x0000005138512221 */ /* 0x000fe40000010000 */
[----:B------:R-:W-:Y:S01]  /*24f0*/  @P2 FADD.FTZ R82, R57, R82 ;  /* 0x0000005239522221 */ /* 0x000fe20000010000 */
[----:B------:R-:W-:Y:S01]  /*2500*/  SEL R69, R77, RZ, P6 ;  /* 0x000000ff4d457207 */ /* 0x000fe20003000000 */
[----:B------:R-:W-:Y:S01]  /*2510*/  FMUL.FTZ R83, R142, R83 ;  /* 0x000000538e537220 */ /* 0x000fe20000410000 */
[----:B------:R-:W-:Y:S01]  /*2520*/  @P3 IADD3 R76, P6, R141, c[0x0][0x250], RZ ;  /* 0x000094008d4c3a10 */ /* 0x000fe20007fde0ff */
[C---:B------:R-:W-:Y:S01]  /*2530*/  FMUL.FTZ R68, R81.reuse, c[0x0][0x1e8] ;  /* 0x00007a0051447a20 */ /* 0x040fe20000410000 */
[----:B------:R-:W-:Y:S01]  /*2540*/  SEL R60, R81, R60, P1 ;  /* 0x0000003c513c7207 */ /* 0x000fe20000800000 */
[----:B------:R-:W-:Y:S01]  /*2550*/  FADD.FTZ R107, R107, -R88 ;  /* 0x800000586b6b7221 */ /* 0x000fe20000010000 */
[----:B------:R-:W-:Y:S01]  /*2560*/  @P3 IADD3.X R77, R140, c[0x0][0x254], RZ, P6, !PT ;  /* 0x000095008c4d3a10 */ /* 0x000fe200037fe4ff */
[----:B------:R-:W-:Y:S01]  /*2570*/  @P2 FADD.FTZ R83, R58, R83 ;  /* 0x000000533a532221 */ /* 0x000fe20000010000 */
[----:B------:R-:W-:Y:S01]  /*2580*/  LOP3.LUT P6, RZ, R130, 0xff, RZ, 0xc0, !PT ;  /* 0x000000ff82ff7812 */ /* 0x000fe200078cc0ff */
[----:B------:R-:W-:Y:S01]  /*2590*/  FMUL.FTZ R142, R142, R107 ;  /* 0x0000006b8e8e7220 */ /* 0x000fe20000410000 */
        /* <DEDUP_REMOVED lines=16> */
[----:B0-----:R-:W-:Y:S02]  /*26a0*/  SEL R72, R69, R64, P4 ;  /* 0x0000004045487207 */ /* 0x001fe40002000000 */
[----:B------:R-:W-:Y:S02]  /*26b0*/  SEL R73, R80, R65, P4 ;  /* 0x0000004150497207 */ /* 0x000fe40002000000 */
[----:B------:R-:W-:-:S02]  /*26c0*/  SEL R74, R79, R66, P4 ;  /* 0x000000424f4a7207 */ /* 0x000fc40002000000 */
[----:B------:R-:W-:Y:S02]  /*26d0*/  SEL R75, R78, R67, P4 ;  /* 0x000000434e4b7207 */ /* 0x000fe40002000000 */
[----:B------:R-:W-:Y:S02]  /*26e0*/  LOP3.LUT P2, RZ, R139, 0xff00, RZ, 0xc0, !PT ;  /* 0x0000ff008bff7812 */ /* 0x000fe4000784c0ff */
[----:B------:R-:W-:Y:S01]  /*26f0*/  SEL R64, R81, R64, P4 ;  /* 0x0000004051407207 */ /* 0x000fe20002000000 */
[----:B------:R0:W-:Y:S01]  /*2700*/  @P3 STG.E.128 [R76.64], R72 ;  /* 0x000000484c003986 */ /* 0x0001e2000c101d04 */
[----:B------:R-:W-:Y:S02]  /*2710*/  SEL R65, R84, R65, P4 ;  /* 0x0000004154417207 */ /* 0x000fe40002000000 */
[----:B------:R-:W-:Y:S02]  /*2720*/  SEL R66, R85, R66, P4 ;  /* 0x0000004255427207 */ /* 0x000fe40002000000 */
[----:B------:R-:W-:-:S02]  /*2730*/  SEL R67, R86, R67, P4 ;  /* 0x0000004356437207 */ /* 0x000fc40002000000 */
[----:B------:R-:W-:Y:S02]  /*2740*/  @P0 IADD3 R80, P4, R138, c[0x0][0x258], RZ ;  /* 0x000096008a500a10 */ /* 0x000fe40007f9e0ff */
[----:B------:R-:W-:Y:S02]  /*2750*/  SEL R69, R82, RZ, P2 ;  /* 0x000000ff52457207 */ /* 0x000fe40001000000 */
[C---:B------:R-:W-:Y:S02]  /*2760*/  LOP3.LUT P1, RZ, R139.reuse, 0xff0000, RZ, 0xc0, !PT ;  /* 0x00ff00008bff7812 */ /* 0x040fe4000782c0ff */
[----:B------:R-:W-:Y:S02]  /*2770*/  LOP3.LUT P6, RZ, R139, 0xff000000, RZ, 0xc0, !PT ;  /* 0xff0000008bff7812 */ /* 0x000fe400078cc0ff */
[----:B------:R-:W-:Y:S02]  /*2780*/  IADD3 R78, P2, R138, c[0x0][0x248], RZ ;  /* 0x000092008a4e7a10 */ /* 0x000fe40007f5e0ff */
        /* <DEDUP_REMOVED lines=9> */
[----:B0-----:R-:W-:Y:S01]  /*2820*/  @P5 CALL.REL.NOINC `(.L_x_2742) ;  /* 0x0000001000005944 */ /* 0x001fe20003c00000 */
[----:B------:R-:W-:Y:S05]  /*2830*/  BRA `(.L_x_2743) ;  /* 0xffffdb9000007947 */ /* 0x000fea000383ffff */
.L_x_2742:
        /* <DEDUP_REMOVED lines=32> */
.L_x_2735:
        /* <DEDUP_REMOVED lines=19> */
.L_x_2736:
[----:B------:R-:W-:Y:S01]  /*2b70*/  HFMA2.MMA R74, -RZ, RZ, 0, 9.5367431640625e-07 ;  /* 0x00000010ff4a7435 */ /* 0x000fe200000001ff */
[----:B------:R-:W-:Y:S01]  /*2b80*/  MOV R75, R71 ;  /* 0x00000047004b7202 */ /* 0x000fe20000000f00 */
[----:B------:R-:W-:Y:S01]  /*2b90*/  IMAD.MOV.U32 R73, RZ, RZ, 0x1f ;  /* 0x0000001fff497424 */ /* 0x000fe200078e00ff */
[----:B------:R-:W-:-:S02]  /*2ba0*/  MOV R69, 0xffffffff ;  /* 0xffffffff00457802 */ /* 0x000fc40000000f00 */
[----:B------:R-:W-:Y:S02]  /*2bb0*/  MOV R68, 0x2bd0 ;  /* 0x00002bd000447802 */ /* 0x000fe40000000f00 */
[----:B-----5:R-:W-:Y:S05]  /*2bc0*/  CALL.REL.NOINC `($__internal_119_$__cuda_sm70_shflsync_down_p) ;  /* 0x0000046000007944 */ /* 0x020fea0003c00000 */
[----:B-1----:R-:W-:Y:S01]  /*2bd0*/  MOV R88, R73 ;  /* 0x0000004900587202 */ /* 0x002fe20000000f00 */
[----:B------:R-:W-:Y:S05]  /*2be0*/  BRA `(.L_x_2744) ;  /* 0xffffe83000007947 */ /* 0x000fea000383ffff */
.L_x_2737:
[----:B------:R-:W-:Y:S01]  /*2bf0*/  HFMA2.MMA R74, -RZ, RZ, 0, 9.5367431640625e-07 ;  /* 0x00000010ff4a7435 */ /* 0x000fe200000001ff */
[----:B------:R-:W-:Y:S01]  /*2c00*/  IMAD.MOV.U32 R75, RZ, RZ, R70 ;  /* 0x000000ffff4b7224 */ /* 0x000fe200078e0046 */
[----:B------:R-:W-:Y:S01]  /*2c10*/  MOV R73, 0x1f ;  /* 0x0000001f00497802 */ /* 0x000fe20000000f00 */
[----:B------:R-:W-:Y:S01]  /*2c20*/  IMAD.MOV.U32 R69, RZ, RZ, -0x1 ;  /* 0xffffffffff457424 */ /* 0x000fe200078e00ff */
[----:B------:R-:W-:Y:S02]  /*2c30*/  MOV R68, 0x2c50 ;  /* 0x00002c5000447802 */ /* 0x000fe40000000f00 */
[----:B01---5:R-:W-:Y:S05]  /*2c40*/  CALL.REL.NOINC `($__internal_119_$__cuda_sm70_shflsync_down_p) ;  /* 0x000003e000007944 */ /* 0x023fea0003c00000 */
[----:B------:R-:W-:Y:S01]  /*2c50*/  FADD.FTZ R71, R71, R88 ;  /* 0x0000005847477221 */ /* 0x000fe20000010000 */
[----:B------:R-:W-:Y:S01]  /*2c60*/  HFMA2.MMA R74, -RZ, RZ, 0, 4.76837158203125e-07 ;  /* 0x00000008ff4a7435 */ /* 0x000fe200000001ff */
[----:B-1----:R-:W-:Y:S01]  /*2c70*/  FADD.FTZ R70, R70, R73 ;  /* 0x0000004946467221 */ /* 0x002fe20000010000 */
[----:B------:R-:W-:Y:S01]  /*2c80*/  MOV R73, 0x1f ;  /* 0x0000001f00497802 */ /* 0x000fe20000000f00 */
[----:B------:R-:W-:Y:S01]  /*2c90*/  IMAD.MOV.U32 R69, RZ, RZ, -0x1 ;  /* 0xffffffffff457424 */ /* 0x000fe200078e00ff */
[----:B------:R-:W-:-:S02]  /*2ca0*/  MOV R75, R71 ;  /* 0x00000047004b7202 */ /* 0x000fc40000000f00 */
[----:B------:R-:W-:Y:S02]  /*2cb0*/  MOV R68, 0x2cd0 ;  /* 0x00002cd000447802 */ /* 0x000fe40000000f00 */
[----:B------:R-:W-:Y:S05]  /*2cc0*/  CALL.REL.NOINC `($__internal_119_$__cuda_sm70_shflsync_down_p) ;  /* 0x0000036000007944 */ /* 0x000fea0003c00000 */
[----:B------:R-:W-:Y:S01]  /*2cd0*/  HFMA2.MMA R74, -RZ, RZ, 0, 4.76837158203125e-07 ;  /* 0x00000008ff4a7435 */ /* 0x000fe200000001ff */
[----:B-1----:R-:W-:Y:S01]  /*2ce0*/  MOV R88, R73 ;  /* 0x0000004900587202 */ /* 0x002fe20000000f00 */
[----:B------:R-:W-:Y:S01]  /*2cf0*/  IMAD.MOV.U32 R75, RZ, RZ, R70 ;  /* 0x000000ffff4b7224 */ /* 0x000fe200078e0046 */
[----:B------:R-:W-:Y:S01]  /*2d00*/  MOV R73, 0x1f ;  /* 0x0000001f00497802 */ /* 0x000fe20000000f00 */
[----:B------:R-:W-:Y:S01]  /*2d10*/  IMAD.MOV.U32 R69, RZ, RZ, -0x1 ;  /* 0xffffffffff457424 */ /* 0x000fe200078e00ff */
[----:B------:R-:W-:Y:S02]  /*2d20*/  MOV R68, 0x2d40 ;  /* 0x00002d4000447802 */ /* 0x000fe40000000f00 */
[----:B------:R-:W-:Y:S05]  /*2d30*/  CALL.REL.NOINC `($__internal_119_$__cuda_sm70_shflsync_down_p) ;  /* 0x000002f000007944 */ /* 0x000fea0003c00000 */
[----:B------:R-:W-:Y:S01]  /*2d40*/  FADD.FTZ R71, R88, R71 ;  /* 0x0000004758477221 */ /* 0x000fe20000010000 */
[----:B------:R-:W-:Y:S01]  /*2d50*/  HFMA2.MMA R74, -RZ, RZ, 0, 2.384185791015625e-07 ;  /* 0x00000004ff4a7435 */ /* 0x000fe200000001ff */
[----:B-1----:R-:W-:Y:S01]  /*2d60*/  FADD.FTZ R70, R70, R73 ;  /* 0x0000004946467221 */ /* 0x002fe20000010000 */
[----:B------:R-:W-:Y:S01]  /*2d70*/  MOV R73, 0x1f ;  /* 0x0000001f00497802 */ /* 0x000fe20000000f00 */
[----:B------:R-:W-:Y:S01]  /*2d80*/  IMAD.MOV.U32 R69, RZ, RZ, -0x1 ;  /* 0xffffffffff457424 */ /* 0x000fe200078e00ff */
[----:B------:R-:W-:-:S02]  /*2d90*/  MOV R75, R71 ;  /* 0x00000047004b7202 */ /* 0x000fc40000000f00 */
[----:B------:R-:W-:Y:S02]  /*2da0*/  MOV R68, 0x2dc0 ;  /* 0x00002dc000447802 */ /* 0x000fe40000000f00 */
[----:B------:R-:W-:Y:S05]  /*2db0*/  CALL.REL.NOINC `($__internal_119_$__cuda_sm70_shflsync_down_p) ;  /* 0x0000027000007944 */ /* 0x000fea0003c00000 */
[----:B------:R-:W-:Y:S01]  /*2dc0*/  HFMA2.MMA R74, -RZ, RZ, 0, 2.384185791015625e-07 ;  /* 0x00000004ff4a7435 */ /* 0x000fe200000001ff */
[----:B-1----:R-:W-:Y:S01]  /*2dd0*/  MOV R88, R73 ;  /* 0x0000004900587202 */ /* 0x002fe20000000f00 */
[----:B------:R-:W-:Y:S01]  /*2de0*/  IMAD.MOV.U32 R75, RZ, RZ, R70 ;  /* 0x000000ffff4b7224 */ /* 0x000fe200078e0046 */
[----:B------:R-:W-:Y:S01]  /*2df0*/  MOV R73, 0x1f ;  /* 0x0000001f00497802 */ /* 0x000fe20000000f00 */
[----:B------:R-:W-:Y:S01]  /*2e00*/  IMAD.MOV.U32 R69, RZ, RZ, -0x1 ;  /* 0xffffffffff457424 */ /* 0x000fe200078e00ff */
[----:B------:R-:W-:Y:S02]  /*2e10*/  MOV R68, 0x2e30 ;  /* 0x00002e3000447802 */ /* 0x000fe40000000f00 */
[----:B------:R-:W-:Y:S05]  /*2e20*/  CALL.REL.NOINC `($__internal_119_$__cuda_sm70_shflsync_down_p) ;  /* 0x0000020000007944 */ /* 0x000fea0003c00000 */
[----:B------:R-:W-:Y:S01]  /*2e30*/  FADD.FTZ R71, R88, R71 ;  /* 0x0000004758477221 */ /* 0x000fe20000010000 */
[----:B------:R-:W-:Y:S01]  /*2e40*/  HFMA2.MMA R74, -RZ, RZ, 0, 1.1920928955078125e-07 ;  /* 0x00000002ff4a7435 */ /* 0x000fe200000001ff */
[----:B-1----:R-:W-:Y:S01]  /*2e50*/  FADD.FTZ R70, R70, R73 ;  /* 0x0000004946467221 */ /* 0x002fe20000010000 */
[----:B------:R-:W-:Y:S01]  /*2e60*/  MOV R73, 0x1f ;  /* 0x0000001f00497802 */ /* 0x000fe20000000f00 */
[----:B------:R-:W-:Y:S01]  /*2e70*/  IMAD.MOV.U32 R69, RZ, RZ, -0x1 ;  /* 0xffffffffff457424 */ /* 0x000fe200078e00ff */
[----:B------:R-:W-:-:S02]  /*2e80*/  MOV R75, R71 ;  /* 0x00000047004b7202 */ /* 0x000fc40000000f00 */
[----:B------:R-:W-:Y:S02]  /*2e90*/  MOV R68, 0x2eb0 ;  /* 0x00002eb000447802 */ /* 0x000fe40000000f00 */
[----:B------:R-:W-:Y:S05]  /*2ea0*/  CALL.REL.NOINC `($__internal_119_$__cuda_sm70_shflsync_down_p) ;  /* 0x0000018000007944 */ /* 0x000fea0003c00000 */
[----:B------:R-:W-:Y:S01]  /*2eb0*/  HFMA2.MMA R74, -RZ, RZ, 0, 1.1920928955078125e-07 ;  /* 0x00000002ff4a7435 */ /* 0x000fe200000001ff */
[----:B-1----:R-:W-:Y:S01]  /*2ec0*/  MOV R88, R73 ;  /* 0x0000004900587202 */ /* 0x002fe20000000f00 */
[----:B------:R-:W-:Y:S01]  /*2ed0*/  IMAD.MOV.U32 R75, RZ, RZ, R70 ;  /* 0x000000ffff4b7224 */ /* 0x000fe200078e0046 */
[----:B------:R-:W-:Y:S01]  /*2ee0*/  MOV R73, 0x1f ;  /* 0x0000001f00497802 */ /* 0x000fe20000000f00 */
[----:B------:R-:W-:Y:S01]  /*2ef0*/  IMAD.MOV.U32 R69, RZ, RZ, -0x1 ;  /* 0xffffffffff457424 */ /* 0x000fe200078e00ff */
[----:B------:R-:W-:Y:S02]  /*2f00*/  MOV R68, 0x2f20 ;  /* 0x00002f2000447802 */ /* 0x000fe40000000f00 */
[----:B------:R-:W-:Y:S05]  /*2f10*/  CALL.REL.NOINC `($__internal_119_$__cuda_sm70_shflsync_down_p) ;  /* 0x0000011000007944 */ /* 0x000fea0003c00000 */
[----:B------:R-:W-:Y:S01]  /*2f20*/  FADD.FTZ R71, R88, R71 ;  /* 0x0000004758477221 */ /* 0x000fe20000010000 */
[----:B------:R-:W-:Y:S01]  /*2f30*/  HFMA2.MMA R74, -RZ, RZ, 0, 5.9604644775390625e-08 ;  /* 0x00000001ff4a7435 */ /* 0x000fe200000001ff */
[----:B-1----:R-:W-:Y:S01]  /*2f40*/  FADD.FTZ R70, R70, R73 ;  /* 0x0000004946467221 */ /* 0x002fe20000010000 */
[----:B------:R-:W-:Y:S01]  /*2f50*/  MOV R73, 0x1f ;  /* 0x0000001f00497802 */ /* 0x000fe20000000f00 */
[----:B------:R-:W-:Y:S01]  /*2f60*/  IMAD.MOV.U32 R69, RZ, RZ, -0x1 ;  /* 0xffffffffff457424 */ /* 0x000fe200078e00ff */
[----:B------:R-:W-:-:S02]  /*2f70*/  MOV R75, R71 ;  /* 0x00000047004b7202 */ /* 0x000fc40000000f00 */
[----:B------:R-:W-:Y:S02]  /*2f80*/  MOV R68, 0x2fa0 ;  /* 0x00002fa000447802 */ /* 0x000fe40000000f00 */
[----:B------:R-:W-:Y:S05]  /*2f90*/  CALL.REL.NOINC `($__internal_119_$__cuda_sm70_shflsync_down_p) ;  /* 0x0000009000007944 */ /* 0x000fea0003c00000 */
[----:B------:R-:W-:Y:S01]  /*2fa0*/  HFMA2.MMA R74, -RZ, RZ, 0, 5.9604644775390625e-08 ;  /* 0x00000001ff4a7435 */ /* 0x000fe200000001ff */
[----:B-1----:R-:W-:Y:S01]  /*2fb0*/  MOV R88, R73 ;  /* 0x0000004900587202 */ /* 0x002fe20000000f00 */
[----:B------:R-:W-:Y:S01]  /*2fc0*/  IMAD.MOV.U32 R75, RZ, RZ, R70 ;  /* 0x000000ffff4b7224 */ /* 0x000fe200078e0046 */
[----:B------:R-:W-:Y:S01]  /*2fd0*/  MOV R73, 0x1f ;  /* 0x0000001f00497802 */ /* 0x000fe20000000f00 */
[----:B------:R-:W-:Y:S01]  /*2fe0*/  IMAD.MOV.U32 R69, RZ, RZ, -0x1 ;  /* 0xffffffffff457424 */ /* 0x000fe200078e00ff */
[----:B------:R-:W-:Y:S02]  /*2ff0*/  MOV R68, 0x3010 ;  /* 0x0000301000447802 */ /* 0x000fe40000000f00 */
[----:B------:R-:W-:Y:S05]  /*3000*/  CALL.REL.NOINC `($__internal_119_$__cuda_sm70_shflsync_down_p) ;  /* 0x0000002000007944 */ /* 0x000fea0003c00000 */
[----:B-1----:R-:W-:Y:S01]  /*3010*/  MOV R69, R73 ;  /* 0x0000004900457202 */ /* 0x002fe20000000f00 */
[----:B------:R-:W-:Y:S05]  /*3020*/  BRA `(.L_x_2745) ;  /* 0xffffe51000007947 */ /* 0x000fea000383ffff */
        .weak           $__internal_119_$__cuda_sm70_shflsync_down_p
        .type           $__internal_119_$__cuda_sm70_shflsync_down_p,@function
        .size           $__internal_119_$__cuda_sm70_shflsync_down_p,(.L_x_2866 - $__internal_119_$__cuda_sm70_shflsync_down_p)
$__internal_119_$__cuda_sm70_shflsync_down_p:
[----:B------:R-:W-:Y:S04]  /*3030*/  WARPSYNC R69 ;  /* 0x0000004500007348 */ /* 0x000fe80003800000 */
[----:B------:R0:W1:Y:S02]  /*3040*/  SHFL.DOWN PT, R73, R75, R74, R73 ;  /* 0x0800004a4b497389 */ /* 0x00006400000e0049 */
[----:B0-----:R-:W-:-:S06]  /*3050*/  HFMA2.MMA R69, -RZ, RZ, 0, 0 ;  /* 0x00000000ff457435 */ /* 0x001fcc00000001ff */
[----:B------:R-:W-:Y:S05]  /*3060*/  RET.REL.NODEC R68 `(_ZN10layer_norm31ln_parallel_residual_bwd_kernelINS_13Kernel_traitsIfffffjLj2560ELj1ELj1ELj4ELj16ENS_18Kernel_traits_baseILj2560EfffffjLj128EEEEELb1ELb1ELb1EEEvNS_9BwdParamsE) ;  /* 0xffffcf9044007950 */ /* 0x000fea0003c3ffff */
.L_x_2746:
        /* <DEDUP_REMOVED lines=9> */
.L_x_2866:


//--------------------- .nv.shared._ZN10layer_norm31ln_parallel_residual_bwd_kernelINS_13Kernel_traitsI13__nv_bfloat16S2_S2_S2_fjLj2560ELj1ELj1ELj4ELj8ENS_18Kernel_traits_baseILj2560ES2_S2_S2_S2_fjLj128EEEEELb0ELb0ELb0EEEvNS_9BwdParamsE --------------------------
	.section	.nv.shared._ZN10layer_norm31ln_parallel_residual_bwd_kernelINS_13Kernel_traitsI13__nv_bfloat16S2_S2_S2_fjLj2560ELj1ELj1ELj4ELj8ENS_18Kernel_traits_baseILj2560ES2_S2_S2_S2_fjLj128EEEEELb0ELb0ELb0EEEvNS_9BwdParamsE,"aw",@nobits
	.sectionflags	@""
	.align	16


//--------------------- .nv.shared._ZN10layer_norm31ln_parallel_residual_bwd_kernelINS_13Kernel_traitsI13__nv_bfloat16S2_S2_S2_fjLj2560ELj1ELj1ELj4ELj8ENS_18Kernel_traits_baseILj2560ES2_S2_S2_S2_fjLj128EEEEELb0ELb0ELb1EEEvNS_9BwdParamsE --------------------------
	.section	.nv.shared._ZN10layer_norm31ln_parallel_residual_bwd_kernelINS_13Kernel_traitsI13__nv_bfloat16S2_S2_S2_fjLj2560ELj1ELj1ELj4ELj8ENS_18Kernel_traits_baseILj2560ES2_S2_S2_S2_fjLj128EEEEELb0ELb0ELb1EEEvNS_9BwdParamsE,"aw",@nobits
	.sectionflags	@""
	.align	16


//--------------------- .nv.shared._ZN10layer_norm31ln_parallel_residual_bwd_kernelINS_13Kernel_traitsI13__nv_bfloat16S2_S2_S2_fjLj2560ELj1ELj1ELj4ELj8ENS_18Kernel_traits_baseILj2560ES2_S2_S2_S2_fjLj128EEEEELb0ELb1ELb0EEEvNS_9BwdParamsE --------------------------
	.section	.nv.shared._ZN10layer_norm31ln_parallel_residual_bwd_kernelINS_13Kernel_traitsI13__nv_bfloat16S2_S2_S2_fjLj2560ELj1ELj1ELj4ELj8ENS_18Kernel_traits_baseILj2560ES2_S2_S2_S2_fjLj128EEEEELb0ELb1ELb0EEEvNS_9BwdParamsE,"aw",@nobits
	.sectionflags	@""
	.align	16


//--------------------- .nv.shared._ZN10layer_norm31ln_parallel_residual_bwd_kernelINS_13Kernel_traitsI13__nv_bfloat16S2_S2_S2_fjLj2560ELj1ELj1ELj4ELj8ENS_18Kernel_traits_baseILj2560ES2_S2_S2_S2_fjLj128EEEEELb0ELb1ELb1EEEvNS_9BwdParamsE --------------------------
	.section	.nv.shared._ZN10layer_norm31ln_parallel_residual_bwd_kernelINS_13Kernel_traitsI13__nv_bfloat16S2_S2_S2_fjLj2560ELj1ELj1ELj4ELj8ENS_18Kernel_traits_baseILj2560ES2_S2_S2_S2_fjLj128EEEEELb0ELb1ELb1EEEvNS_9BwdParamsE,"aw",@nobits
	.sectionflags	@""
	.align	16


//--------------------- .nv.shared._ZN10layer_norm31ln_parallel_residual_bwd_kernelINS_13Kernel_traitsI13__nv_bfloat16S2_S2_S2_fjLj2560ELj1ELj1ELj4ELj8ENS_18Kernel_traits_baseILj2560ES2_S2_S2_S2_fjLj128EEEEELb1ELb0ELb0EEEvNS_9BwdParamsE --------------------------
	.section	.nv.shared._ZN10layer_norm31ln_parallel_residual_bwd_kernelINS_13Kernel_traitsI13__nv_bfloat16S2_S2_S2_fjLj2560ELj1ELj1ELj4ELj8ENS_18Kernel_traits_baseILj2560ES2_S2_S2_S2_fjLj128EEEEELb1ELb0ELb0EEEvNS_9BwdParamsE,"aw",@nobits
	.sectionflags	@""
	.align	16


//--------------------- .nv.shared._ZN10layer_norm31ln_parallel_residual_bwd_kernelINS_13Kernel_traitsI13__nv_bfloat16S2_S2_S2_fjLj2560ELj1ELj1ELj4ELj8ENS_18Kernel_traits_baseILj2560ES2_S2_S2_S2_fjLj128EEEEELb1ELb0ELb1EEEvNS_9BwdParamsE --------------------------
	.section	.nv.shared._ZN10layer_norm31ln_parallel_residual_bwd_kernelINS_13Kernel_traitsI13__nv_bfloat16S2_S2_S2_fjLj2560ELj1ELj1ELj4ELj8ENS_18Kernel_traits_baseILj2560ES2_S2_S2_S2_fjLj128EEEEELb1ELb0ELb1EEEvNS_9BwdParamsE,"aw",@nobits
	.sectionflags	@""
	.align	16


//--------------------- .nv.shared._ZN10layer_norm22ln_bwd_finalize_kernelINS_22Kernel_traits_finalizeILj2560E13__nv_bfloat16S2_S2_S2_fjLb0ELj1024ELj4ENS_18Kernel_traits_baseILj2560ES2_S2_S2_S2_fjLj1024EEEEELb0ELb0EEEvNS_9BwdParamsE --------------------------
	.section	.nv.shared._ZN10layer_norm22ln_bwd_finalize_kernelINS_22Kernel_traits_finalizeILj2560E13__nv_bfloat16S2_S2_S2_fjLb0ELj1024ELj4ENS_18Kernel_traits_baseILj2560ES2_S2_S2_S2_fjLj1024EEEEELb0ELb0EEEvNS_9BwdParamsE,"aw",@nobits
	.sectionflags	@""
	.align	16
.nv.shared._ZN10layer_norm22ln_bwd_finalize_kernelINS_22Kernel_traits_finalizeILj2560E13__nv_bfloat16S2_S2_S2_fjLb0ELj1024ELj4ENS_18Kernel_traits_baseILj2560ES2_S2_S2_S2_fjLj1024EEEEELb0ELb0EEEvNS_9BwdParamsE:
	.zero		8448


//--------------------- .nv.shared._ZN10layer_norm40ln_parallel_residual_bwd_finalize_kernelINS_22Kernel_traits_finalizeILj2560E13__nv_bfloat16S2_S2_S2_fjLb0ELj1024ELj4ENS_18Kernel_traits_baseILj2560ES2_S2_S2_S2_fjLj1024EEEEELb0EEEvNS_9BwdParamsE --------------------------
	.section	.nv.shared._ZN10layer_norm40ln_parallel_residual_bwd_finalize_kernelINS_22Kernel_traits_finalizeILj2560E13__nv_bfloat16S2_S2_S2_fjLb0ELj1024ELj4ENS_18Kernel_traits_baseILj2560ES2_S2_S2_S2_fjLj1024EEEEELb0EEEvNS_9BwdParamsE,"aw",@nobits
	.sectionflags	@""
	.align	16
.nv.shared._ZN10layer_norm40ln_parallel_residual_bwd_finalize_kernelINS_22Kernel_traits_finalizeILj2560E13__nv_bfloat16S2_S2_S2_fjLb0ELj1024ELj4ENS_18Kernel_traits_baseILj2560ES2_S2_S2_S2_fjLj1024EEEEELb0EEEvNS_9BwdParamsE:
	.zero		16896


//--------------------- .nv.shared._ZN10layer_norm31ln_parallel_residual_bwd_kernelINS_13Kernel_traitsI13__nv_bfloat16S2_S2_S2_fjLj2560ELj1ELj1ELj4ELj8ENS_18Kernel_traits_baseILj2560ES2_S2_S2_S2_fjLj128EEEEELb1ELb1ELb0EEEvNS_9BwdParamsE --------------------------
	.section	.nv.shared._ZN10layer_norm31ln_parallel_residual_bwd_kernelINS_13Kernel_traitsI13__nv_bfloat16S2_S2_S2_fjLj2560ELj1ELj1ELj4ELj8ENS_18Kernel_traits_baseILj2560ES2_S2_S2_S2_fjLj128EEEEELb1ELb1ELb0EEEvNS_9BwdParamsE,"aw",@nobits
	.sectionflags	@""
	.align	16


//--------------------- .nv.shared._ZN10layer_norm22ln_bwd_finalize_kernelINS_22Kernel_traits_finalizeILj2560E13__nv_bfloat16S2_S2_S2_fjLb0ELj1024ELj4ENS_18Kernel_traits_baseILj2560ES2_S2_S2_S2_fjLj1024EEEEELb0ELb1EEEvNS_9BwdParamsE --------------------------
	.section	.nv.shared._ZN10layer_norm22ln_bwd_finalize_kernelINS_22Kernel_traits_finalizeILj2560E13__nv_bfloat16S2_S2_S2_fjLb0ELj1024ELj4ENS_18Kernel_traits_baseILj2560ES2_S2_S2_S2_fjLj1024EEEEELb0ELb1EEEvNS_9BwdParamsE,"aw",@nobits
	.sectionflags	@""
	.align	16
.nv.shared._ZN10layer_norm22ln_bwd_finalize_kernelINS_22Kernel_traits_finalizeILj2560E13__nv_bfloat16S2_S2_S2_fjLb0ELj1024ELj4ENS_18Kernel_traits_baseILj2560ES2_S2_S2_S2_fjLj1024EEEEELb0ELb1EEEvNS_9BwdParamsE:
	.zero		8448


//--------------------- .nv.shared._ZN10layer_norm40ln_parallel_residual_bwd_finalize_kernelINS_22Kernel_traits_finalizeILj2560E13__nv_bfloat16S2_S2_S2_fjLb0ELj1024ELj4ENS_18Kernel_traits_baseILj2560ES2_S2_S2_S2_fjLj1024EEEEELb1EEEvNS_9BwdParamsE --------------------------
	.section	.nv.shared._ZN10layer_norm40ln_parallel_residual_bwd_finalize_kernelINS_22Kernel_traits_finalizeILj2560E13__nv_bfloat16S2_S2_S2_fjLb0ELj1024ELj4ENS_18Kernel_traits_baseILj2560ES2_S2_S2_S2_fjLj1024EEEEELb1EEEvNS_9BwdParamsE,"aw",@nobits
	.sectionflags	@""
	.align	16
.nv.shared._ZN10layer_norm40ln_parallel_residual_bwd_finalize_kernelINS_22Kernel_traits_finalizeILj2560E13__nv_bfloat16S2_S2_S2_fjLb0ELj1024ELj4ENS_18Kernel_traits_baseILj2560ES2_S2_S2_S2_fjLj1024EEEEELb1EEEvNS_9BwdParamsE:
	.zero		16896


//--------------------- .nv.shared._ZN10layer_norm31ln_parallel_residual_bwd_kernelINS_13Kernel_traitsI13__nv_bfloat16S2_S2_S2_fjLj2560ELj1ELj1ELj4ELj8ENS_18Kernel_traits_baseILj2560ES2_S2_S2_S2_fjLj128EEEEELb1ELb1ELb1EEEvNS_9BwdParamsE --------------------------
	.section	.nv.shared._ZN10layer_norm31ln_parallel_residual_bwd_kernelINS_13Kernel_traitsI13__nv_bfloat16S2_S2_S2_fjLj2560ELj1ELj1ELj4ELj8ENS_18Kernel_traits_baseILj2560ES2_S2_S2_S2_fjLj128EEEEELb1ELb1ELb1EEEvNS_9BwdParamsE,"aw",@nobits
	.sectionflags	@""
	.align	16


//--------------------- .nv.shared._ZN10layer_norm31ln_parallel_residual_bwd_kernelINS_13Kernel_traitsI6__halfS2_S2_S2_fjLj2560ELj1ELj1ELj4ELj8ENS_18Kernel_traits_baseILj2560ES2_S2_S2_S2_fjLj128EEEEELb0ELb0ELb0EEEvNS_9BwdParamsE --------------------------
	.section	.nv.shared._ZN10layer_norm31ln_parallel_residual_bwd_kernelINS_13Kernel_traitsI6__halfS2_S2_S2_fjLj2560ELj1ELj1ELj4ELj8ENS_18Kernel_traits_baseILj2560ES2_S2_S2_S2_fjLj128EEEEELb0ELb0ELb0EEEvNS_9BwdParamsE,"aw",@nobits
	.sectionflags	@""
	.align	16


//--------------------- .nv.shared._ZN10layer_norm31ln_parallel_residual_bwd_kernelINS_13Kernel_traitsI6__halfS2_S2_S2_fjLj2560ELj1ELj1ELj4ELj8ENS_18Kernel_traits_baseILj2560ES2_S2_S2_S2_fjLj128EEEEELb0ELb0ELb1EEEvNS_9BwdParamsE --------------------------
	.section	.nv.shared._ZN10layer_norm31ln_parallel_residual_bwd_kernelINS_13Kernel_traitsI6__halfS2_S2_S2_fjLj2560ELj1ELj1ELj4ELj8ENS_18Kernel_traits_baseILj2560ES2_S2_S2_S2_fjLj128EEEEELb0ELb0ELb1EEEvNS_9BwdParamsE,"aw",@nobits
	.sectionflags	@""
	.align	16


//--------------------- .nv.shared._ZN10layer_norm31ln_parallel_residual_bwd_kernelINS_13Kernel_traitsI6__halfS2_S2_S2_fjLj2560ELj1ELj1ELj4ELj8ENS_18Kernel_traits_baseILj2560ES2_S2_S2_S2_fjLj128EEEEELb0ELb1ELb0EEEvNS_9BwdParamsE --------------------------
	.section	.nv.shared._ZN10layer_norm31ln_parallel_residual_bwd_kernelINS_13Kernel_traitsI6__halfS2_S2_S2_fjLj2560ELj1ELj1ELj4ELj8ENS_18Kernel_traits_baseILj2560ES2_S2_S2_S2_fjLj128EEEEELb0ELb1ELb0EEEvNS_9BwdParamsE,"aw",@nobits
	.sectionflags	@""
	.align	16


//--------------------- .nv.shared._ZN10layer_norm31ln_parallel_residual_bwd_kernelINS_13Kernel_traitsI6__halfS2_S2_S2_fjLj2560ELj1ELj1ELj4ELj8ENS_18Kernel_traits_baseILj2560ES2_S2_S2_S2_fjLj128EEEEELb0ELb1ELb1EEEvNS_9BwdParamsE --------------------------
	.section	.nv.shared._ZN10layer_norm31ln_parallel_residual_bwd_kernelINS_13Kernel_traitsI6__halfS2_S2_S2_fjLj2560ELj1ELj1ELj4ELj8ENS_18Kernel_traits_baseILj2560ES2_S2_S2_S2_fjLj128EEEEELb0ELb1ELb1EEEvNS_9BwdParamsE,"aw",@nobits
	.sectionflags	@""
	.align	16


//--------------------- .nv.shared._ZN10layer_norm31ln_parallel_residual_bwd_kernelINS_13Kernel_traitsI6__halfS2_S2_S2_fjLj2560ELj1ELj1ELj4ELj8ENS_18Kernel_traits_baseILj2560ES2_S2_S2_S2_fjLj128EEEEELb1ELb0ELb0EEEvNS_9BwdParamsE --------------------------
	.section	.nv.shared._ZN10layer_norm31ln_parallel_residual_bwd_kernelINS_13Kernel_traitsI6__halfS2_S2_S2_fjLj2560ELj1ELj1ELj4ELj8ENS_18Kernel_traits_baseILj2560ES2_S2_S2_S2_fjLj128EEEEELb1ELb0ELb0EEEvNS_9BwdParamsE,"aw",@nobits
	.sectionflags	@""
	.align	16


//--------------------- .nv.shared._ZN10layer_norm31ln_parallel_residual_bwd_kernelINS_13Kernel_traitsI6__halfS2_S2_S2_fjLj2560ELj1ELj1ELj4ELj8ENS_18Kernel_traits_baseILj2560ES2_S2_S2_S2_fjLj128EEEEELb1ELb0ELb1EEEvNS_9BwdParamsE --------------------------
	.section	.nv.shared._ZN10layer_norm31ln_parallel_residual_bwd_kernelINS_13Kernel_traitsI6__halfS2_S2_S2_fjLj2560ELj1ELj1ELj4ELj8ENS_18Kernel_traits_baseILj2560ES2_S2_S2_S2_fjLj128EEEEELb1ELb0ELb1EEEvNS_9BwdParamsE,"aw",@nobits
	.sectionflags	@""
	.align	16


//--------------------- .nv.shared._ZN10layer_norm22ln_bwd_finalize_kernelINS_22Kernel_traits_finalizeILj2560E6__halfS2_S2_S2_fjLb0ELj1024ELj4ENS_18Kernel_traits_baseILj2560ES2_S2_S2_S2_fjLj1024EEEEELb0ELb0EEEvNS_9BwdParamsE --------------------------
	.section	.nv.shared._ZN10layer_norm22ln_bwd_finalize_kernelINS_22Kernel_traits_finalizeILj2560E6__halfS2_S2_S2_fjLb0ELj1024ELj4ENS_18Kernel_traits_baseILj2560ES2_S2_S2_S2_fjLj1024EEEEELb0ELb0EEEvNS_9BwdParamsE,"aw",@nobits
	.sectionflags	@""
	.align	16
.nv.shared._ZN10layer_norm22ln_bwd_finalize_kernelINS_22Kernel_traits_finalizeILj2560E6__halfS2_S2_S2_fjLb0ELj1024ELj4ENS_18Kernel_traits_baseILj2560ES2_S2_S2_S2_fjLj1024EEEEELb0ELb0EEEvNS_9BwdParamsE:
	.zero		8448


//--------------------- .nv.shared._ZN10layer_norm40ln_parallel_residual_bwd_finalize_kernelINS_22Kernel_traits_finalizeILj2560E6__halfS2_S2_S2_fjLb0ELj1024ELj4ENS_18Kernel_traits_baseILj2560ES2_S2_S2_S2_fjLj1024EEEEELb0EEEvNS_9BwdParamsE --------------------------
	.section	.nv.shared._ZN10layer_norm40ln_parallel_residual_bwd_finalize_kernelINS_22Kernel_traits_finalizeILj2560E6__halfS2_S2_S2_fjLb0ELj1024ELj4ENS_18Kernel_traits_baseILj2560ES2_S2_S2_S2_fjLj1024EEEEELb0EEEvNS_9BwdParamsE,"aw",@nobits
	.sectionflags	@""
	.align	16
.nv.shared._ZN10layer_norm40ln_parallel_residual_bwd_finalize_kernelINS_22Kernel_traits_finalizeILj2560E6__halfS2_S2_S2_fjLb0ELj1024ELj4ENS_18Kernel_traits_baseILj2560ES2_S2_S2_S2_fjLj1024EEEEELb0EEEvNS_9BwdParamsE:
	.zero		16896


//--------------------- .nv.shared._ZN10layer_norm31ln_parallel_residual_bwd_kernelINS_13Kernel_traitsI6__halfS2_S2_S2_fjLj2560ELj1ELj1ELj4ELj8ENS_18Kernel_traits_baseILj2560ES2_S2_S2_S2_fjLj128EEEEELb1ELb1ELb0EEEvNS_9BwdParamsE --------------------------
	.section	.nv.shared._ZN10layer_norm31ln_parallel_residual_bwd_kernelINS_13Kernel_traitsI6__halfS2_S2_S2_fjLj2560ELj1ELj1ELj4ELj8ENS_18Kernel_traits_baseILj2560ES2_S2_S2_S2_fjLj128EEEEELb1ELb1ELb0EEEvNS_9BwdParamsE,"aw",@nobits
	.sectionflags	@""
	.align	16


//--------------------- .nv.shared._ZN10layer_norm22ln_bwd_finalize_kernelINS_22Kernel_traits_finalizeILj2560E6__halfS2_S2_S2_fjLb0ELj1024ELj4ENS_18Kernel_traits_baseILj2560ES2_S2_S2_S2_fjLj1024EEEEELb0ELb1EEEvNS_9BwdParamsE --------------------------
	.section	.nv.shared._ZN10layer_norm22ln_bwd_finalize_kernelINS_22Kernel_traits_finalizeILj2560E6__halfS2_S2_S2_fjLb0ELj1024ELj4ENS_18Kernel_traits_baseILj2560ES2_S2_S2_S2_fjLj1024EEEEELb0ELb1EEEvNS_9BwdParamsE,"aw",@nobits
	.sectionflags	@""
	.align	16
.nv.shared._ZN10layer_norm22ln_bwd_finalize_kernelINS_22Kernel_traits_finalizeILj2560E6__halfS2_S2_S2_fjLb0ELj1024ELj4ENS_18Kernel_traits_baseILj2560ES2_S2_S2_S2_fjLj1024EEEEELb0ELb1EEEvNS_9BwdParamsE:
	.zero		8448


//--------------------- .nv.shared._ZN10layer_norm40ln_parallel_residual_bwd_finalize_kernelINS_22Kernel_traits_finalizeILj2560E6__halfS2_S2_S2_fjLb0ELj1024ELj4ENS_18Kernel_traits_baseILj2560ES2_S2_S2_S2_fjLj1024EEEEELb1EEEvNS_9BwdParamsE --------------------------
	.section	.nv.shared._ZN10layer_norm40ln_parallel_residual_bwd_finalize_kernelINS_22Kernel_traits_finalizeILj2560E6__halfS2_S2_S2_fjLb0ELj1024ELj4ENS_18Kernel_traits_baseILj2560ES2_S2_S2_S2_fjLj1024EEEEELb1EEEvNS_9BwdParamsE,"aw",@nobits
	.sectionflags	@""
	.align	16
.nv.shared._ZN10layer_norm40ln_parallel_residual_bwd_finalize_kernelINS_22Kernel_traits_finalizeILj2560E6__halfS2_S2_S2_fjLb0ELj1024ELj4ENS_18Kernel_traits_baseILj2560ES2_S2_S2_S2_fjLj1024EEEEELb1EEEvNS_9BwdParamsE:
	.zero		16896


//--------------------- .nv.shared._ZN10layer_norm31ln_parallel_residual_bwd_kernelINS_13Kernel_traitsI6__halfS2_S2_S2_fjLj2560ELj1ELj1ELj4ELj8ENS_18Kernel_traits_baseILj2560ES2_S2_S2_S2_fjLj128EEEEELb1ELb1ELb1EEEvNS_9BwdParamsE --------------------------
	.section	.nv.shared._ZN10layer_norm31ln_parallel_residual_bwd_kernelINS_13Kernel_traitsI6__halfS2_S2_S2_fjLj2560ELj1ELj1ELj4ELj8ENS_18Kernel_traits_baseILj2560ES2_S2_S2_S2_fjLj128EEEEELb1ELb1ELb1EEEvNS_9BwdParamsE,"aw",@nobits
	.sectionflags	@""
	.align	16


//--------------------- .nv.shared._ZN10layer_norm31ln_parallel_residual_bwd_kernelINS_13Kernel_traitsIf13__nv_bfloat16S2_S2_fjLj2560ELj1ELj1ELj4ELj8ENS_18Kernel_traits_baseILj2560EfS2_S2_S2_fjLj128EEEEELb0ELb0ELb0EEEvNS_9BwdParamsE --------------------------
	.section	.nv.shared._ZN10layer_norm31ln_parallel_residual_bwd_kernelINS_13Kernel_traitsIf13__nv_bfloat16S2_S2_fjLj2560ELj1ELj1ELj4ELj8ENS_18Kernel_traits_baseILj2560EfS2_S2_S2_fjLj128EEEEELb0ELb0ELb0EEEvNS_9BwdParamsE,"aw",@nobits
	.sectionflags	@""
	.align	16


//--------------------- .nv.shared._ZN10layer_norm31ln_parallel_residual_bwd_kernelINS_13Kernel_traitsIf13__nv_bfloat16S2_S2_fjLj2560ELj1ELj1ELj4ELj8ENS_18Kernel_traits_baseILj2560EfS2_S2_S2_fjLj128EEEEELb0ELb0ELb1EEEvNS_9BwdParamsE --------------------------
	.section	.nv.shared._ZN10layer_norm31ln_parallel_residual_bwd_kernelINS_13Kernel_traitsIf13__nv_bfloat16S2_S2_fjLj2560ELj1ELj1ELj4ELj8ENS_18Kernel_traits_baseILj2560EfS2_S2_S2_fjLj128EEEEELb0ELb0ELb1EEEvNS_9BwdParamsE,"aw",@nobits
	.sectionflags	@""
	.align	16


//--------------------- .nv.shared._ZN10layer_norm31ln_parallel_residual_bwd_kernelINS_13Kernel_traitsIf13__nv_bfloat16S2_S2_fjLj2560ELj1ELj1ELj4ELj8ENS_18Kernel_traits_baseILj2560EfS2_S2_S2_fjLj128EEEEELb0ELb1ELb0EEEvNS_9BwdParamsE --------------------------
	.section	.nv.shared._ZN10layer_norm31ln_parallel_residual_bwd_kernelINS_13Kernel_traitsIf13__nv_bfloat16S2_S2_fjLj2560ELj1ELj1ELj4ELj8ENS_18Kernel_traits_baseILj2560EfS2_S2_S2_fjLj128EEEEELb0ELb1ELb0EEEvNS_9BwdParamsE,"aw",@nobits
	.sectionflags	@""
	.align	16


//--------------------- .nv.shared._ZN10layer_norm31ln_parallel_residual_bwd_kernelINS_13Kernel_traitsIf13__nv_bfloat16S2_S2_fjLj2560ELj1ELj1ELj4ELj8ENS_18Kernel_traits_baseILj2560EfS2_S2_S2_fjLj128EEEEELb0ELb1ELb1EEEvNS_9BwdParamsE --------------------------
	.section	.nv.shared._ZN10layer_norm31ln_parallel_residual_bwd_kernelINS_13Kernel_traitsIf13__nv_bfloat16S2_S2_fjLj2560ELj1ELj1ELj4ELj8ENS_18Kernel_traits_baseILj2560EfS2_S2_S2_fjLj128EEEEELb0ELb1ELb1EEEvNS_9BwdParamsE,"aw",@nobits
	.sectionflags	@""
	.align	16


//--------------------- .nv.shared._ZN10layer_norm31ln_parallel_residual_bwd_kernelINS_13Kernel_traitsIf13__nv_bfloat16S2_S2_fjLj2560ELj1ELj1ELj4ELj8ENS_18Kernel_traits_baseILj2560EfS2_S2_S2_fjLj128EEEEELb1ELb0ELb0EEEvNS_9BwdParamsE --------------------------
	.section	.nv.shared._ZN10layer_norm31ln_parallel_residual_bwd_kernelINS_13Kernel_traitsIf13__nv_bfloat16S2_S2_fjLj2560ELj1ELj1ELj4ELj8ENS_18Kernel_traits_baseILj2560EfS2_S2_S2_fjLj128EEEEELb1ELb0ELb0EEEvNS_9BwdParamsE,"aw",@nobits
	.sectionflags	@""
	.align	16


//--------------------- .nv.shared._ZN10layer_norm31ln_parallel_residual_bwd_kernelINS_13Kernel_traitsIf13__nv_bfloat16S2_S2_fjLj2560ELj1ELj1ELj4ELj8ENS_18Kernel_traits_baseILj2560EfS2_S2_S2_fjLj128EEEEELb1ELb0ELb1EEEvNS_9BwdParamsE --------------------------
	.section	.nv.shared._ZN10layer_norm31ln_parallel_residual_bwd_kernelINS_13Kernel_traitsIf13__nv_bfloat16S2_S2_fjLj2560ELj1ELj1ELj4ELj8ENS_18Kernel_traits_baseILj2560EfS2_S2_S2_fjLj128EEEEELb1ELb0ELb1EEEvNS_9BwdParamsE,"aw",@nobits
	.sectionflags	@""
	.align	16


//--------------------- .nv.shared._ZN10layer_norm22ln_bwd_finalize_kernelINS_22Kernel_traits_finalizeILj2560Ef13__nv_bfloat16S2_S2_fjLb0ELj1024ELj4ENS_18Kernel_traits_baseILj2560EfS2_S2_S2_fjLj1024EEEEELb0ELb0EEEvNS_9BwdParamsE --------------------------
	.section	.nv.shared._ZN10layer_norm22ln_bwd_finalize_kernelINS_22Kernel_traits_finalizeILj2560Ef13__nv_bfloat16S2_S2_fjLb0ELj1024ELj4ENS_18Kernel_traits_baseILj2560EfS2_S2_S2_fjLj1024EEEEELb0ELb0EEEvNS_9BwdParamsE,"aw",@nobits
	.sectionflags	@""
	.align	16
.nv.shared._ZN10layer_norm22ln_bwd_finalize_kernelINS_22Kernel_traits_finalizeILj2560Ef13__nv_bfloat16S2_S2_fjLb0ELj1024ELj4ENS_18Kernel_traits_baseILj2560EfS2_S2_S2_fjLj1024EEEEELb0ELb0EEEvNS_9BwdParamsE:
	.zero		8448


//--------------------- .nv.shared._ZN10layer_norm40ln_parallel_residual_bwd_finalize_kernelINS_22Kernel_traits_finalizeILj2560Ef13__nv_bfloat16S2_S2_fjLb0ELj1024ELj4ENS_18Kernel_traits_baseILj2560EfS2_S2_S2_fjLj1024EEEEELb0EEEvNS_9BwdParamsE --------------------------
	.section	.nv.shared._ZN10layer_norm40ln_parallel_residual_bwd_finalize_kernelINS_22Kernel_traits_finalizeILj2560Ef13__nv_bfloat16S2_S2_fjLb0ELj1024ELj4ENS_18Kernel_traits_baseILj2560EfS2_S2_S2_fjLj1024EEEEELb0EEEvNS_9BwdParamsE,"aw",@nobits
	.sectionflags	@""
	.align	16
.nv.shared._ZN10layer_norm40ln_parallel_residual_bwd_finalize_kernelINS_22Kernel_traits_finalizeILj2560Ef13__nv_bfloat16S2_S2_fjLb0ELj1024ELj4ENS_18Kernel_traits_baseILj2560EfS2_S2_S2_fjLj1024EEEEELb0EEEvNS_9BwdParamsE:
	.zero		16896


//--------------------- .nv.shared._ZN10layer_norm31ln_parallel_residual_bwd_kernelINS_13Kernel_traitsIf13__nv_bfloat16S2_S2_fjLj2560ELj1ELj1ELj4ELj8ENS_18Kernel_traits_baseILj2560EfS2_S2_S2_fjLj128EEEEELb1ELb1ELb0EEEvNS_9BwdParamsE --------------------------
	.section	.nv.shared._ZN10layer_norm31ln_parallel_residual_bwd_kernelINS_13Kernel_traitsIf13__nv_bfloat16S2_S2_fjLj2560ELj1ELj1ELj4ELj8ENS_18Kernel_traits_baseILj2560EfS2_S2_S2_fjLj128EEEEELb1ELb1ELb0EEEvNS_9BwdParamsE,"aw",@nobits
	.sectionflags	@""
	.align	16


//--------------------- .nv.shared._ZN10layer_norm22ln_bwd_finalize_kernelINS_22Kernel_traits_finalizeILj2560Ef13__nv_bfloat16S2_S2_fjLb0ELj1024ELj4ENS_18Kernel_traits_baseILj2560EfS2_S2_S2_fjLj1024EEEEELb0ELb1EEEvNS_9BwdParamsE --------------------------
	.section	.nv.shared._ZN10layer_norm22ln_bwd_finalize_kernelINS_22Kernel_traits_finalizeILj2560Ef13__nv_bfloat16S2_S2_fjLb0ELj1024ELj4ENS_18Kernel_traits_baseILj2560EfS2_S2_S2_fjLj1024EEEEELb0ELb1EEEvNS_9BwdParamsE,"aw",@nobits
	.sectionflags	@""
	.align	16
.nv.shared._ZN10layer_norm22ln_bwd_finalize_kernelINS_22Kernel_traits_finalizeILj2560Ef13__nv_bfloat16S2_S2_fjLb0ELj1024ELj4ENS_18Kernel_traits_baseILj2560EfS2_S2_S2_fjLj1024EEEEELb0ELb1EEEvNS_9BwdParamsE:
	.zero		8448


//--------------------- .nv.shared._ZN10layer_norm40ln_parallel_residual_bwd_finalize_kernelINS_22Kernel_traits_finalizeILj2560Ef13__nv_bfloat16S2_S2_fjLb0ELj1024ELj4ENS_18Kernel_traits_baseILj2560EfS2_S2_S2_fjLj1024EEEEELb1EEEvNS_9BwdParamsE --------------------------
	.section	.nv.shared._ZN10layer_norm40ln_parallel_residual_bwd_finalize_kernelINS_22Kernel_traits_finalizeILj2560Ef13__nv_bfloat16S2_S2_fjLb0ELj1024ELj4ENS_18Kernel_traits_baseILj2560EfS2_S2_S2_fjLj1024EEEEELb1EEEvNS_9BwdParamsE,"aw",@nobits
	.sectionflags	@""
	.align	16
.nv.shared._ZN10layer_norm40ln_parallel_residual_bwd_finalize_kernelINS_22Kernel_traits_finalizeILj2560Ef13__nv_bfloat16S2_S2_fjLb0ELj1024ELj4ENS_18Kernel_traits_baseILj2560EfS2_S2_S2_fjLj1024EEEEELb1EEEvNS_9BwdParamsE:
	.zero		16896


//--------------------- .nv.shared._ZN10layer_norm31ln_parallel_residual_bwd_kernelINS_13Kernel_traitsIf13__nv_bfloat16S2_S2_fjLj2560ELj1ELj1ELj4ELj8ENS_18Kernel_traits_baseILj2560EfS2_S2_S2_fjLj128EEEEELb1ELb1ELb1EEEvNS_9BwdParamsE --------------------------
	.section	.nv.shared._ZN10layer_norm31ln_parallel_residual_bwd_kernelINS_13Kernel_traitsIf13__nv_bfloat16S2_S2_fjLj2560ELj1ELj1ELj4ELj8ENS_18Kernel_traits_baseILj2560EfS2_S2_S2_fjLj128EEEEELb1ELb1ELb1EEEvNS_9BwdParamsE,"aw",@nobits
	.sectionflags	@""
	.align	16


//--------------------- .nv.shared._ZN10layer_norm31ln_parallel_residual_bwd_kernelINS_13Kernel_traitsI13__nv_bfloat16S2_fS2_fjLj2560ELj1ELj1ELj4ELj8ENS_18Kernel_traits_baseILj2560ES2_S2_fS2_fjLj128EEEEELb0ELb0ELb0EEEvNS_9BwdParamsE --------------------------
	.section	.nv.shared._ZN10layer_norm31ln_parallel_residual_bwd_kernelINS_13Kernel_traitsI13__nv_bfloat16S2_fS2_fjLj2560ELj1ELj1ELj4ELj8ENS_18Kernel_traits_baseILj2560ES2_S2_fS2_fjLj128EEEEELb0ELb0ELb0EEEvNS_9BwdParamsE,"aw",@nobits
	.sectionflags	@""
	.align	16


//--------------------- .nv.shared._ZN10layer_norm31ln_parallel_residual_bwd_kernelINS_13Kernel_traitsI13__nv_bfloat16S2_fS2_fjLj2560ELj1ELj1ELj4ELj8ENS_18Kernel_traits_baseILj2560ES2_S2_fS2_fjLj128EEEEELb0ELb0ELb1EEEvNS_9BwdParamsE --------------------------
	.section	.nv.shared._ZN10layer_norm31ln_parallel_residual_bwd_kernelINS_13Kernel_traitsI13__nv_bfloat16S2_fS2_fjLj2560ELj1ELj1ELj4ELj8ENS_18Kernel_traits_baseILj2560ES2_S2_fS2_fjLj128EEEEELb0ELb0ELb1EEEvNS_9BwdParamsE,"aw",@nobits
	.sectionflags	@""
	.align	16


//--------------------- .nv.shared._ZN10layer_norm31ln_parallel_residual_bwd_kernelINS_13Kernel_traitsI13__nv_bfloat16S2_fS2_fjLj2560ELj1ELj1ELj4ELj8ENS_18Kernel_traits_baseILj2560ES2_S2_fS2_fjLj128EEEEELb0ELb1ELb0EEEvNS_9BwdParamsE --------------------------
	.section	.nv.shared._ZN10layer_norm31ln_parallel_residual_bwd_kernelINS_13Kernel_traitsI13__nv_bfloat16S2_fS2_fjLj2560ELj1ELj1ELj4ELj8ENS_18Kernel_traits_baseILj2560ES2_S2_fS2_fjLj128EEEEELb0ELb1ELb0EEEvNS_9BwdParamsE,"aw",@nobits
	.sectionflags	@""
	.align	16


//--------------------- .nv.shared._ZN10layer_norm31ln_parallel_residual_bwd_kernelINS_13Kernel_traitsI13__nv_bfloat16S2_fS2_fjLj2560ELj1ELj1ELj4ELj8ENS_18Kernel_traits_baseILj2560ES2_S2_fS2_fjLj128EEEEELb0ELb1ELb1EEEvNS_9BwdParamsE --------------------------
	.section	.nv.shared._ZN10layer_norm31ln_parallel_residual_bwd_kernelINS_13Kernel_traitsI13__nv_bfloat16S2_fS2_fjLj2560ELj1ELj1ELj4ELj8ENS_18Kernel_traits_baseILj2560ES2_S2_fS2_fjLj128EEEEELb0ELb1ELb1EEEvNS_9BwdParamsE,"aw",@nobits
	.sectionflags	@""
	.align	16


//--------------------- .nv.shared._ZN10layer_norm31ln_parallel_residual_bwd_kernelINS_13Kernel_traitsI13__nv_bfloat16S2_fS2_fjLj2560ELj1ELj1ELj4ELj8ENS_18Kernel_traits_baseILj2560ES2_S2_fS2_fjLj128EEEEELb1ELb0ELb0EEEvNS_9BwdParamsE --------------------------
	.section	.nv.shared._ZN10layer_norm31ln_parallel_residual_bwd_kernelINS_13Kernel_traitsI13__nv_bfloat16S2_fS2_fjLj2560ELj1ELj1ELj4ELj8ENS_18Kernel_traits_baseILj2560ES2_S2_fS2_fjLj128EEEEELb1ELb0ELb0EEEvNS_9BwdParamsE,"aw",@nobits
	.sectionflags	@""
	.align	16


//--------------------- .nv.shared._ZN10layer_norm31ln_parallel_residual_bwd_kernelINS_13Kernel_traitsI13__nv_bfloat16S2_fS2_fjLj2560ELj1ELj1ELj4ELj8ENS_18Kernel_traits_baseILj2560ES2_S2_fS2_fjLj128EEEEELb1ELb0ELb1EEEvNS_9BwdParamsE --------------------------
	.section	.nv.shared._ZN10layer_norm31ln_parallel_residual_bwd_kernelINS_13Kernel_traitsI13__nv_bfloat16S2_fS2_fjLj2560ELj1ELj1ELj4ELj8ENS_18Kernel_traits_baseILj2560ES2_S2_fS2_fjLj128EEEEELb1ELb0ELb1EEEvNS_9BwdParamsE,"aw",@nobits
	.sectionflags	@""
	.align	16


//--------------------- .nv.shared._ZN10layer_norm22ln_bwd_finalize_kernelINS_22Kernel_traits_finalizeILj2560E13__nv_bfloat16S2_fS2_fjLb0ELj1024ELj4ENS_18Kernel_traits_baseILj2560ES2_S2_fS2_fjLj1024EEEEELb0ELb0EEEvNS_9BwdParamsE --------------------------
	.section	.nv.shared._ZN10layer_norm22ln_bwd_finalize_kernelINS_22Kernel_traits_finalizeILj2560E13__nv_bfloat16S2_fS2_fjLb0ELj1024ELj4ENS_18Kernel_traits_baseILj2560ES2_S2_fS2_fjLj1024EEEEELb0ELb0EEEvNS_9BwdParamsE,"aw",@nobits
	.sectionflags	@""
	.align	16
.nv.shared._ZN10layer_norm22ln_bwd_finalize_kernelINS_22Kernel_traits_finalizeILj2560E13__nv_bfloat16S2_fS2_fjLb0ELj1024ELj4ENS_18Kernel_traits_baseILj2560ES2_S2_fS2_fjLj1024EEEEELb0ELb0EEEvNS_9BwdParamsE:
	.zero		8448


//--------------------- .nv.shared._ZN10layer_norm40ln_parallel_residual_bwd_finalize_kernelINS_22Kernel_traits_finalizeILj2560E13__nv_bfloat16S2_fS2_fjLb0ELj1024ELj4ENS_18Kernel_traits_baseILj2560ES2_S2_fS2_fjLj1024EEEEELb0EEEvNS_9BwdParamsE --------------------------
	.section	.nv.shared._ZN10layer_norm40ln_parallel_residual_bwd_finalize_kernelINS_22Kernel_traits_finalizeILj2560E13__nv_bfloat16S2_fS2_fjLb0ELj1024ELj4ENS_18Kernel_traits_baseILj2560ES2_S2_fS2_fjLj1024EEEEELb0EEEvNS_9BwdParamsE,"aw",@nobits
	.sectionflags	@""
	.align	16
.nv.shared._ZN10layer_norm40ln_parallel_residual_bwd_finalize_kernelINS_22Kernel_traits_finalizeILj2560E13__nv_bfloat16S2_fS2_fjLb0ELj1024ELj4ENS_18Kernel_traits_baseILj2560ES2_S2_fS2_fjLj1024EEEEELb0EEEvNS_9BwdParamsE:
	.zero		16896


//--------------------- .nv.shared._ZN10layer_norm31ln_parallel_residual_bwd_kernelINS_13Kernel_traitsI13__nv_bfloat16S2_fS2_fjLj2560ELj1ELj1ELj4ELj8ENS_18Kernel_traits_baseILj2560ES2_S2_fS2_fjLj128EEEEELb1ELb1ELb0EEEvNS_9BwdParamsE --------------------------
	.section	.nv.shared._ZN10layer_norm31ln_parallel_residual_bwd_kernelINS_13Kernel_traitsI13__nv_bfloat16S2_fS2_fjLj2560ELj1ELj1ELj4ELj8ENS_18Kernel_traits_baseILj2560ES2_S2_fS2_fjLj128EEEEELb1ELb1ELb0EEEvNS_9BwdParamsE,"aw",@nobits
	.sectionflags	@""
	.align	16


//--------------------- .nv.shared._ZN10layer_norm22ln_bwd_finalize_kernelINS_22Kernel_traits_finalizeILj2560E13__nv_bfloat16S2_fS2_fjLb0ELj1024ELj4ENS_18Kernel_traits_baseILj2560ES2_S2_fS2_fjLj1024EEEEELb0ELb1EEEvNS_9BwdParamsE --------------------------
	.section	.nv.shared._ZN10layer_norm22ln_bwd_finalize_kernelINS_22Kernel_traits_finalizeILj2560E13__nv_bfloat16S2_fS2_fjLb0ELj1024ELj4ENS_18Kernel_traits_baseILj2560ES2_S2_fS2_fjLj1024EEEEELb0ELb1EEEvNS_9BwdParamsE,"aw",@nobits
	.sectionflags	@""
	.align	16
.nv.shared._ZN10layer_norm22ln_bwd_finalize_kernelINS_22Kernel_traits_finalizeILj2560E13__nv_bfloat16S2_fS2_fjLb0ELj1024ELj4ENS_18Kernel_traits_baseILj2560ES2_S2_fS2_fjLj1024EEEEELb0ELb1EEEvNS_9BwdParamsE:
	.zero		8448


//--------------------- .nv.shared._ZN10layer_norm40ln_parallel_residual_bwd_finalize_kernelINS_22Kernel_traits_finalizeILj2560E13__nv_bfloat16S2_fS2_fjLb0ELj1024ELj4ENS_18Kernel_traits_baseILj2560ES2_S2_fS2_fjLj1024EEEEELb1EEEvNS_9BwdParamsE --------------------------
	.section	.nv.shared._ZN10layer_norm40ln_parallel_residual_bwd_finalize_kernelINS_22Kernel_traits_finalizeILj2560E13__nv_bfloat16S2_fS2_fjLb0ELj1024ELj4ENS_18Kernel_traits_baseILj2560ES2_S2_fS2_fjLj1024EEEEELb1EEEvNS_9BwdParamsE,"aw",@nobits
	.sectionflags	@""
	.align	16
.nv.shared._ZN10layer_norm40ln_parallel_residual_bwd_finalize_kernelINS_22Kernel_traits_finalizeILj2560E13__nv_bfloat16S2_fS2_fjLb0ELj1024ELj4ENS_18Kernel_traits_baseILj2560ES2_S2_fS2_fjLj1024EEEEELb1EEEvNS_9BwdParamsE:
	.zero		16896


//--------------------- .nv.shared._ZN10layer_norm31ln_parallel_residual_bwd_kernelINS_13Kernel_traitsI13__nv_bfloat16S2_fS2_fjLj2560ELj1ELj1ELj4ELj8ENS_18Kernel_traits_baseILj2560ES2_S2_fS2_fjLj128EEEEELb1ELb1ELb1EEEvNS_9BwdParamsE --------------------------
	.section	.nv.shared._ZN10layer_norm31ln_parallel_residual_bwd_kernelINS_13Kernel_traitsI13__nv_bfloat16S2_fS2_fjLj2560ELj1ELj1ELj4ELj8ENS_18Kernel_traits_baseILj2560ES2_S2_fS2_fjLj128EEEEELb1ELb1ELb1EEEvNS_9BwdParamsE,"aw",@nobits
	.sectionflags	@""
	.align	16


//--------------------- .nv.shared._ZN10layer_norm31ln_parallel_residual_bwd_kernelINS_13Kernel_traitsIf13__nv_bfloat16fS2_fjLj2560ELj1ELj1ELj4ELj8ENS_18Kernel_traits_baseILj2560EfS2_fS2_fjLj128EEEEELb0ELb0ELb0EEEvNS_9BwdParamsE --------------------------
	.section	.nv.shared._ZN10layer_norm31ln_parallel_residual_bwd_kernelINS_13Kernel_traitsIf13__nv_bfloat16fS2_fjLj2560ELj1ELj1ELj4ELj8ENS_18Kernel_traits_baseILj2560EfS2_fS2_fjLj128EEEEELb0ELb0ELb0EEEvNS_9BwdParamsE,"aw",@nobits
	.sectionflags	@""
	.align	16


//--------------------- .nv.shared._ZN10layer_norm31ln_parallel_residual_bwd_kernelINS_13Kernel_traitsIf13__nv_bfloat16fS2_fjLj2560ELj1ELj1ELj4ELj8ENS_18Kernel_traits_baseILj2560EfS2_fS2_fjLj128EEEEELb0ELb0ELb1EEEvNS_9BwdParamsE --------------------------
	.section	.nv.shared._ZN10layer_norm31ln_parallel_residual_bwd_kernelINS_13Kernel_traitsIf13__nv_bfloat16fS2_fjLj2560ELj1ELj1ELj4ELj8ENS_18Kernel_traits_baseILj2560EfS2_fS2_fjLj128EEEEELb0ELb0ELb1EEEvNS_9BwdParamsE,"aw",@nobits
	.sectionflags	@""
	.align	16


//--------------------- .nv.shared._ZN10layer_norm31ln_parallel_residual_bwd_kernelINS_13Kernel_traitsIf13__nv_bfloat16fS2_fjLj2560ELj1ELj1ELj4ELj8ENS_18Kernel_traits_baseILj2560EfS2_fS2_fjLj128EEEEELb0ELb1ELb0EEEvNS_9BwdParamsE --------------------------
	.section	.nv.shared._ZN10layer_norm31ln_parallel_residual_bwd_kernelINS_13Kernel_traitsIf13__nv_bfloat16fS2_fjLj2560ELj1ELj1ELj4ELj8ENS_18Kernel_traits_baseILj2560EfS2_fS2_fjLj128EEEEELb0ELb1ELb0EEEvNS_9BwdParamsE,"aw",@nobits
	.sectionflags	@""
	.align	16


//--------------------- .nv.shared._ZN10layer_norm31ln_parallel_residual_bwd_kernelINS_13Kernel_traitsIf13__nv_bfloat16fS2_fjLj2560ELj1ELj1ELj4ELj8ENS_18Kernel_traits_baseILj2560EfS2_fS2_fjLj128EEEEELb0ELb1ELb1EEEvNS_9BwdParamsE --------------------------
	.section	.nv.shared._ZN10layer_norm31ln_parallel_residual_bwd_kernelINS_13Kernel_traitsIf13__nv_bfloat16fS2_fjLj2560ELj1ELj1ELj4ELj8ENS_18Kernel_traits_baseILj2560EfS2_fS2_fjLj128EEEEELb0ELb1ELb1EEEvNS_9BwdParamsE,"aw",@nobits
	.sectionflags	@""
	.align	16


//--------------------- .nv.shared._ZN10layer_norm31ln_parallel_residual_bwd_kernelINS_13Kernel_traitsIf13__nv_bfloat16fS2_fjLj2560ELj1ELj1ELj4ELj8ENS_18Kernel_traits_baseILj2560EfS2_fS2_fjLj128EEEEELb1ELb0ELb0EEEvNS_9BwdParamsE --------------------------
	.section	.nv.shared._ZN10layer_norm31ln_parallel_residual_bwd_kernelINS_13Kernel_traitsIf13__nv_bfloat16fS2_fjLj2560ELj1ELj1ELj4ELj8ENS_18Kernel_traits_baseILj2560EfS2_fS2_fjLj128EEEEELb1ELb0ELb0EEEvNS_9BwdParamsE,"aw",@nobits
	.sectionflags	@""
	.align	16


//--------------------- .nv.shared._ZN10layer_norm31ln_parallel_residual_bwd_kernelINS_13Kernel_traitsIf13__nv_bfloat16fS2_fjLj2560ELj1ELj1ELj4ELj8ENS_18Kernel_traits_baseILj2560EfS2_fS2_fjLj128EEEEELb1ELb0ELb1EEEvNS_9BwdParamsE --------------------------
	.section	.nv.shared._ZN10layer_norm31ln_parallel_residual_bwd_kernelINS_13Kernel_traitsIf13__nv_bfloat16fS2_fjLj2560ELj1ELj1ELj4ELj8ENS_18Kernel_traits_baseILj2560EfS2_fS2_fjLj128EEEEELb1ELb0ELb1EEEvNS_9BwdParamsE,"aw",@nobits
	.sectionflags	@""
	.align	16


//--------------------- .nv.shared._ZN10layer_norm22ln_bwd_finalize_kernelINS_22Kernel_traits_finalizeILj2560Ef13__nv_bfloat16fS2_fjLb0ELj1024ELj4ENS_18Kernel_traits_baseILj2560EfS2_fS2_fjLj1024EEEEELb0ELb0EEEvNS_9BwdParamsE --------------------------
	.section	.nv.shared._ZN10layer_norm22ln_bwd_finalize_kernelINS_22Kernel_traits_finalizeILj2560Ef13__nv_bfloat16fS2_fjLb0ELj1024ELj4ENS_18Kernel_traits_baseILj2560EfS2_fS2_fjLj1024EEEEELb0ELb0EEEvNS_9BwdParamsE,"aw",@nobits
	.sectionflags	@""
	.align	16
.nv.shared._ZN10layer_norm22ln_bwd_finalize_kernelINS_22Kernel_traits_finalizeILj2560Ef13__nv_bfloat16fS2_fjLb0ELj1024ELj4ENS_18Kernel_traits_baseILj2560EfS2_fS2_fjLj1024EEEEELb0ELb0EEEvNS_9BwdParamsE:
	.zero		8448


//--------------------- .nv.shared._ZN10layer_norm40ln_parallel_residual_bwd_finalize_kernelINS_22Kernel_traits_finalizeILj2560Ef13__nv_bfloat16fS2_fjLb0ELj1024ELj4ENS_18Kernel_traits_baseILj2560EfS2_fS2_fjLj1024EEEEELb0EEEvNS_9BwdParamsE --------------------------
	.section	.nv.shared._ZN10layer_norm40ln_parallel_residual_bwd_finalize_kernelINS_22Kernel_traits_finalizeILj2560Ef13__nv_bfloat16fS2_fjLb0ELj1024ELj4ENS_18Kernel_traits_baseILj2560EfS2_fS2_fjLj1024EEEEELb0EEEvNS_9BwdParamsE,"aw",@nobits
	.sectionflags	@""
	.align	16
.nv.shared._ZN10layer_norm40ln_parallel_residual_bwd_finalize_kernelINS_22Kernel_traits_finalizeILj2560Ef13__nv_bfloat16fS2_fjLb0ELj1024ELj4ENS_18Kernel_traits_baseILj2560EfS2_fS2_fjLj1024EEEEELb0EEEvNS_9BwdParamsE:
	.zero		16896


//--------------------- .nv.shared._ZN10layer_norm31ln_parallel_residual_bwd_kernelINS_13Kernel_traitsIf13__nv_bfloat16fS2_fjLj2560ELj1ELj1ELj4ELj8ENS_18Kernel_traits_baseILj2560EfS2_fS2_fjLj128EEEEELb1ELb1ELb0EEEvNS_9BwdParamsE --------------------------
	.section	.nv.shared._ZN10layer_norm31ln_parallel_residual_bwd_kernelINS_13Kernel_traitsIf13__nv_bfloat16fS2_fjLj2560ELj1ELj1ELj4ELj8ENS_18Kernel_traits_baseILj2560EfS2_fS2_fjLj128EEEEELb1ELb1ELb0EEEvNS_9BwdParamsE,"aw",@nobits
	.sectionflags	@""
	.align	16


//--------------------- .nv.shared._ZN10layer_norm22ln_bwd_finalize_kernelINS_22Kernel_traits_finalizeILj2560Ef13__nv_bfloat16fS2_fjLb0ELj1024ELj4ENS_18Kernel_traits_baseILj2560EfS2_fS2_fjLj1024EEEEELb0ELb1EEEvNS_9BwdParamsE --------------------------
	.section	.nv.shared._ZN10layer_norm22ln_bwd_finalize_kernelINS_22Kernel_traits_finalizeILj2560Ef13__nv_bfloat16fS2_fjLb0ELj1024ELj4ENS_18Kernel_traits_baseILj2560EfS2_fS2_fjLj1024EEEEELb0ELb1EEEvNS_9BwdParamsE,"aw",@nobits
	.sectionflags	@""
	.align	16
.nv.shared._ZN10layer_norm22ln_bwd_finalize_kernelINS_22Kernel_traits_finalizeILj2560Ef13__nv_bfloat16fS2_fjLb0ELj1024ELj4ENS_18Kernel_traits_baseILj2560EfS2_fS2_fjLj1024EEEEELb0ELb1EEEvNS_9BwdParamsE:
	.zero		8448


//--------------------- .nv.shared._ZN10layer_norm40ln_parallel_residual_bwd_finalize_kernelINS_22Kernel_traits_finalizeILj2560Ef13__nv_bfloat16fS2_fjLb0ELj1024ELj4ENS_18Kernel_traits_baseILj2560EfS2_fS2_fjLj1024EEEEELb1EEEvNS_9BwdParamsE --------------------------
	.section	.nv.shared._ZN10layer_norm40ln_parallel_residual_bwd_finalize_kernelINS_22Kernel_traits_finalizeILj2560Ef13__nv_bfloat16fS2_fjLb0ELj1024ELj4ENS_18Kernel_traits_baseILj2560EfS2_fS2_fjLj1024EEEEELb1EEEvNS_9BwdParamsE,"aw",@nobits
	.sectionflags	@""
	.align	16
.nv.shared._ZN10layer_norm40ln_parallel_residual_bwd_finalize_kernelINS_22Kernel_traits_finalizeILj2560Ef13__nv_bfloat16fS2_fjLb0ELj1024ELj4ENS_18Kernel_traits_baseILj2560EfS2_fS2_fjLj1024EEEEELb1EEEvNS_9BwdParamsE:
	.zero		16896


//--------------------- .nv.shared._ZN10layer_norm31ln_parallel_residual_bwd_kernelINS_13Kernel_traitsIf13__nv_bfloat16fS2_fjLj2560ELj1ELj1ELj4ELj8ENS_18Kernel_traits_baseILj2560EfS2_fS2_fjLj128EEEEELb1ELb1ELb1EEEvNS_9BwdParamsE --------------------------
	.section	.nv.shared._ZN10layer_norm31ln_parallel_residual_bwd_kernelINS_13Kernel_traitsIf13__nv_bfloat16fS2_fjLj2560ELj1ELj1ELj4ELj8ENS_18Kernel_traits_baseILj2560EfS2_fS2_fjLj128EEEEELb1ELb1ELb1EEEvNS_9BwdParamsE,"aw",@nobits
	.sectionflags	@""
	.align	16


//--------------------- .nv.shared._ZN10layer_norm31ln_parallel_residual_bwd_kernelINS_13Kernel_traitsIf6__halfS2_S2_fjLj2560ELj1ELj1ELj4ELj8ENS_18Kernel_traits_baseILj2560EfS2_S2_S2_fjLj128EEEEELb0ELb0ELb0EEEvNS_9BwdParamsE --------------------------
	.section	.nv.shared._ZN10layer_norm31ln_parallel_residual_bwd_kernelINS_13Kernel_traitsIf6__halfS2_S2_fjLj2560ELj1ELj1ELj4ELj8ENS_18Kernel_traits_baseILj2560EfS2_S2_S2_fjLj128EEEEELb0ELb0ELb0EEEvNS_9BwdParamsE,"aw",@nobits
	.sectionflags	@""
	.align	16


//--------------------- .nv.shared._ZN10layer_norm31ln_parallel_residual_bwd_kernelINS_13Kernel_traitsIf6__halfS2_S2_fjLj2560ELj1ELj1ELj4ELj8ENS_18Kernel_traits_baseILj2560EfS2_S2_S2_fjLj128EEEEELb0ELb0ELb1EEEvNS_9BwdParamsE --------------------------
	.section	.nv.shared._ZN10layer_norm31ln_parallel_residual_bwd_kernelINS_13Kernel_traitsIf6__halfS2_S2_fjLj2560ELj1ELj1ELj4ELj8ENS_18Kernel_traits_baseILj2560EfS2_S2_S2_fjLj128EEEEELb0ELb0ELb1EEEvNS_9BwdParamsE,"aw",@nobits
	.sectionflags	@""
	.align	16


//--------------------- .nv.shared._ZN10layer_norm31ln_parallel_residual_bwd_kernelINS_13Kernel_traitsIf6__halfS2_S2_fjLj2560ELj1ELj1ELj4ELj8ENS_18Kernel_traits_baseILj2560EfS2_S2_S2_fjLj128EEEEELb0ELb1ELb0EEEvNS_9BwdParamsE --------------------------
	.section	.nv.shared._ZN10layer_norm31ln_parallel_residual_bwd_kernelINS_13Kernel_traitsIf6__halfS2_S2_fjLj2560ELj1ELj1ELj4ELj8ENS_18Kernel_traits_baseILj2560EfS2_S2_S2_fjLj128EEEEELb0ELb1ELb0EEEvNS_9BwdParamsE,"aw",@nobits
	.sectionflags	@""
	.align	16


//--------------------- .nv.shared._ZN10layer_norm31ln_parallel_residual_bwd_kernelINS_13Kernel_traitsIf6__halfS2_S2_fjLj2560ELj1ELj1ELj4ELj8ENS_18Kernel_traits_baseILj2560EfS2_S2_S2_fjLj128EEEEELb0ELb1ELb1EEEvNS_9BwdParamsE --------------------------
	.section	.nv.shared._ZN10layer_norm31ln_parallel_residual_bwd_kernelINS_13Kernel_traitsIf6__halfS2_S2_fjLj2560ELj1ELj1ELj4ELj8ENS_18Kernel_traits_baseILj2560EfS2_S2_S2_fjLj128EEEEELb0ELb1ELb1EEEvNS_9BwdParamsE,"aw",@nobits
	.sectionflags	@""
	.align	16


//--------------------- .nv.shared._ZN10layer_norm31ln_parallel_residual_bwd_kernelINS_13Kernel_traitsIf6__halfS2_S2_fjLj2560ELj1ELj1ELj4ELj8ENS_18Kernel_traits_baseILj2560EfS2_S2_S2_fjLj128EEEEELb1ELb0ELb0EEEvNS_9BwdParamsE --------------------------
	.section	.nv.shared._ZN10layer_norm31ln_parallel_residual_bwd_kernelINS_13Kernel_traitsIf6__halfS2_S2_fjLj2560ELj1ELj1ELj4ELj8ENS_18Kernel_traits_baseILj2560EfS2_S2_S2_fjLj128EEEEELb1ELb0ELb0EEEvNS_9BwdParamsE,"aw",@nobits
	.sectionflags	@""
	.align	16


//--------------------- .nv.shared._ZN10layer_norm31ln_parallel_residual_bwd_kernelINS_13Kernel_traitsIf6__halfS2_S2_fjLj2560ELj1ELj1ELj4ELj8ENS_18Kernel_traits_baseILj2560EfS2_S2_S2_fjLj128EEEEELb1ELb0ELb1EEEvNS_9BwdParamsE --------------------------
	.section	.nv.shared._ZN10layer_norm31ln_parallel_residual_bwd_kernelINS_13Kernel_traitsIf6__halfS2_S2_fjLj2560ELj1ELj1ELj4ELj8ENS_18Kernel_traits_baseILj2560EfS2_S2_S2_fjLj128EEEEELb1ELb0ELb1EEEvNS_9BwdParamsE,"aw",@nobits
	.sectionflags	@""
	.align	16


//--------------------- .nv.shared._ZN10layer_norm22ln_bwd_finalize_kernelINS_22Kernel_traits_finalizeILj2560Ef6__halfS2_S2_fjLb0ELj1024ELj4ENS_18Kernel_traits_baseILj2560EfS2_S2_S2_fjLj1024EEEEELb0ELb0EEEvNS_9BwdParamsE --------------------------
	.section	.nv.shared._ZN10layer_norm22ln_bwd_finalize_kernelINS_22Kernel_traits_finalizeILj2560Ef6__halfS2_S2_fjLb0ELj1024ELj4ENS_18Kernel_traits_baseILj2560EfS2_S2_S2_fjLj1024EEEEELb0ELb0EEEvNS_9BwdParamsE,"aw",@nobits
	.sectionflags	@""
	.align	16
.nv.shared._ZN10layer_norm22ln_bwd_finalize_kernelINS_22Kernel_traits_finalizeILj2560Ef6__halfS2_S2_fjLb0ELj1024ELj4ENS_18Kernel_traits_baseILj2560EfS2_S2_S2_fjLj1024EEEEELb0ELb0EEEvNS_9BwdParamsE:
	.zero		8448


//--------------------- .nv.shared._ZN10layer_norm40ln_parallel_residual_bwd_finalize_kernelINS_22Kernel_traits_finalizeILj2560Ef6__halfS2_S2_fjLb0ELj1024ELj4ENS_18Kernel_traits_baseILj2560EfS2_S2_S2_fjLj1024EEEEELb0EEEvNS_9BwdParamsE --------------------------
	.section	.nv.shared._ZN10layer_norm40ln_parallel_residual_bwd_finalize_kernelINS_22Kernel_traits_finalizeILj2560Ef6__halfS2_S2_fjLb0ELj1024ELj4ENS_18Kernel_traits_baseILj2560EfS2_S2_S2_fjLj1024EEEEELb0EEEvNS_9BwdParamsE,"aw",@nobits
	.sectionflags	@""
	.align	16
.nv.shared._ZN10layer_norm40ln_parallel_residual_bwd_finalize_kernelINS_22Kernel_traits_finalizeILj2560Ef6__halfS2_S2_fjLb0ELj1024ELj4ENS_18Kernel_traits_baseILj2560EfS2_S2_S2_fjLj1024EEEEELb0EEEvNS_9BwdParamsE:
	.zero		16896


//--------------------- .nv.shared._ZN10layer_norm31ln_parallel_residual_bwd_kernelINS_13Kernel_traitsIf6__halfS2_S2_fjLj2560ELj1ELj1ELj4ELj8ENS_18Kernel_traits_baseILj2560EfS2_S2_S2_fjLj128EEEEELb1ELb1ELb0EEEvNS_9BwdParamsE --------------------------
	.section	.nv.shared._ZN10layer_norm31ln_parallel_residual_bwd_kernelINS_13Kernel_traitsIf6__halfS2_S2_fjLj2560ELj1ELj1ELj4ELj8ENS_18Kernel_traits_baseILj2560EfS2_S2_S2_fjLj128EEEEELb1ELb1ELb0EEEvNS_9BwdParamsE,"aw",@nobits
	.sectionflags	@""
	.align	16


//--------------------- .nv.shared._ZN10layer_norm22ln_bwd_finalize_kernelINS_22Kernel_traits_finalizeILj2560Ef6__halfS2_S2_fjLb0ELj1024ELj4ENS_18Kernel_traits_baseILj2560EfS2_S2_S2_fjLj1024EEEEELb0ELb1EEEvNS_9BwdParamsE --------------------------
	.section	.nv.shared._ZN10layer_norm22ln_bwd_finalize_kernelINS_22Kernel_traits_finalizeILj2560Ef6__halfS2_S2_fjLb0ELj1024ELj4ENS_18Kernel_traits_baseILj2560EfS2_S2_S2_fjLj1024EEEEELb0ELb1EEEvNS_9BwdParamsE,"aw",@nobits
	.sectionflags	@""
	.align	16
.nv.shared._ZN10layer_norm22ln_bwd_finalize_kernelINS_22Kernel_traits_finalizeILj2560Ef6__halfS2_S2_fjLb0ELj1024ELj4ENS_18Kernel_traits_baseILj2560EfS2_S2_S2_fjLj1024EEEEELb0ELb1EEEvNS_9BwdParamsE:
	.zero		8448


//--------------------- .nv.shared._ZN10layer_norm40ln_parallel_residual_bwd_finalize_kernelINS_22Kernel_traits_finalizeILj2560Ef6__halfS2_S2_fjLb0ELj1024ELj4ENS_18Kernel_traits_baseILj2560EfS2_S2_S2_fjLj1024EEEEELb1EEEvNS_9BwdParamsE --------------------------
	.section	.nv.shared._ZN10layer_norm40ln_parallel_residual_bwd_finalize_kernelINS_22Kernel_traits_finalizeILj2560Ef6__halfS2_S2_fjLb0ELj1024ELj4ENS_18Kernel_traits_baseILj2560EfS2_S2_S2_fjLj1024EEEEELb1EEEvNS_9BwdParamsE,"aw",@nobits
	.sectionflags	@""
	.align	16
.nv.shared._ZN10layer_norm40ln_parallel_residual_bwd_finalize_kernelINS_22Kernel_traits_finalizeILj2560Ef6__halfS2_S2_fjLb0ELj1024ELj4ENS_18Kernel_traits_baseILj2560EfS2_S2_S2_fjLj1024EEEEELb1EEEvNS_9BwdParamsE:
	.zero		16896


//--------------------- .nv.shared._ZN10layer_norm31ln_parallel_residual_bwd_kernelINS_13Kernel_traitsIf6__halfS2_S2_fjLj2560ELj1ELj1ELj4ELj8ENS_18Kernel_traits_baseILj2560EfS2_S2_S2_fjLj128EEEEELb1ELb1ELb1EEEvNS_9BwdParamsE --------------------------
	.section	.nv.shared._ZN10layer_norm31ln_parallel_residual_bwd_kernelINS_13Kernel_traitsIf6__halfS2_S2_fjLj2560ELj1ELj1ELj4ELj8ENS_18Kernel_traits_baseILj2560EfS2_S2_S2_fjLj128EEEEELb1ELb1ELb1EEEvNS_9BwdParamsE,"aw",@nobits
	.sectionflags	@""
	.align	16


//--------------------- .nv.shared._ZN10layer_norm31ln_parallel_residual_bwd_kernelINS_13Kernel_traitsI6__halfS2_fS2_fjLj2560ELj1ELj1ELj4ELj8ENS_18Kernel_traits_baseILj2560ES2_S2_fS2_fjLj128EEEEELb0ELb0ELb0EEEvNS_9BwdParamsE --------------------------
	.section	.nv.shared._ZN10layer_norm31ln_parallel_residual_bwd_kernelINS_13Kernel_traitsI6__halfS2_fS2_fjLj2560ELj1ELj1ELj4ELj8ENS_18Kernel_traits_baseILj2560ES2_S2_fS2_fjLj128EEEEELb0ELb0ELb0EEEvNS_9BwdParamsE,"aw",@nobits
	.sectionflags	@""
	.align	16


//--------------------- .nv.shared._ZN10layer_norm31ln_parallel_residual_bwd_kernelINS_13Kernel_traitsI6__halfS2_fS2_fjLj2560ELj1ELj1ELj4ELj8ENS_18Kernel_traits_baseILj2560ES2_S2_fS2_fjLj128EEEEELb0ELb0ELb1EEEvNS_9BwdParamsE --------------------------
	.section	.nv.shared._ZN10layer_norm31ln_parallel_residual_bwd_kernelINS_13Kernel_traitsI6__halfS2_fS2_fjLj2560ELj1ELj1ELj4ELj8ENS_18Kernel_traits_baseILj2560ES2_S2_fS2_fjLj128EEEEELb0ELb0ELb1EEEvNS_9BwdParamsE,"aw",@nobits
	.sectionflags	@""
	.align	16


//--------------------- .nv.shared._ZN10layer_norm31ln_parallel_residual_bwd_kernelINS_13Kernel_traitsI6__halfS2_fS2_fjLj2560ELj1ELj1ELj4ELj8ENS_18Kernel_traits_baseILj2560ES2_S2_fS2_fjLj128EEEEELb0ELb1ELb0EEEvNS_9BwdParamsE --------------------------
	.section	.nv.shared._ZN10layer_norm31ln_parallel_residual_bwd_kernelINS_13Kernel_traitsI6__halfS2_fS2_fjLj2560ELj1ELj1ELj4ELj8ENS_18Kernel_traits_baseILj2560ES2_S2_fS2_fjLj128EEEEELb0ELb1ELb0EEEvNS_9BwdParamsE,"aw",@nobits
	.sectionflags	@""
	.align	16


//--------------------- .nv.shared._ZN10layer_norm31ln_parallel_residual_bwd_kernelINS_13Kernel_traitsI6__halfS2_fS2_fjLj2560ELj1ELj1ELj4ELj8ENS_18Kernel_traits_baseILj2560ES2_S2_fS2_fjLj128EEEEELb0ELb1ELb1EEEvNS_9BwdParamsE --------------------------
	.section	.nv.shared._ZN10layer_norm31ln_parallel_residual_bwd_kernelINS_13Kernel_traitsI6__halfS2_fS2_fjLj2560ELj1ELj1ELj4ELj8ENS_18Kernel_traits_baseILj2560ES2_S2_fS2_fjLj128EEEEELb0ELb1ELb1EEEvNS_9BwdParamsE,"aw",@nobits
	.sectionflags	@""
	.align	16


//--------------------- .nv.shared._ZN10layer_norm31ln_parallel_residual_bwd_kernelINS_13Kernel_traitsI6__halfS2_fS2_fjLj2560ELj1ELj1ELj4ELj8ENS_18Kernel_traits_baseILj2560ES2_S2_fS2_fjLj128EEEEELb1ELb0ELb0EEEvNS_9BwdParamsE --------------------------
	.section	.nv.shared._ZN10layer_norm31ln_parallel_residual_bwd_kernelINS_13Kernel_traitsI6__halfS2_fS2_fjLj2560ELj1ELj1ELj4ELj8ENS_18Kernel_traits_baseILj2560ES2_S2_fS2_fjLj128EEEEELb1ELb0ELb0EEEvNS_9BwdParamsE,"aw",@nobits
	.sectionflags	@""
	.align	16


//--------------------- .nv.shared._ZN10layer_norm31ln_parallel_residual_bwd_kernelINS_13Kernel_traitsI6__halfS2_fS2_fjLj2560ELj1ELj1ELj4ELj8ENS_18Kernel_traits_baseILj2560ES2_S2_fS2_fjLj128EEEEELb1ELb0ELb1EEEvNS_9BwdParamsE --------------------------
	.section	.nv.shared._ZN10layer_norm31ln_parallel_residual_bwd_kernelINS_13Kernel_traitsI6__halfS2_fS2_fjLj2560ELj1ELj1ELj4ELj8ENS_18Kernel_traits_baseILj2560ES2_S2_fS2_fjLj128EEEEELb1ELb0ELb1EEEvNS_9BwdParamsE,"aw",@nobits
	.sectionflags	@""
	.align	16


//--------------------- .nv.shared._ZN10layer_norm22ln_bwd_finalize_kernelINS_22Kernel_traits_finalizeILj2560E6__halfS2_fS2_fjLb0ELj1024ELj4ENS_18Kernel_traits_baseILj2560ES2_S2_fS2_fjLj1024EEEEELb0ELb0EEEvNS_9BwdParamsE --------------------------
	.section	.nv.shared._ZN10layer_norm22ln_bwd_finalize_kernelINS_22Kernel_traits_finalizeILj2560E6__halfS2_fS2_fjLb0ELj1024ELj4ENS_18Kernel_traits_baseILj2560ES2_S2_fS2_fjLj1024EEEEELb0ELb0EEEvNS_9BwdParamsE,"aw",@nobits
	.sectionflags	@""
	.align	16
.nv.shared._ZN10layer_norm22ln_bwd_finalize_kernelINS_22Kernel_traits_finalizeILj2560E6__halfS2_fS2_fjLb0ELj1024ELj4ENS_18Kernel_traits_baseILj2560ES2_S2_fS2_fjLj1024EEEEELb0ELb0EEEvNS_9BwdParamsE:
	.zero		8448


//--------------------- .nv.shared._ZN10layer_norm40ln_parallel_residual_bwd_finalize_kernelINS_22Kernel_traits_finalizeILj2560E6__halfS2_fS2_fjLb0ELj1024ELj4ENS_18Kernel_traits_baseILj2560ES2_S2_fS2_fjLj1024EEEEELb0EEEvNS_9BwdParamsE --------------------------
	.section	.nv.shared._ZN10layer_norm40ln_parallel_residual_bwd_finalize_kernelINS_22Kernel_traits_finalizeILj2560E6__halfS2_fS2_fjLb0ELj1024ELj4ENS_18Kernel_traits_baseILj2560ES2_S2_fS2_fjLj1024EEEEELb0EEEvNS_9BwdParamsE,"aw",@nobits
	.sectionflags	@""
	.align	16
.nv.shared._ZN10layer_norm40ln_parallel_residual_bwd_finalize_kernelINS_22Kernel_traits_finalizeILj2560E6__halfS2_fS2_fjLb0ELj1024ELj4ENS_18Kernel_traits_baseILj2560ES2_S2_fS2_fjLj1024EEEEELb0EEEvNS_9BwdParamsE:
	.zero		16896


//--------------------- .nv.shared._ZN10layer_norm31ln_parallel_residual_bwd_kernelINS_13Kernel_traitsI6__halfS2_fS2_fjLj2560ELj1ELj1ELj4ELj8ENS_18Kernel_traits_baseILj2560ES2_S2_fS2_fjLj128EEEEELb1ELb1ELb0EEEvNS_9BwdParamsE --------------------------
	.section	.nv.shared._ZN10layer_norm31ln_parallel_residual_bwd_kernelINS_13Kernel_traitsI6__halfS2_fS2_fjLj2560ELj1ELj1ELj4ELj8ENS_18Kernel_traits_baseILj2560ES2_S2_fS2_fjLj128EEEEELb1ELb1ELb0EEEvNS_9BwdParamsE,"aw",@nobits
	.sectionflags	@""
	.align	16


//--------------------- .nv.shared._ZN10layer_norm22ln_bwd_finalize_kernelINS_22Kernel_traits_finalizeILj2560E6__halfS2_fS2_fjLb0ELj1024ELj4ENS_18Kernel_traits_baseILj2560ES2_S2_fS2_fjLj1024EEEEELb0ELb1EEEvNS_9BwdParamsE --------------------------
	.section	.nv.shared._ZN10layer_norm22ln_bwd_finalize_kernelINS_22Kernel_traits_finalizeILj2560E6__halfS2_fS2_fjLb0ELj1024ELj4ENS_18Kernel_traits_baseILj2560ES2_S2_fS2_fjLj1024EEEEELb0ELb1EEEvNS_9BwdParamsE,"aw",@nobits
	.sectionflags	@""
	.align	16
.nv.shared._ZN10layer_norm22ln_bwd_finalize_kernelINS_22Kernel_traits_finalizeILj2560E6__halfS2_fS2_fjLb0ELj1024ELj4ENS_18Kernel_traits_baseILj2560ES2_S2_fS2_fjLj1024EEEEELb0ELb1EEEvNS_9BwdParamsE:
	.zero		8448


//--------------------- .nv.shared._ZN10layer_norm40ln_parallel_residual_bwd_finalize_kernelINS_22Kernel_traits_finalizeILj2560E6__halfS2_fS2_fjLb0ELj1024ELj4ENS_18Kernel_traits_baseILj2560ES2_S2_fS2_fjLj1024EEEEELb1EEEvNS_9BwdParamsE --------------------------
	.section	.nv.shared._ZN10layer_norm40ln_parallel_residual_bwd_finalize_kernelINS_22Kernel_traits_finalizeILj2560E6__halfS2_fS2_fjLb0ELj1024ELj4ENS_18Kernel_traits_baseILj2560ES2_S2_fS2_fjLj1024EEEEELb1EEEvNS_9BwdParamsE,"aw",@nobits
	.sectionflags	@""
	.align	16
.nv.shared._ZN10layer_norm40ln_parallel_residual_bwd_finalize_kernelINS_22Kernel_traits_finalizeILj2560E6__halfS2_fS2_fjLb0ELj1024ELj4ENS_18Kernel_traits_baseILj2560ES2_S2_fS2_fjLj1024EEEEELb1EEEvNS_9BwdParamsE:
	.zero		16896


//--------------------- .nv.shared._ZN10layer_norm31ln_parallel_residual_bwd_kernelINS_13Kernel_traitsI6__halfS2_fS2_fjLj2560ELj1ELj1ELj4ELj8ENS_18Kernel_traits_baseILj2560ES2_S2_fS2_fjLj128EEEEELb1ELb1ELb1EEEvNS_9BwdParamsE --------------------------
	.section	.nv.shared._ZN10layer_norm31ln_parallel_residual_bwd_kernelINS_13Kernel_traitsI6__halfS2_fS2_fjLj2560ELj1ELj1ELj4ELj8ENS_18Kernel_traits_baseILj2560ES2_S2_fS2_fjLj128EEEEELb1ELb1ELb1EEEvNS_9BwdParamsE,"aw",@nobits
	.sectionflags	@""
	.align	16


//--------------------- .nv.shared._ZN10layer_norm31ln_parallel_residual_bwd_kernelINS_13Kernel_traitsIf6__halffS2_fjLj2560ELj1ELj1ELj4ELj8ENS_18Kernel_traits_baseILj2560EfS2_fS2_fjLj128EEEEELb0ELb0ELb0EEEvNS_9BwdParamsE --------------------------
	.section	.nv.shared._ZN10layer_norm31ln_parallel_residual_bwd_kernelINS_13Kernel_traitsIf6__halffS2_fjLj2560ELj1ELj1ELj4ELj8ENS_18Kernel_traits_baseILj2560EfS2_fS2_fjLj128EEEEELb0ELb0ELb0EEEvNS_9BwdParamsE,"aw",@nobits
	.sectionflags	@""
	.align	16


//--------------------- .nv.shared._ZN10layer_norm31ln_parallel_residual_bwd_kernelINS_13Kernel_traitsIf6__halffS2_fjLj2560ELj1ELj1ELj4ELj8ENS_18Kernel_traits_baseILj2560EfS2_fS2_fjLj128EEEEELb0ELb0ELb1EEEvNS_9BwdParamsE --------------------------
	.section	.nv.shared._ZN10layer_norm31ln_parallel_residual_bwd_kernelINS_13Kernel_traitsIf6__halffS2_fjLj2560ELj1ELj1ELj4ELj8ENS_18Kernel_traits_baseILj2560EfS2_fS2_fjLj128EEEEELb0ELb0ELb1EEEvNS_9BwdParamsE,"aw",@nobits
	.sectionflags	@""
	.align	16


//--------------------- .nv.shared._ZN10layer_norm31ln_parallel_residual_bwd_kernelINS_13Kernel_traitsIf6__halffS2_fjLj2560ELj1ELj1ELj4ELj8ENS_18Kernel_traits_baseILj2560EfS2_fS2_fjLj128EEEEELb0ELb1ELb0EEEvNS_9BwdParamsE --------------------------
	.section	.nv.shared._ZN10layer_norm31ln_parallel_residual_bwd_kernelINS_13Kernel_traitsIf6__halffS2_fjLj2560ELj1ELj1ELj4ELj8ENS_18Kernel_traits_baseILj2560EfS2_fS2_fjLj128EEEEELb0ELb1ELb0EEEvNS_9BwdParamsE,"aw",@nobits
	.sectionflags	@""
	.align	16


//--------------------- .nv.shared._ZN10layer_norm31ln_parallel_residual_bwd_kernelINS_13Kernel_traitsIf6__halffS2_fjLj2560ELj1ELj1ELj4ELj8ENS_18Kernel_traits_baseILj2560EfS2_fS2_fjLj128EEEEELb0ELb1ELb1EEEvNS_9BwdParamsE --------------------------
	.section	.nv.shared._ZN10layer_norm31ln_parallel_residual_bwd_kernelINS_13Kernel_traitsIf6__halffS2_fjLj2560ELj1ELj1ELj4ELj8ENS_18Kernel_traits_baseILj2560EfS2_fS2_fjLj128EEEEELb0ELb1ELb1EEEvNS_9BwdParamsE,"aw",@nobits
	.sectionflags	@""
	.align	16


//--------------------- .nv.shared._ZN10layer_norm31ln_parallel_residual_bwd_kernelINS_13Kernel_traitsIf6__halffS2_fjLj2560ELj1ELj1ELj4ELj8ENS_18Kernel_traits_baseILj2560EfS2_fS2_fjLj128EEEEELb1ELb0ELb0EEEvNS_9BwdParamsE --------------------------
	.section	.nv.shared._ZN10layer_norm31ln_parallel_residual_bwd_kernelINS_13Kernel_traitsIf6__halffS2_fjLj2560ELj1ELj1ELj4ELj8ENS_18Kernel_traits_baseILj2560EfS2_fS2_fjLj128EEEEELb1ELb0ELb0EEEvNS_9BwdParamsE,"aw",@nobits
	.sectionflags	@""
	.align	16


//--------------------- .nv.shared._ZN10layer_norm31ln_parallel_residual_bwd_kernelINS_13Kernel_traitsIf6__halffS2_fjLj2560ELj1ELj1ELj4ELj8ENS_18Kernel_traits_baseILj2560EfS2_fS2_fjLj128EEEEELb1ELb0ELb1EEEvNS_9BwdParamsE --------------------------
	.section	.nv.shared._ZN10layer_norm31ln_parallel_residual_bwd_kernelINS_13Kernel_traitsIf6__halffS2_fjLj2560ELj1ELj1ELj4ELj8ENS_18Kernel_traits_baseILj2560EfS2_fS2_fjLj128EEEEELb1ELb0ELb1EEEvNS_9BwdParamsE,"aw",@nobits
	.sectionflags	@""
	.align	16


//--------------------- .nv.shared._ZN10layer_norm22ln_bwd_finalize_kernelINS_22Kernel_traits_finalizeILj2560Ef6__halffS2_fjLb0ELj1024ELj4ENS_18Kernel_traits_baseILj2560EfS2_fS2_fjLj1024EEEEELb0ELb0EEEvNS_9BwdParamsE --------------------------
	.section	.nv.shared._ZN10layer_norm22ln_bwd_finalize_kernelINS_22Kernel_traits_finalizeILj2560Ef6__halffS2_fjLb0ELj1024ELj4ENS_18Kernel_traits_baseILj2560EfS2_fS2_fjLj1024EEEEELb0ELb0EEEvNS_9BwdParamsE,"aw",@nobits
	.sectionflags	@""
	.align	16
.nv.shared._ZN10layer_norm22ln_bwd_finalize_kernelINS_22Kernel_traits_finalizeILj2560Ef6__halffS2_fjLb0ELj1024ELj4ENS_18Kernel_traits_baseILj2560EfS2_fS2_fjLj1024EEEEELb0ELb0EEEvNS_9BwdParamsE:
	.zero		8448


//--------------------- .nv.shared._ZN10layer_norm40ln_parallel_residual_bwd_finalize_kernelINS_22Kernel_traits_finalizeILj2560Ef6__halffS2_fjLb0ELj1024ELj4ENS_18Kernel_traits_baseILj2560EfS2_fS2_fjLj1024EEEEELb0EEEvNS_9BwdParamsE --------------------------
	.section	.nv.shared._ZN10layer_norm40ln_parallel_residual_bwd_finalize_kernelINS_22Kernel_traits_finalizeILj2560Ef6__halffS2_fjLb0ELj1024ELj4ENS_18Kernel_traits_baseILj2560EfS2_fS2_fjLj1024EEEEELb0EEEvNS_9BwdParamsE,"aw",@nobits
	.sectionflags	@""
	.align	16
.nv.shared._ZN10layer_norm40ln_parallel_residual_bwd_finalize_kernelINS_22Kernel_traits_finalizeILj2560Ef6__halffS2_fjLb0ELj1024ELj4ENS_18Kernel_traits_baseILj2560EfS2_fS2_fjLj1024EEEEELb0EEEvNS_9BwdParamsE:
	.zero		16896


//--------------------- .nv.shared._ZN10layer_norm31ln_parallel_residual_bwd_kernelINS_13Kernel_traitsIf6__halffS2_fjLj2560ELj1ELj1ELj4ELj8ENS_18Kernel_traits_baseILj2560EfS2_fS2_fjLj128EEEEELb1ELb1ELb0EEEvNS_9BwdParamsE --------------------------
	.section	.nv.shared._ZN10layer_norm31ln_parallel_residual_bwd_kernelINS_13Kernel_traitsIf6__halffS2_fjLj2560ELj1ELj1ELj4ELj8ENS_18Kernel_traits_baseILj2560EfS2_fS2_fjLj128EEEEELb1ELb1ELb0EEEvNS_9BwdParamsE,"aw",@nobits
	.sectionflags	@""
	.align	16


//--------------------- .nv.shared._ZN10layer_norm22ln_bwd_finalize_kernelINS_22Kernel_traits_finalizeILj2560Ef6__halffS2_fjLb0ELj1024ELj4ENS_18Kernel_traits_baseILj2560EfS2_fS2_fjLj1024EEEEELb0ELb1EEEvNS_9BwdParamsE --------------------------
	.section	.nv.shared._ZN10layer_norm22ln_bwd_finalize_kernelINS_22Kernel_traits_finalizeILj2560Ef6__halffS2_fjLb0ELj1024ELj4ENS_18Kernel_traits_baseILj2560EfS2_fS2_fjLj1024EEEEELb0ELb1EEEvNS_9BwdParamsE,"aw",@nobits
	.sectionflags	@""
	.align	16
.nv.shared._ZN10layer_norm22ln_bwd_finalize_kernelINS_22Kernel_traits_finalizeILj2560Ef6__halffS2_fjLb0ELj1024ELj4ENS_18Kernel_traits_baseILj2560EfS2_fS2_fjLj1024EEEEELb0ELb1EEEvNS_9BwdParamsE:
	.zero		8448


//--------------------- .nv.shared._ZN10layer_norm40ln_parallel_residual_bwd_finalize_kernelINS_22Kernel_traits_finalizeILj2560Ef6__halffS2_fjLb0ELj1024ELj4ENS_18Kernel_traits_baseILj2560EfS2_fS2_fjLj1024EEEEELb1EEEvNS_9BwdParamsE --------------------------
	.section	.nv.shared._ZN10layer_norm40ln_parallel_residual_bwd_finalize_kernelINS_22Kernel_traits_finalizeILj2560Ef6__halffS2_fjLb0ELj1024ELj4ENS_18Kernel_traits_baseILj2560EfS2_fS2_fjLj1024EEEEELb1EEEvNS_9BwdParamsE,"aw",@nobits
	.sectionflags	@""
	.align	16
.nv.shared._ZN10layer_norm40ln_parallel_residual_bwd_finalize_kernelINS_22Kernel_traits_finalizeILj2560Ef6__halffS2_fjLb0ELj1024ELj4ENS_18Kernel_traits_baseILj2560EfS2_fS2_fjLj1024EEEEELb1EEEvNS_9BwdParamsE:
	.zero		16896


//--------------------- .nv.shared._ZN10layer_norm31ln_parallel_residual_bwd_kernelINS_13Kernel_traitsIf6__halffS2_fjLj2560ELj1ELj1ELj4ELj8ENS_18Kernel_traits_baseILj2560EfS2_fS2_fjLj128EEEEELb1ELb1ELb1EEEvNS_9BwdParamsE --------------------------
	.section	.nv.shared._ZN10layer_norm31ln_parallel_residual_bwd_kernelINS_13Kernel_traitsIf6__halffS2_fjLj2560ELj1ELj1ELj4ELj8ENS_18Kernel_traits_baseILj2560EfS2_fS2_fjLj128EEEEELb1ELb1ELb1EEEvNS_9BwdParamsE,"aw",@nobits
	.sectionflags	@""
	.align	16


//--------------------- .nv.shared._ZN10layer_norm31ln_parallel_residual_bwd_kernelINS_13Kernel_traitsI6__halfffffjLj2560ELj1ELj1ELj4ELj16ENS_18Kernel_traits_baseILj2560ES2_ffffjLj128EEEEELb0ELb0ELb0EEEvNS_9BwdParamsE --------------------------
	.section	.nv.shared._ZN10layer_norm31ln_parallel_residual_bwd_kernelINS_13Kernel_traitsI6__halfffffjLj2560ELj1ELj1ELj4ELj16ENS_18Kernel_traits_baseILj2560ES2_ffffjLj128EEEEELb0ELb0ELb0EEEvNS_9BwdParamsE,"aw",@nobits
	.sectionflags	@""
	.align	16


//--------------------- .nv.shared._ZN10layer_norm31ln_parallel_residual_bwd_kernelINS_13Kernel_traitsI6__halfffffjLj2560ELj1ELj1ELj4ELj16ENS_18Kernel_traits_baseILj2560ES2_ffffjLj128EEEEELb0ELb0ELb1EEEvNS_9BwdParamsE --------------------------
	.section	.nv.shared._ZN10layer_norm31ln_parallel_residual_bwd_kernelINS_13Kernel_traitsI6__halfffffjLj2560ELj1ELj1ELj4ELj16ENS_18Kernel_traits_baseILj2560ES2_ffffjLj128EEEEELb0ELb0ELb1EEEvNS_9BwdParamsE,"aw",@nobits
	.sectionflags	@""
	.align	16


//--------------------- .nv.shared._ZN10layer_norm31ln_parallel_residual_bwd_kernelINS_13Kernel_traitsI6__halfffffjLj2560ELj1ELj1ELj4ELj16ENS_18Kernel_traits_baseILj2560ES2_ffffjLj128EEEEELb0ELb1ELb0EEEvNS_9BwdParamsE --------------------------
	.section	.nv.shared._ZN10layer_norm31ln_parallel_residual_bwd_kernelINS_13Kernel_traitsI6__halfffffjLj2560ELj1ELj1ELj4ELj16ENS_18Kernel_traits_baseILj2560ES2_ffffjLj128EEEEELb0ELb1ELb0EEEvNS_9BwdParamsE,"aw",@nobits
	.sectionflags	@""
	.align	16


//--------------------- .nv.shared._ZN10layer_norm31ln_parallel_residual_bwd_kernelINS_13Kernel_traitsI6__halfffffjLj2560ELj1ELj1ELj4ELj16ENS_18Kernel_traits_baseILj2560ES2_ffffjLj128EEEEELb0ELb1ELb1EEEvNS_9BwdParamsE --------------------------
	.section	.nv.shared._ZN10layer_norm31ln_parallel_residual_bwd_kernelINS_13Kernel_traitsI6__halfffffjLj2560ELj1ELj1ELj4ELj16ENS_18Kernel_traits_baseILj2560ES2_ffffjLj128EEEEELb0ELb1ELb1EEEvNS_9BwdParamsE,"aw",@nobits
	.sectionflags	@""
	.align	16


//--------------------- .nv.shared._ZN10layer_norm31ln_parallel_residual_bwd_kernelINS_13Kernel_traitsI6__halfffffjLj2560ELj1ELj1ELj4ELj16ENS_18Kernel_traits_baseILj2560ES2_ffffjLj128EEEEELb1ELb0ELb0EEEvNS_9BwdParamsE --------------------------
	.section	.nv.shared._ZN10layer_norm31ln_parallel_residual_bwd_kernelINS_13Kernel_traitsI6__halfffffjLj2560ELj1ELj1ELj4ELj16ENS_18Kernel_traits_baseILj2560ES2_ffffjLj128EEEEELb1ELb0ELb0EEEvNS_9BwdParamsE,"aw",@nobits
	.sectionflags	@""
	.align	16


//--------------------- .nv.shared._ZN10layer_norm31ln_parallel_residual_bwd_kernelINS_13Kernel_traitsI6__halfffffjLj2560ELj1ELj1ELj4ELj16ENS_18Kernel_traits_baseILj2560ES2_ffffjLj128EEEEELb1ELb0ELb1EEEvNS_9BwdParamsE --------------------------
	.section	.nv.shared._ZN10layer_norm31ln_parallel_residual_bwd_kernelINS_13Kernel_traitsI6__halfffffjLj2560ELj1ELj1ELj4ELj16ENS_18Kernel_traits_baseILj2560ES2_ffffjLj128EEEEELb1ELb0ELb1EEEvNS_9BwdParamsE,"aw",@nobits
	.sectionflags	@""
	.align	16


//--------------------- .nv.shared._ZN10layer_norm22ln_bwd_finalize_kernelINS_22Kernel_traits_finalizeILj2560E6__halfffffjLb0ELj1024ELj4ENS_18Kernel_traits_baseILj2560ES2_ffffjLj1024EEEEELb0ELb0EEEvNS_9BwdParamsE --------------------------
	.section	.nv.shared._ZN10layer_norm22ln_bwd_finalize_kernelINS_22Kernel_traits_finalizeILj2560E6__halfffffjLb0ELj1024ELj4ENS_18Kernel_traits_baseILj2560ES2_ffffjLj1024EEEEELb0ELb0EEEvNS_9BwdParamsE,"aw",@nobits
	.sectionflags	@""
	.align	16
.nv.shared._ZN10layer_norm22ln_bwd_finalize_kernelINS_22Kernel_traits_finalizeILj2560E6__halfffffjLb0ELj1024ELj4ENS_18Kernel_traits_baseILj2560ES2_ffffjLj1024EEEEELb0ELb0EEEvNS_9BwdParamsE:
	.zero		8448


//--------------------- .nv.shared._ZN10layer_norm40ln_parallel_residual_bwd_finalize_kernelINS_22Kernel_traits_finalizeILj2560E6__halfffffjLb0ELj1024ELj4ENS_18Kernel_traits_baseILj2560ES2_ffffjLj1024EEEEELb0EEEvNS_9BwdParamsE --------------------------
	.section	.nv.shared._ZN10layer_norm40ln_parallel_residual_bwd_finalize_kernelINS_22Kernel_traits_finalizeILj2560E6__halfffffjLb0ELj1024ELj4ENS_18Kernel_traits_baseILj2560ES2_ffffjLj1024EEEEELb0EEEvNS_9BwdParamsE,"aw",@nobits
	.sectionflags	@""
	.align	16
.nv.shared._ZN10layer_norm40ln_parallel_residual_bwd_finalize_kernelINS_22Kernel_traits_finalizeILj2560E6__halfffffjLb0ELj1024ELj4ENS_18Kernel_traits_baseILj2560ES2_ffffjLj1024EEEEELb0EEEvNS_9BwdParamsE:
	.zero		16896


//--------------------- .nv.shared._ZN10layer_norm31ln_parallel_residual_bwd_kernelINS_13Kernel_traitsI6__halfffffjLj2560ELj1ELj1ELj4ELj16ENS_18Kernel_traits_baseILj2560ES2_ffffjLj128EEEEELb1ELb1ELb0EEEvNS_9BwdParamsE --------------------------
	.section	.nv.shared._ZN10layer_norm31ln_parallel_residual_bwd_kernelINS_13Kernel_traitsI6__halfffffjLj2560ELj1ELj1ELj4ELj16ENS_18Kernel_traits_baseILj2560ES2_ffffjLj128EEEEELb1ELb1ELb0EEEvNS_9BwdParamsE,"aw",@nobits
	.sectionflags	@""
	.align	16


//--------------------- .nv.shared._ZN10layer_norm22ln_bwd_finalize_kernelINS_22Kernel_traits_finalizeILj2560E6__halfffffjLb0ELj1024ELj4ENS_18Kernel_traits_baseILj2560ES2_ffffjLj1024EEEEELb0ELb1EEEvNS_9BwdParamsE --------------------------
	.section	.nv.shared._ZN10layer_norm22ln_bwd_finalize_kernelINS_22Kernel_traits_finalizeILj2560E6__halfffffjLb0ELj1024ELj4ENS_18Kernel_traits_baseILj2560ES2_ffffjLj1024EEEEELb0ELb1EEEvNS_9BwdParamsE,"aw",@nobits
	.sectionflags	@""
	.align	16
.nv.shared._ZN10layer_norm22ln_bwd_finalize_kernelINS_22Kernel_traits_finalizeILj2560E6__halfffffjLb0ELj1024ELj4ENS_18Kernel_traits_baseILj2560ES2_ffffjLj1024EEEEELb0ELb1EEEvNS_9BwdParamsE:
	.zero		8448


//--------------------- .nv.shared._ZN10layer_norm40ln_parallel_residual_bwd_finalize_kernelINS_22Kernel_traits_finalizeILj2560E6__halfffffjLb0ELj1024ELj4ENS_18Kernel_traits_baseILj2560ES2_ffffjLj1024EEEEELb1EEEvNS_9BwdParamsE --------------------------
	.section	.nv.shared._ZN10layer_norm40ln_parallel_residual_bwd_finalize_kernelINS_22Kernel_traits_finalizeILj2560E6__halfffffjLb0ELj1024ELj4ENS_18Kernel_traits_baseILj2560ES2_ffffjLj1024EEEEELb1EEEvNS_9BwdParamsE,"aw",@nobits
	.sectionflags	@""
	.align	16
.nv.shared._ZN10layer_norm40ln_parallel_residual_bwd_finalize_kernelINS_22Kernel_traits_finalizeILj2560E6__halfffffjLb0ELj1024ELj4ENS_18Kernel_traits_baseILj2560ES2_ffffjLj1024EEEEELb1EEEvNS_9BwdParamsE:
	.zero		16896


//--------------------- .nv.shared._ZN10layer_norm31ln_parallel_residual_bwd_kernelINS_13Kernel_traitsI6__halfffffjLj2560ELj1ELj1ELj4ELj16ENS_18Kernel_traits_baseILj2560ES2_ffffjLj128EEEEELb1ELb1ELb1EEEvNS_9BwdParamsE --------------------------
	.section	.nv.shared._ZN10layer_norm31ln_parallel_residual_bwd_kernelINS_13Kernel_traitsI6__halfffffjLj2560ELj1ELj1ELj4ELj16ENS_18Kernel_traits_baseILj2560ES2_ffffjLj128EEEEELb1ELb1ELb1EEEvNS_9BwdParamsE,"aw",@nobits
	.sectionflags	@""
	.align	16


//--------------------- .nv.shared._ZN10layer_norm31ln_parallel_residual_bwd_kernelINS_13Kernel_traitsIfffffjLj2560ELj1ELj1ELj4ELj16ENS_18Kernel_traits_baseILj2560EfffffjLj128EEEEELb0ELb0ELb0EEEvNS_9BwdParamsE --------------------------
	.section	.nv.shared._ZN10layer_norm31ln_parallel_residual_bwd_kernelINS_13Kernel_traitsIfffffjLj2560ELj1ELj1ELj4ELj16ENS_18Kernel_traits_baseILj2560EfffffjLj128EEEEELb0ELb0ELb0EEEvNS_9BwdParamsE,"aw",@nobits
	.sectionflags	@""
	.align	16


//--------------------- .nv.shared._ZN10layer_norm31ln_parallel_residual_bwd_kernelINS_13Kernel_traitsIfffffjLj2560ELj1ELj1ELj4ELj16ENS_18Kernel_traits_baseILj2560EfffffjLj128EEEEELb0ELb0ELb1EEEvNS_9BwdParamsE --------------------------
	.section	.nv.shared._ZN10layer_norm31ln_parallel_residual_bwd_kernelINS_13Kernel_traitsIfffffjLj2560ELj1ELj1ELj4ELj16ENS_18Kernel_traits_baseILj2560EfffffjLj128EEEEELb0ELb0ELb1EEEvNS_9BwdParamsE,"aw",@nobits
	.sectionflags	@""
	.align	16


//--------------------- .nv.shared._ZN10layer_norm31ln_parallel_residual_bwd_kernelINS_13Kernel_traitsIfffffjLj2560ELj1ELj1ELj4ELj16ENS_18Kernel_traits_baseILj2560EfffffjLj128EEEEELb0ELb1ELb0EEEvNS_9BwdParamsE --------------------------
	.section	.nv.shared._ZN10layer_norm31ln_parallel_residual_bwd_kernelINS_13Kernel_traitsIfffffjLj2560ELj1ELj1ELj4ELj16ENS_18Kernel_traits_baseILj2560EfffffjLj128EEEEELb0ELb1ELb0EEEvNS_9BwdParamsE,"aw",@nobits
	.sectionflags	@""
	.align	16


//--------------------- .nv.shared._ZN10layer_norm31ln_parallel_residual_bwd_kernelINS_13Kernel_traitsIfffffjLj2560ELj1ELj1ELj4ELj16ENS_18Kernel_traits_baseILj2560EfffffjLj128EEEEELb0ELb1ELb1EEEvNS_9BwdParamsE --------------------------
	.section	.nv.shared._ZN10layer_norm31ln_parallel_residual_bwd_kernelINS_13Kernel_traitsIfffffjLj2560ELj1ELj1ELj4ELj16ENS_18Kernel_traits_baseILj2560EfffffjLj128EEEEELb0ELb1ELb1EEEvNS_9BwdParamsE,"aw",@nobits
	.sectionflags	@""
	.align	16


//--------------------- .nv.shared._ZN10layer_norm31ln_parallel_residual_bwd_kernelINS_13Kernel_traitsIfffffjLj2560ELj1ELj1ELj4ELj16ENS_18Kernel_traits_baseILj2560EfffffjLj128EEEEELb1ELb0ELb0EEEvNS_9BwdParamsE --------------------------
	.section	.nv.shared._ZN10layer_norm31ln_parallel_residual_bwd_kernelINS_13Kernel_traitsIfffffjLj2560ELj1ELj1ELj4ELj16ENS_18Kernel_traits_baseILj2560EfffffjLj128EEEEELb1ELb0ELb0EEEvNS_9BwdParamsE,"aw",@nobits
	.sectionflags	@""
	.align	16


//--------------------- .nv.shared._ZN10layer_norm31ln_parallel_residual_bwd_kernelINS_13Kernel_traitsIfffffjLj2560ELj1ELj1ELj4ELj16ENS_18Kernel_traits_baseILj2560EfffffjLj128EEEEELb1ELb0ELb1EEEvNS_9BwdParamsE --------------------------
	.section	.nv.shared._ZN10layer_norm31ln_parallel_residual_bwd_kernelINS_13Kernel_traitsIfffffjLj2560ELj1ELj1ELj4ELj16ENS_18Kernel_traits_baseILj2560EfffffjLj128EEEEELb1ELb0ELb1EEEvNS_9BwdParamsE,"aw",@nobits
	.sectionflags	@""
	.align	16


//--------------------- .nv.shared._ZN10layer_norm22ln_bwd_finalize_kernelINS_22Kernel_traits_finalizeILj2560EfffffjLb0ELj1024ELj4ENS_18Kernel_traits_baseILj2560EfffffjLj1024EEEEELb0ELb0EEEvNS_9BwdParamsE --------------------------
	.section	.nv.shared._ZN10layer_norm22ln_bwd_finalize_kernelINS_22Kernel_traits_finalizeILj2560EfffffjLb0ELj1024ELj4ENS_18Kernel_traits_baseILj2560EfffffjLj1024EEEEELb0ELb0EEEvNS_9BwdParamsE,"aw",@nobits
	.sectionflags	@""
	.align	16
.nv.shared._ZN10layer_norm22ln_bwd_finalize_kernelINS_22Kernel_traits_finalizeILj2560EfffffjLb0ELj1024ELj4ENS_18Kernel_traits_baseILj2560EfffffjLj1024EEEEELb0ELb0EEEvNS_9BwdParamsE:
	.zero		8448


//--------------------- .nv.shared._ZN10layer_norm40ln_parallel_residual_bwd_finalize_kernelINS_22Kernel_traits_finalizeILj2560EfffffjLb0ELj1024ELj4ENS_18Kernel_traits_baseILj2560EfffffjLj1024EEEEELb0EEEvNS_9BwdParamsE --------------------------
	.section	.nv.shared._ZN10layer_norm40ln_parallel_residual_bwd_finalize_kernelINS_22Kernel_traits_finalizeILj2560EfffffjLb0ELj1024ELj4ENS_18Kernel_traits_baseILj2560EfffffjLj1024EEEEELb0EEEvNS_9BwdParamsE,"aw",@nobits
	.sectionflags	@""
	.align	16
.nv.shared._ZN10layer_norm40ln_parallel_residual_bwd_finalize_kernelINS_22Kernel_traits_finalizeILj2560EfffffjLb0ELj1024ELj4ENS_18Kernel_traits_baseILj2560EfffffjLj1024EEEEELb0EEEvNS_9BwdParamsE:
	.zero		16896


//--------------------- .nv.shared._ZN10layer_norm31ln_parallel_residual_bwd_kernelINS_13Kernel_traitsIfffffjLj2560ELj1ELj1ELj4ELj16ENS_18Kernel_traits_baseILj2560EfffffjLj128EEEEELb1ELb1ELb0EEEvNS_9BwdParamsE --------------------------
	.section	.nv.shared._ZN10layer_norm31ln_parallel_residual_bwd_kernelINS_13Kernel_traitsIfffffjLj2560ELj1ELj1ELj4ELj16ENS_18Kernel_traits_baseILj2560EfffffjLj128EEEEELb1ELb1ELb0EEEvNS_9BwdParamsE,"aw",@nobits
	.sectionflags	@""
	.align	16


//--------------------- .nv.shared._ZN10layer_norm22ln_bwd_finalize_kernelINS_22Kernel_traits_finalizeILj2560EfffffjLb0ELj1024ELj4ENS_18Kernel_traits_baseILj2560EfffffjLj1024EEEEELb0ELb1EEEvNS_9BwdParamsE --------------------------
	.section	.nv.shared._ZN10layer_norm22ln_bwd_finalize_kernelINS_22Kernel_traits_finalizeILj2560EfffffjLb0ELj1024ELj4ENS_18Kernel_traits_baseILj2560EfffffjLj1024EEEEELb0ELb1EEEvNS_9BwdParamsE,"aw",@nobits
	.sectionflags	@""
	.align	16
.nv.shared._ZN10layer_norm22ln_bwd_finalize_kernelINS_22Kernel_traits_finalizeILj2560EfffffjLb0ELj1024ELj4ENS_18Kernel_traits_baseILj2560EfffffjLj1024EEEEELb0ELb1EEEvNS_9BwdParamsE:
	.zero		8448


//--------------------- .nv.shared._ZN10layer_norm40ln_parallel_residual_bwd_finalize_kernelINS_22Kernel_traits_finalizeILj2560EfffffjLb0ELj1024ELj4ENS_18Kernel_traits_baseILj2560EfffffjLj1024EEEEELb1EEEvNS_9BwdParamsE --------------------------
	.section	.nv.shared._ZN10layer_norm40ln_parallel_residual_bwd_finalize_kernelINS_22Kernel_traits_finalizeILj2560EfffffjLb0ELj1024ELj4ENS_18Kernel_traits_baseILj2560EfffffjLj1024EEEEELb1EEEvNS_9BwdParamsE,"aw",@nobits
	.sectionflags	@""
	.align	16
.nv.shared._ZN10layer_norm40ln_parallel_residual_bwd_finalize_kernelINS_22Kernel_traits_finalizeILj2560EfffffjLb0ELj1024ELj4ENS_18Kernel_traits_baseILj2560EfffffjLj1024EEEEELb1EEEvNS_9BwdParamsE:
	.zero		16896


//--------------------- .nv.shared._ZN10layer_norm31ln_parallel_residual_bwd_kernelINS_13Kernel_traitsIfffffjLj2560ELj1ELj1ELj4ELj16ENS_18Kernel_traits_baseILj2560EfffffjLj128EEEEELb1ELb1ELb1EEEvNS_9BwdParamsE --------------------------
	.section	.nv.shared._ZN10layer_norm31ln_parallel_residual_bwd_kernelINS_13Kernel_traitsIfffffjLj2560ELj1ELj1ELj4ELj16ENS_18Kernel_traits_baseILj2560EfffffjLj128EEEEELb1ELb1ELb1EEEvNS_9BwdParamsE,"aw",@nobits
	.sectionflags	@""
	.align	16
